	.target	sm_80

	.elftype	@"ET_EXEC"


//--------------------- .note.nv.tkinfo           --------------------------
	.section	.note.nv.tkinfo,"",@"SHT_NOTE"
	.sectionflags	@"SHF_NOTE_NV_TKINFO"
	.tkinfo
        /*0018*/ 	.word	0x00000002
        /*0030*/ 	.string	""
        /*0030*/ 	.string	"ptxas"
        /*0030*/ 	.string	"Cuda compilation tools, release 13.0, V13.0.88"
        /*0030*/ 	.string	"Build cuda_13.0.r13.0/compiler.36424714_0"
        /*0030*/ 	.string	"-arch sm_80 -m 64 "



//--------------------- .note.nv.cuinfo           --------------------------
	.section	.note.nv.cuinfo,"",@"SHT_NOTE"
	.sectionflags	@"SHF_NOTE_NV_CUINFO"
        /*0018*/ 	.short	0x0002
        /*001a*/ 	.short	0x0050
        /*001c*/ 	.short	0x0082
	.zero		2


//--------------------- .nv.info                  --------------------------
	.section	.nv.info,"",@"SHT_CUDA_INFO"
	.align	4


	//----- nvinfo : EIATTR_REGCOUNT
	.align		4
        /*0000*/ 	.byte	0x04, 0x2f
        /*0002*/ 	.short	(.L_12 - .L_11)
	.align		4
.L_11:
        /*0004*/ 	.word	index@(_ZN7cutlass13device_kernelIN5flash22FlashAttnBwdPreprocessIN4cute5tupleIJNS3_1CILi64EEENS5_ILi96EEEEEENS_6half_tEfNS_4arch4Sm80ELb1ELb1EEEEEvNT_6ParamsE)
        /*0008*/ 	.word	0x00000033


	//----- nvinfo : EIATTR_FRAME_SIZE
	.align		4
.L_12:
        /*000c*/ 	.byte	0x04, 0x11
        /*000e*/ 	.short	(.L_14 - .L_13)
	.align		4
.L_13:
        /*0010*/ 	.word	index@(_ZN7cutlass13device_kernelIN5flash22FlashAttnBwdPreprocessIN4cute5tupleIJNS3_1CILi64EEENS5_ILi96EEEEEENS_6half_tEfNS_4arch4Sm80ELb1ELb1EEEEEvNT_6ParamsE)
        /*0014*/ 	.word	0x00000000


	//----- nvinfo : EIATTR_REGCOUNT
	.align		4
.L_14:
        /*0018*/ 	.byte	0x04, 0x2f
        /*001a*/ 	.short	(.L_16 - .L_15)
	.align		4
.L_15:
        /*001c*/ 	.word	index@(_ZN7cutlass13device_kernelIN5flash19enable_sm80_to_sm89INS1_16FlashAttnBwdSm80INS1_25CollectiveMainloopBwdSm80ILi2ELi2EN4cute5tupleIJNS5_1CILi64EEENS7_ILi128EEENS7_ILi96EEEEEENS_6half_tEfNS_4arch4Sm80ELb1ELb0ELb0ELb1ELb1ELb0ELb0ELb0ELi2ELi2ELi4ELi2ELb0EEENS1_24CollectiveEpilogueBwdGQAISB_fSE_Li256ELb1ELb1EEENS1_25SingleTileBwdLPTSchedulerILb1ELi128ELb1EEEEEEEEEvNT_6ParamsE)
        /*0020*/ 	.word	0x000000ff


	//----- nvinfo : EIATTR_FRAME_SIZE
	.align		4
.L_16:
        /*0024*/ 	.byte	0x04, 0x11
        /*0026*/ 	.short	(.L_18 - .L_17)
	.align		4
.L_17:
        /*0028*/ 	.word	index@($__internal_11_$__cuda_sm70_warpsync)
        /*002c*/ 	.word	0x00000000


	//----- nvinfo : EIATTR_FRAME_SIZE
	.align		4
.L_18:
        /*0030*/ 	.byte	0x04, 0x11
        /*0032*/ 	.short	(.L_20 - .L_19)
	.align		4
.L_19:
        /*0034*/ 	.word	index@(_ZN7cutlass13device_kernelIN5flash19enable_sm80_to_sm89INS1_16FlashAttnBwdSm80INS1_25CollectiveMainloopBwdSm80ILi2ELi2EN4cute5tupleIJNS5_1CILi64EEENS7_ILi128EEENS7_ILi96EEEEEENS_6half_tEfNS_4arch4Sm80ELb1ELb0ELb0ELb1ELb1ELb0ELb0ELb0ELi2ELi2ELi4ELi2ELb0EEENS1_24CollectiveEpilogueBwdGQAISB_fSE_Li256ELb1ELb1EEENS1_25SingleTileBwdLPTSchedulerILb1ELi128ELb1EEEEEEEEEvNT_6ParamsE)
        /*0038*/ 	.word	0x00000000


	//----- nvinfo : EIATTR_REGCOUNT
	.align		4
.L_20:
        /*003c*/ 	.byte	0x04, 0x2f
        /*003e*/ 	.short	(.L_22 - .L_21)
	.align		4
.L_21:
        /*0040*/ 	.word	index@(_ZN7cutlass13device_kernelIN5flash32FlashAttnBwdPostprocessConvertdQIN4cute5tupleIJNS3_1CILi64EEENS5_ILi96EEEEEENS_6half_tEfNS_4arch4Sm80ELi256ENS3_8TiledMMAINS3_8MMA_AtomIJNS3_28SM80_16x8x16_F32F16F16F32_TNEEEENS3_6LayoutINS4_IJNS5_ILi2EEENS5_ILi4EEENS5_ILi1EEEEEENS4_IJSJ_SH_NS5_ILi0EEEEEEEENS4_IJNS5_ILi32EEESO_NS5_ILi16EEEEEEEELb0EEEEEvNT_6ParamsE)
        /*0044*/ 	.word	0x0000002f


	//----- nvinfo : EIATTR_FRAME_SIZE
	.align		4
.L_22:
        /*0048*/ 	.byte	0x04, 0x11
        /*004a*/ 	.short	(.L_24 - .L_23)
	.align		4
.L_23:
        /*004c*/ 	.word	index@(_ZN7cutlass13device_kernelIN5flash32FlashAttnBwdPostprocessConvertdQIN4cute5tupleIJNS3_1CILi64EEENS5_ILi96EEEEEENS_6half_tEfNS_4arch4Sm80ELi256ENS3_8TiledMMAINS3_8MMA_AtomIJNS3_28SM80_16x8x16_F32F16F16F32_TNEEEENS3_6LayoutINS4_IJNS5_ILi2EEENS5_ILi4EEENS5_ILi1EEEEEENS4_IJSJ_SH_NS5_ILi0EEEEEEEENS4_IJNS5_ILi32EEESO_NS5_ILi16EEEEEEEELb0EEEEEvNT_6ParamsE)
        /*0050*/ 	.word	0x00000000


	//----- nvinfo : EIATTR_REGCOUNT
	.align		4
.L_24:
        /*0054*/ 	.byte	0x04, 0x2f
        /*0056*/ 	.short	(.L_26 - .L_25)
	.align		4
.L_25:
        /*0058*/ 	.word	index@(_ZN7cutlass13device_kernelIN5flash32FlashAttnBwdPostprocessConvertdQIN4cute5tupleIJNS3_1CILi128EEENS5_ILi96EEEEEENS_6half_tEfNS_4arch4Sm80ELi256ENS3_8TiledMMAINS3_8MMA_AtomIJNS3_28SM80_16x8x16_F32F16F16F32_TNEEEENS3_6LayoutINS4_IJNS5_ILi4EEENS5_ILi2EEENS5_ILi1EEEEEENS4_IJSJ_SH_NS5_ILi0EEEEEEEENS4_IJNS5_ILi64EEENS5_ILi32EEENS5_ILi16EEEEEEEELb0EEEEEvNT_6ParamsE)
        /*005c*/ 	.word	0x00000047


	//----- nvinfo : EIATTR_FRAME_SIZE
	.align		4
.L_26:
        /*0060*/ 	.byte	0x04, 0x11
        /*0062*/ 	.short	(.L_28 - .L_27)
	.align		4
.L_27:
        /*0064*/ 	.word	index@(_ZN7cutlass13device_kernelIN5flash32FlashAttnBwdPostprocessConvertdQIN4cute5tupleIJNS3_1CILi128EEENS5_ILi96EEEEEENS_6half_tEfNS_4arch4Sm80ELi256ENS3_8TiledMMAINS3_8MMA_AtomIJNS3_28SM80_16x8x16_F32F16F16F32_TNEEEENS3_6LayoutINS4_IJNS5_ILi4EEENS5_ILi2EEENS5_ILi1EEEEEENS4_IJSJ_SH_NS5_ILi0EEEEEEEENS4_IJNS5_ILi64EEENS5_ILi32EEENS5_ILi16EEEEEEEELb0EEEEEvNT_6ParamsE)
        /*0068*/ 	.word	0x00000000


	//----- nvinfo : EIATTR_REGCOUNT
	.align		4
.L_28:
        /*006c*/ 	.byte	0x04, 0x2f
        /*006e*/ 	.short	(.L_30 - .L_29)
	.align		4
.L_29:
        /*0070*/ 	.word	index@(_ZN7cutlass13device_kernelIN5flash19enable_sm80_to_sm89INS1_16FlashAttnBwdSm80INS1_25CollectiveMainloopBwdSm80ILi2ELi2EN4cute5tupleIJNS5_1CILi64EEENS7_ILi128EEENS7_ILi96EEEEEENS_6half_tEfNS_4arch4Sm80ELb1ELb0ELb0ELb1ELb0ELb0ELb0ELb0ELi2ELi2ELi4ELi2ELb0EEENS1_24CollectiveEpilogueBwdGQAISB_fSE_Li256ELb1ELb0EEENS1_25SingleTileBwdLPTSchedulerILb1ELi128ELb0EEEEEEEEEvNT_6ParamsE)
        /*0074*/ 	.word	0x000000ff


	//----- nvinfo : EIATTR_FRAME_SIZE
	.align		4
.L_30:
        /*0078*/ 	.byte	0x04, 0x11
        /*007a*/ 	.short	(.L_32 - .L_31)
	.align		4
.L_31:
        /*007c*/ 	.word	index@(_ZN7cutlass13device_kernelIN5flash19enable_sm80_to_sm89INS1_16FlashAttnBwdSm80INS1_25CollectiveMainloopBwdSm80ILi2ELi2EN4cute5tupleIJNS5_1CILi64EEENS7_ILi128EEENS7_ILi96EEEEEENS_6half_tEfNS_4arch4Sm80ELb1ELb0ELb0ELb1ELb0ELb0ELb0ELb0ELi2ELi2ELi4ELi2ELb0EEENS1_24CollectiveEpilogueBwdGQAISB_fSE_Li256ELb1ELb0EEENS1_25SingleTileBwdLPTSchedulerILb1ELi128ELb0EEEEEEEEEvNT_6ParamsE)
        /*0080*/ 	.word	0x00000000


	//----- nvinfo : EIATTR_REGCOUNT
	.align		4
.L_32:
        /*0084*/ 	.byte	0x04, 0x2f
        /*0086*/ 	.short	(.L_34 - .L_33)
	.align		4
.L_33:
        /*0088*/ 	.word	index@(_ZN7cutlass13device_kernelIN5flash19enable_sm80_to_sm89INS1_16FlashAttnBwdSm80INS1_25CollectiveMainloopBwdSm80ILi2ELi2EN4cute5tupleIJNS5_1CILi64EEENS7_ILi128EEENS7_ILi96EEEEEENS_6half_tEfNS_4arch4Sm80ELb1ELb0ELb0ELb1ELb1ELb0ELb0ELb0ELi2ELi2ELi4ELi2ELb0EEENS1_21CollectiveEpilogueBwdISB_SC_SE_Li256ELb1ELb0ELi2EEENS1_25SingleTileBwdLPTSchedulerILb1ELi128ELb1EEEEEEEEEvNT_6ParamsE)
        /*008c*/ 	.word	0x000000ff


	//----- nvinfo : EIATTR_FRAME_SIZE
	.align		4
.L_34:
        /*0090*/ 	.byte	0x04, 0x11
        /*0092*/ 	.short	(.L_36 - .L_35)
	.align		4
.L_35:
        /*0094*/ 	.word	index@(_ZN7cutlass13device_kernelIN5flash19enable_sm80_to_sm89INS1_16FlashAttnBwdSm80INS1_25CollectiveMainloopBwdSm80ILi2ELi2EN4cute5tupleIJNS5_1CILi64EEENS7_ILi128EEENS7_ILi96EEEEEENS_6half_tEfNS_4arch4Sm80ELb1ELb0ELb0ELb1ELb1ELb0ELb0ELb0ELi2ELi2ELi4ELi2ELb0EEENS1_21CollectiveEpilogueBwdISB_SC_SE_Li256ELb1ELb0ELi2EEENS1_25SingleTileBwdLPTSchedulerILb1ELi128ELb1EEEEEEEEEvNT_6ParamsE)
        /*0098*/ 	.word	0x00000000


	//----- nvinfo : EIATTR_REGCOUNT
	.align		4
.L_36:
        /*009c*/ 	.byte	0x04, 0x2f
        /*009e*/ 	.short	(.L_38 - .L_37)
	.align		4
.L_37:
        /*00a0*/ 	.word	index@(_ZN7cutlass13device_kernelIN5flash19enable_sm80_to_sm89INS1_16FlashAttnBwdSm80INS1_25CollectiveMainloopBwdSm80ILi2ELi2EN4cute5tupleIJNS5_1CILi64EEENS7_ILi128EEENS7_ILi96EEEEEENS_6half_tEfNS_4arch4Sm80ELb1ELb0ELb0ELb1ELb0ELb0ELb0ELb0ELi2ELi2ELi4ELi2ELb0EEENS1_21CollectiveEpilogueBwdISB_SC_SE_Li256ELb1ELb0ELi2EEENS1_25SingleTileBwdLPTSchedulerILb1ELi128ELb0EEEEEEEEEvNT_6ParamsE)
        /*00a4*/ 	.word	0x000000ff


	//----- nvinfo : EIATTR_FRAME_SIZE
	.align		4
.L_38:
        /*00a8*/ 	.byte	0x04, 0x11
        /*00aa*/ 	.short	(.L_40 - .L_39)
	.align		4
.L_39:
        /*00ac*/ 	.word	index@(_ZN7cutlass13device_kernelIN5flash19enable_sm80_to_sm89INS1_16FlashAttnBwdSm80INS1_25CollectiveMainloopBwdSm80ILi2ELi2EN4cute5tupleIJNS5_1CILi64EEENS7_ILi128EEENS7_ILi96EEEEEENS_6half_tEfNS_4arch4Sm80ELb1ELb0ELb0ELb1ELb0ELb0ELb0ELb0ELi2ELi2ELi4ELi2ELb0EEENS1_21CollectiveEpilogueBwdISB_SC_SE_Li256ELb1ELb0ELi2EEENS1_25SingleTileBwdLPTSchedulerILb1ELi128ELb0EEEEEEEEEvNT_6ParamsE)
        /*00b0*/ 	.word	0x00000000


	//----- nvinfo : EIATTR_REGCOUNT
	.align		4
.L_40:
        /*00b4*/ 	.byte	0x04, 0x2f
        /*00b6*/ 	.short	(.L_42 - .L_41)
	.align		4
.L_41:
        /*00b8*/ 	.word	index@(_ZN7cutlass13device_kernelIN5flash22FlashAttnBwdPreprocessIN4cute5tupleIJNS3_1CILi64EEENS5_ILi96EEEEEENS_6half_tEfNS_4arch4Sm80ELb1ELb0EEEEEvNT_6ParamsE)
        /*00bc*/ 	.word	0x0000002e


	//----- nvinfo : EIATTR_FRAME_SIZE
	.align		4
.L_42:
        /*00c0*/ 	.byte	0x04, 0x11
        /*00c2*/ 	.short	(.L_44 - .L_43)
	.align		4
.L_43:
        /*00c4*/ 	.word	index@(_ZN7cutlass13device_kernelIN5flash22FlashAttnBwdPreprocessIN4cute5tupleIJNS3_1CILi64EEENS5_ILi96EEEEEENS_6half_tEfNS_4arch4Sm80ELb1ELb0EEEEEvNT_6ParamsE)
        /*00c8*/ 	.word	0x00000000


	//----- nvinfo : EIATTR_REGCOUNT
	.align		4
.L_44:
        /*00cc*/ 	.byte	0x04, 0x2f
        /*00ce*/ 	.short	(.L_46 - .L_45)
	.align		4
.L_45:
        /*00d0*/ 	.word	index@(_ZN7cutlass13device_kernelIN5flash19enable_sm80_to_sm89INS1_16FlashAttnBwdSm80INS1_25CollectiveMainloopBwdSm80ILi2ELi2EN4cute5tupleIJNS5_1CILi64EEENS7_ILi128EEENS7_ILi96EEEEEENS_6half_tEfNS_4arch4Sm80ELb1ELb0ELb0ELb0ELb1ELb0ELb0ELb0ELi2ELi2ELi4ELi2ELb0EEENS1_24CollectiveEpilogueBwdGQAISB_fSE_Li256ELb0ELb1EEENS1_25SingleTileBwdLPTSchedulerILb0ELi128ELb1EEEEEEEEEvNT_6ParamsE)
        /*00d4*/ 	.word	0x000000ff


	//----- nvinfo : EIATTR_FRAME_SIZE
	.align		4
.L_46:
        /*00d8*/ 	.byte	0x04, 0x11
        /*00da*/ 	.short	(.L_48 - .L_47)
	.align		4
.L_47:
        /*00dc*/ 	.word	index@($__internal_10_$__cuda_sm70_warpsync)
        /*00e0*/ 	.word	0x00000000


	//----- nvinfo : EIATTR_FRAME_SIZE
	.align		4
.L_48:
        /*00e4*/ 	.byte	0x04, 0x11
        /*00e6*/ 	.short	(.L_50 - .L_49)
	.align		4
.L_49:
        /*00e8*/ 	.word	index@(_ZN7cutlass13device_kernelIN5flash19enable_sm80_to_sm89INS1_16FlashAttnBwdSm80INS1_25CollectiveMainloopBwdSm80ILi2ELi2EN4cute5tupleIJNS5_1CILi64EEENS7_ILi128EEENS7_ILi96EEEEEENS_6half_tEfNS_4arch4Sm80ELb1ELb0ELb0ELb0ELb1ELb0ELb0ELb0ELi2ELi2ELi4ELi2ELb0EEENS1_24CollectiveEpilogueBwdGQAISB_fSE_Li256ELb0ELb1EEENS1_25SingleTileBwdLPTSchedulerILb0ELi128ELb1EEEEEEEEEvNT_6ParamsE)
        /*00ec*/ 	.word	0x00000000


	//----- nvinfo : EIATTR_REGCOUNT
	.align		4
.L_50:
        /*00f0*/ 	.byte	0x04, 0x2f
        /*00f2*/ 	.short	(.L_52 - .L_51)
	.align		4
.L_51:
        /*00f4*/ 	.word	index@(_ZN7cutlass13device_kernelIN5flash19enable_sm80_to_sm89INS1_16FlashAttnBwdSm80INS1_25CollectiveMainloopBwdSm80ILi2ELi2EN4cute5tupleIJNS5_1CILi64EEENS7_ILi128EEENS7_ILi96EEEEEENS_6half_tEfNS_4arch4Sm80ELb1ELb0ELb0ELb0ELb0ELb0ELb0ELb0ELi2ELi2ELi4ELi2ELb0EEENS1_24CollectiveEpilogueBwdGQAISB_fSE_Li256ELb0ELb0EEENS1_25SingleTileBwdLPTSchedulerILb0ELi128ELb0EEEEEEEEEvNT_6ParamsE)
        /*00f8*/ 	.word	0x000000ff


	//----- nvinfo : EIATTR_FRAME_SIZE
	.align		4
.L_52:
        /*00fc*/ 	.byte	0x04, 0x11
        /*00fe*/ 	.short	(.L_54 - .L_53)
	.align		4
.L_53:
        /*0100*/ 	.word	index@(_ZN7cutlass13device_kernelIN5flash19enable_sm80_to_sm89INS1_16FlashAttnBwdSm80INS1_25CollectiveMainloopBwdSm80ILi2ELi2EN4cute5tupleIJNS5_1CILi64EEENS7_ILi128EEENS7_ILi96EEEEEENS_6half_tEfNS_4arch4Sm80ELb1ELb0ELb0ELb0ELb0ELb0ELb0ELb0ELi2ELi2ELi4ELi2ELb0EEENS1_24CollectiveEpilogueBwdGQAISB_fSE_Li256ELb0ELb0EEENS1_25SingleTileBwdLPTSchedulerILb0ELi128ELb0EEEEEEEEEvNT_6ParamsE)
        /*0104*/ 	.word	0x00000000


	//----- nvinfo : EIATTR_REGCOUNT
	.align		4
.L_54:
        /*0108*/ 	.byte	0x04, 0x2f
        /*010a*/ 	.short	(.L_56 - .L_55)
	.align		4
.L_55:
        /*010c*/ 	.word	index@(_ZN7cutlass13device_kernelIN5flash19enable_sm80_to_sm89INS1_16FlashAttnBwdSm80INS1_25CollectiveMainloopBwdSm80ILi2ELi2EN4cute5tupleIJNS5_1CILi64EEENS7_ILi128EEENS7_ILi96EEEEEENS_6half_tEfNS_4arch4Sm80ELb1ELb0ELb0ELb0ELb1ELb0ELb0ELb0ELi2ELi2ELi4ELi2ELb0EEENS1_21CollectiveEpilogueBwdISB_SC_SE_Li256ELb0ELb0ELi2EEENS1_25SingleTileBwdLPTSchedulerILb0ELi128ELb1EEEEEEEEEvNT_6ParamsE)
        /*0110*/ 	.word	0x000000ff


	//----- nvinfo : EIATTR_FRAME_SIZE
	.align		4
.L_56:
        /*0114*/ 	.byte	0x04, 0x11
        /*0116*/ 	.short	(.L_58 - .L_57)
	.align		4
.L_57:
        /*0118*/ 	.word	index@(_ZN7cutlass13device_kernelIN5flash19enable_sm80_to_sm89INS1_16FlashAttnBwdSm80INS1_25CollectiveMainloopBwdSm80ILi2ELi2EN4cute5tupleIJNS5_1CILi64EEENS7_ILi128EEENS7_ILi96EEEEEENS_6half_tEfNS_4arch4Sm80ELb1ELb0ELb0ELb0ELb1ELb0ELb0ELb0ELi2ELi2ELi4ELi2ELb0EEENS1_21CollectiveEpilogueBwdISB_SC_SE_Li256ELb0ELb0ELi2EEENS1_25SingleTileBwdLPTSchedulerILb0ELi128ELb1EEEEEEEEEvNT_6ParamsE)
        /*011c*/ 	.word	0x00000000


	//----- nvinfo : EIATTR_REGCOUNT
	.align		4
.L_58:
        /*0120*/ 	.byte	0x04, 0x2f
        /*0122*/ 	.short	(.L_60 - .L_59)
	.align		4
.L_59:
        /*0124*/ 	.word	index@(_ZN7cutlass13device_kernelIN5flash19enable_sm80_to_sm89INS1_16FlashAttnBwdSm80INS1_25CollectiveMainloopBwdSm80ILi2ELi2EN4cute5tupleIJNS5_1CILi64EEENS7_ILi128EEENS7_ILi96EEEEEENS_6half_tEfNS_4arch4Sm80ELb1ELb0ELb0ELb0ELb0ELb0ELb0ELb0ELi2ELi2ELi4ELi2ELb0EEENS1_21CollectiveEpilogueBwdISB_SC_SE_Li256ELb0ELb0ELi2EEENS1_25SingleTileBwdLPTSchedulerILb0ELi128ELb0EEEEEEEEEvNT_6ParamsE)
        /*0128*/ 	.word	0x000000ff


	//----- nvinfo : EIATTR_FRAME_SIZE
	.align		4
.L_60:
        /*012c*/ 	.byte	0x04, 0x11
        /*012e*/ 	.short	(.L_62 - .L_61)
	.align		4
.L_61:
        /*0130*/ 	.word	index@(_ZN7cutlass13device_kernelIN5flash19enable_sm80_to_sm89INS1_16FlashAttnBwdSm80INS1_25CollectiveMainloopBwdSm80ILi2ELi2EN4cute5tupleIJNS5_1CILi64EEENS7_ILi128EEENS7_ILi96EEEEEENS_6half_tEfNS_4arch4Sm80ELb1ELb0ELb0ELb0ELb0ELb0ELb0ELb0ELi2ELi2ELi4ELi2ELb0EEENS1_21CollectiveEpilogueBwdISB_SC_SE_Li256ELb0ELb0ELi2EEENS1_25SingleTileBwdLPTSchedulerILb0ELi128ELb0EEEEEEEEEvNT_6ParamsE)
        /*0134*/ 	.word	0x00000000


	//----- nvinfo : EIATTR_REGCOUNT
	.align		4
.L_62:
        /*0138*/ 	.byte	0x04, 0x2f
        /*013a*/ 	.short	(.L_64 - .L_63)
	.align		4
.L_63:
        /*013c*/ 	.word	index@(_ZN7cutlass13device_kernelIN5flash19enable_sm80_to_sm89INS1_16FlashAttnBwdSm80INS1_25CollectiveMainloopBwdSm80ILi2ELi2EN4cute5tupleIJNS5_1CILi64EEENS7_ILi128EEENS7_ILi96EEEEEENS_6half_tEfNS_4arch4Sm80ELb0ELb1ELb0ELb1ELb1ELb0ELb0ELb0ELi2ELi2ELi4ELi2ELb0EEENS1_24CollectiveEpilogueBwdGQAISB_fSE_Li256ELb1ELb1EEENS1_19SingleTileSchedulerILb1ELb0ELb0ELi128EEEEEEEEEvNT_6ParamsE)
        /*0140*/ 	.word	0x000000ff


	//----- nvinfo : EIATTR_FRAME_SIZE
	.align		4
.L_64:
        /*0144*/ 	.byte	0x04, 0x11
        /*0146*/ 	.short	(.L_66 - .L_65)
	.align		4
.L_65:
        /*0148*/ 	.word	index@($__internal_9_$__cuda_sm70_warpsync)
        /*014c*/ 	.word	0x00000000


	//----- nvinfo : EIATTR_FRAME_SIZE
	.align		4
.L_66:
        /*0150*/ 	.byte	0x04, 0x11
        /*0152*/ 	.short	(.L_68 - .L_67)
	.align		4
.L_67:
        /*0154*/ 	.word	index@(_ZN7cutlass13device_kernelIN5flash19enable_sm80_to_sm89INS1_16FlashAttnBwdSm80INS1_25CollectiveMainloopBwdSm80ILi2ELi2EN4cute5tupleIJNS5_1CILi64EEENS7_ILi128EEENS7_ILi96EEEEEENS_6half_tEfNS_4arch4Sm80ELb0ELb1ELb0ELb1ELb1ELb0ELb0ELb0ELi2ELi2ELi4ELi2ELb0EEENS1_24CollectiveEpilogueBwdGQAISB_fSE_Li256ELb1ELb1EEENS1_19SingleTileSchedulerILb1ELb0ELb0ELi128EEEEEEEEEvNT_6ParamsE)
        /*0158*/ 	.word	0x00000010


	//----- nvinfo : EIATTR_REGCOUNT
	.align		4
.L_68:
        /*015c*/ 	.byte	0x04, 0x2f
        /*015e*/ 	.short	(.L_70 - .L_69)
	.align		4
.L_69:
        /*0160*/ 	.word	index@(_ZN7cutlass13device_kernelIN5flash19enable_sm80_to_sm89INS1_16FlashAttnBwdSm80INS1_25CollectiveMainloopBwdSm80ILi2ELi2EN4cute5tupleIJNS5_1CILi64EEENS7_ILi128EEENS7_ILi96EEEEEENS_6half_tEfNS_4arch4Sm80ELb0ELb1ELb0ELb1ELb0ELb0ELb0ELb0ELi2ELi2ELi4ELi2ELb0EEENS1_24CollectiveEpilogueBwdGQAISB_fSE_Li256ELb1ELb0EEENS1_19SingleTileSchedulerILb1ELb0ELb0ELi128EEEEEEEEEvNT_6ParamsE)
        /*0164*/ 	.word	0x000000ff


	//----- nvinfo : EIATTR_FRAME_SIZE
	.align		4
.L_70:
        /*0168*/ 	.byte	0x04, 0x11
        /*016a*/ 	.short	(.L_72 - .L_71)
	.align		4
.L_71:
        /*016c*/ 	.word	index@(_ZN7cutlass13device_kernelIN5flash19enable_sm80_to_sm89INS1_16FlashAttnBwdSm80INS1_25CollectiveMainloopBwdSm80ILi2ELi2EN4cute5tupleIJNS5_1CILi64EEENS7_ILi128EEENS7_ILi96EEEEEENS_6half_tEfNS_4arch4Sm80ELb0ELb1ELb0ELb1ELb0ELb0ELb0ELb0ELi2ELi2ELi4ELi2ELb0EEENS1_24CollectiveEpilogueBwdGQAISB_fSE_Li256ELb1ELb0EEENS1_19SingleTileSchedulerILb1ELb0ELb0ELi128EEEEEEEEEvNT_6ParamsE)
        /*0170*/ 	.word	0x00000010


	//----- nvinfo : EIATTR_REGCOUNT
	.align		4
.L_72:
        /*0174*/ 	.byte	0x04, 0x2f
        /*0176*/ 	.short	(.L_74 - .L_73)
	.align		4
.L_73:
        /*0178*/ 	.word	index@(_ZN7cutlass13device_kernelIN5flash19enable_sm80_to_sm89INS1_16FlashAttnBwdSm80INS1_25CollectiveMainloopBwdSm80ILi2ELi2EN4cute5tupleIJNS5_1CILi64EEENS7_ILi128EEENS7_ILi96EEEEEENS_6half_tEfNS_4arch4Sm80ELb0ELb1ELb0ELb1ELb1ELb0ELb0ELb0ELi2ELi2ELi4ELi2ELb0EEENS1_21CollectiveEpilogueBwdISB_SC_SE_Li256ELb1ELb0ELi2EEENS1_19SingleTileSchedulerILb1ELb0ELb0ELi128EEEEEEEEEvNT_6ParamsE)
        /*017c*/ 	.word	0x000000ff


	//----- nvinfo : EIATTR_FRAME_SIZE
	.align		4
.L_74:
        /*0180*/ 	.byte	0x04, 0x11
        /*0182*/ 	.short	(.L_76 - .L_75)
	.align		4
.L_75:
        /*0184*/ 	.word	index@(_ZN7cutlass13device_kernelIN5flash19enable_sm80_to_sm89INS1_16FlashAttnBwdSm80INS1_25CollectiveMainloopBwdSm80ILi2ELi2EN4cute5tupleIJNS5_1CILi64EEENS7_ILi128EEENS7_ILi96EEEEEENS_6half_tEfNS_4arch4Sm80ELb0ELb1ELb0ELb1ELb1ELb0ELb0ELb0ELi2ELi2ELi4ELi2ELb0EEENS1_21CollectiveEpilogueBwdISB_SC_SE_Li256ELb1ELb0ELi2EEENS1_19SingleTileSchedulerILb1ELb0ELb0ELi128EEEEEEEEEvNT_6ParamsE)
        /*0188*/ 	.word	0x00000010


	//----- nvinfo : EIATTR_REGCOUNT
	.align		4
.L_76:
        /*018c*/ 	.byte	0x04, 0x2f
        /*018e*/ 	.short	(.L_78 - .L_77)
	.align		4
.L_77:
        /*0190*/ 	.word	index@(_ZN7cutlass13device_kernelIN5flash19enable_sm80_to_sm89INS1_16FlashAttnBwdSm80INS1_25CollectiveMainloopBwdSm80ILi2ELi2EN4cute5tupleIJNS5_1CILi64EEENS7_ILi128EEENS7_ILi96EEEEEENS_6half_tEfNS_4arch4Sm80ELb0ELb1ELb0ELb1ELb0ELb0ELb0ELb0ELi2ELi2ELi4ELi2ELb0EEENS1_21CollectiveEpilogueBwdISB_SC_SE_Li256ELb1ELb0ELi2EEENS1_19SingleTileSchedulerILb1ELb0ELb0ELi128EEEEEEEEEvNT_6ParamsE)
        /*0194*/ 	.word	0x000000ff


	//----- nvinfo : EIATTR_FRAME_SIZE
	.align		4
.L_78:
        /*0198*/ 	.byte	0x04, 0x11
        /*019a*/ 	.short	(.L_80 - .L_79)
	.align		4
.L_79:
        /*019c*/ 	.word	index@(_ZN7cutlass13device_kernelIN5flash19enable_sm80_to_sm89INS1_16FlashAttnBwdSm80INS1_25CollectiveMainloopBwdSm80ILi2ELi2EN4cute5tupleIJNS5_1CILi64EEENS7_ILi128EEENS7_ILi96EEEEEENS_6half_tEfNS_4arch4Sm80ELb0ELb1ELb0ELb1ELb0ELb0ELb0ELb0ELi2ELi2ELi4ELi2ELb0EEENS1_21CollectiveEpilogueBwdISB_SC_SE_Li256ELb1ELb0ELi2EEENS1_19SingleTileSchedulerILb1ELb0ELb0ELi128EEEEEEEEEvNT_6ParamsE)
        /*01a0*/ 	.word	0x00000010


	//----- nvinfo : EIATTR_REGCOUNT
	.align		4
.L_80:
        /*01a4*/ 	.byte	0x04, 0x2f
        /*01a6*/ 	.short	(.L_82 - .L_81)
	.align		4
.L_81:
        /*01a8*/ 	.word	index@(_ZN7cutlass13device_kernelIN5flash19enable_sm80_to_sm89INS1_16FlashAttnBwdSm80INS1_25CollectiveMainloopBwdSm80ILi2ELi2EN4cute5tupleIJNS5_1CILi64EEENS7_ILi128EEENS7_ILi96EEEEEENS_6half_tEfNS_4arch4Sm80ELb0ELb1ELb0ELb0ELb1ELb0ELb0ELb0ELi2ELi2ELi4ELi2ELb0EEENS1_24CollectiveEpilogueBwdGQAISB_fSE_Li256ELb0ELb1EEENS1_19SingleTileSchedulerILb0ELb0ELb0ELi128EEEEEEEEEvNT_6ParamsE)
        /*01ac*/ 	.word	0x000000fd


	//----- nvinfo : EIATTR_FRAME_SIZE
	.align		4
.L_82:
        /*01b0*/ 	.byte	0x04, 0x11
        /*01b2*/ 	.short	(.L_84 - .L_83)
	.align		4
.L_83:
        /*01b4*/ 	.word	index@($__internal_8_$__cuda_sm70_warpsync)
        /*01b8*/ 	.word	0x00000000


	//----- nvinfo : EIATTR_FRAME_SIZE
	.align		4
.L_84:
        /*01bc*/ 	.byte	0x04, 0x11
        /*01be*/ 	.short	(.L_86 - .L_85)
	.align		4
.L_85:
        /*01c0*/ 	.word	index@(_ZN7cutlass13device_kernelIN5flash19enable_sm80_to_sm89INS1_16FlashAttnBwdSm80INS1_25CollectiveMainloopBwdSm80ILi2ELi2EN4cute5tupleIJNS5_1CILi64EEENS7_ILi128EEENS7_ILi96EEEEEENS_6half_tEfNS_4arch4Sm80ELb0ELb1ELb0ELb0ELb1ELb0ELb0ELb0ELi2ELi2ELi4ELi2ELb0EEENS1_24CollectiveEpilogueBwdGQAISB_fSE_Li256ELb0ELb1EEENS1_19SingleTileSchedulerILb0ELb0ELb0ELi128EEEEEEEEEvNT_6ParamsE)
        /*01c4*/ 	.word	0x00000000


	//----- nvinfo : EIATTR_REGCOUNT
	.align		4
.L_86:
        /*01c8*/ 	.byte	0x04, 0x2f
        /*01ca*/ 	.short	(.L_88 - .L_87)
	.align		4
.L_87:
        /*01cc*/ 	.word	index@(_ZN7cutlass13device_kernelIN5flash19enable_sm80_to_sm89INS1_16FlashAttnBwdSm80INS1_25CollectiveMainloopBwdSm80ILi2ELi2EN4cute5tupleIJNS5_1CILi64EEENS7_ILi128EEENS7_ILi96EEEEEENS_6half_tEfNS_4arch4Sm80ELb0ELb1ELb0ELb0ELb0ELb0ELb0ELb0ELi2ELi2ELi4ELi2ELb0EEENS1_24CollectiveEpilogueBwdGQAISB_fSE_Li256ELb0ELb0EEENS1_19SingleTileSchedulerILb0ELb0ELb0ELi128EEEEEEEEEvNT_6ParamsE)
        /*01d0*/ 	.word	0x000000fd


	//----- nvinfo : EIATTR_FRAME_SIZE
	.align		4
.L_88:
        /*01d4*/ 	.byte	0x04, 0x11
        /*01d6*/ 	.short	(.L_90 - .L_89)
	.align		4
.L_89:
        /*01d8*/ 	.word	index@(_ZN7cutlass13device_kernelIN5flash19enable_sm80_to_sm89INS1_16FlashAttnBwdSm80INS1_25CollectiveMainloopBwdSm80ILi2ELi2EN4cute5tupleIJNS5_1CILi64EEENS7_ILi128EEENS7_ILi96EEEEEENS_6half_tEfNS_4arch4Sm80ELb0ELb1ELb0ELb0ELb0ELb0ELb0ELb0ELi2ELi2ELi4ELi2ELb0EEENS1_24CollectiveEpilogueBwdGQAISB_fSE_Li256ELb0ELb0EEENS1_19SingleTileSchedulerILb0ELb0ELb0ELi128EEEEEEEEEvNT_6ParamsE)
        /*01dc*/ 	.word	0x00000000


	//----- nvinfo : EIATTR_REGCOUNT
	.align		4
.L_90:
        /*01e0*/ 	.byte	0x04, 0x2f
        /*01e2*/ 	.short	(.L_92 - .L_91)
	.align		4
.L_91:
        /*01e4*/ 	.word	index@(_ZN7cutlass13device_kernelIN5flash19enable_sm80_to_sm89INS1_16FlashAttnBwdSm80INS1_25CollectiveMainloopBwdSm80ILi2ELi2EN4cute5tupleIJNS5_1CILi64EEENS7_ILi128EEENS7_ILi96EEEEEENS_6half_tEfNS_4arch4Sm80ELb0ELb1ELb0ELb0ELb1ELb0ELb0ELb0ELi2ELi2ELi4ELi2ELb0EEENS1_21CollectiveEpilogueBwdISB_SC_SE_Li256ELb0ELb0ELi2EEENS1_19SingleTileSchedulerILb0ELb0ELb0ELi128EEEEEEEEEvNT_6ParamsE)
        /*01e8*/ 	.word	0x000000fd


	//----- nvinfo : EIATTR_FRAME_SIZE
	.align		4
.L_92:
        /*01ec*/ 	.byte	0x04, 0x11
        /*01ee*/ 	.short	(.L_94 - .L_93)
	.align		4
.L_93:
        /*01f0*/ 	.word	index@(_ZN7cutlass13device_kernelIN5flash19enable_sm80_to_sm89INS1_16FlashAttnBwdSm80INS1_25CollectiveMainloopBwdSm80ILi2ELi2EN4cute5tupleIJNS5_1CILi64EEENS7_ILi128EEENS7_ILi96EEEEEENS_6half_tEfNS_4arch4Sm80ELb0ELb1ELb0ELb0ELb1ELb0ELb0ELb0ELi2ELi2ELi4ELi2ELb0EEENS1_21CollectiveEpilogueBwdISB_SC_SE_Li256ELb0ELb0ELi2EEENS1_19SingleTileSchedulerILb0ELb0ELb0ELi128EEEEEEEEEvNT_6ParamsE)
        /*01f4*/ 	.word	0x00000000


	//----- nvinfo : EIATTR_REGCOUNT
	.align		4
.L_94:
        /*01f8*/ 	.byte	0x04, 0x2f
        /*01fa*/ 	.short	(.L_96 - .L_95)
	.align		4
.L_95:
        /*01fc*/ 	.word	index@(_ZN7cutlass13device_kernelIN5flash19enable_sm80_to_sm89INS1_16FlashAttnBwdSm80INS1_25CollectiveMainloopBwdSm80ILi2ELi2EN4cute5tupleIJNS5_1CILi64EEENS7_ILi128EEENS7_ILi96EEEEEENS_6half_tEfNS_4arch4Sm80ELb0ELb1ELb0ELb0ELb0ELb0ELb0ELb0ELi2ELi2ELi4ELi2ELb0EEENS1_21CollectiveEpilogueBwdISB_SC_SE_Li256ELb0ELb0ELi2EEENS1_19SingleTileSchedulerILb0ELb0ELb0ELi128EEEEEEEEEvNT_6ParamsE)
        /*0200*/ 	.word	0x000000fd


	//----- nvinfo : EIATTR_FRAME_SIZE
	.align		4
.L_96:
        /*0204*/ 	.byte	0x04, 0x11
        /*0206*/ 	.short	(.L_98 - .L_97)
	.align		4
.L_97:
        /*0208*/ 	.word	index@(_ZN7cutlass13device_kernelIN5flash19enable_sm80_to_sm89INS1_16FlashAttnBwdSm80INS1_25CollectiveMainloopBwdSm80ILi2ELi2EN4cute5tupleIJNS5_1CILi64EEENS7_ILi128EEENS7_ILi96EEEEEENS_6half_tEfNS_4arch4Sm80ELb0ELb1ELb0ELb0ELb0ELb0ELb0ELb0ELi2ELi2ELi4ELi2ELb0EEENS1_21CollectiveEpilogueBwdISB_SC_SE_Li256ELb0ELb0ELi2EEENS1_19SingleTileSchedulerILb0ELb0ELb0ELi128EEEEEEEEEvNT_6ParamsE)
        /*020c*/ 	.word	0x00000000


	//----- nvinfo : EIATTR_REGCOUNT
	.align		4
.L_98:
        /*0210*/ 	.byte	0x04, 0x2f
        /*0212*/ 	.short	(.L_100 - .L_99)
	.align		4
.L_99:
        /*0214*/ 	.word	index@(_ZN7cutlass13device_kernelIN5flash19enable_sm80_to_sm89INS1_16FlashAttnBwdSm80INS1_25CollectiveMainloopBwdSm80ILi2ELi2EN4cute5tupleIJNS5_1CILi64EEENS7_ILi128EEENS7_ILi96EEEEEENS_6half_tEfNS_4arch4Sm80ELb0ELb0ELb0ELb1ELb1ELb0ELb0ELb0ELi2ELi2ELi4ELi2ELb0EEENS1_24CollectiveEpilogueBwdGQAISB_fSE_Li256ELb1ELb1EEENS1_19SingleTileSchedulerILb1ELb0ELb0ELi128EEEEEEEEEvNT_6ParamsE)
        /*0218*/ 	.word	0x000000fc


	//----- nvinfo : EIATTR_FRAME_SIZE
	.align		4
.L_100:
        /*021c*/ 	.byte	0x04, 0x11
        /*021e*/ 	.short	(.L_102 - .L_101)
	.align		4
.L_101:
        /*0220*/ 	.word	index@($__internal_7_$__cuda_sm70_warpsync)
        /*0224*/ 	.word	0x00000000


	//----- nvinfo : EIATTR_FRAME_SIZE
	.align		4
.L_102:
        /*0228*/ 	.byte	0x04, 0x11
        /*022a*/ 	.short	(.L_104 - .L_103)
	.align		4
.L_103:
        /*022c*/ 	.word	index@(_ZN7cutlass13device_kernelIN5flash19enable_sm80_to_sm89INS1_16FlashAttnBwdSm80INS1_25CollectiveMainloopBwdSm80ILi2ELi2EN4cute5tupleIJNS5_1CILi64EEENS7_ILi128EEENS7_ILi96EEEEEENS_6half_tEfNS_4arch4Sm80ELb0ELb0ELb0ELb1ELb1ELb0ELb0ELb0ELi2ELi2ELi4ELi2ELb0EEENS1_24CollectiveEpilogueBwdGQAISB_fSE_Li256ELb1ELb1EEENS1_19SingleTileSchedulerILb1ELb0ELb0ELi128EEEEEEEEEvNT_6ParamsE)
        /*0230*/ 	.word	0x00000000


	//----- nvinfo : EIATTR_REGCOUNT
	.align		4
.L_104:
        /*0234*/ 	.byte	0x04, 0x2f
        /*0236*/ 	.short	(.L_106 - .L_105)
	.align		4
.L_105:
        /*0238*/ 	.word	index@(_ZN7cutlass13device_kernelIN5flash19enable_sm80_to_sm89INS1_16FlashAttnBwdSm80INS1_25CollectiveMainloopBwdSm80ILi2ELi2EN4cute5tupleIJNS5_1CILi64EEENS7_ILi128EEENS7_ILi96EEEEEENS_6half_tEfNS_4arch4Sm80ELb0ELb0ELb0ELb1ELb0ELb0ELb0ELb0ELi2ELi2ELi4ELi2ELb0EEENS1_24CollectiveEpilogueBwdGQAISB_fSE_Li256ELb1ELb0EEENS1_19SingleTileSchedulerILb1ELb0ELb0ELi128EEEEEEEEEvNT_6ParamsE)
        /*023c*/ 	.word	0x000000fc


	//----- nvinfo : EIATTR_FRAME_SIZE
	.align		4
.L_106:
        /*0240*/ 	.byte	0x04, 0x11
        /*0242*/ 	.short	(.L_108 - .L_107)
	.align		4
.L_107:
        /*0244*/ 	.word	index@(_ZN7cutlass13device_kernelIN5flash19enable_sm80_to_sm89INS1_16FlashAttnBwdSm80INS1_25CollectiveMainloopBwdSm80ILi2ELi2EN4cute5tupleIJNS5_1CILi64EEENS7_ILi128EEENS7_ILi96EEEEEENS_6half_tEfNS_4arch4Sm80ELb0ELb0ELb0ELb1ELb0ELb0ELb0ELb0ELi2ELi2ELi4ELi2ELb0EEENS1_24CollectiveEpilogueBwdGQAISB_fSE_Li256ELb1ELb0EEENS1_19SingleTileSchedulerILb1ELb0ELb0ELi128EEEEEEEEEvNT_6ParamsE)
        /*0248*/ 	.word	0x00000000


	//----- nvinfo : EIATTR_REGCOUNT
	.align		4
.L_108:
        /*024c*/ 	.byte	0x04, 0x2f
        /*024e*/ 	.short	(.L_110 - .L_109)
	.align		4
.L_109:
        /*0250*/ 	.word	index@(_ZN7cutlass13device_kernelIN5flash19enable_sm80_to_sm89INS1_16FlashAttnBwdSm80INS1_25CollectiveMainloopBwdSm80ILi2ELi2EN4cute5tupleIJNS5_1CILi64EEENS7_ILi128EEENS7_ILi96EEEEEENS_6half_tEfNS_4arch4Sm80ELb0ELb0ELb0ELb1ELb1ELb0ELb0ELb0ELi2ELi2ELi4ELi2ELb0EEENS1_21CollectiveEpilogueBwdISB_SC_SE_Li256ELb1ELb0ELi2EEENS1_19SingleTileSchedulerILb1ELb0ELb0ELi128EEEEEEEEEvNT_6ParamsE)
        /*0254*/ 	.word	0x000000fc


	//----- nvinfo : EIATTR_FRAME_SIZE
	.align		4
.L_110:
        /*0258*/ 	.byte	0x04, 0x11
        /*025a*/ 	.short	(.L_112 - .L_111)
	.align		4
.L_111:
        /*025c*/ 	.word	index@(_ZN7cutlass13device_kernelIN5flash19enable_sm80_to_sm89INS1_16FlashAttnBwdSm80INS1_25CollectiveMainloopBwdSm80ILi2ELi2EN4cute5tupleIJNS5_1CILi64EEENS7_ILi128EEENS7_ILi96EEEEEENS_6half_tEfNS_4arch4Sm80ELb0ELb0ELb0ELb1ELb1ELb0ELb0ELb0ELi2ELi2ELi4ELi2ELb0EEENS1_21CollectiveEpilogueBwdISB_SC_SE_Li256ELb1ELb0ELi2EEENS1_19SingleTileSchedulerILb1ELb0ELb0ELi128EEEEEEEEEvNT_6ParamsE)
        /*0260*/ 	.word	0x00000000


	//----- nvinfo : EIATTR_REGCOUNT
	.align		4
.L_112:
        /*0264*/ 	.byte	0x04, 0x2f
        /*0266*/ 	.short	(.L_114 - .L_113)
	.align		4
.L_113:
        /*0268*/ 	.word	index@(_ZN7cutlass13device_kernelIN5flash19enable_sm80_to_sm89INS1_16FlashAttnBwdSm80INS1_25CollectiveMainloopBwdSm80ILi2ELi2EN4cute5tupleIJNS5_1CILi64EEENS7_ILi128EEENS7_ILi96EEEEEENS_6half_tEfNS_4arch4Sm80ELb0ELb0ELb0ELb1ELb0ELb0ELb0ELb0ELi2ELi2ELi4ELi2ELb0EEENS1_21CollectiveEpilogueBwdISB_SC_SE_Li256ELb1ELb0ELi2EEENS1_19SingleTileSchedulerILb1ELb0ELb0ELi128EEEEEEEEEvNT_6ParamsE)
        /*026c*/ 	.word	0x000000fc


	//----- nvinfo : EIATTR_FRAME_SIZE
	.align		4
.L_114:
        /*0270*/ 	.byte	0x04, 0x11
        /*0272*/ 	.short	(.L_116 - .L_115)
	.align		4
.L_115:
        /*0274*/ 	.word	index@(_ZN7cutlass13device_kernelIN5flash19enable_sm80_to_sm89INS1_16FlashAttnBwdSm80INS1_25CollectiveMainloopBwdSm80ILi2ELi2EN4cute5tupleIJNS5_1CILi64EEENS7_ILi128EEENS7_ILi96EEEEEENS_6half_tEfNS_4arch4Sm80ELb0ELb0ELb0ELb1ELb0ELb0ELb0ELb0ELi2ELi2ELi4ELi2ELb0EEENS1_21CollectiveEpilogueBwdISB_SC_SE_Li256ELb1ELb0ELi2EEENS1_19SingleTileSchedulerILb1ELb0ELb0ELi128EEEEEEEEEvNT_6ParamsE)
        /*0278*/ 	.word	0x00000000


	//----- nvinfo : EIATTR_REGCOUNT
	.align		4
.L_116:
        /*027c*/ 	.byte	0x04, 0x2f
        /*027e*/ 	.short	(.L_118 - .L_117)
	.align		4
.L_117:
        /*0280*/ 	.word	index@(_ZN7cutlass13device_kernelIN5flash19enable_sm80_to_sm89INS1_16FlashAttnBwdSm80INS1_25CollectiveMainloopBwdSm80ILi2ELi2EN4cute5tupleIJNS5_1CILi64EEENS7_ILi128EEENS7_ILi96EEEEEENS_6half_tEfNS_4arch4Sm80ELb0ELb0ELb0ELb0ELb1ELb0ELb0ELb0ELi2ELi2ELi4ELi2ELb0EEENS1_24CollectiveEpilogueBwdGQAISB_fSE_Li256ELb0ELb1EEENS1_19SingleTileSchedulerILb0ELb0ELb0ELi128EEEEEEEEEvNT_6ParamsE)
        /*0284*/ 	.word	0x000000f8


	//----- nvinfo : EIATTR_FRAME_SIZE
	.align		4
.L_118:
        /*0288*/ 	.byte	0x04, 0x11
        /*028a*/ 	.short	(.L_120 - .L_119)
	.align		4
.L_119:
        /*028c*/ 	.word	index@($__internal_6_$__cuda_sm70_warpsync)
        /*0290*/ 	.word	0x00000000


	//----- nvinfo : EIATTR_FRAME_SIZE
	.align		4
.L_120:
        /*0294*/ 	.byte	0x04, 0x11
        /*0296*/ 	.short	(.L_122 - .L_121)
	.align		4
.L_121:
        /*0298*/ 	.word	index@(_ZN7cutlass13device_kernelIN5flash19enable_sm80_to_sm89INS1_16FlashAttnBwdSm80INS1_25CollectiveMainloopBwdSm80ILi2ELi2EN4cute5tupleIJNS5_1CILi64EEENS7_ILi128EEENS7_ILi96EEEEEENS_6half_tEfNS_4arch4Sm80ELb0ELb0ELb0ELb0ELb1ELb0ELb0ELb0ELi2ELi2ELi4ELi2ELb0EEENS1_24CollectiveEpilogueBwdGQAISB_fSE_Li256ELb0ELb1EEENS1_19SingleTileSchedulerILb0ELb0ELb0ELi128EEEEEEEEEvNT_6ParamsE)
        /*029c*/ 	.word	0x00000000


	//----- nvinfo : EIATTR_REGCOUNT
	.align		4
.L_122:
        /*02a0*/ 	.byte	0x04, 0x2f
        /*02a2*/ 	.short	(.L_124 - .L_123)
	.align		4
.L_123:
        /*02a4*/ 	.word	index@(_ZN7cutlass13device_kernelIN5flash19enable_sm80_to_sm89INS1_16FlashAttnBwdSm80INS1_25CollectiveMainloopBwdSm80ILi2ELi2EN4cute5tupleIJNS5_1CILi64EEENS7_ILi128EEENS7_ILi96EEEEEENS_6half_tEfNS_4arch4Sm80ELb0ELb0ELb0ELb0ELb0ELb0ELb0ELb0ELi2ELi2ELi4ELi2ELb0EEENS1_24CollectiveEpilogueBwdGQAISB_fSE_Li256ELb0ELb0EEENS1_19SingleTileSchedulerILb0ELb0ELb0ELi128EEEEEEEEEvNT_6ParamsE)
        /*02a8*/ 	.word	0x000000f8


	//----- nvinfo : EIATTR_FRAME_SIZE
	.align		4
.L_124:
        /*02ac*/ 	.byte	0x04, 0x11
        /*02ae*/ 	.short	(.L_126 - .L_125)
	.align		4
.L_125:
        /*02b0*/ 	.word	index@(_ZN7cutlass13device_kernelIN5flash19enable_sm80_to_sm89INS1_16FlashAttnBwdSm80INS1_25CollectiveMainloopBwdSm80ILi2ELi2EN4cute5tupleIJNS5_1CILi64EEENS7_ILi128EEENS7_ILi96EEEEEENS_6half_tEfNS_4arch4Sm80ELb0ELb0ELb0ELb0ELb0ELb0ELb0ELb0ELi2ELi2ELi4ELi2ELb0EEENS1_24CollectiveEpilogueBwdGQAISB_fSE_Li256ELb0ELb0EEENS1_19SingleTileSchedulerILb0ELb0ELb0ELi128EEEEEEEEEvNT_6ParamsE)
        /*02b4*/ 	.word	0x00000000


	//----- nvinfo : EIATTR_REGCOUNT
	.align		4
.L_126:
        /*02b8*/ 	.byte	0x04, 0x2f
        /*02ba*/ 	.short	(.L_128 - .L_127)
	.align		4
.L_127:
        /*02bc*/ 	.word	index@(_ZN7cutlass13device_kernelIN5flash19enable_sm80_to_sm89INS1_16FlashAttnBwdSm80INS1_25CollectiveMainloopBwdSm80ILi2ELi2EN4cute5tupleIJNS5_1CILi64EEENS7_ILi128EEENS7_ILi96EEEEEENS_6half_tEfNS_4arch4Sm80ELb0ELb0ELb0ELb0ELb1ELb0ELb0ELb0ELi2ELi2ELi4ELi2ELb0EEENS1_21CollectiveEpilogueBwdISB_SC_SE_Li256ELb0ELb0ELi2EEENS1_19SingleTileSchedulerILb0ELb0ELb0ELi128EEEEEEEEEvNT_6ParamsE)
        /*02c0*/ 	.word	0x000000ff


	//----- nvinfo : EIATTR_FRAME_SIZE
	.align		4
.L_128:
        /*02c4*/ 	.byte	0x04, 0x11
        /*02c6*/ 	.short	(.L_130 - .L_129)
	.align		4
.L_129:
        /*02c8*/ 	.word	index@(_ZN7cutlass13device_kernelIN5flash19enable_sm80_to_sm89INS1_16FlashAttnBwdSm80INS1_25CollectiveMainloopBwdSm80ILi2ELi2EN4cute5tupleIJNS5_1CILi64EEENS7_ILi128EEENS7_ILi96EEEEEENS_6half_tEfNS_4arch4Sm80ELb0ELb0ELb0ELb0ELb1ELb0ELb0ELb0ELi2ELi2ELi4ELi2ELb0EEENS1_21CollectiveEpilogueBwdISB_SC_SE_Li256ELb0ELb0ELi2EEENS1_19SingleTileSchedulerILb0ELb0ELb0ELi128EEEEEEEEEvNT_6ParamsE)
        /*02cc*/ 	.word	0x00000000


	//----- nvinfo : EIATTR_REGCOUNT
	.align		4
.L_130:
        /*02d0*/ 	.byte	0x04, 0x2f
        /*02d2*/ 	.short	(.L_132 - .L_131)
	.align		4
.L_131:
        /*02d4*/ 	.word	index@(_ZN7cutlass13device_kernelIN5flash19enable_sm80_to_sm89INS1_16FlashAttnBwdSm80INS1_25CollectiveMainloopBwdSm80ILi2ELi2EN4cute5tupleIJNS5_1CILi64EEENS7_ILi128EEENS7_ILi96EEEEEENS_6half_tEfNS_4arch4Sm80ELb0ELb0ELb0ELb0ELb0ELb0ELb0ELb0ELi2ELi2ELi4ELi2ELb0EEENS1_21CollectiveEpilogueBwdISB_SC_SE_Li256ELb0ELb0ELi2EEENS1_19SingleTileSchedulerILb0ELb0ELb0ELi128EEEEEEEEEvNT_6ParamsE)
        /*02d8*/ 	.word	0x000000ff


	//----- nvinfo : EIATTR_FRAME_SIZE
	.align		4
.L_132:
        /*02dc*/ 	.byte	0x04, 0x11
        /*02de*/ 	.short	(.L_134 - .L_133)
	.align		4
.L_133:
        /*02e0*/ 	.word	index@(_ZN7cutlass13device_kernelIN5flash19enable_sm80_to_sm89INS1_16FlashAttnBwdSm80INS1_25CollectiveMainloopBwdSm80ILi2ELi2EN4cute5tupleIJNS5_1CILi64EEENS7_ILi128EEENS7_ILi96EEEEEENS_6half_tEfNS_4arch4Sm80ELb0ELb0ELb0ELb0ELb0ELb0ELb0ELb0ELi2ELi2ELi4ELi2ELb0EEENS1_21CollectiveEpilogueBwdISB_SC_SE_Li256ELb0ELb0ELi2EEENS1_19SingleTileSchedulerILb0ELb0ELb0ELi128EEEEEEEEEvNT_6ParamsE)
        /*02e4*/ 	.word	0x00000000


	//----- nvinfo : EIATTR_REGCOUNT
	.align		4
.L_134:
        /*02e8*/ 	.byte	0x04, 0x2f
        /*02ea*/ 	.short	(.L_136 - .L_135)
	.align		4
.L_135:
        /*02ec*/ 	.word	index@(_ZN7cutlass13device_kernelIN5flash19enable_sm80_to_sm89INS1_16FlashAttnBwdSm80INS1_25CollectiveMainloopBwdSm80ILi2ELi1EN4cute5tupleIJNS5_1CILi64EEENS7_ILi128EEENS7_ILi96EEEEEENS_6half_tEfNS_4arch4Sm80ELb1ELb0ELb0ELb1ELb1ELb0ELb0ELb0ELi2ELi2ELi4ELi2ELb1EEENS1_24CollectiveEpilogueBwdGQAISB_fSE_Li256ELb1ELb1EEENS1_25SingleTileBwdLPTSchedulerILb1ELi128ELb1EEEEEEEEEvNT_6ParamsE)
        /*02f0*/ 	.word	0x000000ff


	//----- nvinfo : EIATTR_FRAME_SIZE
	.align		4
.L_136:
        /*02f4*/ 	.byte	0x04, 0x11
        /*02f6*/ 	.short	(.L_138 - .L_137)
	.align		4
.L_137:
        /*02f8*/ 	.word	index@($__internal_5_$__cuda_sm70_warpsync)
        /*02fc*/ 	.word	0x00000000


	//----- nvinfo : EIATTR_FRAME_SIZE
	.align		4
.L_138:
        /*0300*/ 	.byte	0x04, 0x11
        /*0302*/ 	.short	(.L_140 - .L_139)
	.align		4
.L_139:
        /*0304*/ 	.word	index@(_ZN7cutlass13device_kernelIN5flash19enable_sm80_to_sm89INS1_16FlashAttnBwdSm80INS1_25CollectiveMainloopBwdSm80ILi2ELi1EN4cute5tupleIJNS5_1CILi64EEENS7_ILi128EEENS7_ILi96EEEEEENS_6half_tEfNS_4arch4Sm80ELb1ELb0ELb0ELb1ELb1ELb0ELb0ELb0ELi2ELi2ELi4ELi2ELb1EEENS1_24CollectiveEpilogueBwdGQAISB_fSE_Li256ELb1ELb1EEENS1_25SingleTileBwdLPTSchedulerILb1ELi128ELb1EEEEEEEEEvNT_6ParamsE)
        /*0308*/ 	.word	0x00000028


	//----- nvinfo : EIATTR_REGCOUNT
	.align		4
.L_140:
        /*030c*/ 	.byte	0x04, 0x2f
        /*030e*/ 	.short	(.L_142 - .L_141)
	.align		4
.L_141:
        /*0310*/ 	.word	index@(_ZN7cutlass13device_kernelIN5flash19enable_sm80_to_sm89INS1_16FlashAttnBwdSm80INS1_25CollectiveMainloopBwdSm80ILi2ELi1EN4cute5tupleIJNS5_1CILi64EEENS7_ILi128EEENS7_ILi96EEEEEENS_6half_tEfNS_4arch4Sm80ELb1ELb0ELb0ELb1ELb0ELb0ELb0ELb0ELi2ELi2ELi4ELi2ELb1EEENS1_24CollectiveEpilogueBwdGQAISB_fSE_Li256ELb1ELb0EEENS1_25SingleTileBwdLPTSchedulerILb1ELi128ELb0EEEEEEEEEvNT_6ParamsE)
        /*0314*/ 	.word	0x000000ff


	//----- nvinfo : EIATTR_FRAME_SIZE
	.align		4
.L_142:
        /*0318*/ 	.byte	0x04, 0x11
        /*031a*/ 	.short	(.L_144 - .L_143)
	.align		4
.L_143:
        /*031c*/ 	.word	index@(_ZN7cutlass13device_kernelIN5flash19enable_sm80_to_sm89INS1_16FlashAttnBwdSm80INS1_25CollectiveMainloopBwdSm80ILi2ELi1EN4cute5tupleIJNS5_1CILi64EEENS7_ILi128EEENS7_ILi96EEEEEENS_6half_tEfNS_4arch4Sm80ELb1ELb0ELb0ELb1ELb0ELb0ELb0ELb0ELi2ELi2ELi4ELi2ELb1EEENS1_24CollectiveEpilogueBwdGQAISB_fSE_Li256ELb1ELb0EEENS1_25SingleTileBwdLPTSchedulerILb1ELi128ELb0EEEEEEEEEvNT_6ParamsE)
        /*0320*/ 	.word	0x00000058


	//----- nvinfo : EIATTR_REGCOUNT
	.align		4
.L_144:
        /*0324*/ 	.byte	0x04, 0x2f
        /*0326*/ 	.short	(.L_146 - .L_145)
	.align		4
.L_145:
        /*0328*/ 	.word	index@(_ZN7cutlass13device_kernelIN5flash19enable_sm80_to_sm89INS1_16FlashAttnBwdSm80INS1_25CollectiveMainloopBwdSm80ILi2ELi1EN4cute5tupleIJNS5_1CILi64EEENS7_ILi128EEENS7_ILi96EEEEEENS_6half_tEfNS_4arch4Sm80ELb1ELb0ELb0ELb1ELb1ELb0ELb0ELb0ELi2ELi2ELi4ELi2ELb1EEENS1_21CollectiveEpilogueBwdISB_SC_SE_Li256ELb1ELb0ELi2EEENS1_25SingleTileBwdLPTSchedulerILb1ELi128ELb1EEEEEEEEEvNT_6ParamsE)
        /*032c*/ 	.word	0x000000ff


	//----- nvinfo : EIATTR_FRAME_SIZE
	.align		4
.L_146:
        /*0330*/ 	.byte	0x04, 0x11
        /*0332*/ 	.short	(.L_148 - .L_147)
	.align		4
.L_147:
        /*0334*/ 	.word	index@(_ZN7cutlass13device_kernelIN5flash19enable_sm80_to_sm89INS1_16FlashAttnBwdSm80INS1_25CollectiveMainloopBwdSm80ILi2ELi1EN4cute5tupleIJNS5_1CILi64EEENS7_ILi128EEENS7_ILi96EEEEEENS_6half_tEfNS_4arch4Sm80ELb1ELb0ELb0ELb1ELb1ELb0ELb0ELb0ELi2ELi2ELi4ELi2ELb1EEENS1_21CollectiveEpilogueBwdISB_SC_SE_Li256ELb1ELb0ELi2EEENS1_25SingleTileBwdLPTSchedulerILb1ELi128ELb1EEEEEEEEEvNT_6ParamsE)
        /*0338*/ 	.word	0x00000058


	//----- nvinfo : EIATTR_REGCOUNT
	.align		4
.L_148:
        /*033c*/ 	.byte	0x04, 0x2f
        /*033e*/ 	.short	(.L_150 - .L_149)
	.align		4
.L_149:
        /*0340*/ 	.word	index@(_ZN7cutlass13device_kernelIN5flash19enable_sm80_to_sm89INS1_16FlashAttnBwdSm80INS1_25CollectiveMainloopBwdSm80ILi2ELi1EN4cute5tupleIJNS5_1CILi64EEENS7_ILi128EEENS7_ILi96EEEEEENS_6half_tEfNS_4arch4Sm80ELb1ELb0ELb0ELb1ELb0ELb0ELb0ELb0ELi2ELi2ELi4ELi2ELb1EEENS1_21CollectiveEpilogueBwdISB_SC_SE_Li256ELb1ELb0ELi2EEENS1_25SingleTileBwdLPTSchedulerILb1ELi128ELb0EEEEEEEEEvNT_6ParamsE)
        /*0344*/ 	.word	0x000000ff


	//----- nvinfo : EIATTR_FRAME_SIZE
	.align		4
.L_150:
        /*0348*/ 	.byte	0x04, 0x11
        /*034a*/ 	.short	(.L_152 - .L_151)
	.align		4
.L_151:
        /*034c*/ 	.word	index@(_ZN7cutlass13device_kernelIN5flash19enable_sm80_to_sm89INS1_16FlashAttnBwdSm80INS1_25CollectiveMainloopBwdSm80ILi2ELi1EN4cute5tupleIJNS5_1CILi64EEENS7_ILi128EEENS7_ILi96EEEEEENS_6half_tEfNS_4arch4Sm80ELb1ELb0ELb0ELb1ELb0ELb0ELb0ELb0ELi2ELi2ELi4ELi2ELb1EEENS1_21CollectiveEpilogueBwdISB_SC_SE_Li256ELb1ELb0ELi2EEENS1_25SingleTileBwdLPTSchedulerILb1ELi128ELb0EEEEEEEEEvNT_6ParamsE)
        /*0350*/ 	.word	0x00000028


	//----- nvinfo : EIATTR_REGCOUNT
	.align		4
.L_152:
        /*0354*/ 	.byte	0x04, 0x2f
        /*0356*/ 	.short	(.L_154 - .L_153)
	.align		4
.L_153:
        /*0358*/ 	.word	index@(_ZN7cutlass13device_kernelIN5flash19enable_sm80_to_sm89INS1_16FlashAttnBwdSm80INS1_25CollectiveMainloopBwdSm80ILi2ELi1EN4cute5tupleIJNS5_1CILi64EEENS7_ILi128EEENS7_ILi96EEEEEENS_6half_tEfNS_4arch4Sm80ELb1ELb0ELb0ELb0ELb1ELb0ELb0ELb0ELi2ELi2ELi4ELi2ELb1EEENS1_24CollectiveEpilogueBwdGQAISB_fSE_Li256ELb0ELb1EEENS1_25SingleTileBwdLPTSchedulerILb0ELi128ELb1EEEEEEEEEvNT_6ParamsE)
        /*035c*/ 	.word	0x000000ff


	//----- nvinfo : EIATTR_FRAME_SIZE
	.align		4
.L_154:
        /*0360*/ 	.byte	0x04, 0x11
        /*0362*/ 	.short	(.L_156 - .L_155)
	.align		4
.L_155:
        /*0364*/ 	.word	index@($__internal_4_$__cuda_sm70_warpsync)
        /*0368*/ 	.word	0x00000000


	//----- nvinfo : EIATTR_FRAME_SIZE
	.align		4
.L_156:
        /*036c*/ 	.byte	0x04, 0x11
        /*036e*/ 	.short	(.L_158 - .L_157)
	.align		4
.L_157:
        /*0370*/ 	.word	index@(_ZN7cutlass13device_kernelIN5flash19enable_sm80_to_sm89INS1_16FlashAttnBwdSm80INS1_25CollectiveMainloopBwdSm80ILi2ELi1EN4cute5tupleIJNS5_1CILi64EEENS7_ILi128EEENS7_ILi96EEEEEENS_6half_tEfNS_4arch4Sm80ELb1ELb0ELb0ELb0ELb1ELb0ELb0ELb0ELi2ELi2ELi4ELi2ELb1EEENS1_24CollectiveEpilogueBwdGQAISB_fSE_Li256ELb0ELb1EEENS1_25SingleTileBwdLPTSchedulerILb0ELi128ELb1EEEEEEEEEvNT_6ParamsE)
        /*0374*/ 	.word	0x00000028


	//----- nvinfo : EIATTR_REGCOUNT
	.align		4
.L_158:
        /*0378*/ 	.byte	0x04, 0x2f
        /*037a*/ 	.short	(.L_160 - .L_159)
	.align		4
.L_159:
        /*037c*/ 	.word	index@(_ZN7cutlass13device_kernelIN5flash19enable_sm80_to_sm89INS1_16FlashAttnBwdSm80INS1_25CollectiveMainloopBwdSm80ILi2ELi1EN4cute5tupleIJNS5_1CILi64EEENS7_ILi128EEENS7_ILi96EEEEEENS_6half_tEfNS_4arch4Sm80ELb1ELb0ELb0ELb0ELb0ELb0ELb0ELb0ELi2ELi2ELi4ELi2ELb1EEENS1_24CollectiveEpilogueBwdGQAISB_fSE_Li256ELb0ELb0EEENS1_25SingleTileBwdLPTSchedulerILb0ELi128ELb0EEEEEEEEEvNT_6ParamsE)
        /*0380*/ 	.word	0x000000ff


	//----- nvinfo : EIATTR_FRAME_SIZE
	.align		4
.L_160:
        /*0384*/ 	.byte	0x04, 0x11
        /*0386*/ 	.short	(.L_162 - .L_161)
	.align		4
.L_161:
        /*0388*/ 	.word	index@(_ZN7cutlass13device_kernelIN5flash19enable_sm80_to_sm89INS1_16FlashAttnBwdSm80INS1_25CollectiveMainloopBwdSm80ILi2ELi1EN4cute5tupleIJNS5_1CILi64EEENS7_ILi128EEENS7_ILi96EEEEEENS_6half_tEfNS_4arch4Sm80ELb1ELb0ELb0ELb0ELb0ELb0ELb0ELb0ELi2ELi2ELi4ELi2ELb1EEENS1_24CollectiveEpilogueBwdGQAISB_fSE_Li256ELb0ELb0EEENS1_25SingleTileBwdLPTSchedulerILb0ELi128ELb0EEEEEEEEEvNT_6ParamsE)
        /*038c*/ 	.word	0x00000028


	//----- nvinfo : EIATTR_REGCOUNT
	.align		4
.L_162:
        /*0390*/ 	.byte	0x04, 0x2f
        /*0392*/ 	.short	(.L_164 - .L_163)
	.align		4
.L_163:
        /*0394*/ 	.word	index@(_ZN7cutlass13device_kernelIN5flash19enable_sm80_to_sm89INS1_16FlashAttnBwdSm80INS1_25CollectiveMainloopBwdSm80ILi2ELi1EN4cute5tupleIJNS5_1CILi64EEENS7_ILi128EEENS7_ILi96EEEEEENS_6half_tEfNS_4arch4Sm80ELb1ELb0ELb0ELb0ELb1ELb0ELb0ELb0ELi2ELi2ELi4ELi2ELb1EEENS1_21CollectiveEpilogueBwdISB_SC_SE_Li256ELb0ELb0ELi2EEENS1_25SingleTileBwdLPTSchedulerILb0ELi128ELb1EEEEEEEEEvNT_6ParamsE)
        /*0398*/ 	.word	0x000000ff


	//----- nvinfo : EIATTR_FRAME_SIZE
	.align		4
.L_164:
        /*039c*/ 	.byte	0x04, 0x11
        /*039e*/ 	.short	(.L_166 - .L_165)
	.align		4
.L_165:
        /*03a0*/ 	.word	index@(_ZN7cutlass13device_kernelIN5flash19enable_sm80_to_sm89INS1_16FlashAttnBwdSm80INS1_25CollectiveMainloopBwdSm80ILi2ELi1EN4cute5tupleIJNS5_1CILi64EEENS7_ILi128EEENS7_ILi96EEEEEENS_6half_tEfNS_4arch4Sm80ELb1ELb0ELb0ELb0ELb1ELb0ELb0ELb0ELi2ELi2ELi4ELi2ELb1EEENS1_21CollectiveEpilogueBwdISB_SC_SE_Li256ELb0ELb0ELi2EEENS1_25SingleTileBwdLPTSchedulerILb0ELi128ELb1EEEEEEEEEvNT_6ParamsE)
        /*03a4*/ 	.word	0x00000028


	//----- nvinfo : EIATTR_REGCOUNT
	.align		4
.L_166:
        /*03a8*/ 	.byte	0x04, 0x2f
        /*03aa*/ 	.short	(.L_168 - .L_167)
	.align		4
.L_167:
        /*03ac*/ 	.word	index@(_ZN7cutlass13device_kernelIN5flash19enable_sm80_to_sm89INS1_16FlashAttnBwdSm80INS1_25CollectiveMainloopBwdSm80ILi2ELi1EN4cute5tupleIJNS5_1CILi64EEENS7_ILi128EEENS7_ILi96EEEEEENS_6half_tEfNS_4arch4Sm80ELb1ELb0ELb0ELb0ELb0ELb0ELb0ELb0ELi2ELi2ELi4ELi2ELb1EEENS1_21CollectiveEpilogueBwdISB_SC_SE_Li256ELb0ELb0ELi2EEENS1_25SingleTileBwdLPTSchedulerILb0ELi128ELb0EEEEEEEEEvNT_6ParamsE)
        /*03b0*/ 	.word	0x000000ff


	//----- nvinfo : EIATTR_FRAME_SIZE
	.align		4
.L_168:
        /*03b4*/ 	.byte	0x04, 0x11
        /*03b6*/ 	.short	(.L_170 - .L_169)
	.align		4
.L_169:
        /*03b8*/ 	.word	index@(_ZN7cutlass13device_kernelIN5flash19enable_sm80_to_sm89INS1_16FlashAttnBwdSm80INS1_25CollectiveMainloopBwdSm80ILi2ELi1EN4cute5tupleIJNS5_1CILi64EEENS7_ILi128EEENS7_ILi96EEEEEENS_6half_tEfNS_4arch4Sm80ELb1ELb0ELb0ELb0ELb0ELb0ELb0ELb0ELi2ELi2ELi4ELi2ELb1EEENS1_21CollectiveEpilogueBwdISB_SC_SE_Li256ELb0ELb0ELi2EEENS1_25SingleTileBwdLPTSchedulerILb0ELi128ELb0EEEEEEEEEvNT_6ParamsE)
        /*03bc*/ 	.word	0x00000028


	//----- nvinfo : EIATTR_REGCOUNT
	.align		4
.L_170:
        /*03c0*/ 	.byte	0x04, 0x2f
        /*03c2*/ 	.short	(.L_172 - .L_171)
	.align		4
.L_171:
        /*03c4*/ 	.word	index@(_ZN7cutlass13device_kernelIN5flash19enable_sm80_to_sm89INS1_16FlashAttnBwdSm80INS1_25CollectiveMainloopBwdSm80ILi2ELi1EN4cute5tupleIJNS5_1CILi64EEENS7_ILi128EEENS7_ILi96EEEEEENS_6half_tEfNS_4arch4Sm80ELb0ELb1ELb0ELb1ELb1ELb0ELb0ELb0ELi2ELi2ELi4ELi2ELb1EEENS1_24CollectiveEpilogueBwdGQAISB_fSE_Li256ELb1ELb1EEENS1_19SingleTileSchedulerILb1ELb0ELb0ELi128EEEEEEEEEvNT_6ParamsE)
        /*03c8*/ 	.word	0x000000ff


	//----- nvinfo : EIATTR_FRAME_SIZE
	.align		4
.L_172:
        /*03cc*/ 	.byte	0x04, 0x11
        /*03ce*/ 	.short	(.L_174 - .L_173)
	.align		4
.L_173:
        /*03d0*/ 	.word	index@($__internal_3_$__cuda_sm70_warpsync)
        /*03d4*/ 	.word	0x00000000


	//----- nvinfo : EIATTR_FRAME_SIZE
	.align		4
.L_174:
        /*03d8*/ 	.byte	0x04, 0x11
        /*03da*/ 	.short	(.L_176 - .L_175)
	.align		4
.L_175:
        /*03dc*/ 	.word	index@(_ZN7cutlass13device_kernelIN5flash19enable_sm80_to_sm89INS1_16FlashAttnBwdSm80INS1_25CollectiveMainloopBwdSm80ILi2ELi1EN4cute5tupleIJNS5_1CILi64EEENS7_ILi128EEENS7_ILi96EEEEEENS_6half_tEfNS_4arch4Sm80ELb0ELb1ELb0ELb1ELb1ELb0ELb0ELb0ELi2ELi2ELi4ELi2ELb1EEENS1_24CollectiveEpilogueBwdGQAISB_fSE_Li256ELb1ELb1EEENS1_19SingleTileSchedulerILb1ELb0ELb0ELi128EEEEEEEEEvNT_6ParamsE)
        /*03e0*/ 	.word	0x00000050


	//----- nvinfo : EIATTR_REGCOUNT
	.align		4
.L_176:
        /*03e4*/ 	.byte	0x04, 0x2f
        /*03e6*/ 	.short	(.L_178 - .L_177)
	.align		4
.L_177:
        /*03e8*/ 	.word	index@(_ZN7cutlass13device_kernelIN5flash19enable_sm80_to_sm89INS1_16FlashAttnBwdSm80INS1_25CollectiveMainloopBwdSm80ILi2ELi1EN4cute5tupleIJNS5_1CILi64EEENS7_ILi128EEENS7_ILi96EEEEEENS_6half_tEfNS_4arch4Sm80ELb0ELb1ELb0ELb1ELb0ELb0ELb0ELb0ELi2ELi2ELi4ELi2ELb1EEENS1_24CollectiveEpilogueBwdGQAISB_fSE_Li256ELb1ELb0EEENS1_19SingleTileSchedulerILb1ELb0ELb0ELi128EEEEEEEEEvNT_6ParamsE)
        /*03ec*/ 	.word	0x000000ff


	//----- nvinfo : EIATTR_FRAME_SIZE
	.align		4
.L_178:
        /*03f0*/ 	.byte	0x04, 0x11
        /*03f2*/ 	.short	(.L_180 - .L_179)
	.align		4
.L_179:
        /*03f4*/ 	.word	index@(_ZN7cutlass13device_kernelIN5flash19enable_sm80_to_sm89INS1_16FlashAttnBwdSm80INS1_25CollectiveMainloopBwdSm80ILi2ELi1EN4cute5tupleIJNS5_1CILi64EEENS7_ILi128EEENS7_ILi96EEEEEENS_6half_tEfNS_4arch4Sm80ELb0ELb1ELb0ELb1ELb0ELb0ELb0ELb0ELi2ELi2ELi4ELi2ELb1EEENS1_24CollectiveEpilogueBwdGQAISB_fSE_Li256ELb1ELb0EEENS1_19SingleTileSchedulerILb1ELb0ELb0ELi128EEEEEEEEEvNT_6ParamsE)
        /*03f8*/ 	.word	0x00000050


	//----- nvinfo : EIATTR_REGCOUNT
	.align		4
.L_180:
        /*03fc*/ 	.byte	0x04, 0x2f
        /*03fe*/ 	.short	(.L_182 - .L_181)
	.align		4
.L_181:
        /*0400*/ 	.word	index@(_ZN7cutlass13device_kernelIN5flash19enable_sm80_to_sm89INS1_16FlashAttnBwdSm80INS1_25CollectiveMainloopBwdSm80ILi2ELi1EN4cute5tupleIJNS5_1CILi64EEENS7_ILi128EEENS7_ILi96EEEEEENS_6half_tEfNS_4arch4Sm80ELb0ELb1ELb0ELb1ELb1ELb0ELb0ELb0ELi2ELi2ELi4ELi2ELb1EEENS1_21CollectiveEpilogueBwdISB_SC_SE_Li256ELb1ELb0ELi2EEENS1_19SingleTileSchedulerILb1ELb0ELb0ELi128EEEEEEEEEvNT_6ParamsE)
        /*0404*/ 	.word	0x000000ff


	//----- nvinfo : EIATTR_FRAME_SIZE
	.align		4
.L_182:
        /*0408*/ 	.byte	0x04, 0x11
        /*040a*/ 	.short	(.L_184 - .L_183)
	.align		4
.L_183:
        /*040c*/ 	.word	index@(_ZN7cutlass13device_kernelIN5flash19enable_sm80_to_sm89INS1_16FlashAttnBwdSm80INS1_25CollectiveMainloopBwdSm80ILi2ELi1EN4cute5tupleIJNS5_1CILi64EEENS7_ILi128EEENS7_ILi96EEEEEENS_6half_tEfNS_4arch4Sm80ELb0ELb1ELb0ELb1ELb1ELb0ELb0ELb0ELi2ELi2ELi4ELi2ELb1EEENS1_21CollectiveEpilogueBwdISB_SC_SE_Li256ELb1ELb0ELi2EEENS1_19SingleTileSchedulerILb1ELb0ELb0ELi128EEEEEEEEEvNT_6ParamsE)
        /*0410*/ 	.word	0x00000050


	//----- nvinfo : EIATTR_REGCOUNT
	.align		4
.L_184:
        /*0414*/ 	.byte	0x04, 0x2f
        /*0416*/ 	.short	(.L_186 - .L_185)
	.align		4
.L_185:
        /*0418*/ 	.word	index@(_ZN7cutlass13device_kernelIN5flash19enable_sm80_to_sm89INS1_16FlashAttnBwdSm80INS1_25CollectiveMainloopBwdSm80ILi2ELi1EN4cute5tupleIJNS5_1CILi64EEENS7_ILi128EEENS7_ILi96EEEEEENS_6half_tEfNS_4arch4Sm80ELb0ELb1ELb0ELb1ELb0ELb0ELb0ELb0ELi2ELi2ELi4ELi2ELb1EEENS1_21CollectiveEpilogueBwdISB_SC_SE_Li256ELb1ELb0ELi2EEENS1_19SingleTileSchedulerILb1ELb0ELb0ELi128EEEEEEEEEvNT_6ParamsE)
        /*041c*/ 	.word	0x000000ff


	//----- nvinfo : EIATTR_FRAME_SIZE
	.align		4
.L_186:
        /*0420*/ 	.byte	0x04, 0x11
        /*0422*/ 	.short	(.L_188 - .L_187)
	.align		4
.L_187:
        /*0424*/ 	.word	index@(_ZN7cutlass13device_kernelIN5flash19enable_sm80_to_sm89INS1_16FlashAttnBwdSm80INS1_25CollectiveMainloopBwdSm80ILi2ELi1EN4cute5tupleIJNS5_1CILi64EEENS7_ILi128EEENS7_ILi96EEEEEENS_6half_tEfNS_4arch4Sm80ELb0ELb1ELb0ELb1ELb0ELb0ELb0ELb0ELi2ELi2ELi4ELi2ELb1EEENS1_21CollectiveEpilogueBwdISB_SC_SE_Li256ELb1ELb0ELi2EEENS1_19SingleTileSchedulerILb1ELb0ELb0ELi128EEEEEEEEEvNT_6ParamsE)
        /*0428*/ 	.word	0x00000050


	//----- nvinfo : EIATTR_REGCOUNT
	.align		4
.L_188:
        /*042c*/ 	.byte	0x04, 0x2f
        /*042e*/ 	.short	(.L_190 - .L_189)
	.align		4
.L_189:
        /*0430*/ 	.word	index@(_ZN7cutlass13device_kernelIN5flash19enable_sm80_to_sm89INS1_16FlashAttnBwdSm80INS1_25CollectiveMainloopBwdSm80ILi2ELi1EN4cute5tupleIJNS5_1CILi64EEENS7_ILi128EEENS7_ILi96EEEEEENS_6half_tEfNS_4arch4Sm80ELb0ELb1ELb0ELb0ELb1ELb0ELb0ELb0ELi2ELi2ELi4ELi2ELb1EEENS1_24CollectiveEpilogueBwdGQAISB_fSE_Li256ELb0ELb1EEENS1_19SingleTileSchedulerILb0ELb0ELb0ELi128EEEEEEEEEvNT_6ParamsE)
        /*0434*/ 	.word	0x000000ff


	//----- nvinfo : EIATTR_FRAME_SIZE
	.align		4
.L_190:
        /*0438*/ 	.byte	0x04, 0x11
        /*043a*/ 	.short	(.L_192 - .L_191)
	.align		4
.L_191:
        /*043c*/ 	.word	index@($__internal_2_$__cuda_sm70_warpsync)
        /*0440*/ 	.word	0x00000000


	//----- nvinfo : EIATTR_FRAME_SIZE
	.align		4
.L_192:
        /*0444*/ 	.byte	0x04, 0x11
        /*0446*/ 	.short	(.L_194 - .L_193)
	.align		4
.L_193:
        /*0448*/ 	.word	index@(_ZN7cutlass13device_kernelIN5flash19enable_sm80_to_sm89INS1_16FlashAttnBwdSm80INS1_25CollectiveMainloopBwdSm80ILi2ELi1EN4cute5tupleIJNS5_1CILi64EEENS7_ILi128EEENS7_ILi96EEEEEENS_6half_tEfNS_4arch4Sm80ELb0ELb1ELb0ELb0ELb1ELb0ELb0ELb0ELi2ELi2ELi4ELi2ELb1EEENS1_24CollectiveEpilogueBwdGQAISB_fSE_Li256ELb0ELb1EEENS1_19SingleTileSchedulerILb0ELb0ELb0ELi128EEEEEEEEEvNT_6ParamsE)
        /*044c*/ 	.word	0x00000050


	//----- nvinfo : EIATTR_REGCOUNT
	.align		4
.L_194:
        /*0450*/ 	.byte	0x04, 0x2f
        /*0452*/ 	.short	(.L_196 - .L_195)
	.align		4
.L_195:
        /*0454*/ 	.word	index@(_ZN7cutlass13device_kernelIN5flash19enable_sm80_to_sm89INS1_16FlashAttnBwdSm80INS1_25CollectiveMainloopBwdSm80ILi2ELi1EN4cute5tupleIJNS5_1CILi64EEENS7_ILi128EEENS7_ILi96EEEEEENS_6half_tEfNS_4arch4Sm80ELb0ELb1ELb0ELb0ELb0ELb0ELb0ELb0ELi2ELi2ELi4ELi2ELb1EEENS1_24CollectiveEpilogueBwdGQAISB_fSE_Li256ELb0ELb0EEENS1_19SingleTileSchedulerILb0ELb0ELb0ELi128EEEEEEEEEvNT_6ParamsE)
        /*0458*/ 	.word	0x000000ff


	//----- nvinfo : EIATTR_FRAME_SIZE
	.align		4
.L_196:
        /*045c*/ 	.byte	0x04, 0x11
        /*045e*/ 	.short	(.L_198 - .L_197)
	.align		4
.L_197:
        /*0460*/ 	.word	index@(_ZN7cutlass13device_kernelIN5flash19enable_sm80_to_sm89INS1_16FlashAttnBwdSm80INS1_25CollectiveMainloopBwdSm80ILi2ELi1EN4cute5tupleIJNS5_1CILi64EEENS7_ILi128EEENS7_ILi96EEEEEENS_6half_tEfNS_4arch4Sm80ELb0ELb1ELb0ELb0ELb0ELb0ELb0ELb0ELi2ELi2ELi4ELi2ELb1EEENS1_24CollectiveEpilogueBwdGQAISB_fSE_Li256ELb0ELb0EEENS1_19SingleTileSchedulerILb0ELb0ELb0ELi128EEEEEEEEEvNT_6ParamsE)
        /*0464*/ 	.word	0x00000050


	//----- nvinfo : EIATTR_REGCOUNT
	.align		4
.L_198:
        /*0468*/ 	.byte	0x04, 0x2f
        /*046a*/ 	.short	(.L_200 - .L_199)
	.align		4
.L_199:
        /*046c*/ 	.word	index@(_ZN7cutlass13device_kernelIN5flash19enable_sm80_to_sm89INS1_16FlashAttnBwdSm80INS1_25CollectiveMainloopBwdSm80ILi2ELi1EN4cute5tupleIJNS5_1CILi64EEENS7_ILi128EEENS7_ILi96EEEEEENS_6half_tEfNS_4arch4Sm80ELb0ELb1ELb0ELb0ELb1ELb0ELb0ELb0ELi2ELi2ELi4ELi2ELb1EEENS1_21CollectiveEpilogueBwdISB_SC_SE_Li256ELb0ELb0ELi2EEENS1_19SingleTileSchedulerILb0ELb0ELb0ELi128EEEEEEEEEvNT_6ParamsE)
        /*0470*/ 	.word	0x000000ff


	//----- nvinfo : EIATTR_FRAME_SIZE
	.align		4
.L_200:
        /*0474*/ 	.byte	0x04, 0x11
        /*0476*/ 	.short	(.L_202 - .L_201)
	.align		4
.L_201:
        /*0478*/ 	.word	index@(_ZN7cutlass13device_kernelIN5flash19enable_sm80_to_sm89INS1_16FlashAttnBwdSm80INS1_25CollectiveMainloopBwdSm80ILi2ELi1EN4cute5tupleIJNS5_1CILi64EEENS7_ILi128EEENS7_ILi96EEEEEENS_6half_tEfNS_4arch4Sm80ELb0ELb1ELb0ELb0ELb1ELb0ELb0ELb0ELi2ELi2ELi4ELi2ELb1EEENS1_21CollectiveEpilogueBwdISB_SC_SE_Li256ELb0ELb0ELi2EEENS1_19SingleTileSchedulerILb0ELb0ELb0ELi128EEEEEEEEEvNT_6ParamsE)
        /*047c*/ 	.word	0x00000050


	//----- nvinfo : EIATTR_REGCOUNT
	.align		4
.L_202:
        /*0480*/ 	.byte	0x04, 0x2f
        /*0482*/ 	.short	(.L_204 - .L_203)
	.align		4
.L_203:
        /*0484*/ 	.word	index@(_ZN7cutlass13device_kernelIN5flash19enable_sm80_to_sm89INS1_16FlashAttnBwdSm80INS1_25CollectiveMainloopBwdSm80ILi2ELi1EN4cute5tupleIJNS5_1CILi64EEENS7_ILi128EEENS7_ILi96EEEEEENS_6half_tEfNS_4arch4Sm80ELb0ELb1ELb0ELb0ELb0ELb0ELb0ELb0ELi2ELi2ELi4ELi2ELb1EEENS1_21CollectiveEpilogueBwdISB_SC_SE_Li256ELb0ELb0ELi2EEENS1_19SingleTileSchedulerILb0ELb0ELb0ELi128EEEEEEEEEvNT_6ParamsE)
        /*0488*/ 	.word	0x000000ff


	//----- nvinfo : EIATTR_FRAME_SIZE
	.align		4
.L_204:
        /*048c*/ 	.byte	0x04, 0x11
        /*048e*/ 	.short	(.L_206 - .L_205)
	.align		4
.L_205:
        /*0490*/ 	.word	index@(_ZN7cutlass13device_kernelIN5flash19enable_sm80_to_sm89INS1_16FlashAttnBwdSm80INS1_25CollectiveMainloopBwdSm80ILi2ELi1EN4cute5tupleIJNS5_1CILi64EEENS7_ILi128EEENS7_ILi96EEEEEENS_6half_tEfNS_4arch4Sm80ELb0ELb1ELb0ELb0ELb0ELb0ELb0ELb0ELi2ELi2ELi4ELi2ELb1EEENS1_21CollectiveEpilogueBwdISB_SC_SE_Li256ELb0ELb0ELi2EEENS1_19SingleTileSchedulerILb0ELb0ELb0ELi128EEEEEEEEEvNT_6ParamsE)
        /*0494*/ 	.word	0x00000050


	//----- nvinfo : EIATTR_REGCOUNT
	.align		4
.L_206:
        /*0498*/ 	.byte	0x04, 0x2f
        /*049a*/ 	.short	(.L_208 - .L_207)
	.align		4
.L_207:
        /*049c*/ 	.word	index@(_ZN7cutlass13device_kernelIN5flash19enable_sm80_to_sm89INS1_16FlashAttnBwdSm80INS1_25CollectiveMainloopBwdSm80ILi2ELi1EN4cute5tupleIJNS5_1CILi64EEENS7_ILi128EEENS7_ILi96EEEEEENS_6half_tEfNS_4arch4Sm80ELb0ELb0ELb0ELb1ELb1ELb0ELb0ELb0ELi2ELi2ELi4ELi2ELb1EEENS1_24CollectiveEpilogueBwdGQAISB_fSE_Li256ELb1ELb1EEENS1_19SingleTileSchedulerILb1ELb0ELb0ELi128EEEEEEEEEvNT_6ParamsE)
        /*04a0*/ 	.word	0x000000ff


	//----- nvinfo : EIATTR_FRAME_SIZE
	.align		4
.L_208:
        /*04a4*/ 	.byte	0x04, 0x11
        /*04a6*/ 	.short	(.L_210 - .L_209)
	.align		4
.L_209:
        /*04a8*/ 	.word	index@($__internal_1_$__cuda_sm70_warpsync)
        /*04ac*/ 	.word	0x00000000


	//----- nvinfo : EIATTR_FRAME_SIZE
	.align		4
.L_210:
        /*04b0*/ 	.byte	0x04, 0x11
        /*04b2*/ 	.short	(.L_212 - .L_211)
	.align		4
.L_211:
        /*04b4*/ 	.word	index@(_ZN7cutlass13device_kernelIN5flash19enable_sm80_to_sm89INS1_16FlashAttnBwdSm80INS1_25CollectiveMainloopBwdSm80ILi2ELi1EN4cute5tupleIJNS5_1CILi64EEENS7_ILi128EEENS7_ILi96EEEEEENS_6half_tEfNS_4arch4Sm80ELb0ELb0ELb0ELb1ELb1ELb0ELb0ELb0ELi2ELi2ELi4ELi2ELb1EEENS1_24CollectiveEpilogueBwdGQAISB_fSE_Li256ELb1ELb1EEENS1_19SingleTileSchedulerILb1ELb0ELb0ELi128EEEEEEEEEvNT_6ParamsE)
        /*04b8*/ 	.word	0x00000010


	//----- nvinfo : EIATTR_REGCOUNT
	.align		4
.L_212:
        /*04bc*/ 	.byte	0x04, 0x2f
        /*04be*/ 	.short	(.L_214 - .L_213)
	.align		4
.L_213:
        /*04c0*/ 	.word	index@(_ZN7cutlass13device_kernelIN5flash19enable_sm80_to_sm89INS1_16FlashAttnBwdSm80INS1_25CollectiveMainloopBwdSm80ILi2ELi1EN4cute5tupleIJNS5_1CILi64EEENS7_ILi128EEENS7_ILi96EEEEEENS_6half_tEfNS_4arch4Sm80ELb0ELb0ELb0ELb1ELb0ELb0ELb0ELb0ELi2ELi2ELi4ELi2ELb1EEENS1_24CollectiveEpilogueBwdGQAISB_fSE_Li256ELb1ELb0EEENS1_19SingleTileSchedulerILb1ELb0ELb0ELi128EEEEEEEEEvNT_6ParamsE)
        /*04c4*/ 	.word	0x000000ff


	//----- nvinfo : EIATTR_FRAME_SIZE
	.align		4
.L_214:
        /*04c8*/ 	.byte	0x04, 0x11
        /*04ca*/ 	.short	(.L_216 - .L_215)
	.align		4
.L_215:
        /*04cc*/ 	.word	index@(_ZN7cutlass13device_kernelIN5flash19enable_sm80_to_sm89INS1_16FlashAttnBwdSm80INS1_25CollectiveMainloopBwdSm80ILi2ELi1EN4cute5tupleIJNS5_1CILi64EEENS7_ILi128EEENS7_ILi96EEEEEENS_6half_tEfNS_4arch4Sm80ELb0ELb0ELb0ELb1ELb0ELb0ELb0ELb0ELi2ELi2ELi4ELi2ELb1EEENS1_24CollectiveEpilogueBwdGQAISB_fSE_Li256ELb1ELb0EEENS1_19SingleTileSchedulerILb1ELb0ELb0ELi128EEEEEEEEEvNT_6ParamsE)
        /*04d0*/ 	.word	0x00000010


	//----- nvinfo : EIATTR_REGCOUNT
	.align		4
.L_216:
        /*04d4*/ 	.byte	0x04, 0x2f
        /*04d6*/ 	.short	(.L_218 - .L_217)
	.align		4
.L_217:
        /*04d8*/ 	.word	index@(_ZN7cutlass13device_kernelIN5flash19enable_sm80_to_sm89INS1_16FlashAttnBwdSm80INS1_25CollectiveMainloopBwdSm80ILi2ELi1EN4cute5tupleIJNS5_1CILi64EEENS7_ILi128EEENS7_ILi96EEEEEENS_6half_tEfNS_4arch4Sm80ELb0ELb0ELb0ELb1ELb1ELb0ELb0ELb0ELi2ELi2ELi4ELi2ELb1EEENS1_21CollectiveEpilogueBwdISB_SC_SE_Li256ELb1ELb0ELi2EEENS1_19SingleTileSchedulerILb1ELb0ELb0ELi128EEEEEEEEEvNT_6ParamsE)
        /*04dc*/ 	.word	0x000000ff


	//----- nvinfo : EIATTR_FRAME_SIZE
	.align		4
.L_218:
        /*04e0*/ 	.byte	0x04, 0x11
        /*04e2*/ 	.short	(.L_220 - .L_219)
	.align		4
.L_219:
        /*04e4*/ 	.word	index@(_ZN7cutlass13device_kernelIN5flash19enable_sm80_to_sm89INS1_16FlashAttnBwdSm80INS1_25CollectiveMainloopBwdSm80ILi2ELi1EN4cute5tupleIJNS5_1CILi64EEENS7_ILi128EEENS7_ILi96EEEEEENS_6half_tEfNS_4arch4Sm80ELb0ELb0ELb0ELb1ELb1ELb0ELb0ELb0ELi2ELi2ELi4ELi2ELb1EEENS1_21CollectiveEpilogueBwdISB_SC_SE_Li256ELb1ELb0ELi2EEENS1_19SingleTileSchedulerILb1ELb0ELb0ELi128EEEEEEEEEvNT_6ParamsE)
        /*04e8*/ 	.word	0x00000010


	//----- nvinfo : EIATTR_REGCOUNT
	.align		4
.L_220:
        /*04ec*/ 	.byte	0x04, 0x2f
        /*04ee*/ 	.short	(.L_222 - .L_221)
	.align		4
.L_221:
        /*04f0*/ 	.word	index@(_ZN7cutlass13device_kernelIN5flash19enable_sm80_to_sm89INS1_16FlashAttnBwdSm80INS1_25CollectiveMainloopBwdSm80ILi2ELi1EN4cute5tupleIJNS5_1CILi64EEENS7_ILi128EEENS7_ILi96EEEEEENS_6half_tEfNS_4arch4Sm80ELb0ELb0ELb0ELb1ELb0ELb0ELb0ELb0ELi2ELi2ELi4ELi2ELb1EEENS1_21CollectiveEpilogueBwdISB_SC_SE_Li256ELb1ELb0ELi2EEENS1_19SingleTileSchedulerILb1ELb0ELb0ELi128EEEEEEEEEvNT_6ParamsE)
        /*04f4*/ 	.word	0x000000ff


	//----- nvinfo : EIATTR_FRAME_SIZE
	.align		4
.L_222:
        /*04f8*/ 	.byte	0x04, 0x11
        /*04fa*/ 	.short	(.L_224 - .L_223)
	.align		4
.L_223:
        /*04fc*/ 	.word	index@(_ZN7cutlass13device_kernelIN5flash19enable_sm80_to_sm89INS1_16FlashAttnBwdSm80INS1_25CollectiveMainloopBwdSm80ILi2ELi1EN4cute5tupleIJNS5_1CILi64EEENS7_ILi128EEENS7_ILi96EEEEEENS_6half_tEfNS_4arch4Sm80ELb0ELb0ELb0ELb1ELb0ELb0ELb0ELb0ELi2ELi2ELi4ELi2ELb1EEENS1_21CollectiveEpilogueBwdISB_SC_SE_Li256ELb1ELb0ELi2EEENS1_19SingleTileSchedulerILb1ELb0ELb0ELi128EEEEEEEEEvNT_6ParamsE)
        /*0500*/ 	.word	0x00000010


	//----- nvinfo : EIATTR_REGCOUNT
	.align		4
.L_224:
        /*0504*/ 	.byte	0x04, 0x2f
        /*0506*/ 	.short	(.L_226 - .L_225)
	.align		4
.L_225:
        /*0508*/ 	.word	index@(_ZN7cutlass13device_kernelIN5flash19enable_sm80_to_sm89INS1_16FlashAttnBwdSm80INS1_25CollectiveMainloopBwdSm80ILi2ELi1EN4cute5tupleIJNS5_1CILi64EEENS7_ILi128EEENS7_ILi96EEEEEENS_6half_tEfNS_4arch4Sm80ELb0ELb0ELb0ELb0ELb1ELb0ELb0ELb0ELi2ELi2ELi4ELi2ELb1EEENS1_24CollectiveEpilogueBwdGQAISB_fSE_Li256ELb0ELb1EEENS1_19SingleTileSchedulerILb0ELb0ELb0ELi128EEEEEEEEEvNT_6ParamsE)
        /*050c*/ 	.word	0x000000ff


	//----- nvinfo : EIATTR_FRAME_SIZE
	.align		4
.L_226:
        /*0510*/ 	.byte	0x04, 0x11
        /*0512*/ 	.short	(.L_228 - .L_227)
	.align		4
.L_227:
        /*0514*/ 	.word	index@($__internal_0_$__cuda_sm70_warpsync)
        /*0518*/ 	.word	0x00000000


	//----- nvinfo : EIATTR_FRAME_SIZE
	.align		4
.L_228:
        /*051c*/ 	.byte	0x04, 0x11
        /*051e*/ 	.short	(.L_230 - .L_229)
	.align		4
.L_229:
        /*0520*/ 	.word	index@(_ZN7cutlass13device_kernelIN5flash19enable_sm80_to_sm89INS1_16FlashAttnBwdSm80INS1_25CollectiveMainloopBwdSm80ILi2ELi1EN4cute5tupleIJNS5_1CILi64EEENS7_ILi128EEENS7_ILi96EEEEEENS_6half_tEfNS_4arch4Sm80ELb0ELb0ELb0ELb0ELb1ELb0ELb0ELb0ELi2ELi2ELi4ELi2ELb1EEENS1_24CollectiveEpilogueBwdGQAISB_fSE_Li256ELb0ELb1EEENS1_19SingleTileSchedulerILb0ELb0ELb0ELi128EEEEEEEEEvNT_6ParamsE)
        /*0524*/ 	.word	0x00000010


	//----- nvinfo : EIATTR_REGCOUNT
	.align		4
.L_230:
        /*0528*/ 	.byte	0x04, 0x2f
        /*052a*/ 	.short	(.L_232 - .L_231)
	.align		4
.L_231:
        /*052c*/ 	.word	index@(_ZN7cutlass13device_kernelIN5flash19enable_sm80_to_sm89INS1_16FlashAttnBwdSm80INS1_25CollectiveMainloopBwdSm80ILi2ELi1EN4cute5tupleIJNS5_1CILi64EEENS7_ILi128EEENS7_ILi96EEEEEENS_6half_tEfNS_4arch4Sm80ELb0ELb0ELb0ELb0ELb0ELb0ELb0ELb0ELi2ELi2ELi4ELi2ELb1EEENS1_24CollectiveEpilogueBwdGQAISB_fSE_Li256ELb0ELb0EEENS1_19SingleTileSchedulerILb0ELb0ELb0ELi128EEEEEEEEEvNT_6ParamsE)
        /*0530*/ 	.word	0x000000ff


	//----- nvinfo : EIATTR_FRAME_SIZE
	.align		4
.L_232:
        /*0534*/ 	.byte	0x04, 0x11
        /*0536*/ 	.short	(.L_234 - .L_233)
	.align		4
.L_233:
        /*0538*/ 	.word	index@(_ZN7cutlass13device_kernelIN5flash19enable_sm80_to_sm89INS1_16FlashAttnBwdSm80INS1_25CollectiveMainloopBwdSm80ILi2ELi1EN4cute5tupleIJNS5_1CILi64EEENS7_ILi128EEENS7_ILi96EEEEEENS_6half_tEfNS_4arch4Sm80ELb0ELb0ELb0ELb0ELb0ELb0ELb0ELb0ELi2ELi2ELi4ELi2ELb1EEENS1_24CollectiveEpilogueBwdGQAISB_fSE_Li256ELb0ELb0EEENS1_19SingleTileSchedulerILb0ELb0ELb0ELi128EEEEEEEEEvNT_6ParamsE)
        /*053c*/ 	.word	0x00000010


	//----- nvinfo : EIATTR_REGCOUNT
	.align		4
.L_234:
        /*0540*/ 	.byte	0x04, 0x2f
        /*0542*/ 	.short	(.L_236 - .L_235)
	.align		4
.L_235:
        /*0544*/ 	.word	index@(_ZN7cutlass13device_kernelIN5flash19enable_sm80_to_sm89INS1_16FlashAttnBwdSm80INS1_25CollectiveMainloopBwdSm80ILi2ELi1EN4cute5tupleIJNS5_1CILi64EEENS7_ILi128EEENS7_ILi96EEEEEENS_6half_tEfNS_4arch4Sm80ELb0ELb0ELb0ELb0ELb1ELb0ELb0ELb0ELi2ELi2ELi4ELi2ELb1EEENS1_21CollectiveEpilogueBwdISB_SC_SE_Li256ELb0ELb0ELi2EEENS1_19SingleTileSchedulerILb0ELb0ELb0ELi128EEEEEEEEEvNT_6ParamsE)
        /*0548*/ 	.word	0x000000ff


	//----- nvinfo : EIATTR_FRAME_SIZE
	.align		4
.L_236:
        /*054c*/ 	.byte	0x04, 0x11
        /*054e*/ 	.short	(.L_238 - .L_237)
	.align		4
.L_237:
        /*0550*/ 	.word	index@(_ZN7cutlass13device_kernelIN5flash19enable_sm80_to_sm89INS1_16FlashAttnBwdSm80INS1_25CollectiveMainloopBwdSm80ILi2ELi1EN4cute5tupleIJNS5_1CILi64EEENS7_ILi128EEENS7_ILi96EEEEEENS_6half_tEfNS_4arch4Sm80ELb0ELb0ELb0ELb0ELb1ELb0ELb0ELb0ELi2ELi2ELi4ELi2ELb1EEENS1_21CollectiveEpilogueBwdISB_SC_SE_Li256ELb0ELb0ELi2EEENS1_19SingleTileSchedulerILb0ELb0ELb0ELi128EEEEEEEEEvNT_6ParamsE)
        /*0554*/ 	.word	0x00000058


	//----- nvinfo : EIATTR_REGCOUNT
	.align		4
.L_238:
        /*0558*/ 	.byte	0x04, 0x2f
        /*055a*/ 	.short	(.L_240 - .L_239)
	.align		4
.L_239:
        /*055c*/ 	.word	index@(_ZN7cutlass13device_kernelIN5flash19enable_sm80_to_sm89INS1_16FlashAttnBwdSm80INS1_25CollectiveMainloopBwdSm80ILi2ELi1EN4cute5tupleIJNS5_1CILi64EEENS7_ILi128EEENS7_ILi96EEEEEENS_6half_tEfNS_4arch4Sm80ELb0ELb0ELb0ELb0ELb0ELb0ELb0ELb0ELi2ELi2ELi4ELi2ELb1EEENS1_21CollectiveEpilogueBwdISB_SC_SE_Li256ELb0ELb0ELi2EEENS1_19SingleTileSchedulerILb0ELb0ELb0ELi128EEEEEEEEEvNT_6ParamsE)
        /*0560*/ 	.word	0x000000ff


	//----- nvinfo : EIATTR_FRAME_SIZE
	.align		4
.L_240:
        /*0564*/ 	.byte	0x04, 0x11
        /*0566*/ 	.short	(.L_242 - .L_241)
	.align		4
.L_241:
        /*0568*/ 	.word	index@(_ZN7cutlass13device_kernelIN5flash19enable_sm80_to_sm89INS1_16FlashAttnBwdSm80INS1_25CollectiveMainloopBwdSm80ILi2ELi1EN4cute5tupleIJNS5_1CILi64EEENS7_ILi128EEENS7_ILi96EEEEEENS_6half_tEfNS_4arch4Sm80ELb0ELb0ELb0ELb0ELb0ELb0ELb0ELb0ELi2ELi2ELi4ELi2ELb1EEENS1_21CollectiveEpilogueBwdISB_SC_SE_Li256ELb0ELb0ELi2EEENS1_19SingleTileSchedulerILb0ELb0ELb0ELi128EEEEEEEEEvNT_6ParamsE)
        /*056c*/ 	.word	0x00000058


	//----- nvinfo : EIATTR_MIN_STACK_SIZE
	.align		4
.L_242:
        /*0570*/ 	.byte	0x04, 0x12
        /*0572*/ 	.short	(.L_244 - .L_243)
	.align		4
.L_243:
        /*0574*/ 	.word	index@(_ZN7cutlass13device_kernelIN5flash19enable_sm80_to_sm89INS1_16FlashAttnBwdSm80INS1_25CollectiveMainloopBwdSm80ILi2ELi1EN4cute5tupleIJNS5_1CILi64EEENS7_ILi128EEENS7_ILi96EEEEEENS_6half_tEfNS_4arch4Sm80ELb0ELb0ELb0ELb0ELb0ELb0ELb0ELb0ELi2ELi2ELi4ELi2ELb1EEENS1_21CollectiveEpilogueBwdISB_SC_SE_Li256ELb0ELb0ELi2EEENS1_19SingleTileSchedulerILb0ELb0ELb0ELi128EEEEEEEEEvNT_6ParamsE)
        /*0578*/ 	.word	0x00000058


	//----- nvinfo : EIATTR_MIN_STACK_SIZE
	.align		4
.L_244:
        /*057c*/ 	.byte	0x04, 0x12
        /*057e*/ 	.short	(.L_246 - .L_245)
	.align		4
.L_245:
        /*0580*/ 	.word	index@(_ZN7cutlass13device_kernelIN5flash19enable_sm80_to_sm89INS1_16FlashAttnBwdSm80INS1_25CollectiveMainloopBwdSm80ILi2ELi1EN4cute5tupleIJNS5_1CILi64EEENS7_ILi128EEENS7_ILi96EEEEEENS_6half_tEfNS_4arch4Sm80ELb0ELb0ELb0ELb0ELb1ELb0ELb0ELb0ELi2ELi2ELi4ELi2ELb1EEENS1_21CollectiveEpilogueBwdISB_SC_SE_Li256ELb0ELb0ELi2EEENS1_19SingleTileSchedulerILb0ELb0ELb0ELi128EEEEEEEEEvNT_6ParamsE)
        /*0584*/ 	.word	0x00000058


	//----- nvinfo : EIATTR_MIN_STACK_SIZE
	.align		4
.L_246:
        /*0588*/ 	.byte	0x04, 0x12
        /*058a*/ 	.short	(.L_248 - .L_247)
	.align		4
.L_247:
        /*058c*/ 	.word	index@(_ZN7cutlass13device_kernelIN5flash19enable_sm80_to_sm89INS1_16FlashAttnBwdSm80INS1_25CollectiveMainloopBwdSm80ILi2ELi1EN4cute5tupleIJNS5_1CILi64EEENS7_ILi128EEENS7_ILi96EEEEEENS_6half_tEfNS_4arch4Sm80ELb0ELb0ELb0ELb0ELb0ELb0ELb0ELb0ELi2ELi2ELi4ELi2ELb1EEENS1_24CollectiveEpilogueBwdGQAISB_fSE_Li256ELb0ELb0EEENS1_19SingleTileSchedulerILb0ELb0ELb0ELi128EEEEEEEEEvNT_6ParamsE)
        /*0590*/ 	.word	0x00000010


	//----- nvinfo : EIATTR_MIN_STACK_SIZE
	.align		4
.L_248:
        /*0594*/ 	.byte	0x04, 0x12
        /*0596*/ 	.short	(.L_250 - .L_249)
	.align		4
.L_249:
        /*0598*/ 	.word	index@(_ZN7cutlass13device_kernelIN5flash19enable_sm80_to_sm89INS1_16FlashAttnBwdSm80INS1_25CollectiveMainloopBwdSm80ILi2ELi1EN4cute5tupleIJNS5_1CILi64EEENS7_ILi128EEENS7_ILi96EEEEEENS_6half_tEfNS_4arch4Sm80ELb0ELb0ELb0ELb0ELb1ELb0ELb0ELb0ELi2ELi2ELi4ELi2ELb1EEENS1_24CollectiveEpilogueBwdGQAISB_fSE_Li256ELb0ELb1EEENS1_19SingleTileSchedulerILb0ELb0ELb0ELi128EEEEEEEEEvNT_6ParamsE)
        /*059c*/ 	.word	0x00000010


	//----- nvinfo : EIATTR_MIN_STACK_SIZE
	.align		4
.L_250:
        /*05a0*/ 	.byte	0x04, 0x12
        /*05a2*/ 	.short	(.L_252 - .L_251)
	.align		4
.L_251:
        /*05a4*/ 	.word	index@(_ZN7cutlass13device_kernelIN5flash19enable_sm80_to_sm89INS1_16FlashAttnBwdSm80INS1_25CollectiveMainloopBwdSm80ILi2ELi1EN4cute5tupleIJNS5_1CILi64EEENS7_ILi128EEENS7_ILi96EEEEEENS_6half_tEfNS_4arch4Sm80ELb0ELb0ELb0ELb1ELb0ELb0ELb0ELb0ELi2ELi2ELi4ELi2ELb1EEENS1_21CollectiveEpilogueBwdISB_SC_SE_Li256ELb1ELb0ELi2EEENS1_19SingleTileSchedulerILb1ELb0ELb0ELi128EEEEEEEEEvNT_6ParamsE)
        /*05a8*/ 	.word	0x00000010


	//----- nvinfo : EIATTR_MIN_STACK_SIZE
	.align		4
.L_252:
        /*05ac*/ 	.byte	0x04, 0x12
        /*05ae*/ 	.short	(.L_254 - .L_253)
	.align		4
.L_253:
        /*05b0*/ 	.word	index@(_ZN7cutlass13device_kernelIN5flash19enable_sm80_to_sm89INS1_16FlashAttnBwdSm80INS1_25CollectiveMainloopBwdSm80ILi2ELi1EN4cute5tupleIJNS5_1CILi64EEENS7_ILi128EEENS7_ILi96EEEEEENS_6half_tEfNS_4arch4Sm80ELb0ELb0ELb0ELb1ELb1ELb0ELb0ELb0ELi2ELi2ELi4ELi2ELb1EEENS1_21CollectiveEpilogueBwdISB_SC_SE_Li256ELb1ELb0ELi2EEENS1_19SingleTileSchedulerILb1ELb0ELb0ELi128EEEEEEEEEvNT_6ParamsE)
        /*05b4*/ 	.word	0x00000010


	//----- nvinfo : EIATTR_MIN_STACK_SIZE
	.align		4
.L_254:
        /*05b8*/ 	.byte	0x04, 0x12
        /*05ba*/ 	.short	(.L_256 - .L_255)
	.align		4
.L_255:
        /*05bc*/ 	.word	index@(_ZN7cutlass13device_kernelIN5flash19enable_sm80_to_sm89INS1_16FlashAttnBwdSm80INS1_25CollectiveMainloopBwdSm80ILi2ELi1EN4cute5tupleIJNS5_1CILi64EEENS7_ILi128EEENS7_ILi96EEEEEENS_6half_tEfNS_4arch4Sm80ELb0ELb0ELb0ELb1ELb0ELb0ELb0ELb0ELi2ELi2ELi4ELi2ELb1EEENS1_24CollectiveEpilogueBwdGQAISB_fSE_Li256ELb1ELb0EEENS1_19SingleTileSchedulerILb1ELb0ELb0ELi128EEEEEEEEEvNT_6ParamsE)
        /*05c0*/ 	.word	0x00000010


	//----- nvinfo : EIATTR_MIN_STACK_SIZE
	.align		4
.L_256:
        /*05c4*/ 	.byte	0x04, 0x12
        /*05c6*/ 	.short	(.L_258 - .L_257)
	.align		4
.L_257:
        /*05c8*/ 	.word	index@(_ZN7cutlass13device_kernelIN5flash19enable_sm80_to_sm89INS1_16FlashAttnBwdSm80INS1_25CollectiveMainloopBwdSm80ILi2ELi1EN4cute5tupleIJNS5_1CILi64EEENS7_ILi128EEENS7_ILi96EEEEEENS_6half_tEfNS_4arch4Sm80ELb0ELb0ELb0ELb1ELb1ELb0ELb0ELb0ELi2ELi2ELi4ELi2ELb1EEENS1_24CollectiveEpilogueBwdGQAISB_fSE_Li256ELb1ELb1EEENS1_19SingleTileSchedulerILb1ELb0ELb0ELi128EEEEEEEEEvNT_6ParamsE)
        /*05cc*/ 	.word	0x00000010


	//----- nvinfo : EIATTR_MIN_STACK_SIZE
	.align		4
.L_258:
        /*05d0*/ 	.byte	0x04, 0x12
        /*05d2*/ 	.short	(.L_260 - .L_259)
	.align		4
.L_259:
        /*05d4*/ 	.word	index@(_ZN7cutlass13device_kernelIN5flash19enable_sm80_to_sm89INS1_16FlashAttnBwdSm80INS1_25CollectiveMainloopBwdSm80ILi2ELi1EN4cute5tupleIJNS5_1CILi64EEENS7_ILi128EEENS7_ILi96EEEEEENS_6half_tEfNS_4arch4Sm80ELb0ELb1ELb0ELb0ELb0ELb0ELb0ELb0ELi2ELi2ELi4ELi2ELb1EEENS1_21CollectiveEpilogueBwdISB_SC_SE_Li256ELb0ELb0ELi2EEENS1_19SingleTileSchedulerILb0ELb0ELb0ELi128EEEEEEEEEvNT_6ParamsE)
        /*05d8*/ 	.word	0x00000050


	//----- nvinfo : EIATTR_MIN_STACK_SIZE
	.align		4
.L_260:
        /*05dc*/ 	.byte	0x04, 0x12
        /*05de*/ 	.short	(.L_262 - .L_261)
	.align		4
.L_261:
        /*05e0*/ 	.word	index@(_ZN7cutlass13device_kernelIN5flash19enable_sm80_to_sm89INS1_16FlashAttnBwdSm80INS1_25CollectiveMainloopBwdSm80ILi2ELi1EN4cute5tupleIJNS5_1CILi64EEENS7_ILi128EEENS7_ILi96EEEEEENS_6half_tEfNS_4arch4Sm80ELb0ELb1ELb0ELb0ELb1ELb0ELb0ELb0ELi2ELi2ELi4ELi2ELb1EEENS1_21CollectiveEpilogueBwdISB_SC_SE_Li256ELb0ELb0ELi2EEENS1_19SingleTileSchedulerILb0ELb0ELb0ELi128EEEEEEEEEvNT_6ParamsE)
        /*05e4*/ 	.word	0x00000050


	//----- nvinfo : EIATTR_MIN_STACK_SIZE
	.align		4
.L_262:
        /*05e8*/ 	.byte	0x04, 0x12
        /*05ea*/ 	.short	(.L_264 - .L_263)
	.align		4
.L_263:
        /*05ec*/ 	.word	index@(_ZN7cutlass13device_kernelIN5flash19enable_sm80_to_sm89INS1_16FlashAttnBwdSm80INS1_25CollectiveMainloopBwdSm80ILi2ELi1EN4cute5tupleIJNS5_1CILi64EEENS7_ILi128EEENS7_ILi96EEEEEENS_6half_tEfNS_4arch4Sm80ELb0ELb1ELb0ELb0ELb0ELb0ELb0ELb0ELi2ELi2ELi4ELi2ELb1EEENS1_24CollectiveEpilogueBwdGQAISB_fSE_Li256ELb0ELb0EEENS1_19SingleTileSchedulerILb0ELb0ELb0ELi128EEEEEEEEEvNT_6ParamsE)
        /*05f0*/ 	.word	0x00000050


	//----- nvinfo : EIATTR_MIN_STACK_SIZE
	.align		4
.L_264:
        /*05f4*/ 	.byte	0x04, 0x12
        /*05f6*/ 	.short	(.L_266 - .L_265)
	.align		4
.L_265:
        /*05f8*/ 	.word	index@(_ZN7cutlass13device_kernelIN5flash19enable_sm80_to_sm89INS1_16FlashAttnBwdSm80INS1_25CollectiveMainloopBwdSm80ILi2ELi1EN4cute5tupleIJNS5_1CILi64EEENS7_ILi128EEENS7_ILi96EEEEEENS_6half_tEfNS_4arch4Sm80ELb0ELb1ELb0ELb0ELb1ELb0ELb0ELb0ELi2ELi2ELi4ELi2ELb1EEENS1_24CollectiveEpilogueBwdGQAISB_fSE_Li256ELb0ELb1EEENS1_19SingleTileSchedulerILb0ELb0ELb0ELi128EEEEEEEEEvNT_6ParamsE)
        /*05fc*/ 	.word	0x00000050


	//----- nvinfo : EIATTR_MIN_STACK_SIZE
	.align		4
.L_266:
        /*0600*/ 	.byte	0x04, 0x12
        /*0602*/ 	.short	(.L_268 - .L_267)
	.align		4
.L_267:
        /*0604*/ 	.word	index@(_ZN7cutlass13device_kernelIN5flash19enable_sm80_to_sm89INS1_16FlashAttnBwdSm80INS1_25CollectiveMainloopBwdSm80ILi2ELi1EN4cute5tupleIJNS5_1CILi64EEENS7_ILi128EEENS7_ILi96EEEEEENS_6half_tEfNS_4arch4Sm80ELb0ELb1ELb0ELb1ELb0ELb0ELb0ELb0ELi2ELi2ELi4ELi2ELb1EEENS1_21CollectiveEpilogueBwdISB_SC_SE_Li256ELb1ELb0ELi2EEENS1_19SingleTileSchedulerILb1ELb0ELb0ELi128EEEEEEEEEvNT_6ParamsE)
        /*0608*/ 	.word	0x00000050


	//----- nvinfo : EIATTR_MIN_STACK_SIZE
	.align		4
.L_268:
        /*060c*/ 	.byte	0x04, 0x12
        /*060e*/ 	.short	(.L_270 - .L_269)
	.align		4
.L_269:
        /*0610*/ 	.word	index@(_ZN7cutlass13device_kernelIN5flash19enable_sm80_to_sm89INS1_16FlashAttnBwdSm80INS1_25CollectiveMainloopBwdSm80ILi2ELi1EN4cute5tupleIJNS5_1CILi64EEENS7_ILi128EEENS7_ILi96EEEEEENS_6half_tEfNS_4arch4Sm80ELb0ELb1ELb0ELb1ELb1ELb0ELb0ELb0ELi2ELi2ELi4ELi2ELb1EEENS1_21CollectiveEpilogueBwdISB_SC_SE_Li256ELb1ELb0ELi2EEENS1_19SingleTileSchedulerILb1ELb0ELb0ELi128EEEEEEEEEvNT_6ParamsE)
        /*0614*/ 	.word	0x00000050


	//----- nvinfo : EIATTR_MIN_STACK_SIZE
	.align		4
.L_270:
        /*0618*/ 	.byte	0x04, 0x12
        /*061a*/ 	.short	(.L_272 - .L_271)
	.align		4
.L_271:
        /*061c*/ 	.word	index@(_ZN7cutlass13device_kernelIN5flash19enable_sm80_to_sm89INS1_16FlashAttnBwdSm80INS1_25CollectiveMainloopBwdSm80ILi2ELi1EN4cute5tupleIJNS5_1CILi64EEENS7_ILi128EEENS7_ILi96EEEEEENS_6half_tEfNS_4arch4Sm80ELb0ELb1ELb0ELb1ELb0ELb0ELb0ELb0ELi2ELi2ELi4ELi2ELb1EEENS1_24CollectiveEpilogueBwdGQAISB_fSE_Li256ELb1ELb0EEENS1_19SingleTileSchedulerILb1ELb0ELb0ELi128EEEEEEEEEvNT_6ParamsE)
        /*0620*/ 	.word	0x00000050


	//----- nvinfo : EIATTR_MIN_STACK_SIZE
	.align		4
.L_272:
        /*0624*/ 	.byte	0x04, 0x12
        /*0626*/ 	.short	(.L_274 - .L_273)
	.align		4
.L_273:
        /*0628*/ 	.word	index@(_ZN7cutlass13device_kernelIN5flash19enable_sm80_to_sm89INS1_16FlashAttnBwdSm80INS1_25CollectiveMainloopBwdSm80ILi2ELi1EN4cute5tupleIJNS5_1CILi64EEENS7_ILi128EEENS7_ILi96EEEEEENS_6half_tEfNS_4arch4Sm80ELb0ELb1ELb0ELb1ELb1ELb0ELb0ELb0ELi2ELi2ELi4ELi2ELb1EEENS1_24CollectiveEpilogueBwdGQAISB_fSE_Li256ELb1ELb1EEENS1_19SingleTileSchedulerILb1ELb0ELb0ELi128EEEEEEEEEvNT_6ParamsE)
        /*062c*/ 	.word	0x00000050


	//----- nvinfo : EIATTR_MIN_STACK_SIZE
	.align		4
.L_274:
        /*0630*/ 	.byte	0x04, 0x12
        /*0632*/ 	.short	(.L_276 - .L_275)
	.align		4
.L_275:
        /*0634*/ 	.word	index@(_ZN7cutlass13device_kernelIN5flash19enable_sm80_to_sm89INS1_16FlashAttnBwdSm80INS1_25CollectiveMainloopBwdSm80ILi2ELi1EN4cute5tupleIJNS5_1CILi64EEENS7_ILi128EEENS7_ILi96EEEEEENS_6half_tEfNS_4arch4Sm80ELb1ELb0ELb0ELb0ELb0ELb0ELb0ELb0ELi2ELi2ELi4ELi2ELb1EEENS1_21CollectiveEpilogueBwdISB_SC_SE_Li256ELb0ELb0ELi2EEENS1_25SingleTileBwdLPTSchedulerILb0ELi128ELb0EEEEEEEEEvNT_6ParamsE)
        /*0638*/ 	.word	0x00000028


	//----- nvinfo : EIATTR_MIN_STACK_SIZE
	.align		4
.L_276:
        /*063c*/ 	.byte	0x04, 0x12
        /*063e*/ 	.short	(.L_278 - .L_277)
	.align		4
.L_277:
        /*0640*/ 	.word	index@(_ZN7cutlass13device_kernelIN5flash19enable_sm80_to_sm89INS1_16FlashAttnBwdSm80INS1_25CollectiveMainloopBwdSm80ILi2ELi1EN4cute5tupleIJNS5_1CILi64EEENS7_ILi128EEENS7_ILi96EEEEEENS_6half_tEfNS_4arch4Sm80ELb1ELb0ELb0ELb0ELb1ELb0ELb0ELb0ELi2ELi2ELi4ELi2ELb1EEENS1_21CollectiveEpilogueBwdISB_SC_SE_Li256ELb0ELb0ELi2EEENS1_25SingleTileBwdLPTSchedulerILb0ELi128ELb1EEEEEEEEEvNT_6ParamsE)
        /*0644*/ 	.word	0x00000028


	//----- nvinfo : EIATTR_MIN_STACK_SIZE
	.align		4
.L_278:
        /*0648*/ 	.byte	0x04, 0x12
        /*064a*/ 	.short	(.L_280 - .L_279)
	.align		4
.L_279:
        /*064c*/ 	.word	index@(_ZN7cutlass13device_kernelIN5flash19enable_sm80_to_sm89INS1_16FlashAttnBwdSm80INS1_25CollectiveMainloopBwdSm80ILi2ELi1EN4cute5tupleIJNS5_1CILi64EEENS7_ILi128EEENS7_ILi96EEEEEENS_6half_tEfNS_4arch4Sm80ELb1ELb0ELb0ELb0ELb0ELb0ELb0ELb0ELi2ELi2ELi4ELi2ELb1EEENS1_24CollectiveEpilogueBwdGQAISB_fSE_Li256ELb0ELb0EEENS1_25SingleTileBwdLPTSchedulerILb0ELi128ELb0EEEEEEEEEvNT_6ParamsE)
        /*0650*/ 	.word	0x00000028


	//----- nvinfo : EIATTR_MIN_STACK_SIZE
	.align		4
.L_280:
        /*0654*/ 	.byte	0x04, 0x12
        /*0656*/ 	.short	(.L_282 - .L_281)
	.align		4
.L_281:
        /*0658*/ 	.word	index@(_ZN7cutlass13device_kernelIN5flash19enable_sm80_to_sm89INS1_16FlashAttnBwdSm80INS1_25CollectiveMainloopBwdSm80ILi2ELi1EN4cute5tupleIJNS5_1CILi64EEENS7_ILi128EEENS7_ILi96EEEEEENS_6half_tEfNS_4arch4Sm80ELb1ELb0ELb0ELb0ELb1ELb0ELb0ELb0ELi2ELi2ELi4ELi2ELb1EEENS1_24CollectiveEpilogueBwdGQAISB_fSE_Li256ELb0ELb1EEENS1_25SingleTileBwdLPTSchedulerILb0ELi128ELb1EEEEEEEEEvNT_6ParamsE)
        /*065c*/ 	.word	0x00000028


	//----- nvinfo : EIATTR_MIN_STACK_SIZE
	.align		4
.L_282:
        /*0660*/ 	.byte	0x04, 0x12
        /*0662*/ 	.short	(.L_284 - .L_283)
	.align		4
.L_283:
        /*0664*/ 	.word	index@(_ZN7cutlass13device_kernelIN5flash19enable_sm80_to_sm89INS1_16FlashAttnBwdSm80INS1_25CollectiveMainloopBwdSm80ILi2ELi1EN4cute5tupleIJNS5_1CILi64EEENS7_ILi128EEENS7_ILi96EEEEEENS_6half_tEfNS_4arch4Sm80ELb1ELb0ELb0ELb1ELb0ELb0ELb0ELb0ELi2ELi2ELi4ELi2ELb1EEENS1_21CollectiveEpilogueBwdISB_SC_SE_Li256ELb1ELb0ELi2EEENS1_25SingleTileBwdLPTSchedulerILb1ELi128ELb0EEEEEEEEEvNT_6ParamsE)
        /*0668*/ 	.word	0x00000028


	//----- nvinfo : EIATTR_MIN_STACK_SIZE
	.align		4
.L_284:
        /*066c*/ 	.byte	0x04, 0x12
        /*066e*/ 	.short	(.L_286 - .L_285)
	.align		4
.L_285:
        /*0670*/ 	.word	index@(_ZN7cutlass13device_kernelIN5flash19enable_sm80_to_sm89INS1_16FlashAttnBwdSm80INS1_25CollectiveMainloopBwdSm80ILi2ELi1EN4cute5tupleIJNS5_1CILi64EEENS7_ILi128EEENS7_ILi96EEEEEENS_6half_tEfNS_4arch4Sm80ELb1ELb0ELb0ELb1ELb1ELb0ELb0ELb0ELi2ELi2ELi4ELi2ELb1EEENS1_21CollectiveEpilogueBwdISB_SC_SE_Li256ELb1ELb0ELi2EEENS1_25SingleTileBwdLPTSchedulerILb1ELi128ELb1EEEEEEEEEvNT_6ParamsE)
        /*0674*/ 	.word	0x00000058


	//----- nvinfo : EIATTR_MIN_STACK_SIZE
	.align		4
.L_286:
        /*0678*/ 	.byte	0x04, 0x12
        /*067a*/ 	.short	(.L_288 - .L_287)
	.align		4
.L_287:
        /*067c*/ 	.word	index@(_ZN7cutlass13device_kernelIN5flash19enable_sm80_to_sm89INS1_16FlashAttnBwdSm80INS1_25CollectiveMainloopBwdSm80ILi2ELi1EN4cute5tupleIJNS5_1CILi64EEENS7_ILi128EEENS7_ILi96EEEEEENS_6half_tEfNS_4arch4Sm80ELb1ELb0ELb0ELb1ELb0ELb0ELb0ELb0ELi2ELi2ELi4ELi2ELb1EEENS1_24CollectiveEpilogueBwdGQAISB_fSE_Li256ELb1ELb0EEENS1_25SingleTileBwdLPTSchedulerILb1ELi128ELb0EEEEEEEEEvNT_6ParamsE)
        /*0680*/ 	.word	0x00000058


	//----- nvinfo : EIATTR_MIN_STACK_SIZE
	.align		4
.L_288:
        /*0684*/ 	.byte	0x04, 0x12
        /*0686*/ 	.short	(.L_290 - .L_289)
	.align		4
.L_289:
        /*0688*/ 	.word	index@(_ZN7cutlass13device_kernelIN5flash19enable_sm80_to_sm89INS1_16FlashAttnBwdSm80INS1_25CollectiveMainloopBwdSm80ILi2ELi1EN4cute5tupleIJNS5_1CILi64EEENS7_ILi128EEENS7_ILi96EEEEEENS_6half_tEfNS_4arch4Sm80ELb1ELb0ELb0ELb1ELb1ELb0ELb0ELb0ELi2ELi2ELi4ELi2ELb1EEENS1_24CollectiveEpilogueBwdGQAISB_fSE_Li256ELb1ELb1EEENS1_25SingleTileBwdLPTSchedulerILb1ELi128ELb1EEEEEEEEEvNT_6ParamsE)
        /*068c*/ 	.word	0x00000028


	//----- nvinfo : EIATTR_MIN_STACK_SIZE
	.align		4
.L_290:
        /*0690*/ 	.byte	0x04, 0x12
        /*0692*/ 	.short	(.L_292 - .L_291)
	.align		4
.L_291:
        /*0694*/ 	.word	index@(_ZN7cutlass13device_kernelIN5flash19enable_sm80_to_sm89INS1_16FlashAttnBwdSm80INS1_25CollectiveMainloopBwdSm80ILi2ELi2EN4cute5tupleIJNS5_1CILi64EEENS7_ILi128EEENS7_ILi96EEEEEENS_6half_tEfNS_4arch4Sm80ELb0ELb0ELb0ELb0ELb0ELb0ELb0ELb0ELi2ELi2ELi4ELi2ELb0EEENS1_21CollectiveEpilogueBwdISB_SC_SE_Li256ELb0ELb0ELi2EEENS1_19SingleTileSchedulerILb0ELb0ELb0ELi128EEEEEEEEEvNT_6ParamsE)
        /*0698*/ 	.word	0x00000000


	//----- nvinfo : EIATTR_MIN_STACK_SIZE
	.align		4
.L_292:
        /*069c*/ 	.byte	0x04, 0x12
        /*069e*/ 	.short	(.L_294 - .L_293)
	.align		4
.L_293:
        /*06a0*/ 	.word	index@(_ZN7cutlass13device_kernelIN5flash19enable_sm80_to_sm89INS1_16FlashAttnBwdSm80INS1_25CollectiveMainloopBwdSm80ILi2ELi2EN4cute5tupleIJNS5_1CILi64EEENS7_ILi128EEENS7_ILi96EEEEEENS_6half_tEfNS_4arch4Sm80ELb0ELb0ELb0ELb0ELb1ELb0ELb0ELb0ELi2ELi2ELi4ELi2ELb0EEENS1_21CollectiveEpilogueBwdISB_SC_SE_Li256ELb0ELb0ELi2EEENS1_19SingleTileSchedulerILb0ELb0ELb0ELi128EEEEEEEEEvNT_6ParamsE)
        /*06a4*/ 	.word	0x00000000


	//----- nvinfo : EIATTR_MIN_STACK_SIZE
	.align		4
.L_294:
        /*06a8*/ 	.byte	0x04, 0x12
        /*06aa*/ 	.short	(.L_296 - .L_295)
	.align		4
.L_295:
        /*06ac*/ 	.word	index@(_ZN7cutlass13device_kernelIN5flash19enable_sm80_to_sm89INS1_16FlashAttnBwdSm80INS1_25CollectiveMainloopBwdSm80ILi2ELi2EN4cute5tupleIJNS5_1CILi64EEENS7_ILi128EEENS7_ILi96EEEEEENS_6half_tEfNS_4arch4Sm80ELb0ELb0ELb0ELb0ELb0ELb0ELb0ELb0ELi2ELi2ELi4ELi2ELb0EEENS1_24CollectiveEpilogueBwdGQAISB_fSE_Li256ELb0ELb0EEENS1_19SingleTileSchedulerILb0ELb0ELb0ELi128EEEEEEEEEvNT_6ParamsE)
        /*06b0*/ 	.word	0x00000000


	//----- nvinfo : EIATTR_MIN_STACK_SIZE
	.align		4
.L_296:
        /*06b4*/ 	.byte	0x04, 0x12
        /*06b6*/ 	.short	(.L_298 - .L_297)
	.align		4
.L_297:
        /*06b8*/ 	.word	index@(_ZN7cutlass13device_kernelIN5flash19enable_sm80_to_sm89INS1_16FlashAttnBwdSm80INS1_25CollectiveMainloopBwdSm80ILi2ELi2EN4cute5tupleIJNS5_1CILi64EEENS7_ILi128EEENS7_ILi96EEEEEENS_6half_tEfNS_4arch4Sm80ELb0ELb0ELb0ELb0ELb1ELb0ELb0ELb0ELi2ELi2ELi4ELi2ELb0EEENS1_24CollectiveEpilogueBwdGQAISB_fSE_Li256ELb0ELb1EEENS1_19SingleTileSchedulerILb0ELb0ELb0ELi128EEEEEEEEEvNT_6ParamsE)
        /*06bc*/ 	.word	0x00000000


	//----- nvinfo : EIATTR_MIN_STACK_SIZE
	.align		4
.L_298:
        /*06c0*/ 	.byte	0x04, 0x12
        /*06c2*/ 	.short	(.L_300 - .L_299)
	.align		4
.L_299:
        /*06c4*/ 	.word	index@(_ZN7cutlass13device_kernelIN5flash19enable_sm80_to_sm89INS1_16FlashAttnBwdSm80INS1_25CollectiveMainloopBwdSm80ILi2ELi2EN4cute5tupleIJNS5_1CILi64EEENS7_ILi128EEENS7_ILi96EEEEEENS_6half_tEfNS_4arch4Sm80ELb0ELb0ELb0ELb1ELb0ELb0ELb0ELb0ELi2ELi2ELi4ELi2ELb0EEENS1_21CollectiveEpilogueBwdISB_SC_SE_Li256ELb1ELb0ELi2EEENS1_19SingleTileSchedulerILb1ELb0ELb0ELi128EEEEEEEEEvNT_6ParamsE)
        /*06c8*/ 	.word	0x00000000


	//----- nvinfo : EIATTR_MIN_STACK_SIZE
	.align		4
.L_300:
        /*06cc*/ 	.byte	0x04, 0x12
        /*06ce*/ 	.short	(.L_302 - .L_301)
	.align		4
.L_301:
        /*06d0*/ 	.word	index@(_ZN7cutlass13device_kernelIN5flash19enable_sm80_to_sm89INS1_16FlashAttnBwdSm80INS1_25CollectiveMainloopBwdSm80ILi2ELi2EN4cute5tupleIJNS5_1CILi64EEENS7_ILi128EEENS7_ILi96EEEEEENS_6half_tEfNS_4arch4Sm80ELb0ELb0ELb0ELb1ELb1ELb0ELb0ELb0ELi2ELi2ELi4ELi2ELb0EEENS1_21CollectiveEpilogueBwdISB_SC_SE_Li256ELb1ELb0ELi2EEENS1_19SingleTileSchedulerILb1ELb0ELb0ELi128EEEEEEEEEvNT_6ParamsE)
        /*06d4*/ 	.word	0x00000000


	//----- nvinfo : EIATTR_MIN_STACK_SIZE
	.align		4
.L_302:
        /*06d8*/ 	.byte	0x04, 0x12
        /*06da*/ 	.short	(.L_304 - .L_303)
	.align		4
.L_303:
        /*06dc*/ 	.word	index@(_ZN7cutlass13device_kernelIN5flash19enable_sm80_to_sm89INS1_16FlashAttnBwdSm80INS1_25CollectiveMainloopBwdSm80ILi2ELi2EN4cute5tupleIJNS5_1CILi64EEENS7_ILi128EEENS7_ILi96EEEEEENS_6half_tEfNS_4arch4Sm80ELb0ELb0ELb0ELb1ELb0ELb0ELb0ELb0ELi2ELi2ELi4ELi2ELb0EEENS1_24CollectiveEpilogueBwdGQAISB_fSE_Li256ELb1ELb0EEENS1_19SingleTileSchedulerILb1ELb0ELb0ELi128EEEEEEEEEvNT_6ParamsE)
        /*06e0*/ 	.word	0x00000000


	//----- nvinfo : EIATTR_MIN_STACK_SIZE
	.align		4
.L_304:
        /*06e4*/ 	.byte	0x04, 0x12
        /*06e6*/ 	.short	(.L_306 - .L_305)
	.align		4
.L_305:
        /*06e8*/ 	.word	index@(_ZN7cutlass13device_kernelIN5flash19enable_sm80_to_sm89INS1_16FlashAttnBwdSm80INS1_25CollectiveMainloopBwdSm80ILi2ELi2EN4cute5tupleIJNS5_1CILi64EEENS7_ILi128EEENS7_ILi96EEEEEENS_6half_tEfNS_4arch4Sm80ELb0ELb0ELb0ELb1ELb1ELb0ELb0ELb0ELi2ELi2ELi4ELi2ELb0EEENS1_24CollectiveEpilogueBwdGQAISB_fSE_Li256ELb1ELb1EEENS1_19SingleTileSchedulerILb1ELb0ELb0ELi128EEEEEEEEEvNT_6ParamsE)
        /*06ec*/ 	.word	0x00000000


	//----- nvinfo : EIATTR_MIN_STACK_SIZE
	.align		4
.L_306:
        /*06f0*/ 	.byte	0x04, 0x12
        /*06f2*/ 	.short	(.L_308 - .L_307)
	.align		4
.L_307:
        /*06f4*/ 	.word	index@(_ZN7cutlass13device_kernelIN5flash19enable_sm80_to_sm89INS1_16FlashAttnBwdSm80INS1_25CollectiveMainloopBwdSm80ILi2ELi2EN4cute5tupleIJNS5_1CILi64EEENS7_ILi128EEENS7_ILi96EEEEEENS_6half_tEfNS_4arch4Sm80ELb0ELb1ELb0ELb0ELb0ELb0ELb0ELb0ELi2ELi2ELi4ELi2ELb0EEENS1_21CollectiveEpilogueBwdISB_SC_SE_Li256ELb0ELb0ELi2EEENS1_19SingleTileSchedulerILb0ELb0ELb0ELi128EEEEEEEEEvNT_6ParamsE)
        /*06f8*/ 	.word	0x00000000


	//----- nvinfo : EIATTR_MIN_STACK_SIZE
	.align		4
.L_308:
        /*06fc*/ 	.byte	0x04, 0x12
        /*06fe*/ 	.short	(.L_310 - .L_309)
	.align		4
.L_309:
        /*0700*/ 	.word	index@(_ZN7cutlass13device_kernelIN5flash19enable_sm80_to_sm89INS1_16FlashAttnBwdSm80INS1_25CollectiveMainloopBwdSm80ILi2ELi2EN4cute5tupleIJNS5_1CILi64EEENS7_ILi128EEENS7_ILi96EEEEEENS_6half_tEfNS_4arch4Sm80ELb0ELb1ELb0ELb0ELb1ELb0ELb0ELb0ELi2ELi2ELi4ELi2ELb0EEENS1_21CollectiveEpilogueBwdISB_SC_SE_Li256ELb0ELb0ELi2EEENS1_19SingleTileSchedulerILb0ELb0ELb0ELi128EEEEEEEEEvNT_6ParamsE)
        /*0704*/ 	.word	0x00000000


	//----- nvinfo : EIATTR_MIN_STACK_SIZE
	.align		4
.L_310:
        /*0708*/ 	.byte	0x04, 0x12
        /*070a*/ 	.short	(.L_312 - .L_311)
	.align		4
.L_311:
        /*070c*/ 	.word	index@(_ZN7cutlass13device_kernelIN5flash19enable_sm80_to_sm89INS1_16FlashAttnBwdSm80INS1_25CollectiveMainloopBwdSm80ILi2ELi2EN4cute5tupleIJNS5_1CILi64EEENS7_ILi128EEENS7_ILi96EEEEEENS_6half_tEfNS_4arch4Sm80ELb0ELb1ELb0ELb0ELb0ELb0ELb0ELb0ELi2ELi2ELi4ELi2ELb0EEENS1_24CollectiveEpilogueBwdGQAISB_fSE_Li256ELb0ELb0EEENS1_19SingleTileSchedulerILb0ELb0ELb0ELi128EEEEEEEEEvNT_6ParamsE)
        /*0710*/ 	.word	0x00000000


	//----- nvinfo : EIATTR_MIN_STACK_SIZE
	.align		4
.L_312:
        /*0714*/ 	.byte	0x04, 0x12
        /*0716*/ 	.short	(.L_314 - .L_313)
	.align		4
.L_313:
        /*0718*/ 	.word	index@(_ZN7cutlass13device_kernelIN5flash19enable_sm80_to_sm89INS1_16FlashAttnBwdSm80INS1_25CollectiveMainloopBwdSm80ILi2ELi2EN4cute5tupleIJNS5_1CILi64EEENS7_ILi128EEENS7_ILi96EEEEEENS_6half_tEfNS_4arch4Sm80ELb0ELb1ELb0ELb0ELb1ELb0ELb0ELb0ELi2ELi2ELi4ELi2ELb0EEENS1_24CollectiveEpilogueBwdGQAISB_fSE_Li256ELb0ELb1EEENS1_19SingleTileSchedulerILb0ELb0ELb0ELi128EEEEEEEEEvNT_6ParamsE)
        /*071c*/ 	.word	0x00000000


	//----- nvinfo : EIATTR_MIN_STACK_SIZE
	.align		4
.L_314:
        /*0720*/ 	.byte	0x04, 0x12
        /*0722*/ 	.short	(.L_316 - .L_315)
	.align		4
.L_315:
        /*0724*/ 	.word	index@(_ZN7cutlass13device_kernelIN5flash19enable_sm80_to_sm89INS1_16FlashAttnBwdSm80INS1_25CollectiveMainloopBwdSm80ILi2ELi2EN4cute5tupleIJNS5_1CILi64EEENS7_ILi128EEENS7_ILi96EEEEEENS_6half_tEfNS_4arch4Sm80ELb0ELb1ELb0ELb1ELb0ELb0ELb0ELb0ELi2ELi2ELi4ELi2ELb0EEENS1_21CollectiveEpilogueBwdISB_SC_SE_Li256ELb1ELb0ELi2EEENS1_19SingleTileSchedulerILb1ELb0ELb0ELi128EEEEEEEEEvNT_6ParamsE)
        /*0728*/ 	.word	0x00000010


	//----- nvinfo : EIATTR_MIN_STACK_SIZE
	.align		4
.L_316:
        /*072c*/ 	.byte	0x04, 0x12
        /*072e*/ 	.short	(.L_318 - .L_317)
	.align		4
.L_317:
        /*0730*/ 	.word	index@(_ZN7cutlass13device_kernelIN5flash19enable_sm80_to_sm89INS1_16FlashAttnBwdSm80INS1_25CollectiveMainloopBwdSm80ILi2ELi2EN4cute5tupleIJNS5_1CILi64EEENS7_ILi128EEENS7_ILi96EEEEEENS_6half_tEfNS_4arch4Sm80ELb0ELb1ELb0ELb1ELb1ELb0ELb0ELb0ELi2ELi2ELi4ELi2ELb0EEENS1_21CollectiveEpilogueBwdISB_SC_SE_Li256ELb1ELb0ELi2EEENS1_19SingleTileSchedulerILb1ELb0ELb0ELi128EEEEEEEEEvNT_6ParamsE)
        /*0734*/ 	.word	0x00000010


	//----- nvinfo : EIATTR_MIN_STACK_SIZE
	.align		4
.L_318:
        /*0738*/ 	.byte	0x04, 0x12
        /*073a*/ 	.short	(.L_320 - .L_319)
	.align		4
.L_319:
        /*073c*/ 	.word	index@(_ZN7cutlass13device_kernelIN5flash19enable_sm80_to_sm89INS1_16FlashAttnBwdSm80INS1_25CollectiveMainloopBwdSm80ILi2ELi2EN4cute5tupleIJNS5_1CILi64EEENS7_ILi128EEENS7_ILi96EEEEEENS_6half_tEfNS_4arch4Sm80ELb0ELb1ELb0ELb1ELb0ELb0ELb0ELb0ELi2ELi2ELi4ELi2ELb0EEENS1_24CollectiveEpilogueBwdGQAISB_fSE_Li256ELb1ELb0EEENS1_19SingleTileSchedulerILb1ELb0ELb0ELi128EEEEEEEEEvNT_6ParamsE)
        /*0740*/ 	.word	0x00000010


	//----- nvinfo : EIATTR_MIN_STACK_SIZE
	.align		4
.L_320:
        /*0744*/ 	.byte	0x04, 0x12
        /*0746*/ 	.short	(.L_322 - .L_321)
	.align		4
.L_321:
        /*0748*/ 	.word	index@(_ZN7cutlass13device_kernelIN5flash19enable_sm80_to_sm89INS1_16FlashAttnBwdSm80INS1_25CollectiveMainloopBwdSm80ILi2ELi2EN4cute5tupleIJNS5_1CILi64EEENS7_ILi128EEENS7_ILi96EEEEEENS_6half_tEfNS_4arch4Sm80ELb0ELb1ELb0ELb1ELb1ELb0ELb0ELb0ELi2ELi2ELi4ELi2ELb0EEENS1_24CollectiveEpilogueBwdGQAISB_fSE_Li256ELb1ELb1EEENS1_19SingleTileSchedulerILb1ELb0ELb0ELi128EEEEEEEEEvNT_6ParamsE)
        /*074c*/ 	.word	0x00000010


	//----- nvinfo : EIATTR_MIN_STACK_SIZE
	.align		4
.L_322:
        /*0750*/ 	.byte	0x04, 0x12
        /*0752*/ 	.short	(.L_324 - .L_323)
	.align		4
.L_323:
        /*0754*/ 	.word	index@(_ZN7cutlass13device_kernelIN5flash19enable_sm80_to_sm89INS1_16FlashAttnBwdSm80INS1_25CollectiveMainloopBwdSm80ILi2ELi2EN4cute5tupleIJNS5_1CILi64EEENS7_ILi128EEENS7_ILi96EEEEEENS_6half_tEfNS_4arch4Sm80ELb1ELb0ELb0ELb0ELb0ELb0ELb0ELb0ELi2ELi2ELi4ELi2ELb0EEENS1_21CollectiveEpilogueBwdISB_SC_SE_Li256ELb0ELb0ELi2EEENS1_25SingleTileBwdLPTSchedulerILb0ELi128ELb0EEEEEEEEEvNT_6ParamsE)
        /*0758*/ 	.word	0x00000000


	//----- nvinfo : EIATTR_MIN_STACK_SIZE
	.align		4
.L_324:
        /*075c*/ 	.byte	0x04, 0x12
        /*075e*/ 	.short	(.L_326 - .L_325)
	.align		4
.L_325:
        /*0760*/ 	.word	index@(_ZN7cutlass13device_kernelIN5flash19enable_sm80_to_sm89INS1_16FlashAttnBwdSm80INS1_25CollectiveMainloopBwdSm80ILi2ELi2EN4cute5tupleIJNS5_1CILi64EEENS7_ILi128EEENS7_ILi96EEEEEENS_6half_tEfNS_4arch4Sm80ELb1ELb0ELb0ELb0ELb1ELb0ELb0ELb0ELi2ELi2ELi4ELi2ELb0EEENS1_21CollectiveEpilogueBwdISB_SC_SE_Li256ELb0ELb0ELi2EEENS1_25SingleTileBwdLPTSchedulerILb0ELi128ELb1EEEEEEEEEvNT_6ParamsE)
        /*0764*/ 	.word	0x00000000


	//----- nvinfo : EIATTR_MIN_STACK_SIZE
	.align		4
.L_326:
        /*0768*/ 	.byte	0x04, 0x12
        /*076a*/ 	.short	(.L_328 - .L_327)
	.align		4
.L_327:
        /*076c*/ 	.word	index@(_ZN7cutlass13device_kernelIN5flash19enable_sm80_to_sm89INS1_16FlashAttnBwdSm80INS1_25CollectiveMainloopBwdSm80ILi2ELi2EN4cute5tupleIJNS5_1CILi64EEENS7_ILi128EEENS7_ILi96EEEEEENS_6half_tEfNS_4arch4Sm80ELb1ELb0ELb0ELb0ELb0ELb0ELb0ELb0ELi2ELi2ELi4ELi2ELb0EEENS1_24CollectiveEpilogueBwdGQAISB_fSE_Li256ELb0ELb0EEENS1_25SingleTileBwdLPTSchedulerILb0ELi128ELb0EEEEEEEEEvNT_6ParamsE)
        /*0770*/ 	.word	0x00000000


	//----- nvinfo : EIATTR_MIN_STACK_SIZE
	.align		4
.L_328:
        /*0774*/ 	.byte	0x04, 0x12
        /*0776*/ 	.short	(.L_330 - .L_329)
	.align		4
.L_329:
        /*0778*/ 	.word	index@(_ZN7cutlass13device_kernelIN5flash19enable_sm80_to_sm89INS1_16FlashAttnBwdSm80INS1_25CollectiveMainloopBwdSm80ILi2ELi2EN4cute5tupleIJNS5_1CILi64EEENS7_ILi128EEENS7_ILi96EEEEEENS_6half_tEfNS_4arch4Sm80ELb1ELb0ELb0ELb0ELb1ELb0ELb0ELb0ELi2ELi2ELi4ELi2ELb0EEENS1_24CollectiveEpilogueBwdGQAISB_fSE_Li256ELb0ELb1EEENS1_25SingleTileBwdLPTSchedulerILb0ELi128ELb1EEEEEEEEEvNT_6ParamsE)
        /*077c*/ 	.word	0x00000000


	//----- nvinfo : EIATTR_MIN_STACK_SIZE
	.align		4
.L_330:
        /*0780*/ 	.byte	0x04, 0x12
        /*0782*/ 	.short	(.L_332 - .L_331)
	.align		4
.L_331:
        /*0784*/ 	.word	index@(_ZN7cutlass13device_kernelIN5flash22FlashAttnBwdPreprocessIN4cute5tupleIJNS3_1CILi64EEENS5_ILi96EEEEEENS_6half_tEfNS_4arch4Sm80ELb1ELb0EEEEEvNT_6ParamsE)
        /*0788*/ 	.word	0x00000000


	//----- nvinfo : EIATTR_MIN_STACK_SIZE
	.align		4
.L_332:
        /*078c*/ 	.byte	0x04, 0x12
        /*078e*/ 	.short	(.L_334 - .L_333)
	.align		4
.L_333:
        /*0790*/ 	.word	index@(_ZN7cutlass13device_kernelIN5flash19enable_sm80_to_sm89INS1_16FlashAttnBwdSm80INS1_25CollectiveMainloopBwdSm80ILi2ELi2EN4cute5tupleIJNS5_1CILi64EEENS7_ILi128EEENS7_ILi96EEEEEENS_6half_tEfNS_4arch4Sm80ELb1ELb0ELb0ELb1ELb0ELb0ELb0ELb0ELi2ELi2ELi4ELi2ELb0EEENS1_21CollectiveEpilogueBwdISB_SC_SE_Li256ELb1ELb0ELi2EEENS1_25SingleTileBwdLPTSchedulerILb1ELi128ELb0EEEEEEEEEvNT_6ParamsE)
        /*0794*/ 	.word	0x00000000


	//----- nvinfo : EIATTR_MIN_STACK_SIZE
	.align		4
.L_334:
        /*0798*/ 	.byte	0x04, 0x12
        /*079a*/ 	.short	(.L_336 - .L_335)
	.align		4
.L_335:
        /*079c*/ 	.word	index@(_ZN7cutlass13device_kernelIN5flash19enable_sm80_to_sm89INS1_16FlashAttnBwdSm80INS1_25CollectiveMainloopBwdSm80ILi2ELi2EN4cute5tupleIJNS5_1CILi64EEENS7_ILi128EEENS7_ILi96EEEEEENS_6half_tEfNS_4arch4Sm80ELb1ELb0ELb0ELb1ELb1ELb0ELb0ELb0ELi2ELi2ELi4ELi2ELb0EEENS1_21CollectiveEpilogueBwdISB_SC_SE_Li256ELb1ELb0ELi2EEENS1_25SingleTileBwdLPTSchedulerILb1ELi128ELb1EEEEEEEEEvNT_6ParamsE)
        /*07a0*/ 	.word	0x00000000


	//----- nvinfo : EIATTR_MIN_STACK_SIZE
	.align		4
.L_336:
        /*07a4*/ 	.byte	0x04, 0x12
        /*07a6*/ 	.short	(.L_338 - .L_337)
	.align		4
.L_337:
        /*07a8*/ 	.word	index@(_ZN7cutlass13device_kernelIN5flash19enable_sm80_to_sm89INS1_16FlashAttnBwdSm80INS1_25CollectiveMainloopBwdSm80ILi2ELi2EN4cute5tupleIJNS5_1CILi64EEENS7_ILi128EEENS7_ILi96EEEEEENS_6half_tEfNS_4arch4Sm80ELb1ELb0ELb0ELb1ELb0ELb0ELb0ELb0ELi2ELi2ELi4ELi2ELb0EEENS1_24CollectiveEpilogueBwdGQAISB_fSE_Li256ELb1ELb0EEENS1_25SingleTileBwdLPTSchedulerILb1ELi128ELb0EEEEEEEEEvNT_6ParamsE)
        /*07ac*/ 	.word	0x00000000


	//----- nvinfo : EIATTR_MIN_STACK_SIZE
	.align		4
.L_338:
        /*07b0*/ 	.byte	0x04, 0x12
        /*07b2*/ 	.short	(.L_340 - .L_339)
	.align		4
.L_339:
        /*07b4*/ 	.word	index@(_ZN7cutlass13device_kernelIN5flash32FlashAttnBwdPostprocessConvertdQIN4cute5tupleIJNS3_1CILi128EEENS5_ILi96EEEEEENS_6half_tEfNS_4arch4Sm80ELi256ENS3_8TiledMMAINS3_8MMA_AtomIJNS3_28SM80_16x8x16_F32F16F16F32_TNEEEENS3_6LayoutINS4_IJNS5_ILi4EEENS5_ILi2EEENS5_ILi1EEEEEENS4_IJSJ_SH_NS5_ILi0EEEEEEEENS4_IJNS5_ILi64EEENS5_ILi32EEENS5_ILi16EEEEEEEELb0EEEEEvNT_6ParamsE)
        /*07b8*/ 	.word	0x00000000


	//----- nvinfo : EIATTR_MIN_STACK_SIZE
	.align		4
.L_340:
        /*07bc*/ 	.byte	0x04, 0x12
        /*07be*/ 	.short	(.L_342 - .L_341)
	.align		4
.L_341:
        /*07c0*/ 	.word	index@(_ZN7cutlass13device_kernelIN5flash32FlashAttnBwdPostprocessConvertdQIN4cute5tupleIJNS3_1CILi64EEENS5_ILi96EEEEEENS_6half_tEfNS_4arch4Sm80ELi256ENS3_8TiledMMAINS3_8MMA_AtomIJNS3_28SM80_16x8x16_F32F16F16F32_TNEEEENS3_6LayoutINS4_IJNS5_ILi2EEENS5_ILi4EEENS5_ILi1EEEEEENS4_IJSJ_SH_NS5_ILi0EEEEEEEENS4_IJNS5_ILi32EEESO_NS5_ILi16EEEEEEEELb0EEEEEvNT_6ParamsE)
        /*07c4*/ 	.word	0x00000000


	//----- nvinfo : EIATTR_MIN_STACK_SIZE
	.align		4
.L_342:
        /*07c8*/ 	.byte	0x04, 0x12
        /*07ca*/ 	.short	(.L_344 - .L_343)
	.align		4
.L_343:
        /*07cc*/ 	.word	index@(_ZN7cutlass13device_kernelIN5flash19enable_sm80_to_sm89INS1_16FlashAttnBwdSm80INS1_25CollectiveMainloopBwdSm80ILi2ELi2EN4cute5tupleIJNS5_1CILi64EEENS7_ILi128EEENS7_ILi96EEEEEENS_6half_tEfNS_4arch4Sm80ELb1ELb0ELb0ELb1ELb1ELb0ELb0ELb0ELi2ELi2ELi4ELi2ELb0EEENS1_24CollectiveEpilogueBwdGQAISB_fSE_Li256ELb1ELb1EEENS1_25SingleTileBwdLPTSchedulerILb1ELi128ELb1EEEEEEEEEvNT_6ParamsE)
        /*07d0*/ 	.word	0x00000000


	//----- nvinfo : EIATTR_MIN_STACK_SIZE
	.align		4
.L_344:
        /*07d4*/ 	.byte	0x04, 0x12
        /*07d6*/ 	.short	(.L_346 - .L_345)
	.align		4
.L_345:
        /*07d8*/ 	.word	index@(_ZN7cutlass13device_kernelIN5flash22FlashAttnBwdPreprocessIN4cute5tupleIJNS3_1CILi64EEENS5_ILi96EEEEEENS_6half_tEfNS_4arch4Sm80ELb1ELb1EEEEEvNT_6ParamsE)
        /*07dc*/ 	.word	0x00000000
.L_346:


//--------------------- .nv.info._ZN7cutlass13device_kernelIN5flash19enable_sm80_to_sm89INS1_16FlashAttnBwdSm80INS1_25CollectiveMainloopBwdSm80ILi2ELi1EN4cute5tupleIJNS5_1CILi64EEENS7_ILi128EEENS7_ILi96EEEEEENS_6half_tEfNS_4arch4Sm80ELb0ELb0ELb0ELb0ELb0ELb0ELb0ELb0ELi2ELi2ELi4ELi2ELb1EEENS1_21CollectiveEpilogueBwdISB_SC_SE_Li256ELb0ELb0ELi2EEENS1_19SingleTileSchedulerILb0ELb0ELb0ELi128EEEEEEEEEvNT_6ParamsE --------------------------
	.section	.nv.info._ZN7cutlass13device_kernelIN5flash19enable_sm80_to_sm89INS1_16FlashAttnBwdSm80INS1_25CollectiveMainloopBwdSm80ILi2ELi1EN4cute5tupleIJNS5_1CILi64EEENS7_ILi128EEENS7_ILi96EEEEEENS_6half_tEfNS_4arch4Sm80ELb0ELb0ELb0ELb0ELb0ELb0ELb0ELb0ELi2ELi2ELi4ELi2ELb1EEENS1_21CollectiveEpilogueBwdISB_SC_SE_Li256ELb0ELb0ELi2EEENS1_19SingleTileSchedulerILb0ELb0ELb0ELi128EEEEEEEEEvNT_6ParamsE,"",@"SHT_CUDA_INFO"
	.sectionflags	@""
	.align	4


	//----- nvinfo : EIATTR_CUDA_API_VERSION
	.align		4
        /*0000*/ 	.byte	0x04, 0x37
        /*0002*/ 	.short	(.L_348 - .L_347)
.L_347:
        /*0004*/ 	.word	0x00000082


	//----- nvinfo : EIATTR_SW2861232_WAR
	.align		4
.L_348:
        /*0008*/ 	.byte	0x01, 0x35
	.zero		2


	//----- nvinfo : EIATTR_PARAM_CBANK
	.align		4
        /*000c*/ 	.byte	0x04, 0x0a
        /*000e*/ 	.short	(.L_350 - .L_349)
	.align		4
.L_349:
        /*0010*/ 	.word	index@(.nv.constant0._ZN7cutlass13device_kernelIN5flash19enable_sm80_to_sm89INS1_16FlashAttnBwdSm80INS1_25CollectiveMainloopBwdSm80ILi2ELi1EN4cute5tupleIJNS5_1CILi64EEENS7_ILi128EEENS7_ILi96EEEEEENS_6half_tEfNS_4arch4Sm80ELb0ELb0ELb0ELb0ELb0ELb0ELb0ELb0ELi2ELi2ELi4ELi2ELb1EEENS1_21CollectiveEpilogueBwdISB_SC_SE_Li256ELb0ELb0ELi2EEENS1_19SingleTileSchedulerILb0ELb0ELb0ELi128EEEEEEEEEvNT_6ParamsE)
        /*0014*/ 	.short	0x0160
        /*0016*/ 	.short	0x0270


	//----- nvinfo : EIATTR_CBANK_PARAM_SIZE
	.align		4
.L_350:
        /*0018*/ 	.byte	0x03, 0x19
        /*001a*/ 	.short	0x0270


	//----- nvinfo : EIATTR_KPARAM_INFO
	.align		4
        /*001c*/ 	.byte	0x04, 0x17
        /*001e*/ 	.short	(.L_352 - .L_351)
.L_351:
        /*0020*/ 	.word	0x00000000
        /*0024*/ 	.short	0x0000
        /*0026*/ 	.short	0x0000
        /*0028*/ 	.byte	0x00, 0xf0, 0xc1, 0x09


	//----- nvinfo : EIATTR_MAXREG_COUNT
	.align		4
.L_352:
        /*002c*/ 	.byte	0x03, 0x1b
        /*002e*/ 	.short	0x00ff


	//----- nvinfo : EIATTR_NUM_BARRIERS
	.align		4
        /*0030*/ 	.byte	0x02, 0x4c
        /*0032*/ 	.byte	0x02
	.zero		1


	//----- nvinfo : EIATTR_ANNOTATIONS
	.align		4
        /*0034*/ 	.byte	0x04, 0x55
        /*0036*/ 	.short	(.L_354 - .L_353)


	//   ....[0]....
.L_353:
        /*0038*/ 	.word	0x00000001
        /*003c*/ 	.byte	0x20, 0x02, 0x00, 0x00, 0x01, 0x00, 0x00, 0x00, 0x30, 0x03, 0x00, 0x00, 0x01, 0x00, 0x00, 0x00
        /* <DEDUP_REMOVED lines=14> */
        /*012c*/ 	.byte	0xe0, 0x51, 0x00, 0x00, 0x01, 0x00, 0x00, 0x00, 0x10, 0x52, 0x00, 0x00


	//----- nvinfo : EIATTR_MERCURY_ISA_VERSION
	.align		4
.L_354:
        /*0138*/ 	.byte	0x03, 0x5f
        /*013a*/ 	.short	0x0000


	//----- nvinfo : EIATTR_EXIT_INSTR_OFFSETS
	.align		4
        /*013c*/ 	.byte	0x04, 0x1c
        /*013e*/ 	.short	(.L_356 - .L_355)


	//   ....[0]....
.L_355:
        /*0140*/ 	.word	0x00000040


	//   ....[1]....
        /*0144*/ 	.word	0x00006350


	//   ....[2]....
        /*0148*/ 	.word	0x00006440


	//   ....[3]....
        /*014c*/ 	.word	0x00006460


	//----- nvinfo : EIATTR_CTAIDZ_USED
	.align		4
.L_356:
        /*0150*/ 	.byte	0x01, 0x04
	.zero		2


	//----- nvinfo : EIATTR_MAX_THREADS
	.align		4
        /*0154*/ 	.byte	0x04, 0x05
        /*0156*/ 	.short	(.L_358 - .L_357)
.L_357:
        /*0158*/ 	.word	0x00000100
        /*015c*/ 	.word	0x00000001
        /*0160*/ 	.word	0x00000001


	//----- nvinfo : EIATTR_CRS_STACK_SIZE
	.align		4
.L_358:
        /*0164*/ 	.byte	0x04, 0x1e
        /*0166*/ 	.short	(.L_360 - .L_359)
.L_359:
        /*0168*/ 	.word	0x00000000
.L_360:


//--------------------- .nv.info._ZN7cutlass13device_kernelIN5flash19enable_sm80_to_sm89INS1_16FlashAttnBwdSm80INS1_25CollectiveMainloopBwdSm80ILi2ELi1EN4cute5tupleIJNS5_1CILi64EEENS7_ILi128EEENS7_ILi96EEEEEENS_6half_tEfNS_4arch4Sm80ELb0ELb0ELb0ELb0ELb1ELb0ELb0ELb0ELi2ELi2ELi4ELi2ELb1EEENS1_21CollectiveEpilogueBwdISB_SC_SE_Li256ELb0ELb0ELi2EEENS1_19SingleTileSchedulerILb0ELb0ELb0ELi128EEEEEEEEEvNT_6ParamsE --------------------------
	.section	.nv.info._ZN7cutlass13device_kernelIN5flash19enable_sm80_to_sm89INS1_16FlashAttnBwdSm80INS1_25CollectiveMainloopBwdSm80ILi2ELi1EN4cute5tupleIJNS5_1CILi64EEENS7_ILi128EEENS7_ILi96EEEEEENS_6half_tEfNS_4arch4Sm80ELb0ELb0ELb0ELb0ELb1ELb0ELb0ELb0ELi2ELi2ELi4ELi2ELb1EEENS1_21CollectiveEpilogueBwdISB_SC_SE_Li256ELb0ELb0ELi2EEENS1_19SingleTileSchedulerILb0ELb0ELb0ELi128EEEEEEEEEvNT_6ParamsE,"",@"SHT_CUDA_INFO"
	.sectionflags	@""
	.align	4


	//----- nvinfo : EIATTR_CUDA_API_VERSION
	.align		4
        /*0000*/ 	.byte	0x04, 0x37
        /*0002*/ 	.short	(.L_362 - .L_361)
.L_361:
        /*0004*/ 	.word	0x00000082


	//----- nvinfo : EIATTR_SW2861232_WAR
	.align		4
.L_362:
        /*0008*/ 	.byte	0x01, 0x35
	.zero		2


	//----- nvinfo : EIATTR_PARAM_CBANK
	.align		4
        /*000c*/ 	.byte	0x04, 0x0a
        /*000e*/ 	.short	(.L_364 - .L_363)
	.align		4
.L_363:
        /*0010*/ 	.word	index@(.nv.constant0._ZN7cutlass13device_kernelIN5flash19enable_sm80_to_sm89INS1_16FlashAttnBwdSm80INS1_25CollectiveMainloopBwdSm80ILi2ELi1EN4cute5tupleIJNS5_1CILi64EEENS7_ILi128EEENS7_ILi96EEEEEENS_6half_tEfNS_4arch4Sm80ELb0ELb0ELb0ELb0ELb1ELb0ELb0ELb0ELi2ELi2ELi4ELi2ELb1EEENS1_21CollectiveEpilogueBwdISB_SC_SE_Li256ELb0ELb0ELi2EEENS1_19SingleTileSchedulerILb0ELb0ELb0ELi128EEEEEEEEEvNT_6ParamsE)
        /*0014*/ 	.short	0x0160
        /*0016*/ 	.short	0x0270


	//----- nvinfo : EIATTR_CBANK_PARAM_SIZE
	.align		4
.L_364:
        /*0018*/ 	.byte	0x03, 0x19
        /*001a*/ 	.short	0x0270


	//----- nvinfo : EIATTR_KPARAM_INFO
	.align		4
        /*001c*/ 	.byte	0x04, 0x17
        /*001e*/ 	.short	(.L_366 - .L_365)
.L_365:
        /*0020*/ 	.word	0x00000000
        /*0024*/ 	.short	0x0000
        /*0026*/ 	.short	0x0000
        /*0028*/ 	.byte	0x00, 0xf0, 0xc1, 0x09


	//----- nvinfo : EIATTR_MAXREG_COUNT
	.align		4
.L_366:
        /*002c*/ 	.byte	0x03, 0x1b
        /*002e*/ 	.short	0x00ff


	//----- nvinfo : EIATTR_NUM_BARRIERS
	.align		4
        /*0030*/ 	.byte	0x02, 0x4c
        /*0032*/ 	.byte	0x02
	.zero		1


	//----- nvinfo : EIATTR_ANNOTATIONS
	.align		4
        /*0034*/ 	.byte	0x04, 0x55
        /*0036*/ 	.short	(.L_368 - .L_367)


	//   ....[0]....
.L_367:
        /* <DEDUP_REMOVED lines=17> */


	//----- nvinfo : EIATTR_MERCURY_ISA_VERSION
	.align		4
.L_368:
        /*0138*/ 	.byte	0x03, 0x5f
        /*013a*/ 	.short	0x0000


	//----- nvinfo : EIATTR_EXIT_INSTR_OFFSETS
	.align		4
        /*013c*/ 	.byte	0x04, 0x1c
        /*013e*/ 	.short	(.L_370 - .L_369)


	//   ....[0]....
.L_369:
        /*0140*/ 	.word	0x00000040


	//   ....[1]....
        /*0144*/ 	.word	0x00006350


	//   ....[2]....
        /*0148*/ 	.word	0x00006440


	//   ....[3]....
        /*014c*/ 	.word	0x00006460


	//----- nvinfo : EIATTR_CTAIDZ_USED
	.align		4
.L_370:
        /*0150*/ 	.byte	0x01, 0x04
	.zero		2


	//----- nvinfo : EIATTR_MAX_THREADS
	.align		4
        /*0154*/ 	.byte	0x04, 0x05
        /*0156*/ 	.short	(.L_372 - .L_371)
.L_371:
        /*0158*/ 	.word	0x00000100
        /*015c*/ 	.word	0x00000001
        /*0160*/ 	.word	0x00000001


	//----- nvinfo : EIATTR_CRS_STACK_SIZE
	.align		4
.L_372:
        /*0164*/ 	.byte	0x04, 0x1e
        /*0166*/ 	.short	(.L_374 - .L_373)
.L_373:
        /*0168*/ 	.word	0x00000000
.L_374:


//--------------------- .nv.info._ZN7cutlass13device_kernelIN5flash19enable_sm80_to_sm89INS1_16FlashAttnBwdSm80INS1_25CollectiveMainloopBwdSm80ILi2ELi1EN4cute5tupleIJNS5_1CILi64EEENS7_ILi128EEENS7_ILi96EEEEEENS_6half_tEfNS_4arch4Sm80ELb0ELb0ELb0ELb0ELb0ELb0ELb0ELb0ELi2ELi2ELi4ELi2ELb1EEENS1_24CollectiveEpilogueBwdGQAISB_fSE_Li256ELb0ELb0EEENS1_19SingleTileSchedulerILb0ELb0ELb0ELi128EEEEEEEEEvNT_6ParamsE --------------------------
	.section	.nv.info._ZN7cutlass13device_kernelIN5flash19enable_sm80_to_sm89INS1_16FlashAttnBwdSm80INS1_25CollectiveMainloopBwdSm80ILi2ELi1EN4cute5tupleIJNS5_1CILi64EEENS7_ILi128EEENS7_ILi96EEEEEENS_6half_tEfNS_4arch4Sm80ELb0ELb0ELb0ELb0ELb0ELb0ELb0ELb0ELi2ELi2ELi4ELi2ELb1EEENS1_24CollectiveEpilogueBwdGQAISB_fSE_Li256ELb0ELb0EEENS1_19SingleTileSchedulerILb0ELb0ELb0ELi128EEEEEEEEEvNT_6ParamsE,"",@"SHT_CUDA_INFO"
	.sectionflags	@""
	.align	4


	//----- nvinfo : EIATTR_CUDA_API_VERSION
	.align		4
        /*0000*/ 	.byte	0x04, 0x37
        /*0002*/ 	.short	(.L_376 - .L_375)
.L_375:
        /*0004*/ 	.word	0x00000082


	//----- nvinfo : EIATTR_SW2861232_WAR
	.align		4
.L_376:
        /*0008*/ 	.byte	0x01, 0x35
	.zero		2


	//----- nvinfo : EIATTR_PARAM_CBANK
	.align		4
        /*000c*/ 	.byte	0x04, 0x0a
        /*000e*/ 	.short	(.L_378 - .L_377)
	.align		4
.L_377:
        /*0010*/ 	.word	index@(.nv.constant0._ZN7cutlass13device_kernelIN5flash19enable_sm80_to_sm89INS1_16FlashAttnBwdSm80INS1_25CollectiveMainloopBwdSm80ILi2ELi1EN4cute5tupleIJNS5_1CILi64EEENS7_ILi128EEENS7_ILi96EEEEEENS_6half_tEfNS_4arch4Sm80ELb0ELb0ELb0ELb0ELb0ELb0ELb0ELb0ELi2ELi2ELi4ELi2ELb1EEENS1_24CollectiveEpilogueBwdGQAISB_fSE_Li256ELb0ELb0EEENS1_19SingleTileSchedulerILb0ELb0ELb0ELi128EEEEEEEEEvNT_6ParamsE)
        /*0014*/ 	.short	0x0160
        /*0016*/ 	.short	0x0278


	//----- nvinfo : EIATTR_CBANK_PARAM_SIZE
	.align		4
.L_378:
        /*0018*/ 	.byte	0x03, 0x19
        /*001a*/ 	.short	0x0278


	//----- nvinfo : EIATTR_KPARAM_INFO
	.align		4
        /*001c*/ 	.byte	0x04, 0x17
        /*001e*/ 	.short	(.L_380 - .L_379)
.L_379:
        /*0020*/ 	.word	0x00000000
        /*0024*/ 	.short	0x0000
        /*0026*/ 	.short	0x0000
        /*0028*/ 	.byte	0x00, 0xf0, 0xe1, 0x09


	//----- nvinfo : EIATTR_MAXREG_COUNT
	.align		4
.L_380:
        /*002c*/ 	.byte	0x03, 0x1b
        /*002e*/ 	.short	0x00ff


	//----- nvinfo : EIATTR_NUM_BARRIERS
	.align		4
        /*0030*/ 	.byte	0x02, 0x4c
        /*0032*/ 	.byte	0x02
	.zero		1


	//----- nvinfo : EIATTR_ANNOTATIONS
	.align		4
        /*0034*/ 	.byte	0x04, 0x55
        /*0036*/ 	.short	(.L_382 - .L_381)


	//   ....[0]....
.L_381:
        /*0038*/ 	.word	0x00000001
        /*003c*/ 	.byte	0x50, 0x1b, 0x00, 0x00, 0x01, 0x00, 0x00, 0x00, 0xc0, 0x28, 0x00, 0x00, 0x01, 0x00, 0x00, 0x00
        /*004c*/ 	.byte	0xf0, 0x28, 0x00, 0x00, 0x01, 0x00, 0x00, 0x00, 0x30, 0x2f, 0x00, 0x00, 0x01, 0x00, 0x00, 0x00
        /*005c*/ 	.byte	0x60, 0x2f, 0x00, 0x00, 0x01, 0x00, 0x00, 0x00, 0x20, 0x44, 0x00, 0x00


	//----- nvinfo : EIATTR_MERCURY_ISA_VERSION
	.align		4
.L_382:
        /*0068*/ 	.byte	0x03, 0x5f
        /*006a*/ 	.short	0x0000


	//----- nvinfo : EIATTR_EXIT_INSTR_OFFSETS
	.align		4
        /*006c*/ 	.byte	0x04, 0x1c
        /*006e*/ 	.short	(.L_384 - .L_383)


	//   ....[0]....
.L_383:
        /*0070*/ 	.word	0x00000040


	//   ....[1]....
        /*0074*/ 	.word	0x00005b90


	//----- nvinfo : EIATTR_CTAIDZ_USED
	.align		4
.L_384:
        /*0078*/ 	.byte	0x01, 0x04
	.zero		2


	//----- nvinfo : EIATTR_MAX_THREADS
	.align		4
        /*007c*/ 	.byte	0x04, 0x05
        /*007e*/ 	.short	(.L_386 - .L_385)
.L_385:
        /*0080*/ 	.word	0x00000100
        /*0084*/ 	.word	0x00000001
        /*0088*/ 	.word	0x00000001
.L_386:


//--------------------- .nv.info._ZN7cutlass13device_kernelIN5flash19enable_sm80_to_sm89INS1_16FlashAttnBwdSm80INS1_25CollectiveMainloopBwdSm80ILi2ELi1EN4cute5tupleIJNS5_1CILi64EEENS7_ILi128EEENS7_ILi96EEEEEENS_6half_tEfNS_4arch4Sm80ELb0ELb0ELb0ELb0ELb1ELb0ELb0ELb0ELi2ELi2ELi4ELi2ELb1EEENS1_24CollectiveEpilogueBwdGQAISB_fSE_Li256ELb0ELb1EEENS1_19SingleTileSchedulerILb0ELb0ELb0ELi128EEEEEEEEEvNT_6ParamsE --------------------------
	.section	.nv.info._ZN7cutlass13device_kernelIN5flash19enable_sm80_to_sm89INS1_16FlashAttnBwdSm80INS1_25CollectiveMainloopBwdSm80ILi2ELi1EN4cute5tupleIJNS5_1CILi64EEENS7_ILi128EEENS7_ILi96EEEEEENS_6half_tEfNS_4arch4Sm80ELb0ELb0ELb0ELb0ELb1ELb0ELb0ELb0ELi2ELi2ELi4ELi2ELb1EEENS1_24CollectiveEpilogueBwdGQAISB_fSE_Li256ELb0ELb1EEENS1_19SingleTileSchedulerILb0ELb0ELb0ELi128EEEEEEEEEvNT_6ParamsE,"",@"SHT_CUDA_INFO"
	.sectionflags	@""
	.align	4


	//----- nvinfo : EIATTR_CUDA_API_VERSION
	.align		4
        /*0000*/ 	.byte	0x04, 0x37
        /*0002*/ 	.short	(.L_388 - .L_387)
.L_387:
        /*0004*/ 	.word	0x00000082


	//----- nvinfo : EIATTR_SW2861232_WAR
	.align		4
.L_388:
        /*0008*/ 	.byte	0x01, 0x35
	.zero		2


	//----- nvinfo : EIATTR_PARAM_CBANK
	.align		4
        /*000c*/ 	.byte	0x04, 0x0a
        /*000e*/ 	.short	(.L_390 - .L_389)
	.align		4
.L_389:
        /*0010*/ 	.word	index@(.nv.constant0._ZN7cutlass13device_kernelIN5flash19enable_sm80_to_sm89INS1_16FlashAttnBwdSm80INS1_25CollectiveMainloopBwdSm80ILi2ELi1EN4cute5tupleIJNS5_1CILi64EEENS7_ILi128EEENS7_ILi96EEEEEENS_6half_tEfNS_4arch4Sm80ELb0ELb0ELb0ELb0ELb1ELb0ELb0ELb0ELi2ELi2ELi4ELi2ELb1EEENS1_24CollectiveEpilogueBwdGQAISB_fSE_Li256ELb0ELb1EEENS1_19SingleTileSchedulerILb0ELb0ELb0ELi128EEEEEEEEEvNT_6ParamsE)
        /*0014*/ 	.short	0x0160
        /*0016*/ 	.short	0x0278


	//----- nvinfo : EIATTR_CBANK_PARAM_SIZE
	.align		4
.L_390:
        /*0018*/ 	.byte	0x03, 0x19
        /*001a*/ 	.short	0x0278


	//----- nvinfo : EIATTR_KPARAM_INFO
	.align		4
        /*001c*/ 	.byte	0x04, 0x17
        /*001e*/ 	.short	(.L_392 - .L_391)
.L_391:
        /*0020*/ 	.word	0x00000000
        /*0024*/ 	.short	0x0000
        /*0026*/ 	.short	0x0000
        /*0028*/ 	.byte	0x00, 0xf0, 0xe1, 0x09


	//----- nvinfo : EIATTR_MAXREG_COUNT
	.align		4
.L_392:
        /*002c*/ 	.byte	0x03, 0x1b
        /*002e*/ 	.short	0x00ff


	//----- nvinfo : EIATTR_NUM_BARRIERS
	.align		4
        /*0030*/ 	.byte	0x02, 0x4c
        /*0032*/ 	.byte	0x02
	.zero		1


	//----- nvinfo : EIATTR_ANNOTATIONS
	.align		4
        /*0034*/ 	.byte	0x04, 0x55
        /*0036*/ 	.short	(.L_394 - .L_393)


	//   ....[0]....
.L_393:
        /*0038*/ 	.word	0x00000001
        /*003c*/ 	.byte	0x50, 0x1a, 0x00, 0x00, 0x01, 0x00, 0x00, 0x00, 0xb0, 0x27, 0x00, 0x00, 0x01, 0x00, 0x00, 0x00
        /*004c*/ 	.byte	0xe0, 0x27, 0x00, 0x00, 0x01, 0x00, 0x00, 0x00, 0x20, 0x2e, 0x00, 0x00, 0x01, 0x00, 0x00, 0x00
        /*005c*/ 	.byte	0x50, 0x2e, 0x00, 0x00, 0x01, 0x00, 0x00, 0x00, 0x10, 0x43, 0x00, 0x00


	//----- nvinfo : EIATTR_MERCURY_ISA_VERSION
	.align		4
.L_394:
        /*0068*/ 	.byte	0x03, 0x5f
        /*006a*/ 	.short	0x0000


	//----- nvinfo : EIATTR_COOP_GROUP_MASK_REGIDS
	.align		4
        /*006c*/ 	.byte	0x04, 0x29
        /*006e*/ 	.short	(.L_396 - .L_395)


	//   ....[0]....
.L_395:
        /*0070*/ 	.word	0xffffffff


	//   ....[1]....
        /*0074*/ 	.word	0xffffffff


	//   ....[2]....
        /*0078*/ 	.word	0xffffffff


	//   ....[3]....
        /*007c*/ 	.word	0xffffffff


	//   ....[4]....
        /*0080*/ 	.word	0xffffffff


	//   ....[5]....
        /*0084*/ 	.word	0xffffffff


	//   ....[6]....
        /*0088*/ 	.word	0xffffffff


	//   ....[7]....
        /*008c*/ 	.word	0xffffffff


	//----- nvinfo : EIATTR_COOP_GROUP_INSTR_OFFSETS
	.align		4
.L_396:
        /*0090*/ 	.byte	0x04, 0x28
        /*0092*/ 	.short	(.L_398 - .L_397)


	//   ....[0]....
.L_397:
        /*0094*/ 	.word	0x000054d0


	//   ....[1]....
        /*0098*/ 	.word	0x00005510


	//   ....[2]....
        /*009c*/ 	.word	0x00005940


	//   ....[3]....
        /*00a0*/ 	.word	0x00005950


	//   ....[4]....
        /*00a4*/ 	.word	0x00005b10


	//   ....[5]....
        /*00a8*/ 	.word	0x00005c00


	//   ....[6]....
        /*00ac*/ 	.word	0x00005f30


	//   ....[7]....
        /*00b0*/ 	.word	0x00005f40


	//----- nvinfo : EIATTR_EXIT_INSTR_OFFSETS
	.align		4
.L_398:
        /*00b4*/ 	.byte	0x04, 0x1c
        /*00b6*/ 	.short	(.L_400 - .L_399)


	//   ....[0]....
.L_399:
        /*00b8*/ 	.word	0x00000040


	//   ....[1]....
        /*00bc*/ 	.word	0x00005f50


	//   ....[2]....
        /*00c0*/ 	.word	0x00005ff0


	//----- nvinfo : EIATTR_CTAIDZ_USED
	.align		4
.L_400:
        /*00c4*/ 	.byte	0x01, 0x04
	.zero		2


	//----- nvinfo : EIATTR_MAX_THREADS
	.align		4
        /*00c8*/ 	.byte	0x04, 0x05
        /*00ca*/ 	.short	(.L_402 - .L_401)
.L_401:
        /*00cc*/ 	.word	0x00000100
        /*00d0*/ 	.word	0x00000001
        /*00d4*/ 	.word	0x00000001


	//----- nvinfo : EIATTR_CRS_STACK_SIZE
	.align		4
.L_402:
        /*00d8*/ 	.byte	0x04, 0x1e
        /*00da*/ 	.short	(.L_404 - .L_403)
.L_403:
        /*00dc*/ 	.word	0x00000000
.L_404:


//--------------------- .nv.info._ZN7cutlass13device_kernelIN5flash19enable_sm80_to_sm89INS1_16FlashAttnBwdSm80INS1_25CollectiveMainloopBwdSm80ILi2ELi1EN4cute5tupleIJNS5_1CILi64EEENS7_ILi128EEENS7_ILi96EEEEEENS_6half_tEfNS_4arch4Sm80ELb0ELb0ELb0ELb1ELb0ELb0ELb0ELb0ELi2ELi2ELi4ELi2ELb1EEENS1_21CollectiveEpilogueBwdISB_SC_SE_Li256ELb1ELb0ELi2EEENS1_19SingleTileSchedulerILb1ELb0ELb0ELi128EEEEEEEEEvNT_6ParamsE --------------------------
	.section	.nv.info._ZN7cutlass13device_kernelIN5flash19enable_sm80_to_sm89INS1_16FlashAttnBwdSm80INS1_25CollectiveMainloopBwdSm80ILi2ELi1EN4cute5tupleIJNS5_1CILi64EEENS7_ILi128EEENS7_ILi96EEEEEENS_6half_tEfNS_4arch4Sm80ELb0ELb0ELb0ELb1ELb0ELb0ELb0ELb0ELi2ELi2ELi4ELi2ELb1EEENS1_21CollectiveEpilogueBwdISB_SC_SE_Li256ELb1ELb0ELi2EEENS1_19SingleTileSchedulerILb1ELb0ELb0ELi128EEEEEEEEEvNT_6ParamsE,"",@"SHT_CUDA_INFO"
	.sectionflags	@""
	.align	4


	//----- nvinfo : EIATTR_CUDA_API_VERSION
	.align		4
        /*0000*/ 	.byte	0x04, 0x37
        /*0002*/ 	.short	(.L_406 - .L_405)
.L_405:
        /*0004*/ 	.word	0x00000082


	//----- nvinfo : EIATTR_SW2861232_WAR
	.align		4
.L_406:
        /*0008*/ 	.byte	0x01, 0x35
	.zero		2


	//----- nvinfo : EIATTR_PARAM_CBANK
	.align		4
        /*000c*/ 	.byte	0x04, 0x0a
        /*000e*/ 	.short	(.L_408 - .L_407)
	.align		4
.L_407:
        /*0010*/ 	.word	index@(.nv.constant0._ZN7cutlass13device_kernelIN5flash19enable_sm80_to_sm89INS1_16FlashAttnBwdSm80INS1_25CollectiveMainloopBwdSm80ILi2ELi1EN4cute5tupleIJNS5_1CILi64EEENS7_ILi128EEENS7_ILi96EEEEEENS_6half_tEfNS_4arch4Sm80ELb0ELb0ELb0ELb1ELb0ELb0ELb0ELb0ELi2ELi2ELi4ELi2ELb1EEENS1_21CollectiveEpilogueBwdISB_SC_SE_Li256ELb1ELb0ELi2EEENS1_19SingleTileSchedulerILb1ELb0ELb0ELi128EEEEEEEEEvNT_6ParamsE)
        /*0014*/ 	.short	0x0160
        /*0016*/ 	.short	0x0270


	//----- nvinfo : EIATTR_CBANK_PARAM_SIZE
	.align		4
.L_408:
        /*0018*/ 	.byte	0x03, 0x19
        /*001a*/ 	.short	0x0270


	//----- nvinfo : EIATTR_KPARAM_INFO
	.align		4
        /*001c*/ 	.byte	0x04, 0x17
        /*001e*/ 	.short	(.L_410 - .L_409)
.L_409:
        /*0020*/ 	.word	0x00000000
        /*0024*/ 	.short	0x0000
        /*0026*/ 	.short	0x0000
        /*0028*/ 	.byte	0x00, 0xf0, 0xc1, 0x09


	//----- nvinfo : EIATTR_MAXREG_COUNT
	.align		4
.L_410:
        /*002c*/ 	.byte	0x03, 0x1b
        /*002e*/ 	.short	0x00ff


	//----- nvinfo : EIATTR_NUM_BARRIERS
	.align		4
        /*0030*/ 	.byte	0x02, 0x4c
        /*0032*/ 	.byte	0x02
	.zero		1


	//----- nvinfo : EIATTR_ANNOTATIONS
	.align		4
        /*0034*/ 	.byte	0x04, 0x55
        /*0036*/ 	.short	(.L_412 - .L_411)


	//   ....[0]....
.L_411:
        /*0038*/ 	.word	0x00000001
        /*003c*/ 	.byte	0x80, 0x1a, 0x00, 0x00, 0x01, 0x00, 0x00, 0x00, 0xc0, 0x1a, 0x00, 0x00, 0x01, 0x00, 0x00, 0x00
        /*004c*/ 	.byte	0x30, 0x2a, 0x00, 0x00, 0x01, 0x00, 0x00, 0x00, 0x00, 0x45, 0x00, 0x00


	//----- nvinfo : EIATTR_MERCURY_ISA_VERSION
	.align		4
.L_412:
        /*0058*/ 	.byte	0x03, 0x5f
        /*005a*/ 	.short	0x0000


	//----- nvinfo : EIATTR_COOP_GROUP_MASK_REGIDS
	.align		4
        /*005c*/ 	.byte	0x04, 0x29
        /*005e*/ 	.short	(.L_414 - .L_413)


	//   ....[0]....
.L_413:
        /*0060*/ 	.word	0xffffffff


	//----- nvinfo : EIATTR_COOP_GROUP_INSTR_OFFSETS
	.align		4
.L_414:
        /*0064*/ 	.byte	0x04, 0x28
        /*0066*/ 	.short	(.L_416 - .L_415)


	//   ....[0]....
.L_415:
        /*0068*/ 	.word	0x000000a0


	//----- nvinfo : EIATTR_EXIT_INSTR_OFFSETS
	.align		4
.L_416:
        /*006c*/ 	.byte	0x04, 0x1c
        /*006e*/ 	.short	(.L_418 - .L_417)


	//   ....[0]....
.L_417:
        /*0070*/ 	.word	0x00000310


	//   ....[1]....
        /*0074*/ 	.word	0x00006620


	//   ....[2]....
        /*0078*/ 	.word	0x00006720


	//   ....[3]....
        /*007c*/ 	.word	0x00006740


	//   ....[4]....
        /*0080*/ 	.word	0x00006e00


	//   ....[5]....
        /*0084*/ 	.word	0x00006f00


	//   ....[6]....
        /*0088*/ 	.word	0x00006f20


	//----- nvinfo : EIATTR_CTAIDZ_USED
	.align		4
.L_418:
        /*008c*/ 	.byte	0x01, 0x04
	.zero		2


	//----- nvinfo : EIATTR_MAX_THREADS
	.align		4
        /*0090*/ 	.byte	0x04, 0x05
        /*0092*/ 	.short	(.L_420 - .L_419)
.L_419:
        /*0094*/ 	.word	0x00000100
        /*0098*/ 	.word	0x00000001
        /*009c*/ 	.word	0x00000001


	//----- nvinfo : EIATTR_CRS_STACK_SIZE
	.align		4
.L_420:
        /*00a0*/ 	.byte	0x04, 0x1e
        /*00a2*/ 	.short	(.L_422 - .L_421)
.L_421:
        /*00a4*/ 	.word	0x00000000
.L_422:


//--------------------- .nv.info._ZN7cutlass13device_kernelIN5flash19enable_sm80_to_sm89INS1_16FlashAttnBwdSm80INS1_25CollectiveMainloopBwdSm80ILi2ELi1EN4cute5tupleIJNS5_1CILi64EEENS7_ILi128EEENS7_ILi96EEEEEENS_6half_tEfNS_4arch4Sm80ELb0ELb0ELb0ELb1ELb1ELb0ELb0ELb0ELi2ELi2ELi4ELi2ELb1EEENS1_21CollectiveEpilogueBwdISB_SC_SE_Li256ELb1ELb0ELi2EEENS1_19SingleTileSchedulerILb1ELb0ELb0ELi128EEEEEEEEEvNT_6ParamsE --------------------------
	.section	.nv.info._ZN7cutlass13device_kernelIN5flash19enable_sm80_to_sm89INS1_16FlashAttnBwdSm80INS1_25CollectiveMainloopBwdSm80ILi2ELi1EN4cute5tupleIJNS5_1CILi64EEENS7_ILi128EEENS7_ILi96EEEEEENS_6half_tEfNS_4arch4Sm80ELb0ELb0ELb0ELb1ELb1ELb0ELb0ELb0ELi2ELi2ELi4ELi2ELb1EEENS1_21CollectiveEpilogueBwdISB_SC_SE_Li256ELb1ELb0ELi2EEENS1_19SingleTileSchedulerILb1ELb0ELb0ELi128EEEEEEEEEvNT_6ParamsE,"",@"SHT_CUDA_INFO"
	.sectionflags	@""
	.align	4


	//----- nvinfo : EIATTR_CUDA_API_VERSION
	.align		4
        /*0000*/ 	.byte	0x04, 0x37
        /*0002*/ 	.short	(.L_424 - .L_423)
.L_423:
        /*0004*/ 	.word	0x00000082


	//----- nvinfo : EIATTR_SW2861232_WAR
	.align		4
.L_424:
        /*0008*/ 	.byte	0x01, 0x35
	.zero		2


	//----- nvinfo : EIATTR_PARAM_CBANK
	.align		4
        /*000c*/ 	.byte	0x04, 0x0a
        /*000e*/ 	.short	(.L_426 - .L_425)
	.align		4
.L_425:
        /*0010*/ 	.word	index@(.nv.constant0._ZN7cutlass13device_kernelIN5flash19enable_sm80_to_sm89INS1_16FlashAttnBwdSm80INS1_25CollectiveMainloopBwdSm80ILi2ELi1EN4cute5tupleIJNS5_1CILi64EEENS7_ILi128EEENS7_ILi96EEEEEENS_6half_tEfNS_4arch4Sm80ELb0ELb0ELb0ELb1ELb1ELb0ELb0ELb0ELi2ELi2ELi4ELi2ELb1EEENS1_21CollectiveEpilogueBwdISB_SC_SE_Li256ELb1ELb0ELi2EEENS1_19SingleTileSchedulerILb1ELb0ELb0ELi128EEEEEEEEEvNT_6ParamsE)
        /*0014*/ 	.short	0x0160
        /*0016*/ 	.short	0x0270


	//----- nvinfo : EIATTR_CBANK_PARAM_SIZE
	.align		4
.L_426:
        /*0018*/ 	.byte	0x03, 0x19
        /*001a*/ 	.short	0x0270


	//----- nvinfo : EIATTR_KPARAM_INFO
	.align		4
        /*001c*/ 	.byte	0x04, 0x17
        /*001e*/ 	.short	(.L_428 - .L_427)
.L_427:
        /*0020*/ 	.word	0x00000000
        /*0024*/ 	.short	0x0000
        /*0026*/ 	.short	0x0000
        /*0028*/ 	.byte	0x00, 0xf0, 0xc1, 0x09


	//----- nvinfo : EIATTR_MAXREG_COUNT
	.align		4
.L_428:
        /*002c*/ 	.byte	0x03, 0x1b
        /*002e*/ 	.short	0x00ff


	//----- nvinfo : EIATTR_NUM_BARRIERS
	.align		4
        /*0030*/ 	.byte	0x02, 0x4c
        /*0032*/ 	.byte	0x02
	.zero		1


	//----- nvinfo : EIATTR_ANNOTATIONS
	.align		4
        /*0034*/ 	.byte	0x04, 0x55
        /*0036*/ 	.short	(.L_430 - .L_429)


	//   ....[0]....
.L_429:
        /*0038*/ 	.word	0x00000001
        /*003c*/ 	.byte	0x80, 0x1a, 0x00, 0x00, 0x01, 0x00, 0x00, 0x00, 0xc0, 0x1a, 0x00, 0x00, 0x01, 0x00, 0x00, 0x00
        /*004c*/ 	.byte	0x30, 0x2a, 0x00, 0x00, 0x01, 0x00, 0x00, 0x00, 0x00, 0x45, 0x00, 0x00


	//----- nvinfo : EIATTR_MERCURY_ISA_VERSION
	.align		4
.L_430:
        /*0058*/ 	.byte	0x03, 0x5f
        /*005a*/ 	.short	0x0000


	//----- nvinfo : EIATTR_COOP_GROUP_MASK_REGIDS
	.align		4
        /*005c*/ 	.byte	0x04, 0x29
        /*005e*/ 	.short	(.L_432 - .L_431)


	//   ....[0]....
.L_431:
        /*0060*/ 	.word	0xffffffff


	//----- nvinfo : EIATTR_COOP_GROUP_INSTR_OFFSETS
	.align		4
.L_432:
        /*0064*/ 	.byte	0x04, 0x28
        /*0066*/ 	.short	(.L_434 - .L_433)


	//   ....[0]....
.L_433:
        /*0068*/ 	.word	0x000000a0


	//----- nvinfo : EIATTR_EXIT_INSTR_OFFSETS
	.align		4
.L_434:
        /*006c*/ 	.byte	0x04, 0x1c
        /*006e*/ 	.short	(.L_436 - .L_435)


	//   ....[0]....
.L_435:
        /*0070*/ 	.word	0x00000310


	//   ....[1]....
        /*0074*/ 	.word	0x00006620


	//   ....[2]....
        /*0078*/ 	.word	0x00006720


	//   ....[3]....
        /*007c*/ 	.word	0x00006740


	//   ....[4]....
        /*0080*/ 	.word	0x00006e00


	//   ....[5]....
        /*0084*/ 	.word	0x00006f00


	//   ....[6]....
        /*0088*/ 	.word	0x00006f20


	//----- nvinfo : EIATTR_CTAIDZ_USED
	.align		4
.L_436:
        /*008c*/ 	.byte	0x01, 0x04
	.zero		2


	//----- nvinfo : EIATTR_MAX_THREADS
	.align		4
        /*0090*/ 	.byte	0x04, 0x05
        /*0092*/ 	.short	(.L_438 - .L_437)
.L_437:
        /*0094*/ 	.word	0x00000100
        /*0098*/ 	.word	0x00000001
        /*009c*/ 	.word	0x00000001


	//----- nvinfo : EIATTR_CRS_STACK_SIZE
	.align		4
.L_438:
        /*00a0*/ 	.byte	0x04, 0x1e
        /*00a2*/ 	.short	(.L_440 - .L_439)
.L_439:
        /*00a4*/ 	.word	0x00000000
.L_440:


//--------------------- .nv.info._ZN7cutlass13device_kernelIN5flash19enable_sm80_to_sm89INS1_16FlashAttnBwdSm80INS1_25CollectiveMainloopBwdSm80ILi2ELi1EN4cute5tupleIJNS5_1CILi64EEENS7_ILi128EEENS7_ILi96EEEEEENS_6half_tEfNS_4arch4Sm80ELb0ELb0ELb0ELb1ELb0ELb0ELb0ELb0ELi2ELi2ELi4ELi2ELb1EEENS1_24CollectiveEpilogueBwdGQAISB_fSE_Li256ELb1ELb0EEENS1_19SingleTileSchedulerILb1ELb0ELb0ELi128EEEEEEEEEvNT_6ParamsE --------------------------
	.section	.nv.info._ZN7cutlass13device_kernelIN5flash19enable_sm80_to_sm89INS1_16FlashAttnBwdSm80INS1_25CollectiveMainloopBwdSm80ILi2ELi1EN4cute5tupleIJNS5_1CILi64EEENS7_ILi128EEENS7_ILi96EEEEEENS_6half_tEfNS_4arch4Sm80ELb0ELb0ELb0ELb1ELb0ELb0ELb0ELb0ELi2ELi2ELi4ELi2ELb1EEENS1_24CollectiveEpilogueBwdGQAISB_fSE_Li256ELb1ELb0EEENS1_19SingleTileSchedulerILb1ELb0ELb0ELi128EEEEEEEEEvNT_6ParamsE,"",@"SHT_CUDA_INFO"
	.sectionflags	@""
	.align	4


	//----- nvinfo : EIATTR_CUDA_API_VERSION
	.align		4
        /*0000*/ 	.byte	0x04, 0x37
        /*0002*/ 	.short	(.L_442 - .L_441)
.L_441:
        /*0004*/ 	.word	0x00000082


	//----- nvinfo : EIATTR_SW2861232_WAR
	.align		4
.L_442:
        /*0008*/ 	.byte	0x01, 0x35
	.zero		2


	//----- nvinfo : EIATTR_PARAM_CBANK
	.align		4
        /*000c*/ 	.byte	0x04, 0x0a
        /*000e*/ 	.short	(.L_444 - .L_443)
	.align		4
.L_443:
        /*0010*/ 	.word	index@(.nv.constant0._ZN7cutlass13device_kernelIN5flash19enable_sm80_to_sm89INS1_16FlashAttnBwdSm80INS1_25CollectiveMainloopBwdSm80ILi2ELi1EN4cute5tupleIJNS5_1CILi64EEENS7_ILi128EEENS7_ILi96EEEEEENS_6half_tEfNS_4arch4Sm80ELb0ELb0ELb0ELb1ELb0ELb0ELb0ELb0ELi2ELi2ELi4ELi2ELb1EEENS1_24CollectiveEpilogueBwdGQAISB_fSE_Li256ELb1ELb0EEENS1_19SingleTileSchedulerILb1ELb0ELb0ELi128EEEEEEEEEvNT_6ParamsE)
        /*0014*/ 	.short	0x0160
        /*0016*/ 	.short	0x0278


	//----- nvinfo : EIATTR_CBANK_PARAM_SIZE
	.align		4
.L_444:
        /*0018*/ 	.byte	0x03, 0x19
        /*001a*/ 	.short	0x0278


	//----- nvinfo : EIATTR_KPARAM_INFO
	.align		4
        /*001c*/ 	.byte	0x04, 0x17
        /*001e*/ 	.short	(.L_446 - .L_445)
.L_445:
        /*0020*/ 	.word	0x00000000
        /*0024*/ 	.short	0x0000
        /*0026*/ 	.short	0x0000
        /*0028*/ 	.byte	0x00, 0xf0, 0xe1, 0x09


	//----- nvinfo : EIATTR_MAXREG_COUNT
	.align		4
.L_446:
        /*002c*/ 	.byte	0x03, 0x1b
        /*002e*/ 	.short	0x00ff


	//----- nvinfo : EIATTR_NUM_BARRIERS
	.align		4
        /*0030*/ 	.byte	0x02, 0x4c
        /*0032*/ 	.byte	0x02
	.zero		1


	//----- nvinfo : EIATTR_ANNOTATIONS
	.align		4
        /*0034*/ 	.byte	0x04, 0x55
        /*0036*/ 	.short	(.L_448 - .L_447)


	//   ....[0]....
.L_447:
        /*0038*/ 	.word	0x00000001
        /*003c*/ 	.byte	0xd0, 0x19, 0x00, 0x00, 0x01, 0x00, 0x00, 0x00, 0x00, 0x1b, 0x00, 0x00, 0x01, 0x00, 0x00, 0x00
        /*004c*/ 	.byte	0x70, 0x2a, 0x00, 0x00, 0x01, 0x00, 0x00, 0x00, 0x40, 0x45, 0x00, 0x00


	//----- nvinfo : EIATTR_MERCURY_ISA_VERSION
	.align		4
.L_448:
        /*0058*/ 	.byte	0x03, 0x5f
        /*005a*/ 	.short	0x0000


	//----- nvinfo : EIATTR_COOP_GROUP_MASK_REGIDS
	.align		4
        /*005c*/ 	.byte	0x04, 0x29
        /*005e*/ 	.short	(.L_450 - .L_449)


	//   ....[0]....
.L_449:
        /*0060*/ 	.word	0xffffffff


	//----- nvinfo : EIATTR_COOP_GROUP_INSTR_OFFSETS
	.align		4
.L_450:
        /*0064*/ 	.byte	0x04, 0x28
        /*0066*/ 	.short	(.L_452 - .L_451)


	//   ....[0]....
.L_451:
        /*0068*/ 	.word	0x000000a0


	//----- nvinfo : EIATTR_EXIT_INSTR_OFFSETS
	.align		4
.L_452:
        /*006c*/ 	.byte	0x04, 0x1c
        /*006e*/ 	.short	(.L_454 - .L_453)


	//   ....[0]....
.L_453:
        /*0070*/ 	.word	0x00000310


	//   ....[1]....
        /*0074*/ 	.word	0x00005610


	//   ....[2]....
        /*0078*/ 	.word	0x00005f20


	//----- nvinfo : EIATTR_CTAIDZ_USED
	.align		4
.L_454:
        /*007c*/ 	.byte	0x01, 0x04
	.zero		2


	//----- nvinfo : EIATTR_MAX_THREADS
	.align		4
        /*0080*/ 	.byte	0x04, 0x05
        /*0082*/ 	.short	(.L_456 - .L_455)
.L_455:
        /*0084*/ 	.word	0x00000100
        /*0088*/ 	.word	0x00000001
        /*008c*/ 	.word	0x00000001
.L_456:


//--------------------- .nv.info._ZN7cutlass13device_kernelIN5flash19enable_sm80_to_sm89INS1_16FlashAttnBwdSm80INS1_25CollectiveMainloopBwdSm80ILi2ELi1EN4cute5tupleIJNS5_1CILi64EEENS7_ILi128EEENS7_ILi96EEEEEENS_6half_tEfNS_4arch4Sm80ELb0ELb0ELb0ELb1ELb1ELb0ELb0ELb0ELi2ELi2ELi4ELi2ELb1EEENS1_24CollectiveEpilogueBwdGQAISB_fSE_Li256ELb1ELb1EEENS1_19SingleTileSchedulerILb1ELb0ELb0ELi128EEEEEEEEEvNT_6ParamsE --------------------------
	.section	.nv.info._ZN7cutlass13device_kernelIN5flash19enable_sm80_to_sm89INS1_16FlashAttnBwdSm80INS1_25CollectiveMainloopBwdSm80ILi2ELi1EN4cute5tupleIJNS5_1CILi64EEENS7_ILi128EEENS7_ILi96EEEEEENS_6half_tEfNS_4arch4Sm80ELb0ELb0ELb0ELb1ELb1ELb0ELb0ELb0ELi2ELi2ELi4ELi2ELb1EEENS1_24CollectiveEpilogueBwdGQAISB_fSE_Li256ELb1ELb1EEENS1_19SingleTileSchedulerILb1ELb0ELb0ELi128EEEEEEEEEvNT_6ParamsE,"",@"SHT_CUDA_INFO"
	.sectionflags	@""
	.align	4


	//----- nvinfo : EIATTR_CUDA_API_VERSION
	.align		4
        /*0000*/ 	.byte	0x04, 0x37
        /*0002*/ 	.short	(.L_458 - .L_457)
.L_457:
        /*0004*/ 	.word	0x00000082


	//----- nvinfo : EIATTR_SW2861232_WAR
	.align		4
.L_458:
        /*0008*/ 	.byte	0x01, 0x35
	.zero		2


	//----- nvinfo : EIATTR_PARAM_CBANK
	.align		4
        /*000c*/ 	.byte	0x04, 0x0a
        /*000e*/ 	.short	(.L_460 - .L_459)
	.align		4
.L_459:
        /*0010*/ 	.word	index@(.nv.constant0._ZN7cutlass13device_kernelIN5flash19enable_sm80_to_sm89INS1_16FlashAttnBwdSm80INS1_25CollectiveMainloopBwdSm80ILi2ELi1EN4cute5tupleIJNS5_1CILi64EEENS7_ILi128EEENS7_ILi96EEEEEENS_6half_tEfNS_4arch4Sm80ELb0ELb0ELb0ELb1ELb1ELb0ELb0ELb0ELi2ELi2ELi4ELi2ELb1EEENS1_24CollectiveEpilogueBwdGQAISB_fSE_Li256ELb1ELb1EEENS1_19SingleTileSchedulerILb1ELb0ELb0ELi128EEEEEEEEEvNT_6ParamsE)
        /*0014*/ 	.short	0x0160
        /*0016*/ 	.short	0x0278


	//----- nvinfo : EIATTR_CBANK_PARAM_SIZE
	.align		4
.L_460:
        /*0018*/ 	.byte	0x03, 0x19
        /*001a*/ 	.short	0x0278


	//----- nvinfo : EIATTR_KPARAM_INFO
	.align		4
        /*001c*/ 	.byte	0x04, 0x17
        /*001e*/ 	.short	(.L_462 - .L_461)
.L_461:
        /*0020*/ 	.word	0x00000000
        /*0024*/ 	.short	0x0000
        /*0026*/ 	.short	0x0000
        /*0028*/ 	.byte	0x00, 0xf0, 0xe1, 0x09


	//----- nvinfo : EIATTR_MAXREG_COUNT
	.align		4
.L_462:
        /*002c*/ 	.byte	0x03, 0x1b
        /*002e*/ 	.short	0x00ff


	//----- nvinfo : EIATTR_NUM_BARRIERS
	.align		4
        /*0030*/ 	.byte	0x02, 0x4c
        /*0032*/ 	.byte	0x02
	.zero		1


	//----- nvinfo : EIATTR_ANNOTATIONS
	.align		4
        /*0034*/ 	.byte	0x04, 0x55
        /*0036*/ 	.short	(.L_464 - .L_463)


	//   ....[0]....
.L_463:
        /*0038*/ 	.word	0x00000001
        /*003c*/ 	.byte	0xd0, 0x19, 0x00, 0x00, 0x01, 0x00, 0x00, 0x00, 0x00, 0x1b, 0x00, 0x00, 0x01, 0x00, 0x00, 0x00
        /*004c*/ 	.byte	0x70, 0x2a, 0x00, 0x00, 0x01, 0x00, 0x00, 0x00, 0x40, 0x45, 0x00, 0x00


	//----- nvinfo : EIATTR_MERCURY_ISA_VERSION
	.align		4
.L_464:
        /*0058*/ 	.byte	0x03, 0x5f
        /*005a*/ 	.short	0x0000


	//----- nvinfo : EIATTR_COOP_GROUP_MASK_REGIDS
	.align		4
        /*005c*/ 	.byte	0x04, 0x29
        /*005e*/ 	.short	(.L_466 - .L_465)


	//   ....[0]....
.L_465:
        /*0060*/ 	.word	0xffffffff


	//   ....[1]....
        /*0064*/ 	.word	0xffffffff


	//   ....[2]....
        /*0068*/ 	.word	0xffffffff


	//   ....[3]....
        /*006c*/ 	.word	0xffffffff


	//   ....[4]....
        /*0070*/ 	.word	0xffffffff


	//   ....[5]....
        /*0074*/ 	.word	0xffffffff


	//   ....[6]....
        /*0078*/ 	.word	0xffffffff


	//   ....[7]....
        /*007c*/ 	.word	0xffffffff


	//   ....[8]....
        /*0080*/ 	.word	0xffffffff


	//----- nvinfo : EIATTR_COOP_GROUP_INSTR_OFFSETS
	.align		4
.L_466:
        /*0084*/ 	.byte	0x04, 0x28
        /*0086*/ 	.short	(.L_468 - .L_467)


	//   ....[0]....
.L_467:
        /*0088*/ 	.word	0x000000a0


	//   ....[1]....
        /*008c*/ 	.word	0x00005960


	//   ....[2]....
        /*0090*/ 	.word	0x000059a0


	//   ....[3]....
        /*0094*/ 	.word	0x00005d90


	//   ....[4]....
        /*0098*/ 	.word	0x00005da0


	//   ....[5]....
        /*009c*/ 	.word	0x00005f30


	//   ....[6]....
        /*00a0*/ 	.word	0x00005f80


	//   ....[7]....
        /*00a4*/ 	.word	0x00006330


	//   ....[8]....
        /*00a8*/ 	.word	0x00006340


	//----- nvinfo : EIATTR_EXIT_INSTR_OFFSETS
	.align		4
.L_468:
        /*00ac*/ 	.byte	0x04, 0x1c
        /*00ae*/ 	.short	(.L_470 - .L_469)


	//   ....[0]....
.L_469:
        /*00b0*/ 	.word	0x00000310


	//   ....[1]....
        /*00b4*/ 	.word	0x00005610


	//   ....[2]....
        /*00b8*/ 	.word	0x00006350


	//   ....[3]....
        /*00bc*/ 	.word	0x000063f0


	//----- nvinfo : EIATTR_CTAIDZ_USED
	.align		4
.L_470:
        /*00c0*/ 	.byte	0x01, 0x04
	.zero		2


	//----- nvinfo : EIATTR_MAX_THREADS
	.align		4
        /*00c4*/ 	.byte	0x04, 0x05
        /*00c6*/ 	.short	(.L_472 - .L_471)
.L_471:
        /*00c8*/ 	.word	0x00000100
        /*00cc*/ 	.word	0x00000001
        /*00d0*/ 	.word	0x00000001


	//----- nvinfo : EIATTR_CRS_STACK_SIZE
	.align		4
.L_472:
        /*00d4*/ 	.byte	0x04, 0x1e
        /*00d6*/ 	.short	(.L_474 - .L_473)
.L_473:
        /*00d8*/ 	.word	0x00000000
.L_474:


//--------------------- .nv.info._ZN7cutlass13device_kernelIN5flash19enable_sm80_to_sm89INS1_16FlashAttnBwdSm80INS1_25CollectiveMainloopBwdSm80ILi2ELi1EN4cute5tupleIJNS5_1CILi64EEENS7_ILi128EEENS7_ILi96EEEEEENS_6half_tEfNS_4arch4Sm80ELb0ELb1ELb0ELb0ELb0ELb0ELb0ELb0ELi2ELi2ELi4ELi2ELb1EEENS1_21CollectiveEpilogueBwdISB_SC_SE_Li256ELb0ELb0ELi2EEENS1_19SingleTileSchedulerILb0ELb0ELb0ELi128EEEEEEEEEvNT_6ParamsE --------------------------
	.section	.nv.info._ZN7cutlass13device_kernelIN5flash19enable_sm80_to_sm89INS1_16FlashAttnBwdSm80INS1_25CollectiveMainloopBwdSm80ILi2ELi1EN4cute5tupleIJNS5_1CILi64EEENS7_ILi128EEENS7_ILi96EEEEEENS_6half_tEfNS_4arch4Sm80ELb0ELb1ELb0ELb0ELb0ELb0ELb0ELb0ELi2ELi2ELi4ELi2ELb1EEENS1_21CollectiveEpilogueBwdISB_SC_SE_Li256ELb0ELb0ELi2EEENS1_19SingleTileSchedulerILb0ELb0ELb0ELi128EEEEEEEEEvNT_6ParamsE,"",@"SHT_CUDA_INFO"
	.sectionflags	@""
	.align	4


	//----- nvinfo : EIATTR_CUDA_API_VERSION
	.align		4
        /*0000*/ 	.byte	0x04, 0x37
        /*0002*/ 	.short	(.L_476 - .L_475)
.L_475:
        /*0004*/ 	.word	0x00000082


	//----- nvinfo : EIATTR_SW2861232_WAR
	.align		4
.L_476:
        /*0008*/ 	.byte	0x01, 0x35
	.zero		2


	//----- nvinfo : EIATTR_PARAM_CBANK
	.align		4
        /*000c*/ 	.byte	0x04, 0x0a
        /*000e*/ 	.short	(.L_478 - .L_477)
	.align		4
.L_477:
        /*0010*/ 	.word	index@(.nv.constant0._ZN7cutlass13device_kernelIN5flash19enable_sm80_to_sm89INS1_16FlashAttnBwdSm80INS1_25CollectiveMainloopBwdSm80ILi2ELi1EN4cute5tupleIJNS5_1CILi64EEENS7_ILi128EEENS7_ILi96EEEEEENS_6half_tEfNS_4arch4Sm80ELb0ELb1ELb0ELb0ELb0ELb0ELb0ELb0ELi2ELi2ELi4ELi2ELb1EEENS1_21CollectiveEpilogueBwdISB_SC_SE_Li256ELb0ELb0ELi2EEENS1_19SingleTileSchedulerILb0ELb0ELb0ELi128EEEEEEEEEvNT_6ParamsE)
        /*0014*/ 	.short	0x0160
        /*0016*/ 	.short	0x0270


	//----- nvinfo : EIATTR_CBANK_PARAM_SIZE
	.align		4
.L_478:
        /*0018*/ 	.byte	0x03, 0x19
        /*001a*/ 	.short	0x0270


	//----- nvinfo : EIATTR_KPARAM_INFO
	.align		4
        /*001c*/ 	.byte	0x04, 0x17
        /*001e*/ 	.short	(.L_480 - .L_479)
.L_479:
        /*0020*/ 	.word	0x00000000
        /*0024*/ 	.short	0x0000
        /*0026*/ 	.short	0x0000
        /*0028*/ 	.byte	0x00, 0xf0, 0xc1, 0x09


	//----- nvinfo : EIATTR_MAXREG_COUNT
	.align		4
.L_480:
        /*002c*/ 	.byte	0x03, 0x1b
        /*002e*/ 	.short	0x00ff


	//----- nvinfo : EIATTR_NUM_BARRIERS
	.align		4
        /*0030*/ 	.byte	0x02, 0x4c
        /*0032*/ 	.byte	0x02
	.zero		1


	//----- nvinfo : EIATTR_ANNOTATIONS
	.align		4
        /*0034*/ 	.byte	0x04, 0x55
        /*0036*/ 	.short	(.L_482 - .L_481)


	//   ....[0]....
.L_481:
        /* <DEDUP_REMOVED lines=17> */


	//----- nvinfo : EIATTR_MERCURY_ISA_VERSION
	.align		4
.L_482:
        /*0138*/ 	.byte	0x03, 0x5f
        /*013a*/ 	.short	0x0000


	//----- nvinfo : EIATTR_EXIT_INSTR_OFFSETS
	.align		4
        /*013c*/ 	.byte	0x04, 0x1c
        /*013e*/ 	.short	(.L_484 - .L_483)


	//   ....[0]....
.L_483:
        /*0140*/ 	.word	0x00000040


	//   ....[1]....
        /*0144*/ 	.word	0x000074c0


	//   ....[2]....
        /*0148*/ 	.word	0x000075c0


	//   ....[3]....
        /*014c*/ 	.word	0x000075e0


	//   ....[4]....
        /*0150*/ 	.word	0x00007b70


	//   ....[5]....
        /*0154*/ 	.word	0x00007c60


	//   ....[6]....
        /*0158*/ 	.word	0x00007c80


	//----- nvinfo : EIATTR_CTAIDZ_USED
	.align		4
.L_484:
        /*015c*/ 	.byte	0x01, 0x04
	.zero		2


	//----- nvinfo : EIATTR_MAX_THREADS
	.align		4
        /*0160*/ 	.byte	0x04, 0x05
        /*0162*/ 	.short	(.L_486 - .L_485)
.L_485:
        /*0164*/ 	.word	0x00000100
        /*0168*/ 	.word	0x00000001
        /*016c*/ 	.word	0x00000001


	//----- nvinfo : EIATTR_CRS_STACK_SIZE
	.align		4
.L_486:
        /*0170*/ 	.byte	0x04, 0x1e
        /*0172*/ 	.short	(.L_488 - .L_487)
.L_487:
        /*0174*/ 	.word	0x00000000
.L_488:


//--------------------- .nv.info._ZN7cutlass13device_kernelIN5flash19enable_sm80_to_sm89INS1_16FlashAttnBwdSm80INS1_25CollectiveMainloopBwdSm80ILi2ELi1EN4cute5tupleIJNS5_1CILi64EEENS7_ILi128EEENS7_ILi96EEEEEENS_6half_tEfNS_4arch4Sm80ELb0ELb1ELb0ELb0ELb1ELb0ELb0ELb0ELi2ELi2ELi4ELi2ELb1EEENS1_21CollectiveEpilogueBwdISB_SC_SE_Li256ELb0ELb0ELi2EEENS1_19SingleTileSchedulerILb0ELb0ELb0ELi128EEEEEEEEEvNT_6ParamsE --------------------------
	.section	.nv.info._ZN7cutlass13device_kernelIN5flash19enable_sm80_to_sm89INS1_16FlashAttnBwdSm80INS1_25CollectiveMainloopBwdSm80ILi2ELi1EN4cute5tupleIJNS5_1CILi64EEENS7_ILi128EEENS7_ILi96EEEEEENS_6half_tEfNS_4arch4Sm80ELb0ELb1ELb0ELb0ELb1ELb0ELb0ELb0ELi2ELi2ELi4ELi2ELb1EEENS1_21CollectiveEpilogueBwdISB_SC_SE_Li256ELb0ELb0ELi2EEENS1_19SingleTileSchedulerILb0ELb0ELb0ELi128EEEEEEEEEvNT_6ParamsE,"",@"SHT_CUDA_INFO"
	.sectionflags	@""
	.align	4


	//----- nvinfo : EIATTR_CUDA_API_VERSION
	.align		4
        /*0000*/ 	.byte	0x04, 0x37
        /*0002*/ 	.short	(.L_490 - .L_489)
.L_489:
        /*0004*/ 	.word	0x00000082


	//----- nvinfo : EIATTR_SW2861232_WAR
	.align		4
.L_490:
        /*0008*/ 	.byte	0x01, 0x35
	.zero		2


	//----- nvinfo : EIATTR_PARAM_CBANK
	.align		4
        /*000c*/ 	.byte	0x04, 0x0a
        /*000e*/ 	.short	(.L_492 - .L_491)
	.align		4
.L_491:
        /*0010*/ 	.word	index@(.nv.constant0._ZN7cutlass13device_kernelIN5flash19enable_sm80_to_sm89INS1_16FlashAttnBwdSm80INS1_25CollectiveMainloopBwdSm80ILi2ELi1EN4cute5tupleIJNS5_1CILi64EEENS7_ILi128EEENS7_ILi96EEEEEENS_6half_tEfNS_4arch4Sm80ELb0ELb1ELb0ELb0ELb1ELb0ELb0ELb0ELi2ELi2ELi4ELi2ELb1EEENS1_21CollectiveEpilogueBwdISB_SC_SE_Li256ELb0ELb0ELi2EEENS1_19SingleTileSchedulerILb0ELb0ELb0ELi128EEEEEEEEEvNT_6ParamsE)
        /*0014*/ 	.short	0x0160
        /*0016*/ 	.short	0x0270


	//----- nvinfo : EIATTR_CBANK_PARAM_SIZE
	.align		4
.L_492:
        /*0018*/ 	.byte	0x03, 0x19
        /*001a*/ 	.short	0x0270


	//----- nvinfo : EIATTR_KPARAM_INFO
	.align		4
        /*001c*/ 	.byte	0x04, 0x17
        /*001e*/ 	.short	(.L_494 - .L_493)
.L_493:
        /*0020*/ 	.word	0x00000000
        /*0024*/ 	.short	0x0000
        /*0026*/ 	.short	0x0000
        /*0028*/ 	.byte	0x00, 0xf0, 0xc1, 0x09


	//----- nvinfo : EIATTR_MAXREG_COUNT
	.align		4
.L_494:
        /*002c*/ 	.byte	0x03, 0x1b
        /*002e*/ 	.short	0x00ff


	//----- nvinfo : EIATTR_NUM_BARRIERS
	.align		4
        /*0030*/ 	.byte	0x02, 0x4c
        /*0032*/ 	.byte	0x02
	.zero		1


	//----- nvinfo : EIATTR_ANNOTATIONS
	.align		4
        /*0034*/ 	.byte	0x04, 0x55
        /*0036*/ 	.short	(.L_496 - .L_495)


	//   ....[0]....
.L_495:
        /* <DEDUP_REMOVED lines=17> */


	//----- nvinfo : EIATTR_MERCURY_ISA_VERSION
	.align		4
.L_496:
        /*0138*/ 	.byte	0x03, 0x5f
        /*013a*/ 	.short	0x0000


	//----- nvinfo : EIATTR_EXIT_INSTR_OFFSETS
	.align		4
        /*013c*/ 	.byte	0x04, 0x1c
        /*013e*/ 	.short	(.L_498 - .L_497)


	//   ....[0]....
.L_497:
        /*0140*/ 	.word	0x00000040


	//   ....[1]....
        /*0144*/ 	.word	0x000074c0


	//   ....[2]....
        /*0148*/ 	.word	0x000075c0


	//   ....[3]....
        /*014c*/ 	.word	0x000075e0


	//   ....[4]....
        /*0150*/ 	.word	0x00007b70


	//   ....[5]....
        /*0154*/ 	.word	0x00007c60


	//   ....[6]....
        /*0158*/ 	.word	0x00007c80


	//----- nvinfo : EIATTR_CTAIDZ_USED
	.align		4
.L_498:
        /*015c*/ 	.byte	0x01, 0x04
	.zero		2


	//----- nvinfo : EIATTR_MAX_THREADS
	.align		4
        /*0160*/ 	.byte	0x04, 0x05
        /*0162*/ 	.short	(.L_500 - .L_499)
.L_499:
        /*0164*/ 	.word	0x00000100
        /*0168*/ 	.word	0x00000001
        /*016c*/ 	.word	0x00000001


	//----- nvinfo : EIATTR_CRS_STACK_SIZE
	.align		4
.L_500:
        /*0170*/ 	.byte	0x04, 0x1e
        /*0172*/ 	.short	(.L_502 - .L_501)
.L_501:
        /*0174*/ 	.word	0x00000000
.L_502:


//--------------------- .nv.info._ZN7cutlass13device_kernelIN5flash19enable_sm80_to_sm89INS1_16FlashAttnBwdSm80INS1_25CollectiveMainloopBwdSm80ILi2ELi1EN4cute5tupleIJNS5_1CILi64EEENS7_ILi128EEENS7_ILi96EEEEEENS_6half_tEfNS_4arch4Sm80ELb0ELb1ELb0ELb0ELb0ELb0ELb0ELb0ELi2ELi2ELi4ELi2ELb1EEENS1_24CollectiveEpilogueBwdGQAISB_fSE_Li256ELb0ELb0EEENS1_19SingleTileSchedulerILb0ELb0ELb0ELi128EEEEEEEEEvNT_6ParamsE --------------------------
	.section	.nv.info._ZN7cutlass13device_kernelIN5flash19enable_sm80_to_sm89INS1_16FlashAttnBwdSm80INS1_25CollectiveMainloopBwdSm80ILi2ELi1EN4cute5tupleIJNS5_1CILi64EEENS7_ILi128EEENS7_ILi96EEEEEENS_6half_tEfNS_4arch4Sm80ELb0ELb1ELb0ELb0ELb0ELb0ELb0ELb0ELi2ELi2ELi4ELi2ELb1EEENS1_24CollectiveEpilogueBwdGQAISB_fSE_Li256ELb0ELb0EEENS1_19SingleTileSchedulerILb0ELb0ELb0ELi128EEEEEEEEEvNT_6ParamsE,"",@"SHT_CUDA_INFO"
	.sectionflags	@""
	.align	4


	//----- nvinfo : EIATTR_CUDA_API_VERSION
	.align		4
        /*0000*/ 	.byte	0x04, 0x37
        /*0002*/ 	.short	(.L_504 - .L_503)
.L_503:
        /*0004*/ 	.word	0x00000082


	//----- nvinfo : EIATTR_SW2861232_WAR
	.align		4
.L_504:
        /*0008*/ 	.byte	0x01, 0x35
	.zero		2


	//----- nvinfo : EIATTR_PARAM_CBANK
	.align		4
        /*000c*/ 	.byte	0x04, 0x0a
        /*000e*/ 	.short	(.L_506 - .L_505)
	.align		4
.L_505:
        /*0010*/ 	.word	index@(.nv.constant0._ZN7cutlass13device_kernelIN5flash19enable_sm80_to_sm89INS1_16FlashAttnBwdSm80INS1_25CollectiveMainloopBwdSm80ILi2ELi1EN4cute5tupleIJNS5_1CILi64EEENS7_ILi128EEENS7_ILi96EEEEEENS_6half_tEfNS_4arch4Sm80ELb0ELb1ELb0ELb0ELb0ELb0ELb0ELb0ELi2ELi2ELi4ELi2ELb1EEENS1_24CollectiveEpilogueBwdGQAISB_fSE_Li256ELb0ELb0EEENS1_19SingleTileSchedulerILb0ELb0ELb0ELi128EEEEEEEEEvNT_6ParamsE)
        /*0014*/ 	.short	0x0160
        /*0016*/ 	.short	0x0278


	//----- nvinfo : EIATTR_CBANK_PARAM_SIZE
	.align		4
.L_506:
        /*0018*/ 	.byte	0x03, 0x19
        /*001a*/ 	.short	0x0278


	//----- nvinfo : EIATTR_KPARAM_INFO
	.align		4
        /*001c*/ 	.byte	0x04, 0x17
        /*001e*/ 	.short	(.L_508 - .L_507)
.L_507:
        /*0020*/ 	.word	0x00000000
        /*0024*/ 	.short	0x0000
        /*0026*/ 	.short	0x0000
        /*0028*/ 	.byte	0x00, 0xf0, 0xe1, 0x09


	//----- nvinfo : EIATTR_MAXREG_COUNT
	.align		4
.L_508:
        /*002c*/ 	.byte	0x03, 0x1b
        /*002e*/ 	.short	0x00ff


	//----- nvinfo : EIATTR_NUM_BARRIERS
	.align		4
        /*0030*/ 	.byte	0x02, 0x4c
        /*0032*/ 	.byte	0x02
	.zero		1


	//----- nvinfo : EIATTR_ANNOTATIONS
	.align		4
        /*0034*/ 	.byte	0x04, 0x55
        /*0036*/ 	.short	(.L_510 - .L_509)


	//   ....[0]....
.L_509:
        /* <DEDUP_REMOVED lines=16> */


	//----- nvinfo : EIATTR_MERCURY_ISA_VERSION
	.align		4
.L_510:
        /*0128*/ 	.byte	0x03, 0x5f
        /*012a*/ 	.short	0x0000


	//----- nvinfo : EIATTR_EXIT_INSTR_OFFSETS
	.align		4
        /*012c*/ 	.byte	0x04, 0x1c
        /*012e*/ 	.short	(.L_512 - .L_511)


	//   ....[0]....
.L_511:
        /*0130*/ 	.word	0x00000040


	//   ....[1]....
        /*0134*/ 	.word	0x00006440


	//   ....[2]....
        /*0138*/ 	.word	0x00006c70


	//----- nvinfo : EIATTR_CTAIDZ_USED
	.align		4
.L_512:
        /*013c*/ 	.byte	0x01, 0x04
	.zero		2


	//----- nvinfo : EIATTR_MAX_THREADS
	.align		4
        /*0140*/ 	.byte	0x04, 0x05
        /*0142*/ 	.short	(.L_514 - .L_513)
.L_513:
        /*0144*/ 	.word	0x00000100
        /*0148*/ 	.word	0x00000001
        /*014c*/ 	.word	0x00000001


	//----- nvinfo : EIATTR_CRS_STACK_SIZE
	.align		4
.L_514:
        /*0150*/ 	.byte	0x04, 0x1e
        /*0152*/ 	.short	(.L_516 - .L_515)
.L_515:
        /*0154*/ 	.word	0x00000000
.L_516:


//--------------------- .nv.info._ZN7cutlass13device_kernelIN5flash19enable_sm80_to_sm89INS1_16FlashAttnBwdSm80INS1_25CollectiveMainloopBwdSm80ILi2ELi1EN4cute5tupleIJNS5_1CILi64EEENS7_ILi128EEENS7_ILi96EEEEEENS_6half_tEfNS_4arch4Sm80ELb0ELb1ELb0ELb0ELb1ELb0ELb0ELb0ELi2ELi2ELi4ELi2ELb1EEENS1_24CollectiveEpilogueBwdGQAISB_fSE_Li256ELb0ELb1EEENS1_19SingleTileSchedulerILb0ELb0ELb0ELi128EEEEEEEEEvNT_6ParamsE --------------------------
	.section	.nv.info._ZN7cutlass13device_kernelIN5flash19enable_sm80_to_sm89INS1_16FlashAttnBwdSm80INS1_25CollectiveMainloopBwdSm80ILi2ELi1EN4cute5tupleIJNS5_1CILi64EEENS7_ILi128EEENS7_ILi96EEEEEENS_6half_tEfNS_4arch4Sm80ELb0ELb1ELb0ELb0ELb1ELb0ELb0ELb0ELi2ELi2ELi4ELi2ELb1EEENS1_24CollectiveEpilogueBwdGQAISB_fSE_Li256ELb0ELb1EEENS1_19SingleTileSchedulerILb0ELb0ELb0ELi128EEEEEEEEEvNT_6ParamsE,"",@"SHT_CUDA_INFO"
	.sectionflags	@""
	.align	4


	//----- nvinfo : EIATTR_CUDA_API_VERSION
	.align		4
        /*0000*/ 	.byte	0x04, 0x37
        /*0002*/ 	.short	(.L_518 - .L_517)
.L_517:
        /*0004*/ 	.word	0x00000082


	//----- nvinfo : EIATTR_SW2861232_WAR
	.align		4
.L_518:
        /*0008*/ 	.byte	0x01, 0x35
	.zero		2


	//----- nvinfo : EIATTR_PARAM_CBANK
	.align		4
        /*000c*/ 	.byte	0x04, 0x0a
        /*000e*/ 	.short	(.L_520 - .L_519)
	.align		4
.L_519:
        /*0010*/ 	.word	index@(.nv.constant0._ZN7cutlass13device_kernelIN5flash19enable_sm80_to_sm89INS1_16FlashAttnBwdSm80INS1_25CollectiveMainloopBwdSm80ILi2ELi1EN4cute5tupleIJNS5_1CILi64EEENS7_ILi128EEENS7_ILi96EEEEEENS_6half_tEfNS_4arch4Sm80ELb0ELb1ELb0ELb0ELb1ELb0ELb0ELb0ELi2ELi2ELi4ELi2ELb1EEENS1_24CollectiveEpilogueBwdGQAISB_fSE_Li256ELb0ELb1EEENS1_19SingleTileSchedulerILb0ELb0ELb0ELi128EEEEEEEEEvNT_6ParamsE)
        /*0014*/ 	.short	0x0160
        /*0016*/ 	.short	0x0278


	//----- nvinfo : EIATTR_CBANK_PARAM_SIZE
	.align		4
.L_520:
        /*0018*/ 	.byte	0x03, 0x19
        /*001a*/ 	.short	0x0278


	//----- nvinfo : EIATTR_KPARAM_INFO
	.align		4
        /*001c*/ 	.byte	0x04, 0x17
        /*001e*/ 	.short	(.L_522 - .L_521)
.L_521:
        /*0020*/ 	.word	0x00000000
        /*0024*/ 	.short	0x0000
        /*0026*/ 	.short	0x0000
        /*0028*/ 	.byte	0x00, 0xf0, 0xe1, 0x09


	//----- nvinfo : EIATTR_MAXREG_COUNT
	.align		4
.L_522:
        /*002c*/ 	.byte	0x03, 0x1b
        /*002e*/ 	.short	0x00ff


	//----- nvinfo : EIATTR_NUM_BARRIERS
	.align		4
        /*0030*/ 	.byte	0x02, 0x4c
        /*0032*/ 	.byte	0x02
	.zero		1


	//----- nvinfo : EIATTR_ANNOTATIONS
	.align		4
        /*0034*/ 	.byte	0x04, 0x55
        /*0036*/ 	.short	(.L_524 - .L_523)


	//   ....[0]....
.L_523:
        /* <DEDUP_REMOVED lines=17> */


	//----- nvinfo : EIATTR_MERCURY_ISA_VERSION
	.align		4
.L_524:
        /*0138*/ 	.byte	0x03, 0x5f
        /*013a*/ 	.short	0x0000


	//----- nvinfo : EIATTR_COOP_GROUP_MASK_REGIDS
	.align		4
        /*013c*/ 	.byte	0x04, 0x29
        /*013e*/ 	.short	(.L_526 - .L_525)


	//   ....[0]....
.L_525:
        /*0140*/ 	.word	0xffffffff


	//   ....[1]....
        /*0144*/ 	.word	0xffffffff


	//   ....[2]....
        /*0148*/ 	.word	0xffffffff


	//   ....[3]....
        /*014c*/ 	.word	0xffffffff


	//   ....[4]....
        /*0150*/ 	.word	0xffffffff


	//   ....[5]....
        /*0154*/ 	.word	0xffffffff


	//   ....[6]....
        /*0158*/ 	.word	0xffffffff


	//   ....[7]....
        /*015c*/ 	.word	0xffffffff


	//----- nvinfo : EIATTR_COOP_GROUP_INSTR_OFFSETS
	.align		4
.L_526:
        /*0160*/ 	.byte	0x04, 0x28
        /*0162*/ 	.short	(.L_528 - .L_527)


	//   ....[0]....
.L_527:
        /*0164*/ 	.word	0x00006730


	//   ....[1]....
        /*0168*/ 	.word	0x000067a0


	//   ....[2]....
        /*016c*/ 	.word	0x00006b60


	//   ....[3]....
        /*0170*/ 	.word	0x00006b70


	//   ....[4]....
        /*0174*/ 	.word	0x00006d00


	//   ....[5]....
        /*0178*/ 	.word	0x00006d50


	//   ....[6]....
        /*017c*/ 	.word	0x00007100


	//   ....[7]....
        /*0180*/ 	.word	0x00007110


	//----- nvinfo : EIATTR_EXIT_INSTR_OFFSETS
	.align		4
.L_528:
        /*0184*/ 	.byte	0x04, 0x1c
        /*0186*/ 	.short	(.L_530 - .L_529)


	//   ....[0]....
.L_529:
        /*0188*/ 	.word	0x00000040


	//   ....[1]....
        /*018c*/ 	.word	0x000064c0


	//   ....[2]....
        /*0190*/ 	.word	0x00007120


	//   ....[3]....
        /*0194*/ 	.word	0x000071c0


	//----- nvinfo : EIATTR_CTAIDZ_USED
	.align		4
.L_530:
        /*0198*/ 	.byte	0x01, 0x04
	.zero		2


	//----- nvinfo : EIATTR_MAX_THREADS
	.align		4
        /*019c*/ 	.byte	0x04, 0x05
        /*019e*/ 	.short	(.L_532 - .L_531)
.L_531:
        /*01a0*/ 	.word	0x00000100
        /*01a4*/ 	.word	0x00000001
        /*01a8*/ 	.word	0x00000001


	//----- nvinfo : EIATTR_CRS_STACK_SIZE
	.align		4
.L_532:
        /*01ac*/ 	.byte	0x04, 0x1e
        /*01ae*/ 	.short	(.L_534 - .L_533)
.L_533:
        /*01b0*/ 	.word	0x00000000
.L_534:


//--------------------- .nv.info._ZN7cutlass13device_kernelIN5flash19enable_sm80_to_sm89INS1_16FlashAttnBwdSm80INS1_25CollectiveMainloopBwdSm80ILi2ELi1EN4cute5tupleIJNS5_1CILi64EEENS7_ILi128EEENS7_ILi96EEEEEENS_6half_tEfNS_4arch4Sm80ELb0ELb1ELb0ELb1ELb0ELb0ELb0ELb0ELi2ELi2ELi4ELi2ELb1EEENS1_21CollectiveEpilogueBwdISB_SC_SE_Li256ELb1ELb0ELi2EEENS1_19SingleTileSchedulerILb1ELb0ELb0ELi128EEEEEEEEEvNT_6ParamsE --------------------------
	.section	.nv.info._ZN7cutlass13device_kernelIN5flash19enable_sm80_to_sm89INS1_16FlashAttnBwdSm80INS1_25CollectiveMainloopBwdSm80ILi2ELi1EN4cute5tupleIJNS5_1CILi64EEENS7_ILi128EEENS7_ILi96EEEEEENS_6half_tEfNS_4arch4Sm80ELb0ELb1ELb0ELb1ELb0ELb0ELb0ELb0ELi2ELi2ELi4ELi2ELb1EEENS1_21CollectiveEpilogueBwdISB_SC_SE_Li256ELb1ELb0ELi2EEENS1_19SingleTileSchedulerILb1ELb0ELb0ELi128EEEEEEEEEvNT_6ParamsE,"",@"SHT_CUDA_INFO"
	.sectionflags	@""
	.align	4


	//----- nvinfo : EIATTR_CUDA_API_VERSION
	.align		4
        /*0000*/ 	.byte	0x04, 0x37
        /*0002*/ 	.short	(.L_536 - .L_535)
.L_535:
        /*0004*/ 	.word	0x00000082


	//----- nvinfo : EIATTR_SW2861232_WAR
	.align		4
.L_536:
        /*0008*/ 	.byte	0x01, 0x35
	.zero		2


	//----- nvinfo : EIATTR_PARAM_CBANK
	.align		4
        /*000c*/ 	.byte	0x04, 0x0a
        /*000e*/ 	.short	(.L_538 - .L_537)
	.align		4
.L_537:
        /*0010*/ 	.word	index@(.nv.constant0._ZN7cutlass13device_kernelIN5flash19enable_sm80_to_sm89INS1_16FlashAttnBwdSm80INS1_25CollectiveMainloopBwdSm80ILi2ELi1EN4cute5tupleIJNS5_1CILi64EEENS7_ILi128EEENS7_ILi96EEEEEENS_6half_tEfNS_4arch4Sm80ELb0ELb1ELb0ELb1ELb0ELb0ELb0ELb0ELi2ELi2ELi4ELi2ELb1EEENS1_21CollectiveEpilogueBwdISB_SC_SE_Li256ELb1ELb0ELi2EEENS1_19SingleTileSchedulerILb1ELb0ELb0ELi128EEEEEEEEEvNT_6ParamsE)
        /*0014*/ 	.short	0x0160
        /*0016*/ 	.short	0x0270


	//----- nvinfo : EIATTR_CBANK_PARAM_SIZE
	.align		4
.L_538:
        /*0018*/ 	.byte	0x03, 0x19
        /*001a*/ 	.short	0x0270


	//----- nvinfo : EIATTR_KPARAM_INFO
	.align		4
        /*001c*/ 	.byte	0x04, 0x17
        /*001e*/ 	.short	(.L_540 - .L_539)
.L_539:
        /*0020*/ 	.word	0x00000000
        /*0024*/ 	.short	0x0000
        /*0026*/ 	.short	0x0000
        /*0028*/ 	.byte	0x00, 0xf0, 0xc1, 0x09


	//----- nvinfo : EIATTR_MAXREG_COUNT
	.align		4
.L_540:
        /*002c*/ 	.byte	0x03, 0x1b
        /*002e*/ 	.short	0x00ff


	//----- nvinfo : EIATTR_NUM_BARRIERS
	.align		4
        /*0030*/ 	.byte	0x02, 0x4c
        /*0032*/ 	.byte	0x02
	.zero		1


	//----- nvinfo : EIATTR_ANNOTATIONS
	.align		4
        /*0034*/ 	.byte	0x04, 0x55
        /*0036*/ 	.short	(.L_542 - .L_541)


	//   ....[0]....
.L_541:
        /* <DEDUP_REMOVED lines=15> */
        /*011c*/ 	.byte	0xf0, 0x77, 0x00, 0x00


	//----- nvinfo : EIATTR_MERCURY_ISA_VERSION
	.align		4
.L_542:
        /*0120*/ 	.byte	0x03, 0x5f
        /*0122*/ 	.short	0x0000


	//----- nvinfo : EIATTR_COOP_GROUP_MASK_REGIDS
	.align		4
        /*0124*/ 	.byte	0x04, 0x29
        /*0126*/ 	.short	(.L_544 - .L_543)


	//   ....[0]....
.L_543:
        /*0128*/ 	.word	0xffffffff


	//----- nvinfo : EIATTR_COOP_GROUP_INSTR_OFFSETS
	.align		4
.L_544:
        /*012c*/ 	.byte	0x04, 0x28
        /*012e*/ 	.short	(.L_546 - .L_545)


	//   ....[0]....
.L_545:
        /*0130*/ 	.word	0x000000a0


	//----- nvinfo : EIATTR_EXIT_INSTR_OFFSETS
	.align		4
.L_546:
        /*0134*/ 	.byte	0x04, 0x1c
        /*0136*/ 	.short	(.L_548 - .L_547)


	//   ....[0]....
.L_547:
        /*0138*/ 	.word	0x00000340


	//   ....[1]....
        /*013c*/ 	.word	0x000076c0


	//   ....[2]....
        /*0140*/ 	.word	0x000077c0


	//   ....[3]....
        /*0144*/ 	.word	0x000077e0


	//   ....[4]....
        /*0148*/ 	.word	0x00007eb0


	//   ....[5]....
        /*014c*/ 	.word	0x00007fa0


	//   ....[6]....
        /*0150*/ 	.word	0x00007fc0


	//----- nvinfo : EIATTR_CTAIDZ_USED
	.align		4
.L_548:
        /*0154*/ 	.byte	0x01, 0x04
	.zero		2


	//----- nvinfo : EIATTR_MAX_THREADS
	.align		4
        /*0158*/ 	.byte	0x04, 0x05
        /*015a*/ 	.short	(.L_550 - .L_549)
.L_549:
        /*015c*/ 	.word	0x00000100
        /*0160*/ 	.word	0x00000001
        /*0164*/ 	.word	0x00000001


	//----- nvinfo : EIATTR_CRS_STACK_SIZE
	.align		4
.L_550:
        /*0168*/ 	.byte	0x04, 0x1e
        /*016a*/ 	.short	(.L_552 - .L_551)
.L_551:
        /*016c*/ 	.word	0x00000000
.L_552:


//--------------------- .nv.info._ZN7cutlass13device_kernelIN5flash19enable_sm80_to_sm89INS1_16FlashAttnBwdSm80INS1_25CollectiveMainloopBwdSm80ILi2ELi1EN4cute5tupleIJNS5_1CILi64EEENS7_ILi128EEENS7_ILi96EEEEEENS_6half_tEfNS_4arch4Sm80ELb0ELb1ELb0ELb1ELb1ELb0ELb0ELb0ELi2ELi2ELi4ELi2ELb1EEENS1_21CollectiveEpilogueBwdISB_SC_SE_Li256ELb1ELb0ELi2EEENS1_19SingleTileSchedulerILb1ELb0ELb0ELi128EEEEEEEEEvNT_6ParamsE --------------------------
	.section	.nv.info._ZN7cutlass13device_kernelIN5flash19enable_sm80_to_sm89INS1_16FlashAttnBwdSm80INS1_25CollectiveMainloopBwdSm80ILi2ELi1EN4cute5tupleIJNS5_1CILi64EEENS7_ILi128EEENS7_ILi96EEEEEENS_6half_tEfNS_4arch4Sm80ELb0ELb1ELb0ELb1ELb1ELb0ELb0ELb0ELi2ELi2ELi4ELi2ELb1EEENS1_21CollectiveEpilogueBwdISB_SC_SE_Li256ELb1ELb0ELi2EEENS1_19SingleTileSchedulerILb1ELb0ELb0ELi128EEEEEEEEEvNT_6ParamsE,"",@"SHT_CUDA_INFO"
	.sectionflags	@""
	.align	4


	//----- nvinfo : EIATTR_CUDA_API_VERSION
	.align		4
        /*0000*/ 	.byte	0x04, 0x37
        /*0002*/ 	.short	(.L_554 - .L_553)
.L_553:
        /*0004*/ 	.word	0x00000082


	//----- nvinfo : EIATTR_SW2861232_WAR
	.align		4
.L_554:
        /*0008*/ 	.byte	0x01, 0x35
	.zero		2


	//----- nvinfo : EIATTR_PARAM_CBANK
	.align		4
        /*000c*/ 	.byte	0x04, 0x0a
        /*000e*/ 	.short	(.L_556 - .L_555)
	.align		4
.L_555:
        /*0010*/ 	.word	index@(.nv.constant0._ZN7cutlass13device_kernelIN5flash19enable_sm80_to_sm89INS1_16FlashAttnBwdSm80INS1_25CollectiveMainloopBwdSm80ILi2ELi1EN4cute5tupleIJNS5_1CILi64EEENS7_ILi128EEENS7_ILi96EEEEEENS_6half_tEfNS_4arch4Sm80ELb0ELb1ELb0ELb1ELb1ELb0ELb0ELb0ELi2ELi2ELi4ELi2ELb1EEENS1_21CollectiveEpilogueBwdISB_SC_SE_Li256ELb1ELb0ELi2EEENS1_19SingleTileSchedulerILb1ELb0ELb0ELi128EEEEEEEEEvNT_6ParamsE)
        /*0014*/ 	.short	0x0160
        /*0016*/ 	.short	0x0270


	//----- nvinfo : EIATTR_CBANK_PARAM_SIZE
	.align		4
.L_556:
        /*0018*/ 	.byte	0x03, 0x19
        /*001a*/ 	.short	0x0270


	//----- nvinfo : EIATTR_KPARAM_INFO
	.align		4
        /*001c*/ 	.byte	0x04, 0x17
        /*001e*/ 	.short	(.L_558 - .L_557)
.L_557:
        /*0020*/ 	.word	0x00000000
        /*0024*/ 	.short	0x0000
        /*0026*/ 	.short	0x0000
        /*0028*/ 	.byte	0x00, 0xf0, 0xc1, 0x09


	//----- nvinfo : EIATTR_MAXREG_COUNT
	.align		4
.L_558:
        /*002c*/ 	.byte	0x03, 0x1b
        /*002e*/ 	.short	0x00ff


	//----- nvinfo : EIATTR_NUM_BARRIERS
	.align		4
        /*0030*/ 	.byte	0x02, 0x4c
        /*0032*/ 	.byte	0x02
	.zero		1


	//----- nvinfo : EIATTR_ANNOTATIONS
	.align		4
        /*0034*/ 	.byte	0x04, 0x55
        /*0036*/ 	.short	(.L_560 - .L_559)


	//   ....[0]....
.L_559:
        /* <DEDUP_REMOVED lines=16> */


	//----- nvinfo : EIATTR_MERCURY_ISA_VERSION
	.align		4
.L_560:
        /*0120*/ 	.byte	0x03, 0x5f
        /*0122*/ 	.short	0x0000


	//----- nvinfo : EIATTR_COOP_GROUP_MASK_REGIDS
	.align		4
        /*0124*/ 	.byte	0x04, 0x29
        /*0126*/ 	.short	(.L_562 - .L_561)


	//   ....[0]....
.L_561:
        /*0128*/ 	.word	0xffffffff


	//----- nvinfo : EIATTR_COOP_GROUP_INSTR_OFFSETS
	.align		4
.L_562:
        /*012c*/ 	.byte	0x04, 0x28
        /*012e*/ 	.short	(.L_564 - .L_563)


	//   ....[0]....
.L_563:
        /*0130*/ 	.word	0x000000a0


	//----- nvinfo : EIATTR_EXIT_INSTR_OFFSETS
	.align		4
.L_564:
        /*0134*/ 	.byte	0x04, 0x1c
        /*0136*/ 	.short	(.L_566 - .L_565)


	//   ....[0]....
.L_565:
        /*0138*/ 	.word	0x00000340


	//   ....[1]....
        /*013c*/ 	.word	0x000076c0


	//   ....[2]....
        /*0140*/ 	.word	0x000077c0


	//   ....[3]....
        /*0144*/ 	.word	0x000077e0


	//   ....[4]....
        /*0148*/ 	.word	0x00007eb0


	//   ....[5]....
        /*014c*/ 	.word	0x00007fa0


	//   ....[6]....
        /*0150*/ 	.word	0x00007fc0


	//----- nvinfo : EIATTR_CTAIDZ_USED
	.align		4
.L_566:
        /*0154*/ 	.byte	0x01, 0x04
	.zero		2


	//----- nvinfo : EIATTR_MAX_THREADS
	.align		4
        /*0158*/ 	.byte	0x04, 0x05
        /*015a*/ 	.short	(.L_568 - .L_567)
.L_567:
        /*015c*/ 	.word	0x00000100
        /*0160*/ 	.word	0x00000001
        /*0164*/ 	.word	0x00000001


	//----- nvinfo : EIATTR_CRS_STACK_SIZE
	.align		4
.L_568:
        /*0168*/ 	.byte	0x04, 0x1e
        /*016a*/ 	.short	(.L_570 - .L_569)
.L_569:
        /*016c*/ 	.word	0x00000000
.L_570:


//--------------------- .nv.info._ZN7cutlass13device_kernelIN5flash19enable_sm80_to_sm89INS1_16FlashAttnBwdSm80INS1_25CollectiveMainloopBwdSm80ILi2ELi1EN4cute5tupleIJNS5_1CILi64EEENS7_ILi128EEENS7_ILi96EEEEEENS_6half_tEfNS_4arch4Sm80ELb0ELb1ELb0ELb1ELb0ELb0ELb0ELb0ELi2ELi2ELi4ELi2ELb1EEENS1_24CollectiveEpilogueBwdGQAISB_fSE_Li256ELb1ELb0EEENS1_19SingleTileSchedulerILb1ELb0ELb0ELi128EEEEEEEEEvNT_6ParamsE --------------------------
	.section	.nv.info._ZN7cutlass13device_kernelIN5flash19enable_sm80_to_sm89INS1_16FlashAttnBwdSm80INS1_25CollectiveMainloopBwdSm80ILi2ELi1EN4cute5tupleIJNS5_1CILi64EEENS7_ILi128EEENS7_ILi96EEEEEENS_6half_tEfNS_4arch4Sm80ELb0ELb1ELb0ELb1ELb0ELb0ELb0ELb0ELi2ELi2ELi4ELi2ELb1EEENS1_24CollectiveEpilogueBwdGQAISB_fSE_Li256ELb1ELb0EEENS1_19SingleTileSchedulerILb1ELb0ELb0ELi128EEEEEEEEEvNT_6ParamsE,"",@"SHT_CUDA_INFO"
	.sectionflags	@""
	.align	4


	//----- nvinfo : EIATTR_CUDA_API_VERSION
	.align		4
        /*0000*/ 	.byte	0x04, 0x37
        /*0002*/ 	.short	(.L_572 - .L_571)
.L_571:
        /*0004*/ 	.word	0x00000082


	//----- nvinfo : EIATTR_SW2861232_WAR
	.align		4
.L_572:
        /*0008*/ 	.byte	0x01, 0x35
	.zero		2


	//----- nvinfo : EIATTR_PARAM_CBANK
	.align		4
        /*000c*/ 	.byte	0x04, 0x0a
        /*000e*/ 	.short	(.L_574 - .L_573)
	.align		4
.L_573:
        /*0010*/ 	.word	index@(.nv.constant0._ZN7cutlass13device_kernelIN5flash19enable_sm80_to_sm89INS1_16FlashAttnBwdSm80INS1_25CollectiveMainloopBwdSm80ILi2ELi1EN4cute5tupleIJNS5_1CILi64EEENS7_ILi128EEENS7_ILi96EEEEEENS_6half_tEfNS_4arch4Sm80ELb0ELb1ELb0ELb1ELb0ELb0ELb0ELb0ELi2ELi2ELi4ELi2ELb1EEENS1_24CollectiveEpilogueBwdGQAISB_fSE_Li256ELb1ELb0EEENS1_19SingleTileSchedulerILb1ELb0ELb0ELi128EEEEEEEEEvNT_6ParamsE)
        /*0014*/ 	.short	0x0160
        /*0016*/ 	.short	0x0278


	//----- nvinfo : EIATTR_CBANK_PARAM_SIZE
	.align		4
.L_574:
        /*0018*/ 	.byte	0x03, 0x19
        /*001a*/ 	.short	0x0278


	//----- nvinfo : EIATTR_KPARAM_INFO
	.align		4
        /*001c*/ 	.byte	0x04, 0x17
        /*001e*/ 	.short	(.L_576 - .L_575)
.L_575:
        /*0020*/ 	.word	0x00000000
        /*0024*/ 	.short	0x0000
        /*0026*/ 	.short	0x0000
        /*0028*/ 	.byte	0x00, 0xf0, 0xe1, 0x09


	//----- nvinfo : EIATTR_MAXREG_COUNT
	.align		4
.L_576:
        /*002c*/ 	.byte	0x03, 0x1b
        /*002e*/ 	.short	0x00ff


	//----- nvinfo : EIATTR_NUM_BARRIERS
	.align		4
        /*0030*/ 	.byte	0x02, 0x4c
        /*0032*/ 	.byte	0x02
	.zero		1


	//----- nvinfo : EIATTR_ANNOTATIONS
	.align		4
        /*0034*/ 	.byte	0x04, 0x55
        /*0036*/ 	.short	(.L_578 - .L_577)


	//   ....[0]....
.L_577:
        /* <DEDUP_REMOVED lines=15> */


	//----- nvinfo : EIATTR_MERCURY_ISA_VERSION
	.align		4
.L_578:
        /*0118*/ 	.byte	0x03, 0x5f
        /*011a*/ 	.short	0x0000


	//----- nvinfo : EIATTR_COOP_GROUP_MASK_REGIDS
	.align		4
        /*011c*/ 	.byte	0x04, 0x29
        /*011e*/ 	.short	(.L_580 - .L_579)


	//   ....[0]....
.L_579:
        /*0120*/ 	.word	0xffffffff


	//----- nvinfo : EIATTR_COOP_GROUP_INSTR_OFFSETS
	.align		4
.L_580:
        /*0124*/ 	.byte	0x04, 0x28
        /*0126*/ 	.short	(.L_582 - .L_581)


	//   ....[0]....
.L_581:
        /*0128*/ 	.word	0x000000a0


	//----- nvinfo : EIATTR_EXIT_INSTR_OFFSETS
	.align		4
.L_582:
        /*012c*/ 	.byte	0x04, 0x1c
        /*012e*/ 	.short	(.L_584 - .L_583)


	//   ....[0]....
.L_583:
        /*0130*/ 	.word	0x00000340


	//   ....[1]....
        /*0134*/ 	.word	0x000065f0


	//   ....[2]....
        /*0138*/ 	.word	0x00006f20


	//----- nvinfo : EIATTR_CTAIDZ_USED
	.align		4
.L_584:
        /*013c*/ 	.byte	0x01, 0x04
	.zero		2


	//----- nvinfo : EIATTR_MAX_THREADS
	.align		4
        /*0140*/ 	.byte	0x04, 0x05
        /*0142*/ 	.short	(.L_586 - .L_585)
.L_585:
        /*0144*/ 	.word	0x00000100
        /*0148*/ 	.word	0x00000001
        /*014c*/ 	.word	0x00000001


	//----- nvinfo : EIATTR_CRS_STACK_SIZE
	.align		4
.L_586:
        /*0150*/ 	.byte	0x04, 0x1e
        /*0152*/ 	.short	(.L_588 - .L_587)
.L_587:
        /*0154*/ 	.word	0x00000000
.L_588:


//--------------------- .nv.info._ZN7cutlass13device_kernelIN5flash19enable_sm80_to_sm89INS1_16FlashAttnBwdSm80INS1_25CollectiveMainloopBwdSm80ILi2ELi1EN4cute5tupleIJNS5_1CILi64EEENS7_ILi128EEENS7_ILi96EEEEEENS_6half_tEfNS_4arch4Sm80ELb0ELb1ELb0ELb1ELb1ELb0ELb0ELb0ELi2ELi2ELi4ELi2ELb1EEENS1_24CollectiveEpilogueBwdGQAISB_fSE_Li256ELb1ELb1EEENS1_19SingleTileSchedulerILb1ELb0ELb0ELi128EEEEEEEEEvNT_6ParamsE --------------------------
	.section	.nv.info._ZN7cutlass13device_kernelIN5flash19enable_sm80_to_sm89INS1_16FlashAttnBwdSm80INS1_25CollectiveMainloopBwdSm80ILi2ELi1EN4cute5tupleIJNS5_1CILi64EEENS7_ILi128EEENS7_ILi96EEEEEENS_6half_tEfNS_4arch4Sm80ELb0ELb1ELb0ELb1ELb1ELb0ELb0ELb0ELi2ELi2ELi4ELi2ELb1EEENS1_24CollectiveEpilogueBwdGQAISB_fSE_Li256ELb1ELb1EEENS1_19SingleTileSchedulerILb1ELb0ELb0ELi128EEEEEEEEEvNT_6ParamsE,"",@"SHT_CUDA_INFO"
	.sectionflags	@""
	.align	4


	//----- nvinfo : EIATTR_CUDA_API_VERSION
	.align		4
        /*0000*/ 	.byte	0x04, 0x37
        /*0002*/ 	.short	(.L_590 - .L_589)
.L_589:
        /*0004*/ 	.word	0x00000082


	//----- nvinfo : EIATTR_SW2861232_WAR
	.align		4
.L_590:
        /*0008*/ 	.byte	0x01, 0x35
	.zero		2


	//----- nvinfo : EIATTR_PARAM_CBANK
	.align		4
        /*000c*/ 	.byte	0x04, 0x0a
        /*000e*/ 	.short	(.L_592 - .L_591)
	.align		4
.L_591:
        /*0010*/ 	.word	index@(.nv.constant0._ZN7cutlass13device_kernelIN5flash19enable_sm80_to_sm89INS1_16FlashAttnBwdSm80INS1_25CollectiveMainloopBwdSm80ILi2ELi1EN4cute5tupleIJNS5_1CILi64EEENS7_ILi128EEENS7_ILi96EEEEEENS_6half_tEfNS_4arch4Sm80ELb0ELb1ELb0ELb1ELb1ELb0ELb0ELb0ELi2ELi2ELi4ELi2ELb1EEENS1_24CollectiveEpilogueBwdGQAISB_fSE_Li256ELb1ELb1EEENS1_19SingleTileSchedulerILb1ELb0ELb0ELi128EEEEEEEEEvNT_6ParamsE)
        /*0014*/ 	.short	0x0160
        /*0016*/ 	.short	0x0278


	//----- nvinfo : EIATTR_CBANK_PARAM_SIZE
	.align		4
.L_592:
        /*0018*/ 	.byte	0x03, 0x19
        /*001a*/ 	.short	0x0278


	//----- nvinfo : EIATTR_KPARAM_INFO
	.align		4
        /*001c*/ 	.byte	0x04, 0x17
        /*001e*/ 	.short	(.L_594 - .L_593)
.L_593:
        /*0020*/ 	.word	0x00000000
        /*0024*/ 	.short	0x0000
        /*0026*/ 	.short	0x0000
        /*0028*/ 	.byte	0x00, 0xf0, 0xe1, 0x09


	//----- nvinfo : EIATTR_MAXREG_COUNT
	.align		4
.L_594:
        /*002c*/ 	.byte	0x03, 0x1b
        /*002e*/ 	.short	0x00ff


	//----- nvinfo : EIATTR_NUM_BARRIERS
	.align		4
        /*0030*/ 	.byte	0x02, 0x4c
        /*0032*/ 	.byte	0x02
	.zero		1


	//----- nvinfo : EIATTR_ANNOTATIONS
	.align		4
        /*0034*/ 	.byte	0x04, 0x55
        /*0036*/ 	.short	(.L_596 - .L_595)


	//   ....[0]....
.L_595:
        /* <DEDUP_REMOVED lines=15> */


	//----- nvinfo : EIATTR_MERCURY_ISA_VERSION
	.align		4
.L_596:
        /*0118*/ 	.byte	0x03, 0x5f
        /*011a*/ 	.short	0x0000


	//----- nvinfo : EIATTR_COOP_GROUP_MASK_REGIDS
	.align		4
        /*011c*/ 	.byte	0x04, 0x29
        /*011e*/ 	.short	(.L_598 - .L_597)


	//   ....[0]....
.L_597:
        /*0120*/ 	.word	0xffffffff


	//   ....[1]....
        /*0124*/ 	.word	0xffffffff


	//   ....[2]....
        /*0128*/ 	.word	0xffffffff


	//   ....[3]....
        /*012c*/ 	.word	0xffffffff


	//   ....[4]....
        /*0130*/ 	.word	0xffffffff


	//   ....[5]....
        /*0134*/ 	.word	0xffffffff


	//   ....[6]....
        /*0138*/ 	.word	0xffffffff


	//   ....[7]....
        /*013c*/ 	.word	0xffffffff


	//   ....[8]....
        /*0140*/ 	.word	0xffffffff


	//----- nvinfo : EIATTR_COOP_GROUP_INSTR_OFFSETS
	.align		4
.L_598:
        /*0144*/ 	.byte	0x04, 0x28
        /*0146*/ 	.short	(.L_600 - .L_599)


	//   ....[0]....
.L_599:
        /*0148*/ 	.word	0x000000a0


	//   ....[1]....
        /*014c*/ 	.word	0x00006940


	//   ....[2]....
        /*0150*/ 	.word	0x00006970


	//   ....[3]....
        /*0154*/ 	.word	0x00006d80


	//   ....[4]....
        /*0158*/ 	.word	0x00006d90


	//   ....[5]....
        /*015c*/ 	.word	0x00006f20


	//   ....[6]....
        /*0160*/ 	.word	0x00006f70


	//   ....[7]....
        /*0164*/ 	.word	0x00007320


	//   ....[8]....
        /*0168*/ 	.word	0x00007330


	//----- nvinfo : EIATTR_EXIT_INSTR_OFFSETS
	.align		4
.L_600:
        /*016c*/ 	.byte	0x04, 0x1c
        /*016e*/ 	.short	(.L_602 - .L_601)


	//   ....[0]....
.L_601:
        /*0170*/ 	.word	0x00000340


	//   ....[1]....
        /*0174*/ 	.word	0x000065f0


	//   ....[2]....
        /*0178*/ 	.word	0x00007340


	//   ....[3]....
        /*017c*/ 	.word	0x000073e0


	//----- nvinfo : EIATTR_CTAIDZ_USED
	.align		4
.L_602:
        /*0180*/ 	.byte	0x01, 0x04
	.zero		2


	//----- nvinfo : EIATTR_MAX_THREADS
	.align		4
        /*0184*/ 	.byte	0x04, 0x05
        /*0186*/ 	.short	(.L_604 - .L_603)
.L_603:
        /*0188*/ 	.word	0x00000100
        /*018c*/ 	.word	0x00000001
        /*0190*/ 	.word	0x00000001


	//----- nvinfo : EIATTR_CRS_STACK_SIZE
	.align		4
.L_604:
        /*0194*/ 	.byte	0x04, 0x1e
        /*0196*/ 	.short	(.L_606 - .L_605)
.L_605:
        /*0198*/ 	.word	0x00000000
.L_606:


//--------------------- .nv.info._ZN7cutlass13device_kernelIN5flash19enable_sm80_to_sm89INS1_16FlashAttnBwdSm80INS1_25CollectiveMainloopBwdSm80ILi2ELi1EN4cute5tupleIJNS5_1CILi64EEENS7_ILi128EEENS7_ILi96EEEEEENS_6half_tEfNS_4arch4Sm80ELb1ELb0ELb0ELb0ELb0ELb0ELb0ELb0ELi2ELi2ELi4ELi2ELb1EEENS1_21CollectiveEpilogueBwdISB_SC_SE_Li256ELb0ELb0ELi2EEENS1_25SingleTileBwdLPTSchedulerILb0ELi128ELb0EEEEEEEEEvNT_6ParamsE --------------------------
	.section	.nv.info._ZN7cutlass13device_kernelIN5flash19enable_sm80_to_sm89INS1_16FlashAttnBwdSm80INS1_25CollectiveMainloopBwdSm80ILi2ELi1EN4cute5tupleIJNS5_1CILi64EEENS7_ILi128EEENS7_ILi96EEEEEENS_6half_tEfNS_4arch4Sm80ELb1ELb0ELb0ELb0ELb0ELb0ELb0ELb0ELi2ELi2ELi4ELi2ELb1EEENS1_21CollectiveEpilogueBwdISB_SC_SE_Li256ELb0ELb0ELi2EEENS1_25SingleTileBwdLPTSchedulerILb0ELi128ELb0EEEEEEEEEvNT_6ParamsE,"",@"SHT_CUDA_INFO"
	.sectionflags	@""
	.align	4


	//----- nvinfo : EIATTR_CUDA_API_VERSION
	.align		4
        /*0000*/ 	.byte	0x04, 0x37
        /*0002*/ 	.short	(.L_608 - .L_607)
.L_607:
        /*0004*/ 	.word	0x00000082


	//----- nvinfo : EIATTR_SW2861232_WAR
	.align		4
.L_608:
        /*0008*/ 	.byte	0x01, 0x35
	.zero		2


	//----- nvinfo : EIATTR_PARAM_CBANK
	.align		4
        /*000c*/ 	.byte	0x04, 0x0a
        /*000e*/ 	.short	(.L_610 - .L_609)
	.align		4
.L_609:
        /*0010*/ 	.word	index@(.nv.constant0._ZN7cutlass13device_kernelIN5flash19enable_sm80_to_sm89INS1_16FlashAttnBwdSm80INS1_25CollectiveMainloopBwdSm80ILi2ELi1EN4cute5tupleIJNS5_1CILi64EEENS7_ILi128EEENS7_ILi96EEEEEENS_6half_tEfNS_4arch4Sm80ELb1ELb0ELb0ELb0ELb0ELb0ELb0ELb0ELi2ELi2ELi4ELi2ELb1EEENS1_21CollectiveEpilogueBwdISB_SC_SE_Li256ELb0ELb0ELi2EEENS1_25SingleTileBwdLPTSchedulerILb0ELi128ELb0EEEEEEEEEvNT_6ParamsE)
        /*0014*/ 	.short	0x0160
        /*0016*/ 	.short	0x0288


	//----- nvinfo : EIATTR_CBANK_PARAM_SIZE
	.align		4
.L_610:
        /*0018*/ 	.byte	0x03, 0x19
        /*001a*/ 	.short	0x0288


	//----- nvinfo : EIATTR_KPARAM_INFO
	.align		4
        /*001c*/ 	.byte	0x04, 0x17
        /*001e*/ 	.short	(.L_612 - .L_611)
.L_611:
        /*0020*/ 	.word	0x00000000
        /*0024*/ 	.short	0x0000
        /*0026*/ 	.short	0x0000
        /*0028*/ 	.byte	0x00, 0xf0, 0x21, 0x0a


	//----- nvinfo : EIATTR_MAXREG_COUNT
	.align		4
.L_612:
        /*002c*/ 	.byte	0x03, 0x1b
        /*002e*/ 	.short	0x00ff


	//----- nvinfo : EIATTR_NUM_BARRIERS
	.align		4
        /*0030*/ 	.byte	0x02, 0x4c
        /*0032*/ 	.byte	0x02
	.zero		1


	//----- nvinfo : EIATTR_ANNOTATIONS
	.align		4
        /*0034*/ 	.byte	0x04, 0x55
        /*0036*/ 	.short	(.L_614 - .L_613)


	//   ....[0]....
.L_613:
        /* <DEDUP_REMOVED lines=10> */


	//----- nvinfo : EIATTR_MERCURY_ISA_VERSION
	.align		4
.L_614:
        /*00c0*/ 	.byte	0x03, 0x5f
        /*00c2*/ 	.short	0x0000


	//----- nvinfo : EIATTR_COOP_GROUP_MASK_REGIDS
	.align		4
        /*00c4*/ 	.byte	0x04, 0x29
        /*00c6*/ 	.short	(.L_616 - .L_615)


	//   ....[0]....
.L_615:
        /*00c8*/ 	.word	0xffffffff


	//----- nvinfo : EIATTR_COOP_GROUP_INSTR_OFFSETS
	.align		4
.L_616:
        /*00cc*/ 	.byte	0x04, 0x28
        /*00ce*/ 	.short	(.L_618 - .L_617)


	//   ....[0]....
.L_617:
        /*00d0*/ 	.word	0x00000090


	//----- nvinfo : EIATTR_EXIT_INSTR_OFFSETS
	.align		4
.L_618:
        /*00d4*/ 	.byte	0x04, 0x1c
        /*00d6*/ 	.short	(.L_620 - .L_619)


	//   ....[0]....
.L_619:
        /*00d8*/ 	.word	0x00000580


	//   ....[1]....
        /*00dc*/ 	.word	0x00006c80


	//   ....[2]....
        /*00e0*/ 	.word	0x00006d80


	//   ....[3]....
        /*00e4*/ 	.word	0x00006da0


	//   ....[4]....
        /*00e8*/ 	.word	0x00007390


	//   ....[5]....
        /*00ec*/ 	.word	0x00007490


	//   ....[6]....
        /*00f0*/ 	.word	0x000074b0


	//----- nvinfo : EIATTR_MAX_THREADS
	.align		4
.L_620:
        /*00f4*/ 	.byte	0x04, 0x05
        /*00f6*/ 	.short	(.L_622 - .L_621)
.L_621:
        /*00f8*/ 	.word	0x00000100
        /*00fc*/ 	.word	0x00000001
        /*0100*/ 	.word	0x00000001


	//----- nvinfo : EIATTR_CRS_STACK_SIZE
	.align		4
.L_622:
        /*0104*/ 	.byte	0x04, 0x1e
        /*0106*/ 	.short	(.L_624 - .L_623)
.L_623:
        /*0108*/ 	.word	0x00000000
.L_624:


//--------------------- .nv.info._ZN7cutlass13device_kernelIN5flash19enable_sm80_to_sm89INS1_16FlashAttnBwdSm80INS1_25CollectiveMainloopBwdSm80ILi2ELi1EN4cute5tupleIJNS5_1CILi64EEENS7_ILi128EEENS7_ILi96EEEEEENS_6half_tEfNS_4arch4Sm80ELb1ELb0ELb0ELb0ELb1ELb0ELb0ELb0ELi2ELi2ELi4ELi2ELb1EEENS1_21CollectiveEpilogueBwdISB_SC_SE_Li256ELb0ELb0ELi2EEENS1_25SingleTileBwdLPTSchedulerILb0ELi128ELb1EEEEEEEEEvNT_6ParamsE --------------------------
	.section	.nv.info._ZN7cutlass13device_kernelIN5flash19enable_sm80_to_sm89INS1_16FlashAttnBwdSm80INS1_25CollectiveMainloopBwdSm80ILi2ELi1EN4cute5tupleIJNS5_1CILi64EEENS7_ILi128EEENS7_ILi96EEEEEENS_6half_tEfNS_4arch4Sm80ELb1ELb0ELb0ELb0ELb1ELb0ELb0ELb0ELi2ELi2ELi4ELi2ELb1EEENS1_21CollectiveEpilogueBwdISB_SC_SE_Li256ELb0ELb0ELi2EEENS1_25SingleTileBwdLPTSchedulerILb0ELi128ELb1EEEEEEEEEvNT_6ParamsE,"",@"SHT_CUDA_INFO"
	.sectionflags	@""
	.align	4


	//----- nvinfo : EIATTR_CUDA_API_VERSION
	.align		4
        /*0000*/ 	.byte	0x04, 0x37
        /*0002*/ 	.short	(.L_626 - .L_625)
.L_625:
        /*0004*/ 	.word	0x00000082


	//----- nvinfo : EIATTR_SW2861232_WAR
	.align		4
.L_626:
        /*0008*/ 	.byte	0x01, 0x35
	.zero		2


	//----- nvinfo : EIATTR_PARAM_CBANK
	.align		4
        /*000c*/ 	.byte	0x04, 0x0a
        /*000e*/ 	.short	(.L_628 - .L_627)
	.align		4
.L_627:
        /*0010*/ 	.word	index@(.nv.constant0._ZN7cutlass13device_kernelIN5flash19enable_sm80_to_sm89INS1_16FlashAttnBwdSm80INS1_25CollectiveMainloopBwdSm80ILi2ELi1EN4cute5tupleIJNS5_1CILi64EEENS7_ILi128EEENS7_ILi96EEEEEENS_6half_tEfNS_4arch4Sm80ELb1ELb0ELb0ELb0ELb1ELb0ELb0ELb0ELi2ELi2ELi4ELi2ELb1EEENS1_21CollectiveEpilogueBwdISB_SC_SE_Li256ELb0ELb0ELi2EEENS1_25SingleTileBwdLPTSchedulerILb0ELi128ELb1EEEEEEEEEvNT_6ParamsE)
        /*0014*/ 	.short	0x0160
        /*0016*/ 	.short	0x0288


	//----- nvinfo : EIATTR_CBANK_PARAM_SIZE
	.align		4
.L_628:
        /*0018*/ 	.byte	0x03, 0x19
        /*001a*/ 	.short	0x0288


	//----- nvinfo : EIATTR_KPARAM_INFO
	.align		4
        /*001c*/ 	.byte	0x04, 0x17
        /*001e*/ 	.short	(.L_630 - .L_629)
.L_629:
        /*0020*/ 	.word	0x00000000
        /*0024*/ 	.short	0x0000
        /*0026*/ 	.short	0x0000
        /*0028*/ 	.byte	0x00, 0xf0, 0x21, 0x0a


	//----- nvinfo : EIATTR_MAXREG_COUNT
	.align		4
.L_630:
        /*002c*/ 	.byte	0x03, 0x1b
        /*002e*/ 	.short	0x00ff


	//----- nvinfo : EIATTR_NUM_BARRIERS
	.align		4
        /*0030*/ 	.byte	0x02, 0x4c
        /*0032*/ 	.byte	0x02
	.zero		1


	//----- nvinfo : EIATTR_ANNOTATIONS
	.align		4
        /*0034*/ 	.byte	0x04, 0x55
        /*0036*/ 	.short	(.L_632 - .L_631)


	//   ....[0]....
.L_631:
        /* <DEDUP_REMOVED lines=10> */


	//----- nvinfo : EIATTR_MERCURY_ISA_VERSION
	.align		4
.L_632:
        /*00c0*/ 	.byte	0x03, 0x5f
        /*00c2*/ 	.short	0x0000


	//----- nvinfo : EIATTR_COOP_GROUP_MASK_REGIDS
	.align		4
        /*00c4*/ 	.byte	0x04, 0x29
        /*00c6*/ 	.short	(.L_634 - .L_633)


	//   ....[0]....
.L_633:
        /*00c8*/ 	.word	0xffffffff


	//----- nvinfo : EIATTR_COOP_GROUP_INSTR_OFFSETS
	.align		4
.L_634:
        /*00cc*/ 	.byte	0x04, 0x28
        /*00ce*/ 	.short	(.L_636 - .L_635)


	//   ....[0]....
.L_635:
        /*00d0*/ 	.word	0x00000090


	//----- nvinfo : EIATTR_EXIT_INSTR_OFFSETS
	.align		4
.L_636:
        /*00d4*/ 	.byte	0x04, 0x1c
        /*00d6*/ 	.short	(.L_638 - .L_637)


	//   ....[0]....
.L_637:
        /*00d8*/ 	.word	0x000005e0


	//   ....[1]....
        /*00dc*/ 	.word	0x00006ce0


	//   ....[2]....
        /*00e0*/ 	.word	0x00006de0


	//   ....[3]....
        /*00e4*/ 	.word	0x00006e00


	//   ....[4]....
        /*00e8*/ 	.word	0x000073f0


	//   ....[5]....
        /*00ec*/ 	.word	0x000074f0


	//   ....[6]....
        /*00f0*/ 	.word	0x00007510


	//----- nvinfo : EIATTR_MAX_THREADS
	.align		4
.L_638:
        /*00f4*/ 	.byte	0x04, 0x05
        /*00f6*/ 	.short	(.L_640 - .L_639)
.L_639:
        /*00f8*/ 	.word	0x00000100
        /*00fc*/ 	.word	0x00000001
        /*0100*/ 	.word	0x00000001


	//----- nvinfo : EIATTR_CRS_STACK_SIZE
	.align		4
.L_640:
        /*0104*/ 	.byte	0x04, 0x1e
        /*0106*/ 	.short	(.L_642 - .L_641)
.L_641:
        /*0108*/ 	.word	0x00000000
.L_642:


//--------------------- .nv.info._ZN7cutlass13device_kernelIN5flash19enable_sm80_to_sm89INS1_16FlashAttnBwdSm80INS1_25CollectiveMainloopBwdSm80ILi2ELi1EN4cute5tupleIJNS5_1CILi64EEENS7_ILi128EEENS7_ILi96EEEEEENS_6half_tEfNS_4arch4Sm80ELb1ELb0ELb0ELb0ELb0ELb0ELb0ELb0ELi2ELi2ELi4ELi2ELb1EEENS1_24CollectiveEpilogueBwdGQAISB_fSE_Li256ELb0ELb0EEENS1_25SingleTileBwdLPTSchedulerILb0ELi128ELb0EEEEEEEEEvNT_6ParamsE --------------------------
	.section	.nv.info._ZN7cutlass13device_kernelIN5flash19enable_sm80_to_sm89INS1_16FlashAttnBwdSm80INS1_25CollectiveMainloopBwdSm80ILi2ELi1EN4cute5tupleIJNS5_1CILi64EEENS7_ILi128EEENS7_ILi96EEEEEENS_6half_tEfNS_4arch4Sm80ELb1ELb0ELb0ELb0ELb0ELb0ELb0ELb0ELi2ELi2ELi4ELi2ELb1EEENS1_24CollectiveEpilogueBwdGQAISB_fSE_Li256ELb0ELb0EEENS1_25SingleTileBwdLPTSchedulerILb0ELi128ELb0EEEEEEEEEvNT_6ParamsE,"",@"SHT_CUDA_INFO"
	.sectionflags	@""
	.align	4


	//----- nvinfo : EIATTR_CUDA_API_VERSION
	.align		4
        /*0000*/ 	.byte	0x04, 0x37
        /*0002*/ 	.short	(.L_644 - .L_643)
.L_643:
        /*0004*/ 	.word	0x00000082


	//----- nvinfo : EIATTR_SW2861232_WAR
	.align		4
.L_644:
        /*0008*/ 	.byte	0x01, 0x35
	.zero		2


	//----- nvinfo : EIATTR_PARAM_CBANK
	.align		4
        /*000c*/ 	.byte	0x04, 0x0a
        /*000e*/ 	.short	(.L_646 - .L_645)
	.align		4
.L_645:
        /*0010*/ 	.word	index@(.nv.constant0._ZN7cutlass13device_kernelIN5flash19enable_sm80_to_sm89INS1_16FlashAttnBwdSm80INS1_25CollectiveMainloopBwdSm80ILi2ELi1EN4cute5tupleIJNS5_1CILi64EEENS7_ILi128EEENS7_ILi96EEEEEENS_6half_tEfNS_4arch4Sm80ELb1ELb0ELb0ELb0ELb0ELb0ELb0ELb0ELi2ELi2ELi4ELi2ELb1EEENS1_24CollectiveEpilogueBwdGQAISB_fSE_Li256ELb0ELb0EEENS1_25SingleTileBwdLPTSchedulerILb0ELi128ELb0EEEEEEEEEvNT_6ParamsE)
        /*0014*/ 	.short	0x0160
        /*0016*/ 	.short	0x0290


	//----- nvinfo : EIATTR_CBANK_PARAM_SIZE
	.align		4
.L_646:
        /*0018*/ 	.byte	0x03, 0x19
        /*001a*/ 	.short	0x0290


	//----- nvinfo : EIATTR_KPARAM_INFO
	.align		4
        /*001c*/ 	.byte	0x04, 0x17
        /*001e*/ 	.short	(.L_648 - .L_647)
.L_647:
        /*0020*/ 	.word	0x00000000
        /*0024*/ 	.short	0x0000
        /*0026*/ 	.short	0x0000
        /*0028*/ 	.byte	0x00, 0xf0, 0x41, 0x0a


	//----- nvinfo : EIATTR_MAXREG_COUNT
	.align		4
.L_648:
        /*002c*/ 	.byte	0x03, 0x1b
        /*002e*/ 	.short	0x00ff


	//----- nvinfo : EIATTR_NUM_BARRIERS
	.align		4
        /*0030*/ 	.byte	0x02, 0x4c
        /*0032*/ 	.byte	0x02
	.zero		1


	//----- nvinfo : EIATTR_ANNOTATIONS
	.align		4
        /*0034*/ 	.byte	0x04, 0x55
        /*0036*/ 	.short	(.L_650 - .L_649)


	//   ....[0]....
.L_649:
        /* <DEDUP_REMOVED lines=9> */


	//----- nvinfo : EIATTR_MERCURY_ISA_VERSION
	.align		4
.L_650:
        /*00b8*/ 	.byte	0x03, 0x5f
        /*00ba*/ 	.short	0x0000


	//----- nvinfo : EIATTR_COOP_GROUP_MASK_REGIDS
	.align		4
        /*00bc*/ 	.byte	0x04, 0x29
        /*00be*/ 	.short	(.L_652 - .L_651)


	//   ....[0]....
.L_651:
        /*00c0*/ 	.word	0xffffffff


	//----- nvinfo : EIATTR_COOP_GROUP_INSTR_OFFSETS
	.align		4
.L_652:
        /*00c4*/ 	.byte	0x04, 0x28
        /*00c6*/ 	.short	(.L_654 - .L_653)


	//   ....[0]....
.L_653:
        /*00c8*/ 	.word	0x00000090


	//----- nvinfo : EIATTR_EXIT_INSTR_OFFSETS
	.align		4
.L_654:
        /*00cc*/ 	.byte	0x04, 0x1c
        /*00ce*/ 	.short	(.L_656 - .L_655)


	//   ....[0]....
.L_655:
        /*00d0*/ 	.word	0x00000580


	//   ....[1]....
        /*00d4*/ 	.word	0x00005ce0


	//   ....[2]....
        /*00d8*/ 	.word	0x00006590


	//----- nvinfo : EIATTR_MAX_THREADS
	.align		4
.L_656:
        /*00dc*/ 	.byte	0x04, 0x05
        /*00de*/ 	.short	(.L_658 - .L_657)
.L_657:
        /*00e0*/ 	.word	0x00000100
        /*00e4*/ 	.word	0x00000001
        /*00e8*/ 	.word	0x00000001
.L_658:


//--------------------- .nv.info._ZN7cutlass13device_kernelIN5flash19enable_sm80_to_sm89INS1_16FlashAttnBwdSm80INS1_25CollectiveMainloopBwdSm80ILi2ELi1EN4cute5tupleIJNS5_1CILi64EEENS7_ILi128EEENS7_ILi96EEEEEENS_6half_tEfNS_4arch4Sm80ELb1ELb0ELb0ELb0ELb1ELb0ELb0ELb0ELi2ELi2ELi4ELi2ELb1EEENS1_24CollectiveEpilogueBwdGQAISB_fSE_Li256ELb0ELb1EEENS1_25SingleTileBwdLPTSchedulerILb0ELi128ELb1EEEEEEEEEvNT_6ParamsE --------------------------
	.section	.nv.info._ZN7cutlass13device_kernelIN5flash19enable_sm80_to_sm89INS1_16FlashAttnBwdSm80INS1_25CollectiveMainloopBwdSm80ILi2ELi1EN4cute5tupleIJNS5_1CILi64EEENS7_ILi128EEENS7_ILi96EEEEEENS_6half_tEfNS_4arch4Sm80ELb1ELb0ELb0ELb0ELb1ELb0ELb0ELb0ELi2ELi2ELi4ELi2ELb1EEENS1_24CollectiveEpilogueBwdGQAISB_fSE_Li256ELb0ELb1EEENS1_25SingleTileBwdLPTSchedulerILb0ELi128ELb1EEEEEEEEEvNT_6ParamsE,"",@"SHT_CUDA_INFO"
	.sectionflags	@""
	.align	4


	//----- nvinfo : EIATTR_CUDA_API_VERSION
	.align		4
        /*0000*/ 	.byte	0x04, 0x37
        /*0002*/ 	.short	(.L_660 - .L_659)
.L_659:
        /*0004*/ 	.word	0x00000082


	//----- nvinfo : EIATTR_SW2861232_WAR
	.align		4
.L_660:
        /*0008*/ 	.byte	0x01, 0x35
	.zero		2


	//----- nvinfo : EIATTR_PARAM_CBANK
	.align		4
        /*000c*/ 	.byte	0x04, 0x0a
        /*000e*/ 	.short	(.L_662 - .L_661)
	.align		4
.L_661:
        /*0010*/ 	.word	index@(.nv.constant0._ZN7cutlass13device_kernelIN5flash19enable_sm80_to_sm89INS1_16FlashAttnBwdSm80INS1_25CollectiveMainloopBwdSm80ILi2ELi1EN4cute5tupleIJNS5_1CILi64EEENS7_ILi128EEENS7_ILi96EEEEEENS_6half_tEfNS_4arch4Sm80ELb1ELb0ELb0ELb0ELb1ELb0ELb0ELb0ELi2ELi2ELi4ELi2ELb1EEENS1_24CollectiveEpilogueBwdGQAISB_fSE_Li256ELb0ELb1EEENS1_25SingleTileBwdLPTSchedulerILb0ELi128ELb1EEEEEEEEEvNT_6ParamsE)
        /*0014*/ 	.short	0x0160
        /*0016*/ 	.short	0x0290


	//----- nvinfo : EIATTR_CBANK_PARAM_SIZE
	.align		4
.L_662:
        /*0018*/ 	.byte	0x03, 0x19
        /*001a*/ 	.short	0x0290


	//----- nvinfo : EIATTR_KPARAM_INFO
	.align		4
        /*001c*/ 	.byte	0x04, 0x17
        /*001e*/ 	.short	(.L_664 - .L_663)
.L_663:
        /*0020*/ 	.word	0x00000000
        /*0024*/ 	.short	0x0000
        /*0026*/ 	.short	0x0000
        /*0028*/ 	.byte	0x00, 0xf0, 0x41, 0x0a


	//----- nvinfo : EIATTR_MAXREG_COUNT
	.align		4
.L_664:
        /*002c*/ 	.byte	0x03, 0x1b
        /*002e*/ 	.short	0x00ff


	//----- nvinfo : EIATTR_NUM_BARRIERS
	.align		4
        /*0030*/ 	.byte	0x02, 0x4c
        /*0032*/ 	.byte	0x02
	.zero		1


	//----- nvinfo : EIATTR_ANNOTATIONS
	.align		4
        /*0034*/ 	.byte	0x04, 0x55
        /*0036*/ 	.short	(.L_666 - .L_665)


	//   ....[0]....
.L_665:
        /* <DEDUP_REMOVED lines=10> */


	//----- nvinfo : EIATTR_MERCURY_ISA_VERSION
	.align		4
.L_666:
        /*00c0*/ 	.byte	0x03, 0x5f
        /*00c2*/ 	.short	0x0000


	//----- nvinfo : EIATTR_COOP_GROUP_MASK_REGIDS
	.align		4
        /*00c4*/ 	.byte	0x04, 0x29
        /*00c6*/ 	.short	(.L_668 - .L_667)


	//   ....[0]....
.L_667:
        /*00c8*/ 	.word	0xffffffff


	//   ....[1]....
        /*00cc*/ 	.word	0xffffffff


	//   ....[2]....
        /*00d0*/ 	.word	0xffffffff


	//   ....[3]....
        /*00d4*/ 	.word	0xffffffff


	//   ....[4]....
        /*00d8*/ 	.word	0xffffffff


	//   ....[5]....
        /*00dc*/ 	.word	0xffffffff


	//   ....[6]....
        /*00e0*/ 	.word	0xffffffff


	//   ....[7]....
        /*00e4*/ 	.word	0xffffffff


	//   ....[8]....
        /*00e8*/ 	.word	0xffffffff


	//----- nvinfo : EIATTR_COOP_GROUP_INSTR_OFFSETS
	.align		4
.L_668:
        /*00ec*/ 	.byte	0x04, 0x28
        /*00ee*/ 	.short	(.L_670 - .L_669)


	//   ....[0]....
.L_669:
        /*00f0*/ 	.word	0x00000090


	//   ....[1]....
        /*00f4*/ 	.word	0x00006000


	//   ....[2]....
        /*00f8*/ 	.word	0x00006060


	//   ....[3]....
        /*00fc*/ 	.word	0x00006470


	//   ....[4]....
        /*0100*/ 	.word	0x00006480


	//   ....[5]....
        /*0104*/ 	.word	0x00006640


	//   ....[6]....
        /*0108*/ 	.word	0x00006730


	//   ....[7]....
        /*010c*/ 	.word	0x00006a60


	//   ....[8]....
        /*0110*/ 	.word	0x00006a70


	//----- nvinfo : EIATTR_EXIT_INSTR_OFFSETS
	.align		4
.L_670:
        /*0114*/ 	.byte	0x04, 0x1c
        /*0116*/ 	.short	(.L_672 - .L_671)


	//   ....[0]....
.L_671:
        /*0118*/ 	.word	0x000005e0


	//   ....[1]....
        /*011c*/ 	.word	0x00005d60


	//   ....[2]....
        /*0120*/ 	.word	0x00006a80


	//   ....[3]....
        /*0124*/ 	.word	0x00006b20


	//----- nvinfo : EIATTR_MAX_THREADS
	.align		4
.L_672:
        /*0128*/ 	.byte	0x04, 0x05
        /*012a*/ 	.short	(.L_674 - .L_673)
.L_673:
        /*012c*/ 	.word	0x00000100
        /*0130*/ 	.word	0x00000001
        /*0134*/ 	.word	0x00000001


	//----- nvinfo : EIATTR_CRS_STACK_SIZE
	.align		4
.L_674:
        /*0138*/ 	.byte	0x04, 0x1e
        /*013a*/ 	.short	(.L_676 - .L_675)
.L_675:
        /*013c*/ 	.word	0x00000000
.L_676:


//--------------------- .nv.info._ZN7cutlass13device_kernelIN5flash19enable_sm80_to_sm89INS1_16FlashAttnBwdSm80INS1_25CollectiveMainloopBwdSm80ILi2ELi1EN4cute5tupleIJNS5_1CILi64EEENS7_ILi128EEENS7_ILi96EEEEEENS_6half_tEfNS_4arch4Sm80ELb1ELb0ELb0ELb1ELb0ELb0ELb0ELb0ELi2ELi2ELi4ELi2ELb1EEENS1_21CollectiveEpilogueBwdISB_SC_SE_Li256ELb1ELb0ELi2EEENS1_25SingleTileBwdLPTSchedulerILb1ELi128ELb0EEEEEEEEEvNT_6ParamsE --------------------------
	.section	.nv.info._ZN7cutlass13device_kernelIN5flash19enable_sm80_to_sm89INS1_16FlashAttnBwdSm80INS1_25CollectiveMainloopBwdSm80ILi2ELi1EN4cute5tupleIJNS5_1CILi64EEENS7_ILi128EEENS7_ILi96EEEEEENS_6half_tEfNS_4arch4Sm80ELb1ELb0ELb0ELb1ELb0ELb0ELb0ELb0ELi2ELi2ELi4ELi2ELb1EEENS1_21CollectiveEpilogueBwdISB_SC_SE_Li256ELb1ELb0ELi2EEENS1_25SingleTileBwdLPTSchedulerILb1ELi128ELb0EEEEEEEEEvNT_6ParamsE,"",@"SHT_CUDA_INFO"
	.sectionflags	@""
	.align	4


	//----- nvinfo : EIATTR_CUDA_API_VERSION
	.align		4
        /*0000*/ 	.byte	0x04, 0x37
        /*0002*/ 	.short	(.L_678 - .L_677)
.L_677:
        /*0004*/ 	.word	0x00000082


	//----- nvinfo : EIATTR_SW2861232_WAR
	.align		4
.L_678:
        /*0008*/ 	.byte	0x01, 0x35
	.zero		2


	//----- nvinfo : EIATTR_PARAM_CBANK
	.align		4
        /*000c*/ 	.byte	0x04, 0x0a
        /*000e*/ 	.short	(.L_680 - .L_679)
	.align		4
.L_679:
        /*0010*/ 	.word	index@(.nv.constant0._ZN7cutlass13device_kernelIN5flash19enable_sm80_to_sm89INS1_16FlashAttnBwdSm80INS1_25CollectiveMainloopBwdSm80ILi2ELi1EN4cute5tupleIJNS5_1CILi64EEENS7_ILi128EEENS7_ILi96EEEEEENS_6half_tEfNS_4arch4Sm80ELb1ELb0ELb0ELb1ELb0ELb0ELb0ELb0ELi2ELi2ELi4ELi2ELb1EEENS1_21CollectiveEpilogueBwdISB_SC_SE_Li256ELb1ELb0ELi2EEENS1_25SingleTileBwdLPTSchedulerILb1ELi128ELb0EEEEEEEEEvNT_6ParamsE)
        /*0014*/ 	.short	0x0160
        /*0016*/ 	.short	0x0288


	//----- nvinfo : EIATTR_CBANK_PARAM_SIZE
	.align		4
.L_680:
        /*0018*/ 	.byte	0x03, 0x19
        /*001a*/ 	.short	0x0288


	//----- nvinfo : EIATTR_KPARAM_INFO
	.align		4
        /*001c*/ 	.byte	0x04, 0x17
        /*001e*/ 	.short	(.L_682 - .L_681)
.L_681:
        /*0020*/ 	.word	0x00000000
        /*0024*/ 	.short	0x0000
        /*0026*/ 	.short	0x0000
        /*0028*/ 	.byte	0x00, 0xf0, 0x21, 0x0a


	//----- nvinfo : EIATTR_MAXREG_COUNT
	.align		4
.L_682:
        /*002c*/ 	.byte	0x03, 0x1b
        /*002e*/ 	.short	0x00ff


	//----- nvinfo : EIATTR_NUM_BARRIERS
	.align		4
        /*0030*/ 	.byte	0x02, 0x4c
        /*0032*/ 	.byte	0x02
	.zero		1


	//----- nvinfo : EIATTR_ANNOTATIONS
	.align		4
        /*0034*/ 	.byte	0x04, 0x55
        /*0036*/ 	.short	(.L_684 - .L_683)


	//   ....[0]....
.L_683:
        /*0038*/ 	.word	0x00000001
        /*003c*/ 	.byte	0x70, 0x21, 0x00, 0x00, 0x01, 0x00, 0x00, 0x00, 0xf0, 0x21, 0x00, 0x00, 0x01, 0x00, 0x00, 0x00
        /*004c*/ 	.byte	0xa0, 0x22, 0x00, 0x00, 0x01, 0x00, 0x00, 0x00, 0x40, 0x25, 0x00, 0x00, 0x01, 0x00, 0x00, 0x00
        /*005c*/ 	.byte	0x30, 0x2b, 0x00, 0x00, 0x01, 0x00, 0x00, 0x00, 0x20, 0x36, 0x00, 0x00, 0x01, 0x00, 0x00, 0x00
        /*006c*/ 	.byte	0xa0, 0x38, 0x00, 0x00, 0x01, 0x00, 0x00, 0x00, 0xe0, 0x38, 0x00, 0x00, 0x01, 0x00, 0x00, 0x00
        /*007c*/ 	.byte	0x10, 0x39, 0x00, 0x00, 0x01, 0x00, 0x00, 0x00, 0x70, 0x41, 0x00, 0x00, 0x01, 0x00, 0x00, 0x00
        /*008c*/ 	.byte	0x80, 0x53, 0x00, 0x00, 0x01, 0x00, 0x00, 0x00, 0xc0, 0x53, 0x00, 0x00


	//----- nvinfo : EIATTR_MERCURY_ISA_VERSION
	.align		4
.L_684:
        /*0098*/ 	.byte	0x03, 0x5f
        /*009a*/ 	.short	0x0000


	//----- nvinfo : EIATTR_COOP_GROUP_MASK_REGIDS
	.align		4
        /*009c*/ 	.byte	0x04, 0x29
        /*009e*/ 	.short	(.L_686 - .L_685)


	//   ....[0]....
.L_685:
        /*00a0*/ 	.word	0xffffffff


	//----- nvinfo : EIATTR_COOP_GROUP_INSTR_OFFSETS
	.align		4
.L_686:
        /*00a4*/ 	.byte	0x04, 0x28
        /*00a6*/ 	.short	(.L_688 - .L_687)


	//   ....[0]....
.L_687:
        /*00a8*/ 	.word	0x00000060


	//----- nvinfo : EIATTR_EXIT_INSTR_OFFSETS
	.align		4
.L_688:
        /*00ac*/ 	.byte	0x04, 0x1c
        /*00ae*/ 	.short	(.L_690 - .L_689)


	//   ....[0]....
.L_689:
        /*00b0*/ 	.word	0x000009d0


	//   ....[1]....
        /*00b4*/ 	.word	0x00007620


	//   ....[2]....
        /*00b8*/ 	.word	0x00007720


	//   ....[3]....
        /*00bc*/ 	.word	0x00007740


	//   ....[4]....
        /*00c0*/ 	.word	0x00007f20


	//   ....[5]....
        /*00c4*/ 	.word	0x00008010


	//   ....[6]....
        /*00c8*/ 	.word	0x00008030


	//----- nvinfo : EIATTR_MAX_THREADS
	.align		4
.L_690:
        /*00cc*/ 	.byte	0x04, 0x05
        /*00ce*/ 	.short	(.L_692 - .L_691)
.L_691:
        /*00d0*/ 	.word	0x00000100
        /*00d4*/ 	.word	0x00000001
        /*00d8*/ 	.word	0x00000001


	//----- nvinfo : EIATTR_CRS_STACK_SIZE
	.align		4
.L_692:
        /*00dc*/ 	.byte	0x04, 0x1e
        /*00de*/ 	.short	(.L_694 - .L_693)
.L_693:
        /*00e0*/ 	.word	0x00000000
.L_694:


//--------------------- .nv.info._ZN7cutlass13device_kernelIN5flash19enable_sm80_to_sm89INS1_16FlashAttnBwdSm80INS1_25CollectiveMainloopBwdSm80ILi2ELi1EN4cute5tupleIJNS5_1CILi64EEENS7_ILi128EEENS7_ILi96EEEEEENS_6half_tEfNS_4arch4Sm80ELb1ELb0ELb0ELb1ELb1ELb0ELb0ELb0ELi2ELi2ELi4ELi2ELb1EEENS1_21CollectiveEpilogueBwdISB_SC_SE_Li256ELb1ELb0ELi2EEENS1_25SingleTileBwdLPTSchedulerILb1ELi128ELb1EEEEEEEEEvNT_6ParamsE --------------------------
	.section	.nv.info._ZN7cutlass13device_kernelIN5flash19enable_sm80_to_sm89INS1_16FlashAttnBwdSm80INS1_25CollectiveMainloopBwdSm80ILi2ELi1EN4cute5tupleIJNS5_1CILi64EEENS7_ILi128EEENS7_ILi96EEEEEENS_6half_tEfNS_4arch4Sm80ELb1ELb0ELb0ELb1ELb1ELb0ELb0ELb0ELi2ELi2ELi4ELi2ELb1EEENS1_21CollectiveEpilogueBwdISB_SC_SE_Li256ELb1ELb0ELi2EEENS1_25SingleTileBwdLPTSchedulerILb1ELi128ELb1EEEEEEEEEvNT_6ParamsE,"",@"SHT_CUDA_INFO"
	.sectionflags	@""
	.align	4


	//----- nvinfo : EIATTR_CUDA_API_VERSION
	.align		4
        /*0000*/ 	.byte	0x04, 0x37
        /*0002*/ 	.short	(.L_696 - .L_695)
.L_695:
        /*0004*/ 	.word	0x00000082


	//----- nvinfo : EIATTR_SW2861232_WAR
	.align		4
.L_696:
        /*0008*/ 	.byte	0x01, 0x35
	.zero		2


	//----- nvinfo : EIATTR_PARAM_CBANK
	.align		4
        /*000c*/ 	.byte	0x04, 0x0a
        /*000e*/ 	.short	(.L_698 - .L_697)
	.align		4
.L_697:
        /*0010*/ 	.word	index@(.nv.constant0._ZN7cutlass13device_kernelIN5flash19enable_sm80_to_sm89INS1_16FlashAttnBwdSm80INS1_25CollectiveMainloopBwdSm80ILi2ELi1EN4cute5tupleIJNS5_1CILi64EEENS7_ILi128EEENS7_ILi96EEEEEENS_6half_tEfNS_4arch4Sm80ELb1ELb0ELb0ELb1ELb1ELb0ELb0ELb0ELi2ELi2ELi4ELi2ELb1EEENS1_21CollectiveEpilogueBwdISB_SC_SE_Li256ELb1ELb0ELi2EEENS1_25SingleTileBwdLPTSchedulerILb1ELi128ELb1EEEEEEEEEvNT_6ParamsE)
        /*0014*/ 	.short	0x0160
        /*0016*/ 	.short	0x0288


	//----- nvinfo : EIATTR_CBANK_PARAM_SIZE
	.align		4
.L_698:
        /*0018*/ 	.byte	0x03, 0x19
        /*001a*/ 	.short	0x0288


	//----- nvinfo : EIATTR_KPARAM_INFO
	.align		4
        /*001c*/ 	.byte	0x04, 0x17
        /*001e*/ 	.short	(.L_700 - .L_699)
.L_699:
        /*0020*/ 	.word	0x00000000
        /*0024*/ 	.short	0x0000
        /*0026*/ 	.short	0x0000
        /*0028*/ 	.byte	0x00, 0xf0, 0x21, 0x0a


	//----- nvinfo : EIATTR_MAXREG_COUNT
	.align		4
.L_700:
        /*002c*/ 	.byte	0x03, 0x1b
        /*002e*/ 	.short	0x00ff


	//----- nvinfo : EIATTR_NUM_BARRIERS
	.align		4
        /*0030*/ 	.byte	0x02, 0x4c
        /*0032*/ 	.byte	0x02
	.zero		1


	//----- nvinfo : EIATTR_ANNOTATIONS
	.align		4
        /*0034*/ 	.byte	0x04, 0x55
        /*0036*/ 	.short	(.L_702 - .L_701)


	//   ....[0]....
.L_701:
        /* <DEDUP_REMOVED lines=18> */


	//----- nvinfo : EIATTR_MERCURY_ISA_VERSION
	.align		4
.L_702:
        /*0140*/ 	.byte	0x03, 0x5f
        /*0142*/ 	.short	0x0000


	//----- nvinfo : EIATTR_COOP_GROUP_MASK_REGIDS
	.align		4
        /*0144*/ 	.byte	0x04, 0x29
        /*0146*/ 	.short	(.L_704 - .L_703)


	//   ....[0]....
.L_703:
        /*0148*/ 	.word	0xffffffff


	//----- nvinfo : EIATTR_COOP_GROUP_INSTR_OFFSETS
	.align		4
.L_704:
        /*014c*/ 	.byte	0x04, 0x28
        /*014e*/ 	.short	(.L_706 - .L_705)


	//   ....[0]....
.L_705:
        /*0150*/ 	.word	0x00000060


	//----- nvinfo : EIATTR_EXIT_INSTR_OFFSETS
	.align		4
.L_706:
        /*0154*/ 	.byte	0x04, 0x1c
        /*0156*/ 	.short	(.L_708 - .L_707)


	//   ....[0]....
.L_707:
        /*0158*/ 	.word	0x00000a10


	//   ....[1]....
        /*015c*/ 	.word	0x00007680


	//   ....[2]....
        /*0160*/ 	.word	0x00007780


	//   ....[3]....
        /*0164*/ 	.word	0x000077a0


	//   ....[4]....
        /*0168*/ 	.word	0x00007f70


	//   ....[5]....
        /*016c*/ 	.word	0x00008060


	//   ....[6]....
        /*0170*/ 	.word	0x00008080


	//----- nvinfo : EIATTR_MAX_THREADS
	.align		4
.L_708:
        /*0174*/ 	.byte	0x04, 0x05
        /*0176*/ 	.short	(.L_710 - .L_709)
.L_709:
        /*0178*/ 	.word	0x00000100
        /*017c*/ 	.word	0x00000001
        /*0180*/ 	.word	0x00000001


	//----- nvinfo : EIATTR_CRS_STACK_SIZE
	.align		4
.L_710:
        /*0184*/ 	.byte	0x04, 0x1e
        /*0186*/ 	.short	(.L_712 - .L_711)
.L_711:
        /*0188*/ 	.word	0x00000000
.L_712:


//--------------------- .nv.info._ZN7cutlass13device_kernelIN5flash19enable_sm80_to_sm89INS1_16FlashAttnBwdSm80INS1_25CollectiveMainloopBwdSm80ILi2ELi1EN4cute5tupleIJNS5_1CILi64EEENS7_ILi128EEENS7_ILi96EEEEEENS_6half_tEfNS_4arch4Sm80ELb1ELb0ELb0ELb1ELb0ELb0ELb0ELb0ELi2ELi2ELi4ELi2ELb1EEENS1_24CollectiveEpilogueBwdGQAISB_fSE_Li256ELb1ELb0EEENS1_25SingleTileBwdLPTSchedulerILb1ELi128ELb0EEEEEEEEEvNT_6ParamsE --------------------------
	.section	.nv.info._ZN7cutlass13device_kernelIN5flash19enable_sm80_to_sm89INS1_16FlashAttnBwdSm80INS1_25CollectiveMainloopBwdSm80ILi2ELi1EN4cute5tupleIJNS5_1CILi64EEENS7_ILi128EEENS7_ILi96EEEEEENS_6half_tEfNS_4arch4Sm80ELb1ELb0ELb0ELb1ELb0ELb0ELb0ELb0ELi2ELi2ELi4ELi2ELb1EEENS1_24CollectiveEpilogueBwdGQAISB_fSE_Li256ELb1ELb0EEENS1_25SingleTileBwdLPTSchedulerILb1ELi128ELb0EEEEEEEEEvNT_6ParamsE,"",@"SHT_CUDA_INFO"
	.sectionflags	@""
	.align	4


	//----- nvinfo : EIATTR_CUDA_API_VERSION
	.align		4
        /*0000*/ 	.byte	0x04, 0x37
        /*0002*/ 	.short	(.L_714 - .L_713)
.L_713:
        /*0004*/ 	.word	0x00000082


	//----- nvinfo : EIATTR_SW2861232_WAR
	.align		4
.L_714:
        /*0008*/ 	.byte	0x01, 0x35
	.zero		2


	//----- nvinfo : EIATTR_PARAM_CBANK
	.align		4
        /*000c*/ 	.byte	0x04, 0x0a
        /*000e*/ 	.short	(.L_716 - .L_715)
	.align		4
.L_715:
        /*0010*/ 	.word	index@(.nv.constant0._ZN7cutlass13device_kernelIN5flash19enable_sm80_to_sm89INS1_16FlashAttnBwdSm80INS1_25CollectiveMainloopBwdSm80ILi2ELi1EN4cute5tupleIJNS5_1CILi64EEENS7_ILi128EEENS7_ILi96EEEEEENS_6half_tEfNS_4arch4Sm80ELb1ELb0ELb0ELb1ELb0ELb0ELb0ELb0ELi2ELi2ELi4ELi2ELb1EEENS1_24CollectiveEpilogueBwdGQAISB_fSE_Li256ELb1ELb0EEENS1_25SingleTileBwdLPTSchedulerILb1ELi128ELb0EEEEEEEEEvNT_6ParamsE)
        /*0014*/ 	.short	0x0160
        /*0016*/ 	.short	0x0290


	//----- nvinfo : EIATTR_CBANK_PARAM_SIZE
	.align		4
.L_716:
        /*0018*/ 	.byte	0x03, 0x19
        /*001a*/ 	.short	0x0290


	//----- nvinfo : EIATTR_KPARAM_INFO
	.align		4
        /*001c*/ 	.byte	0x04, 0x17
        /*001e*/ 	.short	(.L_718 - .L_717)
.L_717:
        /*0020*/ 	.word	0x00000000
        /*0024*/ 	.short	0x0000
        /*0026*/ 	.short	0x0000
        /*0028*/ 	.byte	0x00, 0xf0, 0x41, 0x0a


	//----- nvinfo : EIATTR_MAXREG_COUNT
	.align		4
.L_718:
        /*002c*/ 	.byte	0x03, 0x1b
        /*002e*/ 	.short	0x00ff


	//----- nvinfo : EIATTR_NUM_BARRIERS
	.align		4
        /*0030*/ 	.byte	0x02, 0x4c
        /*0032*/ 	.byte	0x02
	.zero		1


	//----- nvinfo : EIATTR_ANNOTATIONS
	.align		4
        /*0034*/ 	.byte	0x04, 0x55
        /*0036*/ 	.short	(.L_720 - .L_719)


	//   ....[0]....
.L_719:
        /* <DEDUP_REMOVED lines=17> */


	//----- nvinfo : EIATTR_MERCURY_ISA_VERSION
	.align		4
.L_720:
        /*0138*/ 	.byte	0x03, 0x5f
        /*013a*/ 	.short	0x0000


	//----- nvinfo : EIATTR_COOP_GROUP_MASK_REGIDS
	.align		4
        /*013c*/ 	.byte	0x04, 0x29
        /*013e*/ 	.short	(.L_722 - .L_721)


	//   ....[0]....
.L_721:
        /*0140*/ 	.word	0xffffffff


	//----- nvinfo : EIATTR_COOP_GROUP_INSTR_OFFSETS
	.align		4
.L_722:
        /*0144*/ 	.byte	0x04, 0x28
        /*0146*/ 	.short	(.L_724 - .L_723)


	//   ....[0]....
.L_723:
        /*0148*/ 	.word	0x00000060


	//----- nvinfo : EIATTR_EXIT_INSTR_OFFSETS
	.align		4
.L_724:
        /*014c*/ 	.byte	0x04, 0x1c
        /*014e*/ 	.short	(.L_726 - .L_725)


	//   ....[0]....
.L_725:
        /*0150*/ 	.word	0x00000a00


	//   ....[1]....
        /*0154*/ 	.word	0x000063e0


	//   ....[2]....
        /*0158*/ 	.word	0x00006d60


	//----- nvinfo : EIATTR_MAX_THREADS
	.align		4
.L_726:
        /*015c*/ 	.byte	0x04, 0x05
        /*015e*/ 	.short	(.L_728 - .L_727)
.L_727:
        /*0160*/ 	.word	0x00000100
        /*0164*/ 	.word	0x00000001
        /*0168*/ 	.word	0x00000001
.L_728:


//--------------------- .nv.info._ZN7cutlass13device_kernelIN5flash19enable_sm80_to_sm89INS1_16FlashAttnBwdSm80INS1_25CollectiveMainloopBwdSm80ILi2ELi1EN4cute5tupleIJNS5_1CILi64EEENS7_ILi128EEENS7_ILi96EEEEEENS_6half_tEfNS_4arch4Sm80ELb1ELb0ELb0ELb1ELb1ELb0ELb0ELb0ELi2ELi2ELi4ELi2ELb1EEENS1_24CollectiveEpilogueBwdGQAISB_fSE_Li256ELb1ELb1EEENS1_25SingleTileBwdLPTSchedulerILb1ELi128ELb1EEEEEEEEEvNT_6ParamsE --------------------------
	.section	.nv.info._ZN7cutlass13device_kernelIN5flash19enable_sm80_to_sm89INS1_16FlashAttnBwdSm80INS1_25CollectiveMainloopBwdSm80ILi2ELi1EN4cute5tupleIJNS5_1CILi64EEENS7_ILi128EEENS7_ILi96EEEEEENS_6half_tEfNS_4arch4Sm80ELb1ELb0ELb0ELb1ELb1ELb0ELb0ELb0ELi2ELi2ELi4ELi2ELb1EEENS1_24CollectiveEpilogueBwdGQAISB_fSE_Li256ELb1ELb1EEENS1_25SingleTileBwdLPTSchedulerILb1ELi128ELb1EEEEEEEEEvNT_6ParamsE,"",@"SHT_CUDA_INFO"
	.sectionflags	@""
	.align	4


	//----- nvinfo : EIATTR_CUDA_API_VERSION
	.align		4
        /*0000*/ 	.byte	0x04, 0x37
        /*0002*/ 	.short	(.L_730 - .L_729)
.L_729:
        /*0004*/ 	.word	0x00000082


	//----- nvinfo : EIATTR_SW2861232_WAR
	.align		4
.L_730:
        /*0008*/ 	.byte	0x01, 0x35
	.zero		2


	//----- nvinfo : EIATTR_PARAM_CBANK
	.align		4
        /*000c*/ 	.byte	0x04, 0x0a
        /*000e*/ 	.short	(.L_732 - .L_731)
	.align		4
.L_731:
        /*0010*/ 	.word	index@(.nv.constant0._ZN7cutlass13device_kernelIN5flash19enable_sm80_to_sm89INS1_16FlashAttnBwdSm80INS1_25CollectiveMainloopBwdSm80ILi2ELi1EN4cute5tupleIJNS5_1CILi64EEENS7_ILi128EEENS7_ILi96EEEEEENS_6half_tEfNS_4arch4Sm80ELb1ELb0ELb0ELb1ELb1ELb0ELb0ELb0ELi2ELi2ELi4ELi2ELb1EEENS1_24CollectiveEpilogueBwdGQAISB_fSE_Li256ELb1ELb1EEENS1_25SingleTileBwdLPTSchedulerILb1ELi128ELb1EEEEEEEEEvNT_6ParamsE)
        /*0014*/ 	.short	0x0160
        /*0016*/ 	.short	0x0290


	//----- nvinfo : EIATTR_CBANK_PARAM_SIZE
	.align		4
.L_732:
        /*0018*/ 	.byte	0x03, 0x19
        /*001a*/ 	.short	0x0290


	//----- nvinfo : EIATTR_KPARAM_INFO
	.align		4
        /*001c*/ 	.byte	0x04, 0x17
        /*001e*/ 	.short	(.L_734 - .L_733)
.L_733:
        /*0020*/ 	.word	0x00000000
        /*0024*/ 	.short	0x0000
        /*0026*/ 	.short	0x0000
        /*0028*/ 	.byte	0x00, 0xf0, 0x41, 0x0a


	//----- nvinfo : EIATTR_MAXREG_COUNT
	.align		4
.L_734:
        /*002c*/ 	.byte	0x03, 0x1b
        /*002e*/ 	.short	0x00ff


	//----- nvinfo : EIATTR_NUM_BARRIERS
	.align		4
        /*0030*/ 	.byte	0x02, 0x4c
        /*0032*/ 	.byte	0x02
	.zero		1


	//----- nvinfo : EIATTR_ANNOTATIONS
	.align		4
        /*0034*/ 	.byte	0x04, 0x55
        /*0036*/ 	.short	(.L_736 - .L_735)


	//   ....[0]....
.L_735:
        /*0038*/ 	.word	0x00000001
        /*003c*/ 	.byte	0xa0, 0x22, 0x00, 0x00, 0x01, 0x00, 0x00, 0x00, 0x50, 0x23, 0x00, 0x00, 0x01, 0x00, 0x00, 0x00
        /*004c*/ 	.byte	0x90, 0x23, 0x00, 0x00, 0x01, 0x00, 0x00, 0x00, 0xf0, 0x25, 0x00, 0x00, 0x01, 0x00, 0x00, 0x00
        /*005c*/ 	.byte	0xe0, 0x2b, 0x00, 0x00, 0x01, 0x00, 0x00, 0x00, 0xd0, 0x36, 0x00, 0x00, 0x01, 0x00, 0x00, 0x00
        /*006c*/ 	.byte	0x50, 0x39, 0x00, 0x00, 0x01, 0x00, 0x00, 0x00, 0x90, 0x39, 0x00, 0x00, 0x01, 0x00, 0x00, 0x00
        /*007c*/ 	.byte	0xc0, 0x39, 0x00, 0x00, 0x01, 0x00, 0x00, 0x00, 0x20, 0x42, 0x00, 0x00, 0x01, 0x00, 0x00, 0x00
        /*008c*/ 	.byte	0x30, 0x54, 0x00, 0x00, 0x01, 0x00, 0x00, 0x00, 0x70, 0x54, 0x00, 0x00


	//----- nvinfo : EIATTR_MERCURY_ISA_VERSION
	.align		4
.L_736:
        /*0098*/ 	.byte	0x03, 0x5f
        /*009a*/ 	.short	0x0000


	//----- nvinfo : EIATTR_COOP_GROUP_MASK_REGIDS
	.align		4
        /*009c*/ 	.byte	0x04, 0x29
        /*009e*/ 	.short	(.L_738 - .L_737)


	//   ....[0]....
.L_737:
        /*00a0*/ 	.word	0xffffffff


	//   ....[1]....
        /*00a4*/ 	.word	0xffffffff


	//   ....[2]....
        /*00a8*/ 	.word	0xffffffff


	//   ....[3]....
        /*00ac*/ 	.word	0xffffffff


	//   ....[4]....
        /*00b0*/ 	.word	0xffffffff


	//   ....[5]....
        /*00b4*/ 	.word	0xffffffff


	//   ....[6]....
        /*00b8*/ 	.word	0xffffffff


	//   ....[7]....
        /*00bc*/ 	.word	0xffffffff


	//   ....[8]....
        /*00c0*/ 	.word	0xffffffff


	//----- nvinfo : EIATTR_COOP_GROUP_INSTR_OFFSETS
	.align		4
.L_738:
        /*00c4*/ 	.byte	0x04, 0x28
        /*00c6*/ 	.short	(.L_740 - .L_739)


	//   ....[0]....
.L_739:
        /*00c8*/ 	.word	0x00000060


	//   ....[1]....
        /*00cc*/ 	.word	0x00006930


	//   ....[2]....
        /*00d0*/ 	.word	0x00006960


	//   ....[3]....
        /*00d4*/ 	.word	0x00006dc0


	//   ....[4]....
        /*00d8*/ 	.word	0x00006dd0


	//   ....[5]....
        /*00dc*/ 	.word	0x00006f90


	//   ....[6]....
        /*00e0*/ 	.word	0x00007070


	//   ....[7]....
        /*00e4*/ 	.word	0x000073a0


	//   ....[8]....
        /*00e8*/ 	.word	0x000073b0


	//----- nvinfo : EIATTR_EXIT_INSTR_OFFSETS
	.align		4
.L_740:
        /*00ec*/ 	.byte	0x04, 0x1c
        /*00ee*/ 	.short	(.L_742 - .L_741)


	//   ....[0]....
.L_741:
        /*00f0*/ 	.word	0x000009d0


	//   ....[1]....
        /*00f4*/ 	.word	0x00006540


	//   ....[2]....
        /*00f8*/ 	.word	0x000073c0


	//   ....[3]....
        /*00fc*/ 	.word	0x00007460


	//----- nvinfo : EIATTR_MAX_THREADS
	.align		4
.L_742:
        /*0100*/ 	.byte	0x04, 0x05
        /*0102*/ 	.short	(.L_744 - .L_743)
.L_743:
        /*0104*/ 	.word	0x00000100
        /*0108*/ 	.word	0x00000001
        /*010c*/ 	.word	0x00000001


	//----- nvinfo : EIATTR_CRS_STACK_SIZE
	.align		4
.L_744:
        /*0110*/ 	.byte	0x04, 0x1e
        /*0112*/ 	.short	(.L_746 - .L_745)
.L_745:
        /*0114*/ 	.word	0x00000000
.L_746:


//--------------------- .nv.info._ZN7cutlass13device_kernelIN5flash19enable_sm80_to_sm89INS1_16FlashAttnBwdSm80INS1_25CollectiveMainloopBwdSm80ILi2ELi2EN4cute5tupleIJNS5_1CILi64EEENS7_ILi128EEENS7_ILi96EEEEEENS_6half_tEfNS_4arch4Sm80ELb0ELb0ELb0ELb0ELb0ELb0ELb0ELb0ELi2ELi2ELi4ELi2ELb0EEENS1_21CollectiveEpilogueBwdISB_SC_SE_Li256ELb0ELb0ELi2EEENS1_19SingleTileSchedulerILb0ELb0ELb0ELi128EEEEEEEEEvNT_6ParamsE --------------------------
	.section	.nv.info._ZN7cutlass13device_kernelIN5flash19enable_sm80_to_sm89INS1_16FlashAttnBwdSm80INS1_25CollectiveMainloopBwdSm80ILi2ELi2EN4cute5tupleIJNS5_1CILi64EEENS7_ILi128EEENS7_ILi96EEEEEENS_6half_tEfNS_4arch4Sm80ELb0ELb0ELb0ELb0ELb0ELb0ELb0ELb0ELi2ELi2ELi4ELi2ELb0EEENS1_21CollectiveEpilogueBwdISB_SC_SE_Li256ELb0ELb0ELi2EEENS1_19SingleTileSchedulerILb0ELb0ELb0ELi128EEEEEEEEEvNT_6ParamsE,"",@"SHT_CUDA_INFO"
	.sectionflags	@""
	.align	4


	//----- nvinfo : EIATTR_CUDA_API_VERSION
	.align		4
        /*0000*/ 	.byte	0x04, 0x37
        /*0002*/ 	.short	(.L_748 - .L_747)
.L_747:
        /*0004*/ 	.word	0x00000082


	//----- nvinfo : EIATTR_SW2861232_WAR
	.align		4
.L_748:
        /*0008*/ 	.byte	0x01, 0x35
	.zero		2


	//----- nvinfo : EIATTR_PARAM_CBANK
	.align		4
        /*000c*/ 	.byte	0x04, 0x0a
        /*000e*/ 	.short	(.L_750 - .L_749)
	.align		4
.L_749:
        /*0010*/ 	.word	index@(.nv.constant0._ZN7cutlass13device_kernelIN5flash19enable_sm80_to_sm89INS1_16FlashAttnBwdSm80INS1_25CollectiveMainloopBwdSm80ILi2ELi2EN4cute5tupleIJNS5_1CILi64EEENS7_ILi128EEENS7_ILi96EEEEEENS_6half_tEfNS_4arch4Sm80ELb0ELb0ELb0ELb0ELb0ELb0ELb0ELb0ELi2ELi2ELi4ELi2ELb0EEENS1_21CollectiveEpilogueBwdISB_SC_SE_Li256ELb0ELb0ELi2EEENS1_19SingleTileSchedulerILb0ELb0ELb0ELi128EEEEEEEEEvNT_6ParamsE)
        /*0014*/ 	.short	0x0160
        /*0016*/ 	.short	0x0270


	//----- nvinfo : EIATTR_CBANK_PARAM_SIZE
	.align		4
.L_750:
        /*0018*/ 	.byte	0x03, 0x19
        /*001a*/ 	.short	0x0270


	//----- nvinfo : EIATTR_KPARAM_INFO
	.align		4
        /*001c*/ 	.byte	0x04, 0x17
        /*001e*/ 	.short	(.L_752 - .L_751)
.L_751:
        /*0020*/ 	.word	0x00000000
        /*0024*/ 	.short	0x0000
        /*0026*/ 	.short	0x0000
        /*0028*/ 	.byte	0x00, 0xf0, 0xc1, 0x09


	//----- nvinfo : EIATTR_MAXREG_COUNT
	.align		4
.L_752:
        /*002c*/ 	.byte	0x03, 0x1b
        /*002e*/ 	.short	0x00ff


	//----- nvinfo : EIATTR_NUM_BARRIERS
	.align		4
        /*0030*/ 	.byte	0x02, 0x4c
        /*0032*/ 	.byte	0x02
	.zero		1


	//----- nvinfo : EIATTR_MERCURY_ISA_VERSION
	.align		4
        /*0034*/ 	.byte	0x03, 0x5f
        /*0036*/ 	.short	0x0000


	//----- nvinfo : EIATTR_EXIT_INSTR_OFFSETS
	.align		4
        /*0038*/ 	.byte	0x04, 0x1c
        /*003a*/ 	.short	(.L_754 - .L_753)


	//   ....[0]....
.L_753:
        /*003c*/ 	.word	0x00000030


	//   ....[1]....
        /*0040*/ 	.word	0x000062b0


	//   ....[2]....
        /*0044*/ 	.word	0x000063b0


	//   ....[3]....
        /*0048*/ 	.word	0x000063d0


	//----- nvinfo : EIATTR_CTAIDZ_USED
	.align		4
.L_754:
        /*004c*/ 	.byte	0x01, 0x04
	.zero		2


	//----- nvinfo : EIATTR_MAX_THREADS
	.align		4
        /*0050*/ 	.byte	0x04, 0x05
        /*0052*/ 	.short	(.L_756 - .L_755)
.L_755:
        /*0054*/ 	.word	0x00000100
        /*0058*/ 	.word	0x00000001
        /*005c*/ 	.word	0x00000001


	//----- nvinfo : EIATTR_CRS_STACK_SIZE
	.align		4
.L_756:
        /*0060*/ 	.byte	0x04, 0x1e
        /*0062*/ 	.short	(.L_758 - .L_757)
.L_757:
        /*0064*/ 	.word	0x00000000
.L_758:


//--------------------- .nv.info._ZN7cutlass13device_kernelIN5flash19enable_sm80_to_sm89INS1_16FlashAttnBwdSm80INS1_25CollectiveMainloopBwdSm80ILi2ELi2EN4cute5tupleIJNS5_1CILi64EEENS7_ILi128EEENS7_ILi96EEEEEENS_6half_tEfNS_4arch4Sm80ELb0ELb0ELb0ELb0ELb1ELb0ELb0ELb0ELi2ELi2ELi4ELi2ELb0EEENS1_21CollectiveEpilogueBwdISB_SC_SE_Li256ELb0ELb0ELi2EEENS1_19SingleTileSchedulerILb0ELb0ELb0ELi128EEEEEEEEEvNT_6ParamsE --------------------------
	.section	.nv.info._ZN7cutlass13device_kernelIN5flash19enable_sm80_to_sm89INS1_16FlashAttnBwdSm80INS1_25CollectiveMainloopBwdSm80ILi2ELi2EN4cute5tupleIJNS5_1CILi64EEENS7_ILi128EEENS7_ILi96EEEEEENS_6half_tEfNS_4arch4Sm80ELb0ELb0ELb0ELb0ELb1ELb0ELb0ELb0ELi2ELi2ELi4ELi2ELb0EEENS1_21CollectiveEpilogueBwdISB_SC_SE_Li256ELb0ELb0ELi2EEENS1_19SingleTileSchedulerILb0ELb0ELb0ELi128EEEEEEEEEvNT_6ParamsE,"",@"SHT_CUDA_INFO"
	.sectionflags	@""
	.align	4


	//----- nvinfo : EIATTR_CUDA_API_VERSION
	.align		4
        /*0000*/ 	.byte	0x04, 0x37
        /*0002*/ 	.short	(.L_760 - .L_759)
.L_759:
        /*0004*/ 	.word	0x00000082


	//----- nvinfo : EIATTR_SW2861232_WAR
	.align		4
.L_760:
        /*0008*/ 	.byte	0x01, 0x35
	.zero		2


	//----- nvinfo : EIATTR_PARAM_CBANK
	.align		4
        /*000c*/ 	.byte	0x04, 0x0a
        /*000e*/ 	.short	(.L_762 - .L_761)
	.align		4
.L_761:
        /*0010*/ 	.word	index@(.nv.constant0._ZN7cutlass13device_kernelIN5flash19enable_sm80_to_sm89INS1_16FlashAttnBwdSm80INS1_25CollectiveMainloopBwdSm80ILi2ELi2EN4cute5tupleIJNS5_1CILi64EEENS7_ILi128EEENS7_ILi96EEEEEENS_6half_tEfNS_4arch4Sm80ELb0ELb0ELb0ELb0ELb1ELb0ELb0ELb0ELi2ELi2ELi4ELi2ELb0EEENS1_21CollectiveEpilogueBwdISB_SC_SE_Li256ELb0ELb0ELi2EEENS1_19SingleTileSchedulerILb0ELb0ELb0ELi128EEEEEEEEEvNT_6ParamsE)
        /*0014*/ 	.short	0x0160
        /*0016*/ 	.short	0x0270


	//----- nvinfo : EIATTR_CBANK_PARAM_SIZE
	.align		4
.L_762:
        /*0018*/ 	.byte	0x03, 0x19
        /*001a*/ 	.short	0x0270


	//----- nvinfo : EIATTR_KPARAM_INFO
	.align		4
        /*001c*/ 	.byte	0x04, 0x17
        /*001e*/ 	.short	(.L_764 - .L_763)
.L_763:
        /*0020*/ 	.word	0x00000000
        /*0024*/ 	.short	0x0000
        /*0026*/ 	.short	0x0000
        /*0028*/ 	.byte	0x00, 0xf0, 0xc1, 0x09


	//----- nvinfo : EIATTR_MAXREG_COUNT
	.align		4
.L_764:
        /*002c*/ 	.byte	0x03, 0x1b
        /*002e*/ 	.short	0x00ff


	//----- nvinfo : EIATTR_NUM_BARRIERS
	.align		4
        /*0030*/ 	.byte	0x02, 0x4c
        /*0032*/ 	.byte	0x02
	.zero		1


	//----- nvinfo : EIATTR_MERCURY_ISA_VERSION
	.align		4
        /*0034*/ 	.byte	0x03, 0x5f
        /*0036*/ 	.short	0x0000


	//----- nvinfo : EIATTR_EXIT_INSTR_OFFSETS
	.align		4
        /*0038*/ 	.byte	0x04, 0x1c
        /*003a*/ 	.short	(.L_766 - .L_765)


	//   ....[0]....
.L_765:
        /*003c*/ 	.word	0x00000030


	//   ....[1]....
        /*0040*/ 	.word	0x000062b0


	//   ....[2]....
        /*0044*/ 	.word	0x000063b0


	//   ....[3]....
        /*0048*/ 	.word	0x000063d0


	//----- nvinfo : EIATTR_CTAIDZ_USED
	.align		4
.L_766:
        /*004c*/ 	.byte	0x01, 0x04
	.zero		2


	//----- nvinfo : EIATTR_MAX_THREADS
	.align		4
        /*0050*/ 	.byte	0x04, 0x05
        /*0052*/ 	.short	(.L_768 - .L_767)
.L_767:
        /*0054*/ 	.word	0x00000100
        /*0058*/ 	.word	0x00000001
        /*005c*/ 	.word	0x00000001


	//----- nvinfo : EIATTR_CRS_STACK_SIZE
	.align		4
.L_768:
        /*0060*/ 	.byte	0x04, 0x1e
        /*0062*/ 	.short	(.L_770 - .L_769)
.L_769:
        /*0064*/ 	.word	0x00000000
.L_770:


//--------------------- .nv.info._ZN7cutlass13device_kernelIN5flash19enable_sm80_to_sm89INS1_16FlashAttnBwdSm80INS1_25CollectiveMainloopBwdSm80ILi2ELi2EN4cute5tupleIJNS5_1CILi64EEENS7_ILi128EEENS7_ILi96EEEEEENS_6half_tEfNS_4arch4Sm80ELb0ELb0ELb0ELb0ELb0ELb0ELb0ELb0ELi2ELi2ELi4ELi2ELb0EEENS1_24CollectiveEpilogueBwdGQAISB_fSE_Li256ELb0ELb0EEENS1_19SingleTileSchedulerILb0ELb0ELb0ELi128EEEEEEEEEvNT_6ParamsE --------------------------
	.section	.nv.info._ZN7cutlass13device_kernelIN5flash19enable_sm80_to_sm89INS1_16FlashAttnBwdSm80INS1_25CollectiveMainloopBwdSm80ILi2ELi2EN4cute5tupleIJNS5_1CILi64EEENS7_ILi128EEENS7_ILi96EEEEEENS_6half_tEfNS_4arch4Sm80ELb0ELb0ELb0ELb0ELb0ELb0ELb0ELb0ELi2ELi2ELi4ELi2ELb0EEENS1_24CollectiveEpilogueBwdGQAISB_fSE_Li256ELb0ELb0EEENS1_19SingleTileSchedulerILb0ELb0ELb0ELi128EEEEEEEEEvNT_6ParamsE,"",@"SHT_CUDA_INFO"
	.sectionflags	@""
	.align	4


	//----- nvinfo : EIATTR_CUDA_API_VERSION
	.align		4
        /*0000*/ 	.byte	0x04, 0x37
        /*0002*/ 	.short	(.L_772 - .L_771)
.L_771:
        /*0004*/ 	.word	0x00000082


	//----- nvinfo : EIATTR_SW2861232_WAR
	.align		4
.L_772:
        /*0008*/ 	.byte	0x01, 0x35
	.zero		2


	//----- nvinfo : EIATTR_PARAM_CBANK
	.align		4
        /*000c*/ 	.byte	0x04, 0x0a
        /*000e*/ 	.short	(.L_774 - .L_773)
	.align		4
.L_773:
        /*0010*/ 	.word	index@(.nv.constant0._ZN7cutlass13device_kernelIN5flash19enable_sm80_to_sm89INS1_16FlashAttnBwdSm80INS1_25CollectiveMainloopBwdSm80ILi2ELi2EN4cute5tupleIJNS5_1CILi64EEENS7_ILi128EEENS7_ILi96EEEEEENS_6half_tEfNS_4arch4Sm80ELb0ELb0ELb0ELb0ELb0ELb0ELb0ELb0ELi2ELi2ELi4ELi2ELb0EEENS1_24CollectiveEpilogueBwdGQAISB_fSE_Li256ELb0ELb0EEENS1_19SingleTileSchedulerILb0ELb0ELb0ELi128EEEEEEEEEvNT_6ParamsE)
        /*0014*/ 	.short	0x0160
        /*0016*/ 	.short	0x0278


	//----- nvinfo : EIATTR_CBANK_PARAM_SIZE
	.align		4
.L_774:
        /*0018*/ 	.byte	0x03, 0x19
        /*001a*/ 	.short	0x0278


	//----- nvinfo : EIATTR_KPARAM_INFO
	.align		4
        /*001c*/ 	.byte	0x04, 0x17
        /*001e*/ 	.short	(.L_776 - .L_775)
.L_775:
        /*0020*/ 	.word	0x00000000
        /*0024*/ 	.short	0x0000
        /*0026*/ 	.short	0x0000
        /*0028*/ 	.byte	0x00, 0xf0, 0xe1, 0x09


	//----- nvinfo : EIATTR_MAXREG_COUNT
	.align		4
.L_776:
        /*002c*/ 	.byte	0x03, 0x1b
        /*002e*/ 	.short	0x00ff


	//----- nvinfo : EIATTR_NUM_BARRIERS
	.align		4
        /*0030*/ 	.byte	0x02, 0x4c
        /*0032*/ 	.byte	0x02
	.zero		1


	//----- nvinfo : EIATTR_MERCURY_ISA_VERSION
	.align		4
        /*0034*/ 	.byte	0x03, 0x5f
        /*0036*/ 	.short	0x0000


	//----- nvinfo : EIATTR_EXIT_INSTR_OFFSETS
	.align		4
        /*0038*/ 	.byte	0x04, 0x1c
        /*003a*/ 	.short	(.L_778 - .L_777)


	//   ....[0]....
.L_777:
        /*003c*/ 	.word	0x00000030


	//   ....[1]....
        /*0040*/ 	.word	0x00005af0


	//----- nvinfo : EIATTR_CTAIDZ_USED
	.align		4
.L_778:
        /*0044*/ 	.byte	0x01, 0x04
	.zero		2


	//----- nvinfo : EIATTR_MAX_THREADS
	.align		4
        /*0048*/ 	.byte	0x04, 0x05
        /*004a*/ 	.short	(.L_780 - .L_779)
.L_779:
        /*004c*/ 	.word	0x00000100
        /*0050*/ 	.word	0x00000001
        /*0054*/ 	.word	0x00000001


	//----- nvinfo : EIATTR_CRS_STACK_SIZE
	.align		4
.L_780:
        /*0058*/ 	.byte	0x04, 0x1e
        /*005a*/ 	.short	(.L_782 - .L_781)
.L_781:
        /*005c*/ 	.word	0x00000000
.L_782:


//--------------------- .nv.info._ZN7cutlass13device_kernelIN5flash19enable_sm80_to_sm89INS1_16FlashAttnBwdSm80INS1_25CollectiveMainloopBwdSm80ILi2ELi2EN4cute5tupleIJNS5_1CILi64EEENS7_ILi128EEENS7_ILi96EEEEEENS_6half_tEfNS_4arch4Sm80ELb0ELb0ELb0ELb0ELb1ELb0ELb0ELb0ELi2ELi2ELi4ELi2ELb0EEENS1_24CollectiveEpilogueBwdGQAISB_fSE_Li256ELb0ELb1EEENS1_19SingleTileSchedulerILb0ELb0ELb0ELi128EEEEEEEEEvNT_6ParamsE --------------------------
	.section	.nv.info._ZN7cutlass13device_kernelIN5flash19enable_sm80_to_sm89INS1_16FlashAttnBwdSm80INS1_25CollectiveMainloopBwdSm80ILi2ELi2EN4cute5tupleIJNS5_1CILi64EEENS7_ILi128EEENS7_ILi96EEEEEENS_6half_tEfNS_4arch4Sm80ELb0ELb0ELb0ELb0ELb1ELb0ELb0ELb0ELi2ELi2ELi4ELi2ELb0EEENS1_24CollectiveEpilogueBwdGQAISB_fSE_Li256ELb0ELb1EEENS1_19SingleTileSchedulerILb0ELb0ELb0ELi128EEEEEEEEEvNT_6ParamsE,"",@"SHT_CUDA_INFO"
	.sectionflags	@""
	.align	4


	//----- nvinfo : EIATTR_CUDA_API_VERSION
	.align		4
        /*0000*/ 	.byte	0x04, 0x37
        /*0002*/ 	.short	(.L_784 - .L_783)
.L_783:
        /*0004*/ 	.word	0x00000082


	//----- nvinfo : EIATTR_SW2861232_WAR
	.align		4
.L_784:
        /*0008*/ 	.byte	0x01, 0x35
	.zero		2


	//----- nvinfo : EIATTR_PARAM_CBANK
	.align		4
        /*000c*/ 	.byte	0x04, 0x0a
        /*000e*/ 	.short	(.L_786 - .L_785)
	.align		4
.L_785:
        /*0010*/ 	.word	index@(.nv.constant0._ZN7cutlass13device_kernelIN5flash19enable_sm80_to_sm89INS1_16FlashAttnBwdSm80INS1_25CollectiveMainloopBwdSm80ILi2ELi2EN4cute5tupleIJNS5_1CILi64EEENS7_ILi128EEENS7_ILi96EEEEEENS_6half_tEfNS_4arch4Sm80ELb0ELb0ELb0ELb0ELb1ELb0ELb0ELb0ELi2ELi2ELi4ELi2ELb0EEENS1_24CollectiveEpilogueBwdGQAISB_fSE_Li256ELb0ELb1EEENS1_19SingleTileSchedulerILb0ELb0ELb0ELi128EEEEEEEEEvNT_6ParamsE)
        /*0014*/ 	.short	0x0160
        /*0016*/ 	.short	0x0278


	//----- nvinfo : EIATTR_CBANK_PARAM_SIZE
	.align		4
.L_786:
        /*0018*/ 	.byte	0x03, 0x19
        /*001a*/ 	.short	0x0278


	//----- nvinfo : EIATTR_KPARAM_INFO
	.align		4
        /*001c*/ 	.byte	0x04, 0x17
        /*001e*/ 	.short	(.L_788 - .L_787)
.L_787:
        /*0020*/ 	.word	0x00000000
        /*0024*/ 	.short	0x0000
        /*0026*/ 	.short	0x0000
        /*0028*/ 	.byte	0x00, 0xf0, 0xe1, 0x09


	//----- nvinfo : EIATTR_MAXREG_COUNT
	.align		4
.L_788:
        /*002c*/ 	.byte	0x03, 0x1b
        /*002e*/ 	.short	0x00ff


	//----- nvinfo : EIATTR_NUM_BARRIERS
	.align		4
        /*0030*/ 	.byte	0x02, 0x4c
        /*0032*/ 	.byte	0x02
	.zero		1


	//----- nvinfo : EIATTR_MERCURY_ISA_VERSION
	.align		4
        /*0034*/ 	.byte	0x03, 0x5f
        /*0036*/ 	.short	0x0000


	//----- nvinfo : EIATTR_COOP_GROUP_MASK_REGIDS
	.align		4
        /*0038*/ 	.byte	0x04, 0x29
        /*003a*/ 	.short	(.L_790 - .L_789)


	//   ....[0]....
.L_789:
        /*003c*/ 	.word	0xffffffff


	//   ....[1]....
        /*0040*/ 	.word	0xffffffff


	//   ....[2]....
        /*0044*/ 	.word	0xffffffff


	//   ....[3]....
        /*0048*/ 	.word	0xffffffff


	//   ....[4]....
        /*004c*/ 	.word	0xffffffff


	//   ....[5]....
        /*0050*/ 	.word	0xffffffff


	//   ....[6]....
        /*0054*/ 	.word	0xffffffff


	//   ....[7]....
        /*0058*/ 	.word	0xffffffff


	//----- nvinfo : EIATTR_COOP_GROUP_INSTR_OFFSETS
	.align		4
.L_790:
        /*005c*/ 	.byte	0x04, 0x28
        /*005e*/ 	.short	(.L_792 - .L_791)


	//   ....[0]....
.L_791:
        /*0060*/ 	.word	0x000054d0


	//   ....[1]....
        /*0064*/ 	.word	0x00005510


	//   ....[2]....
        /*0068*/ 	.word	0x00005940


	//   ....[3]....
        /*006c*/ 	.word	0x00005950


	//   ....[4]....
        /*0070*/ 	.word	0x00005b10


	//   ....[5]....
        /*0074*/ 	.word	0x00005c00


	//   ....[6]....
        /*0078*/ 	.word	0x00005f30


	//   ....[7]....
        /*007c*/ 	.word	0x00005f40


	//----- nvinfo : EIATTR_EXIT_INSTR_OFFSETS
	.align		4
.L_792:
        /*0080*/ 	.byte	0x04, 0x1c
        /*0082*/ 	.short	(.L_794 - .L_793)


	//   ....[0]....
.L_793:
        /*0084*/ 	.word	0x00000030


	//   ....[1]....
        /*0088*/ 	.word	0x00005f50


	//   ....[2]....
        /*008c*/ 	.word	0x00005ff0


	//----- nvinfo : EIATTR_CTAIDZ_USED
	.align		4
.L_794:
        /*0090*/ 	.byte	0x01, 0x04
	.zero		2


	//----- nvinfo : EIATTR_MAX_THREADS
	.align		4
        /*0094*/ 	.byte	0x04, 0x05
        /*0096*/ 	.short	(.L_796 - .L_795)
.L_795:
        /*0098*/ 	.word	0x00000100
        /*009c*/ 	.word	0x00000001
        /*00a0*/ 	.word	0x00000001


	//----- nvinfo : EIATTR_CRS_STACK_SIZE
	.align		4
.L_796:
        /*00a4*/ 	.byte	0x04, 0x1e
        /*00a6*/ 	.short	(.L_798 - .L_797)
.L_797:
        /*00a8*/ 	.word	0x00000000
.L_798:


//--------------------- .nv.info._ZN7cutlass13device_kernelIN5flash19enable_sm80_to_sm89INS1_16FlashAttnBwdSm80INS1_25CollectiveMainloopBwdSm80ILi2ELi2EN4cute5tupleIJNS5_1CILi64EEENS7_ILi128EEENS7_ILi96EEEEEENS_6half_tEfNS_4arch4Sm80ELb0ELb0ELb0ELb1ELb0ELb0ELb0ELb0ELi2ELi2ELi4ELi2ELb0EEENS1_21CollectiveEpilogueBwdISB_SC_SE_Li256ELb1ELb0ELi2EEENS1_19SingleTileSchedulerILb1ELb0ELb0ELi128EEEEEEEEEvNT_6ParamsE --------------------------
	.section	.nv.info._ZN7cutlass13device_kernelIN5flash19enable_sm80_to_sm89INS1_16FlashAttnBwdSm80INS1_25CollectiveMainloopBwdSm80ILi2ELi2EN4cute5tupleIJNS5_1CILi64EEENS7_ILi128EEENS7_ILi96EEEEEENS_6half_tEfNS_4arch4Sm80ELb0ELb0ELb0ELb1ELb0ELb0ELb0ELb0ELi2ELi2ELi4ELi2ELb0EEENS1_21CollectiveEpilogueBwdISB_SC_SE_Li256ELb1ELb0ELi2EEENS1_19SingleTileSchedulerILb1ELb0ELb0ELi128EEEEEEEEEvNT_6ParamsE,"",@"SHT_CUDA_INFO"
	.sectionflags	@""
	.align	4


	//----- nvinfo : EIATTR_CUDA_API_VERSION
	.align		4
        /*0000*/ 	.byte	0x04, 0x37
        /*0002*/ 	.short	(.L_800 - .L_799)
.L_799:
        /*0004*/ 	.word	0x00000082


	//----- nvinfo : EIATTR_SW2861232_WAR
	.align		4
.L_800:
        /*0008*/ 	.byte	0x01, 0x35
	.zero		2


	//----- nvinfo : EIATTR_PARAM_CBANK
	.align		4
        /*000c*/ 	.byte	0x04, 0x0a
        /*000e*/ 	.short	(.L_802 - .L_801)
	.align		4
.L_801:
        /*0010*/ 	.word	index@(.nv.constant0._ZN7cutlass13device_kernelIN5flash19enable_sm80_to_sm89INS1_16FlashAttnBwdSm80INS1_25CollectiveMainloopBwdSm80ILi2ELi2EN4cute5tupleIJNS5_1CILi64EEENS7_ILi128EEENS7_ILi96EEEEEENS_6half_tEfNS_4arch4Sm80ELb0ELb0ELb0ELb1ELb0ELb0ELb0ELb0ELi2ELi2ELi4ELi2ELb0EEENS1_21CollectiveEpilogueBwdISB_SC_SE_Li256ELb1ELb0ELi2EEENS1_19SingleTileSchedulerILb1ELb0ELb0ELi128EEEEEEEEEvNT_6ParamsE)
        /*0014*/ 	.short	0x0160
        /*0016*/ 	.short	0x0270


	//----- nvinfo : EIATTR_CBANK_PARAM_SIZE
	.align		4
.L_802:
        /*0018*/ 	.byte	0x03, 0x19
        /*001a*/ 	.short	0x0270


	//----- nvinfo : EIATTR_KPARAM_INFO
	.align		4
        /*001c*/ 	.byte	0x04, 0x17
        /*001e*/ 	.short	(.L_804 - .L_803)
.L_803:
        /*0020*/ 	.word	0x00000000
        /*0024*/ 	.short	0x0000
        /*0026*/ 	.short	0x0000
        /*0028*/ 	.byte	0x00, 0xf0, 0xc1, 0x09


	//----- nvinfo : EIATTR_MAXREG_COUNT
	.align		4
.L_804:
        /*002c*/ 	.byte	0x03, 0x1b
        /*002e*/ 	.short	0x00ff


	//----- nvinfo : EIATTR_NUM_BARRIERS
	.align		4
        /*0030*/ 	.byte	0x02, 0x4c
        /*0032*/ 	.byte	0x02
	.zero		1


	//----- nvinfo : EIATTR_MERCURY_ISA_VERSION
	.align		4
        /*0034*/ 	.byte	0x03, 0x5f
        /*0036*/ 	.short	0x0000


	//----- nvinfo : EIATTR_COOP_GROUP_MASK_REGIDS
	.align		4
        /*0038*/ 	.byte	0x04, 0x29
        /*003a*/ 	.short	(.L_806 - .L_805)


	//   ....[0]....
.L_805:
        /*003c*/ 	.word	0xffffffff


	//----- nvinfo : EIATTR_COOP_GROUP_INSTR_OFFSETS
	.align		4
.L_806:
        /*0040*/ 	.byte	0x04, 0x28
        /*0042*/ 	.short	(.L_808 - .L_807)


	//   ....[0]....
.L_807:
        /*0044*/ 	.word	0x00000080


	//----- nvinfo : EIATTR_EXIT_INSTR_OFFSETS
	.align		4
.L_808:
        /*0048*/ 	.byte	0x04, 0x1c
        /*004a*/ 	.short	(.L_810 - .L_809)


	//   ....[0]....
.L_809:
        /*004c*/ 	.word	0x00000300


	//   ....[1]....
        /*0050*/ 	.word	0x000064e0


	//   ....[2]....
        /*0054*/ 	.word	0x000065e0


	//   ....[3]....
        /*0058*/ 	.word	0x00006600


	//   ....[4]....
        /*005c*/ 	.word	0x00006cd0


	//   ....[5]....
        /*0060*/ 	.word	0x00006dd0


	//   ....[6]....
        /*0064*/ 	.word	0x00006df0


	//----- nvinfo : EIATTR_CTAIDZ_USED
	.align		4
.L_810:
        /*0068*/ 	.byte	0x01, 0x04
	.zero		2


	//----- nvinfo : EIATTR_MAX_THREADS
	.align		4
        /*006c*/ 	.byte	0x04, 0x05
        /*006e*/ 	.short	(.L_812 - .L_811)
.L_811:
        /*0070*/ 	.word	0x00000100
        /*0074*/ 	.word	0x00000001
        /*0078*/ 	.word	0x00000001


	//----- nvinfo : EIATTR_CRS_STACK_SIZE
	.align		4
.L_812:
        /*007c*/ 	.byte	0x04, 0x1e
        /*007e*/ 	.short	(.L_814 - .L_813)
.L_813:
        /*0080*/ 	.word	0x00000000
.L_814:


//--------------------- .nv.info._ZN7cutlass13device_kernelIN5flash19enable_sm80_to_sm89INS1_16FlashAttnBwdSm80INS1_25CollectiveMainloopBwdSm80ILi2ELi2EN4cute5tupleIJNS5_1CILi64EEENS7_ILi128EEENS7_ILi96EEEEEENS_6half_tEfNS_4arch4Sm80ELb0ELb0ELb0ELb1ELb1ELb0ELb0ELb0ELi2ELi2ELi4ELi2ELb0EEENS1_21CollectiveEpilogueBwdISB_SC_SE_Li256ELb1ELb0ELi2EEENS1_19SingleTileSchedulerILb1ELb0ELb0ELi128EEEEEEEEEvNT_6ParamsE --------------------------
	.section	.nv.info._ZN7cutlass13device_kernelIN5flash19enable_sm80_to_sm89INS1_16FlashAttnBwdSm80INS1_25CollectiveMainloopBwdSm80ILi2ELi2EN4cute5tupleIJNS5_1CILi64EEENS7_ILi128EEENS7_ILi96EEEEEENS_6half_tEfNS_4arch4Sm80ELb0ELb0ELb0ELb1ELb1ELb0ELb0ELb0ELi2ELi2ELi4ELi2ELb0EEENS1_21CollectiveEpilogueBwdISB_SC_SE_Li256ELb1ELb0ELi2EEENS1_19SingleTileSchedulerILb1ELb0ELb0ELi128EEEEEEEEEvNT_6ParamsE,"",@"SHT_CUDA_INFO"
	.sectionflags	@""
	.align	4


	//----- nvinfo : EIATTR_CUDA_API_VERSION
	.align		4
        /*0000*/ 	.byte	0x04, 0x37
        /*0002*/ 	.short	(.L_816 - .L_815)
.L_815:
        /*0004*/ 	.word	0x00000082


	//----- nvinfo : EIATTR_SW2861232_WAR
	.align		4
.L_816:
        /*0008*/ 	.byte	0x01, 0x35
	.zero		2


	//----- nvinfo : EIATTR_PARAM_CBANK
	.align		4
        /*000c*/ 	.byte	0x04, 0x0a
        /*000e*/ 	.short	(.L_818 - .L_817)
	.align		4
.L_817:
        /*0010*/ 	.word	index@(.nv.constant0._ZN7cutlass13device_kernelIN5flash19enable_sm80_to_sm89INS1_16FlashAttnBwdSm80INS1_25CollectiveMainloopBwdSm80ILi2ELi2EN4cute5tupleIJNS5_1CILi64EEENS7_ILi128EEENS7_ILi96EEEEEENS_6half_tEfNS_4arch4Sm80ELb0ELb0ELb0ELb1ELb1ELb0ELb0ELb0ELi2ELi2ELi4ELi2ELb0EEENS1_21CollectiveEpilogueBwdISB_SC_SE_Li256ELb1ELb0ELi2EEENS1_19SingleTileSchedulerILb1ELb0ELb0ELi128EEEEEEEEEvNT_6ParamsE)
        /*0014*/ 	.short	0x0160
        /*0016*/ 	.short	0x0270


	//----- nvinfo : EIATTR_CBANK_PARAM_SIZE
	.align		4
.L_818:
        /*0018*/ 	.byte	0x03, 0x19
        /*001a*/ 	.short	0x0270


	//----- nvinfo : EIATTR_KPARAM_INFO
	.align		4
        /*001c*/ 	.byte	0x04, 0x17
        /*001e*/ 	.short	(.L_820 - .L_819)
.L_819:
        /*0020*/ 	.word	0x00000000
        /*0024*/ 	.short	0x0000
        /*0026*/ 	.short	0x0000
        /*0028*/ 	.byte	0x00, 0xf0, 0xc1, 0x09


	//----- nvinfo : EIATTR_MAXREG_COUNT
	.align		4
.L_820:
        /*002c*/ 	.byte	0x03, 0x1b
        /*002e*/ 	.short	0x00ff


	//----- nvinfo : EIATTR_NUM_BARRIERS
	.align		4
        /*0030*/ 	.byte	0x02, 0x4c
        /*0032*/ 	.byte	0x02
	.zero		1


	//----- nvinfo : EIATTR_MERCURY_ISA_VERSION
	.align		4
        /*0034*/ 	.byte	0x03, 0x5f
        /*0036*/ 	.short	0x0000


	//----- nvinfo : EIATTR_COOP_GROUP_MASK_REGIDS
	.align		4
        /*0038*/ 	.byte	0x04, 0x29
        /*003a*/ 	.short	(.L_822 - .L_821)


	//   ....[0]....
.L_821:
        /*003c*/ 	.word	0xffffffff


	//----- nvinfo : EIATTR_COOP_GROUP_INSTR_OFFSETS
	.align		4
.L_822:
        /*0040*/ 	.byte	0x04, 0x28
        /*0042*/ 	.short	(.L_824 - .L_823)


	//   ....[0]....
.L_823:
        /*0044*/ 	.word	0x00000080


	//----- nvinfo : EIATTR_EXIT_INSTR_OFFSETS
	.align		4
.L_824:
        /*0048*/ 	.byte	0x04, 0x1c
        /*004a*/ 	.short	(.L_826 - .L_825)


	//   ....[0]....
.L_825:
        /*004c*/ 	.word	0x00000300


	//   ....[1]....
        /*0050*/ 	.word	0x000064e0


	//   ....[2]....
        /*0054*/ 	.word	0x000065e0


	//   ....[3]....
        /*0058*/ 	.word	0x00006600


	//   ....[4]....
        /*005c*/ 	.word	0x00006cd0


	//   ....[5]....
        /*0060*/ 	.word	0x00006dd0


	//   ....[6]....
        /*0064*/ 	.word	0x00006df0


	//----- nvinfo : EIATTR_CTAIDZ_USED
	.align		4
.L_826:
        /*0068*/ 	.byte	0x01, 0x04
	.zero		2


	//----- nvinfo : EIATTR_MAX_THREADS
	.align		4
        /*006c*/ 	.byte	0x04, 0x05
        /*006e*/ 	.short	(.L_828 - .L_827)
.L_827:
        /*0070*/ 	.word	0x00000100
        /*0074*/ 	.word	0x00000001
        /*0078*/ 	.word	0x00000001


	//----- nvinfo : EIATTR_CRS_STACK_SIZE
	.align		4
.L_828:
        /*007c*/ 	.byte	0x04, 0x1e
        /*007e*/ 	.short	(.L_830 - .L_829)
.L_829:
        /*0080*/ 	.word	0x00000000
.L_830:


//--------------------- .nv.info._ZN7cutlass13device_kernelIN5flash19enable_sm80_to_sm89INS1_16FlashAttnBwdSm80INS1_25CollectiveMainloopBwdSm80ILi2ELi2EN4cute5tupleIJNS5_1CILi64EEENS7_ILi128EEENS7_ILi96EEEEEENS_6half_tEfNS_4arch4Sm80ELb0ELb0ELb0ELb1ELb0ELb0ELb0ELb0ELi2ELi2ELi4ELi2ELb0EEENS1_24CollectiveEpilogueBwdGQAISB_fSE_Li256ELb1ELb0EEENS1_19SingleTileSchedulerILb1ELb0ELb0ELi128EEEEEEEEEvNT_6ParamsE --------------------------
	.section	.nv.info._ZN7cutlass13device_kernelIN5flash19enable_sm80_to_sm89INS1_16FlashAttnBwdSm80INS1_25CollectiveMainloopBwdSm80ILi2ELi2EN4cute5tupleIJNS5_1CILi64EEENS7_ILi128EEENS7_ILi96EEEEEENS_6half_tEfNS_4arch4Sm80ELb0ELb0ELb0ELb1ELb0ELb0ELb0ELb0ELi2ELi2ELi4ELi2ELb0EEENS1_24CollectiveEpilogueBwdGQAISB_fSE_Li256ELb1ELb0EEENS1_19SingleTileSchedulerILb1ELb0ELb0ELi128EEEEEEEEEvNT_6ParamsE,"",@"SHT_CUDA_INFO"
	.sectionflags	@""
	.align	4


	//----- nvinfo : EIATTR_CUDA_API_VERSION
	.align		4
        /*0000*/ 	.byte	0x04, 0x37
        /*0002*/ 	.short	(.L_832 - .L_831)
.L_831:
        /*0004*/ 	.word	0x00000082


	//----- nvinfo : EIATTR_SW2861232_WAR
	.align		4
.L_832:
        /*0008*/ 	.byte	0x01, 0x35
	.zero		2


	//----- nvinfo : EIATTR_PARAM_CBANK
	.align		4
        /*000c*/ 	.byte	0x04, 0x0a
        /*000e*/ 	.short	(.L_834 - .L_833)
	.align		4
.L_833:
        /*0010*/ 	.word	index@(.nv.constant0._ZN7cutlass13device_kernelIN5flash19enable_sm80_to_sm89INS1_16FlashAttnBwdSm80INS1_25CollectiveMainloopBwdSm80ILi2ELi2EN4cute5tupleIJNS5_1CILi64EEENS7_ILi128EEENS7_ILi96EEEEEENS_6half_tEfNS_4arch4Sm80ELb0ELb0ELb0ELb1ELb0ELb0ELb0ELb0ELi2ELi2ELi4ELi2ELb0EEENS1_24CollectiveEpilogueBwdGQAISB_fSE_Li256ELb1ELb0EEENS1_19SingleTileSchedulerILb1ELb0ELb0ELi128EEEEEEEEEvNT_6ParamsE)
        /*0014*/ 	.short	0x0160
        /*0016*/ 	.short	0x0278


	//----- nvinfo : EIATTR_CBANK_PARAM_SIZE
	.align		4
.L_834:
        /*0018*/ 	.byte	0x03, 0x19
        /*001a*/ 	.short	0x0278


	//----- nvinfo : EIATTR_KPARAM_INFO
	.align		4
        /*001c*/ 	.byte	0x04, 0x17
        /*001e*/ 	.short	(.L_836 - .L_835)
.L_835:
        /*0020*/ 	.word	0x00000000
        /*0024*/ 	.short	0x0000
        /*0026*/ 	.short	0x0000
        /*0028*/ 	.byte	0x00, 0xf0, 0xe1, 0x09


	//----- nvinfo : EIATTR_MAXREG_COUNT
	.align		4
.L_836:
        /*002c*/ 	.byte	0x03, 0x1b
        /*002e*/ 	.short	0x00ff


	//----- nvinfo : EIATTR_NUM_BARRIERS
	.align		4
        /*0030*/ 	.byte	0x02, 0x4c
        /*0032*/ 	.byte	0x02
	.zero		1


	//----- nvinfo : EIATTR_MERCURY_ISA_VERSION
	.align		4
        /*0034*/ 	.byte	0x03, 0x5f
        /*0036*/ 	.short	0x0000


	//----- nvinfo : EIATTR_COOP_GROUP_MASK_REGIDS
	.align		4
        /*0038*/ 	.byte	0x04, 0x29
        /*003a*/ 	.short	(.L_838 - .L_837)


	//   ....[0]....
.L_837:
        /*003c*/ 	.word	0xffffffff


	//----- nvinfo : EIATTR_COOP_GROUP_INSTR_OFFSETS
	.align		4
.L_838:
        /*0040*/ 	.byte	0x04, 0x28
        /*0042*/ 	.short	(.L_840 - .L_839)


	//   ....[0]....
.L_839:
        /*0044*/ 	.word	0x00000080


	//----- nvinfo : EIATTR_EXIT_INSTR_OFFSETS
	.align		4
.L_840:
        /*0048*/ 	.byte	0x04, 0x1c
        /*004a*/ 	.short	(.L_842 - .L_841)


	//   ....[0]....
.L_841:
        /*004c*/ 	.word	0x00000300


	//   ....[1]....
        /*0050*/ 	.word	0x00005490


	//   ....[2]....
        /*0054*/ 	.word	0x00005db0


	//----- nvinfo : EIATTR_CTAIDZ_USED
	.align		4
.L_842:
        /*0058*/ 	.byte	0x01, 0x04
	.zero		2


	//----- nvinfo : EIATTR_MAX_THREADS
	.align		4
        /*005c*/ 	.byte	0x04, 0x05
        /*005e*/ 	.short	(.L_844 - .L_843)
.L_843:
        /*0060*/ 	.word	0x00000100
        /*0064*/ 	.word	0x00000001
        /*0068*/ 	.word	0x00000001


	//----- nvinfo : EIATTR_CRS_STACK_SIZE
	.align		4
.L_844:
        /*006c*/ 	.byte	0x04, 0x1e
        /*006e*/ 	.short	(.L_846 - .L_845)
.L_845:
        /*0070*/ 	.word	0x00000000
.L_846:


//--------------------- .nv.info._ZN7cutlass13device_kernelIN5flash19enable_sm80_to_sm89INS1_16FlashAttnBwdSm80INS1_25CollectiveMainloopBwdSm80ILi2ELi2EN4cute5tupleIJNS5_1CILi64EEENS7_ILi128EEENS7_ILi96EEEEEENS_6half_tEfNS_4arch4Sm80ELb0ELb0ELb0ELb1ELb1ELb0ELb0ELb0ELi2ELi2ELi4ELi2ELb0EEENS1_24CollectiveEpilogueBwdGQAISB_fSE_Li256ELb1ELb1EEENS1_19SingleTileSchedulerILb1ELb0ELb0ELi128EEEEEEEEEvNT_6ParamsE --------------------------
	.section	.nv.info._ZN7cutlass13device_kernelIN5flash19enable_sm80_to_sm89INS1_16FlashAttnBwdSm80INS1_25CollectiveMainloopBwdSm80ILi2ELi2EN4cute5tupleIJNS5_1CILi64EEENS7_ILi128EEENS7_ILi96EEEEEENS_6half_tEfNS_4arch4Sm80ELb0ELb0ELb0ELb1ELb1ELb0ELb0ELb0ELi2ELi2ELi4ELi2ELb0EEENS1_24CollectiveEpilogueBwdGQAISB_fSE_Li256ELb1ELb1EEENS1_19SingleTileSchedulerILb1ELb0ELb0ELi128EEEEEEEEEvNT_6ParamsE,"",@"SHT_CUDA_INFO"
	.sectionflags	@""
	.align	4


	//----- nvinfo : EIATTR_CUDA_API_VERSION
	.align		4
        /*0000*/ 	.byte	0x04, 0x37
        /*0002*/ 	.short	(.L_848 - .L_847)
.L_847:
        /*0004*/ 	.word	0x00000082


	//----- nvinfo : EIATTR_SW2861232_WAR
	.align		4
.L_848:
        /*0008*/ 	.byte	0x01, 0x35
	.zero		2


	//----- nvinfo : EIATTR_PARAM_CBANK
	.align		4
        /*000c*/ 	.byte	0x04, 0x0a
        /*000e*/ 	.short	(.L_850 - .L_849)
	.align		4
.L_849:
        /*0010*/ 	.word	index@(.nv.constant0._ZN7cutlass13device_kernelIN5flash19enable_sm80_to_sm89INS1_16FlashAttnBwdSm80INS1_25CollectiveMainloopBwdSm80ILi2ELi2EN4cute5tupleIJNS5_1CILi64EEENS7_ILi128EEENS7_ILi96EEEEEENS_6half_tEfNS_4arch4Sm80ELb0ELb0ELb0ELb1ELb1ELb0ELb0ELb0ELi2ELi2ELi4ELi2ELb0EEENS1_24CollectiveEpilogueBwdGQAISB_fSE_Li256ELb1ELb1EEENS1_19SingleTileSchedulerILb1ELb0ELb0ELi128EEEEEEEEEvNT_6ParamsE)
        /*0014*/ 	.short	0x0160
        /*0016*/ 	.short	0x0278


	//----- nvinfo : EIATTR_CBANK_PARAM_SIZE
	.align		4
.L_850:
        /*0018*/ 	.byte	0x03, 0x19
        /*001a*/ 	.short	0x0278


	//----- nvinfo : EIATTR_KPARAM_INFO
	.align		4
        /*001c*/ 	.byte	0x04, 0x17
        /*001e*/ 	.short	(.L_852 - .L_851)
.L_851:
        /*0020*/ 	.word	0x00000000
        /*0024*/ 	.short	0x0000
        /*0026*/ 	.short	0x0000
        /*0028*/ 	.byte	0x00, 0xf0, 0xe1, 0x09


	//----- nvinfo : EIATTR_MAXREG_COUNT
	.align		4
.L_852:
        /*002c*/ 	.byte	0x03, 0x1b
        /*002e*/ 	.short	0x00ff


	//----- nvinfo : EIATTR_NUM_BARRIERS
	.align		4
        /*0030*/ 	.byte	0x02, 0x4c
        /*0032*/ 	.byte	0x02
	.zero		1


	//----- nvinfo : EIATTR_MERCURY_ISA_VERSION
	.align		4
        /*0034*/ 	.byte	0x03, 0x5f
        /*0036*/ 	.short	0x0000


	//----- nvinfo : EIATTR_COOP_GROUP_MASK_REGIDS
	.align		4
        /*0038*/ 	.byte	0x04, 0x29
        /*003a*/ 	.short	(.L_854 - .L_853)


	//   ....[0]....
.L_853:
        /*003c*/ 	.word	0xffffffff


	//   ....[1]....
        /*0040*/ 	.word	0xffffffff


	//   ....[2]....
        /*0044*/ 	.word	0xffffffff


	//   ....[3]....
        /*0048*/ 	.word	0xffffffff


	//   ....[4]....
        /*004c*/ 	.word	0xffffffff


	//   ....[5]....
        /*0050*/ 	.word	0xffffffff


	//   ....[6]....
        /*0054*/ 	.word	0xffffffff


	//   ....[7]....
        /*0058*/ 	.word	0xffffffff


	//   ....[8]....
        /*005c*/ 	.word	0xffffffff


	//----- nvinfo : EIATTR_COOP_GROUP_INSTR_OFFSETS
	.align		4
.L_854:
        /*0060*/ 	.byte	0x04, 0x28
        /*0062*/ 	.short	(.L_856 - .L_855)


	//   ....[0]....
.L_855:
        /*0064*/ 	.word	0x00000080


	//   ....[1]....
        /*0068*/ 	.word	0x000057e0


	//   ....[2]....
        /*006c*/ 	.word	0x00005810


	//   ....[3]....
        /*0070*/ 	.word	0x00005c10


	//   ....[4]....
        /*0074*/ 	.word	0x00005c20


	//   ....[5]....
        /*0078*/ 	.word	0x00005db0


	//   ....[6]....
        /*007c*/ 	.word	0x00005e00


	//   ....[7]....
        /*0080*/ 	.word	0x000061b0


	//   ....[8]....
        /*0084*/ 	.word	0x000061c0


	//----- nvinfo : EIATTR_EXIT_INSTR_OFFSETS
	.align		4
.L_856:
        /*0088*/ 	.byte	0x04, 0x1c
        /*008a*/ 	.short	(.L_858 - .L_857)


	//   ....[0]....
.L_857:
        /*008c*/ 	.word	0x00000300


	//   ....[1]....
        /*0090*/ 	.word	0x00005490


	//   ....[2]....
        /*0094*/ 	.word	0x000061d0


	//   ....[3]....
        /*0098*/ 	.word	0x00006270


	//----- nvinfo : EIATTR_CTAIDZ_USED
	.align		4
.L_858:
        /*009c*/ 	.byte	0x01, 0x04
	.zero		2


	//----- nvinfo : EIATTR_MAX_THREADS
	.align		4
        /*00a0*/ 	.byte	0x04, 0x05
        /*00a2*/ 	.short	(.L_860 - .L_859)
.L_859:
        /*00a4*/ 	.word	0x00000100
        /*00a8*/ 	.word	0x00000001
        /*00ac*/ 	.word	0x00000001


	//----- nvinfo : EIATTR_CRS_STACK_SIZE
	.align		4
.L_860:
        /*00b0*/ 	.byte	0x04, 0x1e
        /*00b2*/ 	.short	(.L_862 - .L_861)
.L_861:
        /*00b4*/ 	.word	0x00000000
.L_862:


//--------------------- .nv.info._ZN7cutlass13device_kernelIN5flash19enable_sm80_to_sm89INS1_16FlashAttnBwdSm80INS1_25CollectiveMainloopBwdSm80ILi2ELi2EN4cute5tupleIJNS5_1CILi64EEENS7_ILi128EEENS7_ILi96EEEEEENS_6half_tEfNS_4arch4Sm80ELb0ELb1ELb0ELb0ELb0ELb0ELb0ELb0ELi2ELi2ELi4ELi2ELb0EEENS1_21CollectiveEpilogueBwdISB_SC_SE_Li256ELb0ELb0ELi2EEENS1_19SingleTileSchedulerILb0ELb0ELb0ELi128EEEEEEEEEvNT_6ParamsE --------------------------
	.section	.nv.info._ZN7cutlass13device_kernelIN5flash19enable_sm80_to_sm89INS1_16FlashAttnBwdSm80INS1_25CollectiveMainloopBwdSm80ILi2ELi2EN4cute5tupleIJNS5_1CILi64EEENS7_ILi128EEENS7_ILi96EEEEEENS_6half_tEfNS_4arch4Sm80ELb0ELb1ELb0ELb0ELb0ELb0ELb0ELb0ELi2ELi2ELi4ELi2ELb0EEENS1_21CollectiveEpilogueBwdISB_SC_SE_Li256ELb0ELb0ELi2EEENS1_19SingleTileSchedulerILb0ELb0ELb0ELi128EEEEEEEEEvNT_6ParamsE,"",@"SHT_CUDA_INFO"
	.sectionflags	@""
	.align	4


	//----- nvinfo : EIATTR_CUDA_API_VERSION
	.align		4
        /*0000*/ 	.byte	0x04, 0x37
        /*0002*/ 	.short	(.L_864 - .L_863)
.L_863:
        /*0004*/ 	.word	0x00000082


	//----- nvinfo : EIATTR_SW2861232_WAR
	.align		4
.L_864:
        /*0008*/ 	.byte	0x01, 0x35
	.zero		2


	//----- nvinfo : EIATTR_PARAM_CBANK
	.align		4
        /*000c*/ 	.byte	0x04, 0x0a
        /*000e*/ 	.short	(.L_866 - .L_865)
	.align		4
.L_865:
        /*0010*/ 	.word	index@(.nv.constant0._ZN7cutlass13device_kernelIN5flash19enable_sm80_to_sm89INS1_16FlashAttnBwdSm80INS1_25CollectiveMainloopBwdSm80ILi2ELi2EN4cute5tupleIJNS5_1CILi64EEENS7_ILi128EEENS7_ILi96EEEEEENS_6half_tEfNS_4arch4Sm80ELb0ELb1ELb0ELb0ELb0ELb0ELb0ELb0ELi2ELi2ELi4ELi2ELb0EEENS1_21CollectiveEpilogueBwdISB_SC_SE_Li256ELb0ELb0ELi2EEENS1_19SingleTileSchedulerILb0ELb0ELb0ELi128EEEEEEEEEvNT_6ParamsE)
        /*0014*/ 	.short	0x0160
        /*0016*/ 	.short	0x0270


	//----- nvinfo : EIATTR_CBANK_PARAM_SIZE
	.align		4
.L_866:
        /*0018*/ 	.byte	0x03, 0x19
        /*001a*/ 	.short	0x0270


	//----- nvinfo : EIATTR_KPARAM_INFO
	.align		4
        /*001c*/ 	.byte	0x04, 0x17
        /*001e*/ 	.short	(.L_868 - .L_867)
.L_867:
        /*0020*/ 	.word	0x00000000
        /*0024*/ 	.short	0x0000
        /*0026*/ 	.short	0x0000
        /*0028*/ 	.byte	0x00, 0xf0, 0xc1, 0x09


	//----- nvinfo : EIATTR_MAXREG_COUNT
	.align		4
.L_868:
        /*002c*/ 	.byte	0x03, 0x1b
        /*002e*/ 	.short	0x00ff


	//----- nvinfo : EIATTR_NUM_BARRIERS
	.align		4
        /*0030*/ 	.byte	0x02, 0x4c
        /*0032*/ 	.byte	0x02
	.zero		1


	//----- nvinfo : EIATTR_MERCURY_ISA_VERSION
	.align		4
        /*0034*/ 	.byte	0x03, 0x5f
        /*0036*/ 	.short	0x0000


	//----- nvinfo : EIATTR_EXIT_INSTR_OFFSETS
	.align		4
        /*0038*/ 	.byte	0x04, 0x1c
        /*003a*/ 	.short	(.L_870 - .L_869)


	//   ....[0]....
.L_869:
        /*003c*/ 	.word	0x00000030


	//   ....[1]....
        /*0040*/ 	.word	0x00006ee0


	//   ....[2]....
        /*0044*/ 	.word	0x00006ff0


	//   ....[3]....
        /*0048*/ 	.word	0x00007010


	//   ....[4]....
        /*004c*/ 	.word	0x00007580


	//   ....[5]....
        /*0050*/ 	.word	0x00007670


	//   ....[6]....
        /*0054*/ 	.word	0x00007690


	//----- nvinfo : EIATTR_CTAIDZ_USED
	.align		4
.L_870:
        /*0058*/ 	.byte	0x01, 0x04
	.zero		2


	//----- nvinfo : EIATTR_MAX_THREADS
	.align		4
        /*005c*/ 	.byte	0x04, 0x05
        /*005e*/ 	.short	(.L_872 - .L_871)
.L_871:
        /*0060*/ 	.word	0x00000100
        /*0064*/ 	.word	0x00000001
        /*0068*/ 	.word	0x00000001


	//----- nvinfo : EIATTR_CRS_STACK_SIZE
	.align		4
.L_872:
        /*006c*/ 	.byte	0x04, 0x1e
        /*006e*/ 	.short	(.L_874 - .L_873)
.L_873:
        /*0070*/ 	.word	0x00000000
.L_874:


//--------------------- .nv.info._ZN7cutlass13device_kernelIN5flash19enable_sm80_to_sm89INS1_16FlashAttnBwdSm80INS1_25CollectiveMainloopBwdSm80ILi2ELi2EN4cute5tupleIJNS5_1CILi64EEENS7_ILi128EEENS7_ILi96EEEEEENS_6half_tEfNS_4arch4Sm80ELb0ELb1ELb0ELb0ELb1ELb0ELb0ELb0ELi2ELi2ELi4ELi2ELb0EEENS1_21CollectiveEpilogueBwdISB_SC_SE_Li256ELb0ELb0ELi2EEENS1_19SingleTileSchedulerILb0ELb0ELb0ELi128EEEEEEEEEvNT_6ParamsE --------------------------
	.section	.nv.info._ZN7cutlass13device_kernelIN5flash19enable_sm80_to_sm89INS1_16FlashAttnBwdSm80INS1_25CollectiveMainloopBwdSm80ILi2ELi2EN4cute5tupleIJNS5_1CILi64EEENS7_ILi128EEENS7_ILi96EEEEEENS_6half_tEfNS_4arch4Sm80ELb0ELb1ELb0ELb0ELb1ELb0ELb0ELb0ELi2ELi2ELi4ELi2ELb0EEENS1_21CollectiveEpilogueBwdISB_SC_SE_Li256ELb0ELb0ELi2EEENS1_19SingleTileSchedulerILb0ELb0ELb0ELi128EEEEEEEEEvNT_6ParamsE,"",@"SHT_CUDA_INFO"
	.sectionflags	@""
	.align	4


	//----- nvinfo : EIATTR_CUDA_API_VERSION
	.align		4
        /*0000*/ 	.byte	0x04, 0x37
        /*0002*/ 	.short	(.L_876 - .L_875)
.L_875:
        /*0004*/ 	.word	0x00000082


	//----- nvinfo : EIATTR_SW2861232_WAR
	.align		4
.L_876:
        /*0008*/ 	.byte	0x01, 0x35
	.zero		2


	//----- nvinfo : EIATTR_PARAM_CBANK
	.align		4
        /*000c*/ 	.byte	0x04, 0x0a
        /*000e*/ 	.short	(.L_878 - .L_877)
	.align		4
.L_877:
        /*0010*/ 	.word	index@(.nv.constant0._ZN7cutlass13device_kernelIN5flash19enable_sm80_to_sm89INS1_16FlashAttnBwdSm80INS1_25CollectiveMainloopBwdSm80ILi2ELi2EN4cute5tupleIJNS5_1CILi64EEENS7_ILi128EEENS7_ILi96EEEEEENS_6half_tEfNS_4arch4Sm80ELb0ELb1ELb0ELb0ELb1ELb0ELb0ELb0ELi2ELi2ELi4ELi2ELb0EEENS1_21CollectiveEpilogueBwdISB_SC_SE_Li256ELb0ELb0ELi2EEENS1_19SingleTileSchedulerILb0ELb0ELb0ELi128EEEEEEEEEvNT_6ParamsE)
        /*0014*/ 	.short	0x0160
        /*0016*/ 	.short	0x0270


	//----- nvinfo : EIATTR_CBANK_PARAM_SIZE
	.align		4
.L_878:
        /*0018*/ 	.byte	0x03, 0x19
        /*001a*/ 	.short	0x0270


	//----- nvinfo : EIATTR_KPARAM_INFO
	.align		4
        /*001c*/ 	.byte	0x04, 0x17
        /*001e*/ 	.short	(.L_880 - .L_879)
.L_879:
        /*0020*/ 	.word	0x00000000
        /*0024*/ 	.short	0x0000
        /*0026*/ 	.short	0x0000
        /*0028*/ 	.byte	0x00, 0xf0, 0xc1, 0x09


	//----- nvinfo : EIATTR_MAXREG_COUNT
	.align		4
.L_880:
        /*002c*/ 	.byte	0x03, 0x1b
        /*002e*/ 	.short	0x00ff


	//----- nvinfo : EIATTR_NUM_BARRIERS
	.align		4
        /*0030*/ 	.byte	0x02, 0x4c
        /*0032*/ 	.byte	0x02
	.zero		1


	//----- nvinfo : EIATTR_MERCURY_ISA_VERSION
	.align		4
        /*0034*/ 	.byte	0x03, 0x5f
        /*0036*/ 	.short	0x0000


	//----- nvinfo : EIATTR_EXIT_INSTR_OFFSETS
	.align		4
        /*0038*/ 	.byte	0x04, 0x1c
        /*003a*/ 	.short	(.L_882 - .L_881)


	//   ....[0]....
.L_881:
        /*003c*/ 	.word	0x00000030


	//   ....[1]....
        /*0040*/ 	.word	0x00006ee0


	//   ....[2]....
        /*0044*/ 	.word	0x00006ff0


	//   ....[3]....
        /*0048*/ 	.word	0x00007010


	//   ....[4]....
        /*004c*/ 	.word	0x00007580


	//   ....[5]....
        /*0050*/ 	.word	0x00007670


	//   ....[6]....
        /*0054*/ 	.word	0x00007690


	//----- nvinfo : EIATTR_CTAIDZ_USED
	.align		4
.L_882:
        /*0058*/ 	.byte	0x01, 0x04
	.zero		2


	//----- nvinfo : EIATTR_MAX_THREADS
	.align		4
        /*005c*/ 	.byte	0x04, 0x05
        /*005e*/ 	.short	(.L_884 - .L_883)
.L_883:
        /*0060*/ 	.word	0x00000100
        /*0064*/ 	.word	0x00000001
        /*0068*/ 	.word	0x00000001


	//----- nvinfo : EIATTR_CRS_STACK_SIZE
	.align		4
.L_884:
        /*006c*/ 	.byte	0x04, 0x1e
        /*006e*/ 	.short	(.L_886 - .L_885)
.L_885:
        /*0070*/ 	.word	0x00000000
.L_886:


//--------------------- .nv.info._ZN7cutlass13device_kernelIN5flash19enable_sm80_to_sm89INS1_16FlashAttnBwdSm80INS1_25CollectiveMainloopBwdSm80ILi2ELi2EN4cute5tupleIJNS5_1CILi64EEENS7_ILi128EEENS7_ILi96EEEEEENS_6half_tEfNS_4arch4Sm80ELb0ELb1ELb0ELb0ELb0ELb0ELb0ELb0ELi2ELi2ELi4ELi2ELb0EEENS1_24CollectiveEpilogueBwdGQAISB_fSE_Li256ELb0ELb0EEENS1_19SingleTileSchedulerILb0ELb0ELb0ELi128EEEEEEEEEvNT_6ParamsE --------------------------
	.section	.nv.info._ZN7cutlass13device_kernelIN5flash19enable_sm80_to_sm89INS1_16FlashAttnBwdSm80INS1_25CollectiveMainloopBwdSm80ILi2ELi2EN4cute5tupleIJNS5_1CILi64EEENS7_ILi128EEENS7_ILi96EEEEEENS_6half_tEfNS_4arch4Sm80ELb0ELb1ELb0ELb0ELb0ELb0ELb0ELb0ELi2ELi2ELi4ELi2ELb0EEENS1_24CollectiveEpilogueBwdGQAISB_fSE_Li256ELb0ELb0EEENS1_19SingleTileSchedulerILb0ELb0ELb0ELi128EEEEEEEEEvNT_6ParamsE,"",@"SHT_CUDA_INFO"
	.sectionflags	@""
	.align	4


	//----- nvinfo : EIATTR_CUDA_API_VERSION
	.align		4
        /*0000*/ 	.byte	0x04, 0x37
        /*0002*/ 	.short	(.L_888 - .L_887)
.L_887:
        /*0004*/ 	.word	0x00000082


	//----- nvinfo : EIATTR_SW2861232_WAR
	.align		4
.L_888:
        /*0008*/ 	.byte	0x01, 0x35
	.zero		2


	//----- nvinfo : EIATTR_PARAM_CBANK
	.align		4
        /*000c*/ 	.byte	0x04, 0x0a
        /*000e*/ 	.short	(.L_890 - .L_889)
	.align		4
.L_889:
        /*0010*/ 	.word	index@(.nv.constant0._ZN7cutlass13device_kernelIN5flash19enable_sm80_to_sm89INS1_16FlashAttnBwdSm80INS1_25CollectiveMainloopBwdSm80ILi2ELi2EN4cute5tupleIJNS5_1CILi64EEENS7_ILi128EEENS7_ILi96EEEEEENS_6half_tEfNS_4arch4Sm80ELb0ELb1ELb0ELb0ELb0ELb0ELb0ELb0ELi2ELi2ELi4ELi2ELb0EEENS1_24CollectiveEpilogueBwdGQAISB_fSE_Li256ELb0ELb0EEENS1_19SingleTileSchedulerILb0ELb0ELb0ELi128EEEEEEEEEvNT_6ParamsE)
        /*0014*/ 	.short	0x0160
        /*0016*/ 	.short	0x0278


	//----- nvinfo : EIATTR_CBANK_PARAM_SIZE
	.align		4
.L_890:
        /*0018*/ 	.byte	0x03, 0x19
        /*001a*/ 	.short	0x0278


	//----- nvinfo : EIATTR_KPARAM_INFO
	.align		4
        /*001c*/ 	.byte	0x04, 0x17
        /*001e*/ 	.short	(.L_892 - .L_891)
.L_891:
        /*0020*/ 	.word	0x00000000
        /*0024*/ 	.short	0x0000
        /*0026*/ 	.short	0x0000
        /*0028*/ 	.byte	0x00, 0xf0, 0xe1, 0x09


	//----- nvinfo : EIATTR_MAXREG_COUNT
	.align		4
.L_892:
        /*002c*/ 	.byte	0x03, 0x1b
        /*002e*/ 	.short	0x00ff


	//----- nvinfo : EIATTR_NUM_BARRIERS
	.align		4
        /*0030*/ 	.byte	0x02, 0x4c
        /*0032*/ 	.byte	0x02
	.zero		1


	//----- nvinfo : EIATTR_MERCURY_ISA_VERSION
	.align		4
        /*0034*/ 	.byte	0x03, 0x5f
        /*0036*/ 	.short	0x0000


	//----- nvinfo : EIATTR_EXIT_INSTR_OFFSETS
	.align		4
        /*0038*/ 	.byte	0x04, 0x1c
        /*003a*/ 	.short	(.L_894 - .L_893)


	//   ....[0]....
.L_893:
        /*003c*/ 	.word	0x00000030


	//   ....[1]....
        /*0040*/ 	.word	0x00006110


	//   ....[2]....
        /*0044*/ 	.word	0x00006940


	//----- nvinfo : EIATTR_CTAIDZ_USED
	.align		4
.L_894:
        /*0048*/ 	.byte	0x01, 0x04
	.zero		2


	//----- nvinfo : EIATTR_MAX_THREADS
	.align		4
        /*004c*/ 	.byte	0x04, 0x05
        /*004e*/ 	.short	(.L_896 - .L_895)
.L_895:
        /*0050*/ 	.word	0x00000100
        /*0054*/ 	.word	0x00000001
        /*0058*/ 	.word	0x00000001


	//----- nvinfo : EIATTR_CRS_STACK_SIZE
	.align		4
.L_896:
        /*005c*/ 	.byte	0x04, 0x1e
        /*005e*/ 	.short	(.L_898 - .L_897)
.L_897:
        /*0060*/ 	.word	0x00000000
.L_898:


//--------------------- .nv.info._ZN7cutlass13device_kernelIN5flash19enable_sm80_to_sm89INS1_16FlashAttnBwdSm80INS1_25CollectiveMainloopBwdSm80ILi2ELi2EN4cute5tupleIJNS5_1CILi64EEENS7_ILi128EEENS7_ILi96EEEEEENS_6half_tEfNS_4arch4Sm80ELb0ELb1ELb0ELb0ELb1ELb0ELb0ELb0ELi2ELi2ELi4ELi2ELb0EEENS1_24CollectiveEpilogueBwdGQAISB_fSE_Li256ELb0ELb1EEENS1_19SingleTileSchedulerILb0ELb0ELb0ELi128EEEEEEEEEvNT_6ParamsE --------------------------
	.section	.nv.info._ZN7cutlass13device_kernelIN5flash19enable_sm80_to_sm89INS1_16FlashAttnBwdSm80INS1_25CollectiveMainloopBwdSm80ILi2ELi2EN4cute5tupleIJNS5_1CILi64EEENS7_ILi128EEENS7_ILi96EEEEEENS_6half_tEfNS_4arch4Sm80ELb0ELb1ELb0ELb0ELb1ELb0ELb0ELb0ELi2ELi2ELi4ELi2ELb0EEENS1_24CollectiveEpilogueBwdGQAISB_fSE_Li256ELb0ELb1EEENS1_19SingleTileSchedulerILb0ELb0ELb0ELi128EEEEEEEEEvNT_6ParamsE,"",@"SHT_CUDA_INFO"
	.sectionflags	@""
	.align	4


	//----- nvinfo : EIATTR_CUDA_API_VERSION
	.align		4
        /*0000*/ 	.byte	0x04, 0x37
        /*0002*/ 	.short	(.L_900 - .L_899)
.L_899:
        /*0004*/ 	.word	0x00000082


	//----- nvinfo : EIATTR_SW2861232_WAR
	.align		4
.L_900:
        /*0008*/ 	.byte	0x01, 0x35
	.zero		2


	//----- nvinfo : EIATTR_PARAM_CBANK
	.align		4
        /*000c*/ 	.byte	0x04, 0x0a
        /*000e*/ 	.short	(.L_902 - .L_901)
	.align		4
.L_901:
        /*0010*/ 	.word	index@(.nv.constant0._ZN7cutlass13device_kernelIN5flash19enable_sm80_to_sm89INS1_16FlashAttnBwdSm80INS1_25CollectiveMainloopBwdSm80ILi2ELi2EN4cute5tupleIJNS5_1CILi64EEENS7_ILi128EEENS7_ILi96EEEEEENS_6half_tEfNS_4arch4Sm80ELb0ELb1ELb0ELb0ELb1ELb0ELb0ELb0ELi2ELi2ELi4ELi2ELb0EEENS1_24CollectiveEpilogueBwdGQAISB_fSE_Li256ELb0ELb1EEENS1_19SingleTileSchedulerILb0ELb0ELb0ELi128EEEEEEEEEvNT_6ParamsE)
        /*0014*/ 	.short	0x0160
        /*0016*/ 	.short	0x0278


	//----- nvinfo : EIATTR_CBANK_PARAM_SIZE
	.align		4
.L_902:
        /*0018*/ 	.byte	0x03, 0x19
        /*001a*/ 	.short	0x0278


	//----- nvinfo : EIATTR_KPARAM_INFO
	.align		4
        /*001c*/ 	.byte	0x04, 0x17
        /*001e*/ 	.short	(.L_904 - .L_903)
.L_903:
        /*0020*/ 	.word	0x00000000
        /*0024*/ 	.short	0x0000
        /*0026*/ 	.short	0x0000
        /*0028*/ 	.byte	0x00, 0xf0, 0xe1, 0x09


	//----- nvinfo : EIATTR_MAXREG_COUNT
	.align		4
.L_904:
        /*002c*/ 	.byte	0x03, 0x1b
        /*002e*/ 	.short	0x00ff


	//----- nvinfo : EIATTR_NUM_BARRIERS
	.align		4
        /*0030*/ 	.byte	0x02, 0x4c
        /*0032*/ 	.byte	0x02
	.zero		1


	//----- nvinfo : EIATTR_MERCURY_ISA_VERSION
	.align		4
        /*0034*/ 	.byte	0x03, 0x5f
        /*0036*/ 	.short	0x0000


	//----- nvinfo : EIATTR_COOP_GROUP_MASK_REGIDS
	.align		4
        /*0038*/ 	.byte	0x04, 0x29
        /*003a*/ 	.short	(.L_906 - .L_905)


	//   ....[0]....
.L_905:
        /*003c*/ 	.word	0xffffffff


	//   ....[1]....
        /*0040*/ 	.word	0xffffffff


	//   ....[2]....
        /*0044*/ 	.word	0xffffffff


	//   ....[3]....
        /*0048*/ 	.word	0xffffffff


	//   ....[4]....
        /*004c*/ 	.word	0xffffffff


	//   ....[5]....
        /*0050*/ 	.word	0xffffffff


	//   ....[6]....
        /*0054*/ 	.word	0xffffffff


	//   ....[7]....
        /*0058*/ 	.word	0xffffffff


	//----- nvinfo : EIATTR_COOP_GROUP_INSTR_OFFSETS
	.align		4
.L_906:
        /*005c*/ 	.byte	0x04, 0x28
        /*005e*/ 	.short	(.L_908 - .L_907)


	//   ....[0]....
.L_907:
        /*0060*/ 	.word	0x00006390


	//   ....[1]....
        /*0064*/ 	.word	0x000063c0


	//   ....[2]....
        /*0068*/ 	.word	0x000067c0


	//   ....[3]....
        /*006c*/ 	.word	0x000067d0


	//   ....[4]....
        /*0070*/ 	.word	0x00006960


	//   ....[5]....
        /*0074*/ 	.word	0x000069b0


	//   ....[6]....
        /*0078*/ 	.word	0x00006d60


	//   ....[7]....
        /*007c*/ 	.word	0x00006d70


	//----- nvinfo : EIATTR_EXIT_INSTR_OFFSETS
	.align		4
.L_908:
        /*0080*/ 	.byte	0x04, 0x1c
        /*0082*/ 	.short	(.L_910 - .L_909)


	//   ....[0]....
.L_909:
        /*0084*/ 	.word	0x00000030


	//   ....[1]....
        /*0088*/ 	.word	0x00006130


	//   ....[2]....
        /*008c*/ 	.word	0x00006d80


	//   ....[3]....
        /*0090*/ 	.word	0x00006e20


	//----- nvinfo : EIATTR_CTAIDZ_USED
	.align		4
.L_910:
        /*0094*/ 	.byte	0x01, 0x04
	.zero		2


	//----- nvinfo : EIATTR_MAX_THREADS
	.align		4
        /*0098*/ 	.byte	0x04, 0x05
        /*009a*/ 	.short	(.L_912 - .L_911)
.L_911:
        /*009c*/ 	.word	0x00000100
        /*00a0*/ 	.word	0x00000001
        /*00a4*/ 	.word	0x00000001


	//----- nvinfo : EIATTR_CRS_STACK_SIZE
	.align		4
.L_912:
        /*00a8*/ 	.byte	0x04, 0x1e
        /*00aa*/ 	.short	(.L_914 - .L_913)
.L_913:
        /*00ac*/ 	.word	0x00000000
.L_914:


//--------------------- .nv.info._ZN7cutlass13device_kernelIN5flash19enable_sm80_to_sm89INS1_16FlashAttnBwdSm80INS1_25CollectiveMainloopBwdSm80ILi2ELi2EN4cute5tupleIJNS5_1CILi64EEENS7_ILi128EEENS7_ILi96EEEEEENS_6half_tEfNS_4arch4Sm80ELb0ELb1ELb0ELb1ELb0ELb0ELb0ELb0ELi2ELi2ELi4ELi2ELb0EEENS1_21CollectiveEpilogueBwdISB_SC_SE_Li256ELb1ELb0ELi2EEENS1_19SingleTileSchedulerILb1ELb0ELb0ELi128EEEEEEEEEvNT_6ParamsE --------------------------
	.section	.nv.info._ZN7cutlass13device_kernelIN5flash19enable_sm80_to_sm89INS1_16FlashAttnBwdSm80INS1_25CollectiveMainloopBwdSm80ILi2ELi2EN4cute5tupleIJNS5_1CILi64EEENS7_ILi128EEENS7_ILi96EEEEEENS_6half_tEfNS_4arch4Sm80ELb0ELb1ELb0ELb1ELb0ELb0ELb0ELb0ELi2ELi2ELi4ELi2ELb0EEENS1_21CollectiveEpilogueBwdISB_SC_SE_Li256ELb1ELb0ELi2EEENS1_19SingleTileSchedulerILb1ELb0ELb0ELi128EEEEEEEEEvNT_6ParamsE,"",@"SHT_CUDA_INFO"
	.sectionflags	@""
	.align	4


	//----- nvinfo : EIATTR_CUDA_API_VERSION
	.align		4
        /*0000*/ 	.byte	0x04, 0x37
        /*0002*/ 	.short	(.L_916 - .L_915)
.L_915:
        /*0004*/ 	.word	0x00000082


	//----- nvinfo : EIATTR_SW2861232_WAR
	.align		4
.L_916:
        /*0008*/ 	.byte	0x01, 0x35
	.zero		2


	//----- nvinfo : EIATTR_PARAM_CBANK
	.align		4
        /*000c*/ 	.byte	0x04, 0x0a
        /*000e*/ 	.short	(.L_918 - .L_917)
	.align		4
.L_917:
        /*0010*/ 	.word	index@(.nv.constant0._ZN7cutlass13device_kernelIN5flash19enable_sm80_to_sm89INS1_16FlashAttnBwdSm80INS1_25CollectiveMainloopBwdSm80ILi2ELi2EN4cute5tupleIJNS5_1CILi64EEENS7_ILi128EEENS7_ILi96EEEEEENS_6half_tEfNS_4arch4Sm80ELb0ELb1ELb0ELb1ELb0ELb0ELb0ELb0ELi2ELi2ELi4ELi2ELb0EEENS1_21CollectiveEpilogueBwdISB_SC_SE_Li256ELb1ELb0ELi2EEENS1_19SingleTileSchedulerILb1ELb0ELb0ELi128EEEEEEEEEvNT_6ParamsE)
        /*0014*/ 	.short	0x0160
        /*0016*/ 	.short	0x0270


	//----- nvinfo : EIATTR_CBANK_PARAM_SIZE
	.align		4
.L_918:
        /*0018*/ 	.byte	0x03, 0x19
        /*001a*/ 	.short	0x0270


	//----- nvinfo : EIATTR_KPARAM_INFO
	.align		4
        /*001c*/ 	.byte	0x04, 0x17
        /*001e*/ 	.short	(.L_920 - .L_919)
.L_919:
        /*0020*/ 	.word	0x00000000
        /*0024*/ 	.short	0x0000
        /*0026*/ 	.short	0x0000
        /*0028*/ 	.byte	0x00, 0xf0, 0xc1, 0x09


	//----- nvinfo : EIATTR_MAXREG_COUNT
	.align		4
.L_920:
        /*002c*/ 	.byte	0x03, 0x1b
        /*002e*/ 	.short	0x00ff


	//----- nvinfo : EIATTR_NUM_BARRIERS
	.align		4
        /*0030*/ 	.byte	0x02, 0x4c
        /*0032*/ 	.byte	0x02
	.zero		1


	//----- nvinfo : EIATTR_ANNOTATIONS
	.align		4
        /*0034*/ 	.byte	0x04, 0x55
        /*0036*/ 	.short	(.L_922 - .L_921)


	//   ....[0]....
.L_921:
        /*0038*/ 	.word	0x00000001
        /*003c*/ 	.byte	0xe0, 0x01, 0x00, 0x00, 0x01, 0x00, 0x00, 0x00, 0x10, 0x03, 0x00, 0x00, 0x01, 0x00, 0x00, 0x00
        /*004c*/ 	.byte	0x20, 0x03, 0x00, 0x00, 0x01, 0x00, 0x00, 0x00, 0xc0, 0x16, 0x00, 0x00, 0x01, 0x00, 0x00, 0x00
        /*005c*/ 	.byte	0x90, 0x18, 0x00, 0x00, 0x01, 0x00, 0x00, 0x00, 0xa0, 0x35, 0x00, 0x00, 0x01, 0x00, 0x00, 0x00
        /*006c*/ 	.byte	0xd0, 0x35, 0x00, 0x00, 0x01, 0x00, 0x00, 0x00, 0x40, 0x64, 0x00, 0x00, 0x01, 0x00, 0x00, 0x00
        /*007c*/ 	.byte	0xd0, 0x75, 0x00, 0x00


	//----- nvinfo : EIATTR_MERCURY_ISA_VERSION
	.align		4
.L_922:
        /*0080*/ 	.byte	0x03, 0x5f
        /*0082*/ 	.short	0x0000


	//----- nvinfo : EIATTR_COOP_GROUP_MASK_REGIDS
	.align		4
        /*0084*/ 	.byte	0x04, 0x29
        /*0086*/ 	.short	(.L_924 - .L_923)


	//   ....[0]....
.L_923:
        /*0088*/ 	.word	0xffffffff


	//----- nvinfo : EIATTR_COOP_GROUP_INSTR_OFFSETS
	.align		4
.L_924:
        /*008c*/ 	.byte	0x04, 0x28
        /*008e*/ 	.short	(.L_926 - .L_925)


	//   ....[0]....
.L_925:
        /*0090*/ 	.word	0x000000a0


	//----- nvinfo : EIATTR_EXIT_INSTR_OFFSETS
	.align		4
.L_926:
        /*0094*/ 	.byte	0x04, 0x1c
        /*0096*/ 	.short	(.L_928 - .L_927)


	//   ....[0]....
.L_927:
        /*0098*/ 	.word	0x00000340


	//   ....[1]....
        /*009c*/ 	.word	0x000074a0


	//   ....[2]....
        /*00a0*/ 	.word	0x000075a0


	//   ....[3]....
        /*00a4*/ 	.word	0x000075c0


	//   ....[4]....
        /*00a8*/ 	.word	0x00007c90


	//   ....[5]....
        /*00ac*/ 	.word	0x00007d80


	//   ....[6]....
        /*00b0*/ 	.word	0x00007da0


	//----- nvinfo : EIATTR_CTAIDZ_USED
	.align		4
.L_928:
        /*00b4*/ 	.byte	0x01, 0x04
	.zero		2


	//----- nvinfo : EIATTR_MAX_THREADS
	.align		4
        /*00b8*/ 	.byte	0x04, 0x05
        /*00ba*/ 	.short	(.L_930 - .L_929)
.L_929:
        /*00bc*/ 	.word	0x00000100
        /*00c0*/ 	.word	0x00000001
        /*00c4*/ 	.word	0x00000001


	//----- nvinfo : EIATTR_CRS_STACK_SIZE
	.align		4
.L_930:
        /*00c8*/ 	.byte	0x04, 0x1e
        /*00ca*/ 	.short	(.L_932 - .L_931)
.L_931:
        /*00cc*/ 	.word	0x00000000
.L_932:


//--------------------- .nv.info._ZN7cutlass13device_kernelIN5flash19enable_sm80_to_sm89INS1_16FlashAttnBwdSm80INS1_25CollectiveMainloopBwdSm80ILi2ELi2EN4cute5tupleIJNS5_1CILi64EEENS7_ILi128EEENS7_ILi96EEEEEENS_6half_tEfNS_4arch4Sm80ELb0ELb1ELb0ELb1ELb1ELb0ELb0ELb0ELi2ELi2ELi4ELi2ELb0EEENS1_21CollectiveEpilogueBwdISB_SC_SE_Li256ELb1ELb0ELi2EEENS1_19SingleTileSchedulerILb1ELb0ELb0ELi128EEEEEEEEEvNT_6ParamsE --------------------------
	.section	.nv.info._ZN7cutlass13device_kernelIN5flash19enable_sm80_to_sm89INS1_16FlashAttnBwdSm80INS1_25CollectiveMainloopBwdSm80ILi2ELi2EN4cute5tupleIJNS5_1CILi64EEENS7_ILi128EEENS7_ILi96EEEEEENS_6half_tEfNS_4arch4Sm80ELb0ELb1ELb0ELb1ELb1ELb0ELb0ELb0ELi2ELi2ELi4ELi2ELb0EEENS1_21CollectiveEpilogueBwdISB_SC_SE_Li256ELb1ELb0ELi2EEENS1_19SingleTileSchedulerILb1ELb0ELb0ELi128EEEEEEEEEvNT_6ParamsE,"",@"SHT_CUDA_INFO"
	.sectionflags	@""
	.align	4


	//----- nvinfo : EIATTR_CUDA_API_VERSION
	.align		4
        /*0000*/ 	.byte	0x04, 0x37
        /*0002*/ 	.short	(.L_934 - .L_933)
.L_933:
        /*0004*/ 	.word	0x00000082


	//----- nvinfo : EIATTR_SW2861232_WAR
	.align		4
.L_934:
        /*0008*/ 	.byte	0x01, 0x35
	.zero		2


	//----- nvinfo : EIATTR_PARAM_CBANK
	.align		4
        /*000c*/ 	.byte	0x04, 0x0a
        /*000e*/ 	.short	(.L_936 - .L_935)
	.align		4
.L_935:
        /*0010*/ 	.word	index@(.nv.constant0._ZN7cutlass13device_kernelIN5flash19enable_sm80_to_sm89INS1_16FlashAttnBwdSm80INS1_25CollectiveMainloopBwdSm80ILi2ELi2EN4cute5tupleIJNS5_1CILi64EEENS7_ILi128EEENS7_ILi96EEEEEENS_6half_tEfNS_4arch4Sm80ELb0ELb1ELb0ELb1ELb1ELb0ELb0ELb0ELi2ELi2ELi4ELi2ELb0EEENS1_21CollectiveEpilogueBwdISB_SC_SE_Li256ELb1ELb0ELi2EEENS1_19SingleTileSchedulerILb1ELb0ELb0ELi128EEEEEEEEEvNT_6ParamsE)
        /*0014*/ 	.short	0x0160
        /*0016*/ 	.short	0x0270


	//----- nvinfo : EIATTR_CBANK_PARAM_SIZE
	.align		4
.L_936:
        /*0018*/ 	.byte	0x03, 0x19
        /*001a*/ 	.short	0x0270


	//----- nvinfo : EIATTR_KPARAM_INFO
	.align		4
        /*001c*/ 	.byte	0x04, 0x17
        /*001e*/ 	.short	(.L_938 - .L_937)
.L_937:
        /*0020*/ 	.word	0x00000000
        /*0024*/ 	.short	0x0000
        /*0026*/ 	.short	0x0000
        /*0028*/ 	.byte	0x00, 0xf0, 0xc1, 0x09


	//----- nvinfo : EIATTR_MAXREG_COUNT
	.align		4
.L_938:
        /*002c*/ 	.byte	0x03, 0x1b
        /*002e*/ 	.short	0x00ff


	//----- nvinfo : EIATTR_NUM_BARRIERS
	.align		4
        /*0030*/ 	.byte	0x02, 0x4c
        /*0032*/ 	.byte	0x02
	.zero		1


	//----- nvinfo : EIATTR_ANNOTATIONS
	.align		4
        /*0034*/ 	.byte	0x04, 0x55
        /*0036*/ 	.short	(.L_940 - .L_939)


	//   ....[0]....
.L_939:
        /*0038*/ 	.word	0x00000001
        /*003c*/ 	.byte	0xe0, 0x01, 0x00, 0x00, 0x01, 0x00, 0x00, 0x00, 0x10, 0x03, 0x00, 0x00, 0x01, 0x00, 0x00, 0x00
        /*004c*/ 	.byte	0x20, 0x03, 0x00, 0x00, 0x01, 0x00, 0x00, 0x00, 0xc0, 0x16, 0x00, 0x00, 0x01, 0x00, 0x00, 0x00
        /*005c*/ 	.byte	0x90, 0x18, 0x00, 0x00, 0x01, 0x00, 0x00, 0x00, 0xa0, 0x35, 0x00, 0x00, 0x01, 0x00, 0x00, 0x00
        /*006c*/ 	.byte	0xd0, 0x35, 0x00, 0x00, 0x01, 0x00, 0x00, 0x00, 0x40, 0x64, 0x00, 0x00, 0x01, 0x00, 0x00, 0x00
        /*007c*/ 	.byte	0xd0, 0x75, 0x00, 0x00


	//----- nvinfo : EIATTR_MERCURY_ISA_VERSION
	.align		4
.L_940:
        /*0080*/ 	.byte	0x03, 0x5f
        /*0082*/ 	.short	0x0000


	//----- nvinfo : EIATTR_COOP_GROUP_MASK_REGIDS
	.align		4
        /*0084*/ 	.byte	0x04, 0x29
        /*0086*/ 	.short	(.L_942 - .L_941)


	//   ....[0]....
.L_941:
        /*0088*/ 	.word	0xffffffff


	//----- nvinfo : EIATTR_COOP_GROUP_INSTR_OFFSETS
	.align		4
.L_942:
        /*008c*/ 	.byte	0x04, 0x28
        /*008e*/ 	.short	(.L_944 - .L_943)


	//   ....[0]....
.L_943:
        /*0090*/ 	.word	0x000000a0


	//----- nvinfo : EIATTR_EXIT_INSTR_OFFSETS
	.align		4
.L_944:
        /*0094*/ 	.byte	0x04, 0x1c
        /*0096*/ 	.short	(.L_946 - .L_945)


	//   ....[0]....
.L_945:
        /*0098*/ 	.word	0x00000340


	//   ....[1]....
        /*009c*/ 	.word	0x000074a0


	//   ....[2]....
        /*00a0*/ 	.word	0x000075a0


	//   ....[3]....
        /*00a4*/ 	.word	0x000075c0


	//   ....[4]....
        /*00a8*/ 	.word	0x00007c90


	//   ....[5]....
        /*00ac*/ 	.word	0x00007d80


	//   ....[6]....
        /*00b0*/ 	.word	0x00007da0


	//----- nvinfo : EIATTR_CTAIDZ_USED
	.align		4
.L_946:
        /*00b4*/ 	.byte	0x01, 0x04
	.zero		2


	//----- nvinfo : EIATTR_MAX_THREADS
	.align		4
        /*00b8*/ 	.byte	0x04, 0x05
        /*00ba*/ 	.short	(.L_948 - .L_947)
.L_947:
        /*00bc*/ 	.word	0x00000100
        /*00c0*/ 	.word	0x00000001
        /*00c4*/ 	.word	0x00000001


	//----- nvinfo : EIATTR_CRS_STACK_SIZE
	.align		4
.L_948:
        /*00c8*/ 	.byte	0x04, 0x1e
        /*00ca*/ 	.short	(.L_950 - .L_949)
.L_949:
        /*00cc*/ 	.word	0x00000000
.L_950:


//--------------------- .nv.info._ZN7cutlass13device_kernelIN5flash19enable_sm80_to_sm89INS1_16FlashAttnBwdSm80INS1_25CollectiveMainloopBwdSm80ILi2ELi2EN4cute5tupleIJNS5_1CILi64EEENS7_ILi128EEENS7_ILi96EEEEEENS_6half_tEfNS_4arch4Sm80ELb0ELb1ELb0ELb1ELb0ELb0ELb0ELb0ELi2ELi2ELi4ELi2ELb0EEENS1_24CollectiveEpilogueBwdGQAISB_fSE_Li256ELb1ELb0EEENS1_19SingleTileSchedulerILb1ELb0ELb0ELi128EEEEEEEEEvNT_6ParamsE --------------------------
	.section	.nv.info._ZN7cutlass13device_kernelIN5flash19enable_sm80_to_sm89INS1_16FlashAttnBwdSm80INS1_25CollectiveMainloopBwdSm80ILi2ELi2EN4cute5tupleIJNS5_1CILi64EEENS7_ILi128EEENS7_ILi96EEEEEENS_6half_tEfNS_4arch4Sm80ELb0ELb1ELb0ELb1ELb0ELb0ELb0ELb0ELi2ELi2ELi4ELi2ELb0EEENS1_24CollectiveEpilogueBwdGQAISB_fSE_Li256ELb1ELb0EEENS1_19SingleTileSchedulerILb1ELb0ELb0ELi128EEEEEEEEEvNT_6ParamsE,"",@"SHT_CUDA_INFO"
	.sectionflags	@""
	.align	4


	//----- nvinfo : EIATTR_CUDA_API_VERSION
	.align		4
        /*0000*/ 	.byte	0x04, 0x37
        /*0002*/ 	.short	(.L_952 - .L_951)
.L_951:
        /*0004*/ 	.word	0x00000082


	//----- nvinfo : EIATTR_SW2861232_WAR
	.align		4
.L_952:
        /*0008*/ 	.byte	0x01, 0x35
	.zero		2


	//----- nvinfo : EIATTR_PARAM_CBANK
	.align		4
        /*000c*/ 	.byte	0x04, 0x0a
        /*000e*/ 	.short	(.L_954 - .L_953)
	.align		4
.L_953:
        /*0010*/ 	.word	index@(.nv.constant0._ZN7cutlass13device_kernelIN5flash19enable_sm80_to_sm89INS1_16FlashAttnBwdSm80INS1_25CollectiveMainloopBwdSm80ILi2ELi2EN4cute5tupleIJNS5_1CILi64EEENS7_ILi128EEENS7_ILi96EEEEEENS_6half_tEfNS_4arch4Sm80ELb0ELb1ELb0ELb1ELb0ELb0ELb0ELb0ELi2ELi2ELi4ELi2ELb0EEENS1_24CollectiveEpilogueBwdGQAISB_fSE_Li256ELb1ELb0EEENS1_19SingleTileSchedulerILb1ELb0ELb0ELi128EEEEEEEEEvNT_6ParamsE)
        /*0014*/ 	.short	0x0160
        /*0016*/ 	.short	0x0278


	//----- nvinfo : EIATTR_CBANK_PARAM_SIZE
	.align		4
.L_954:
        /*0018*/ 	.byte	0x03, 0x19
        /*001a*/ 	.short	0x0278


	//----- nvinfo : EIATTR_KPARAM_INFO
	.align		4
        /*001c*/ 	.byte	0x04, 0x17
        /*001e*/ 	.short	(.L_956 - .L_955)
.L_955:
        /*0020*/ 	.word	0x00000000
        /*0024*/ 	.short	0x0000
        /*0026*/ 	.short	0x0000
        /*0028*/ 	.byte	0x00, 0xf0, 0xe1, 0x09


	//----- nvinfo : EIATTR_MAXREG_COUNT
	.align		4
.L_956:
        /*002c*/ 	.byte	0x03, 0x1b
        /*002e*/ 	.short	0x00ff


	//----- nvinfo : EIATTR_NUM_BARRIERS
	.align		4
        /*0030*/ 	.byte	0x02, 0x4c
        /*0032*/ 	.byte	0x02
	.zero		1


	//----- nvinfo : EIATTR_ANNOTATIONS
	.align		4
        /*0034*/ 	.byte	0x04, 0x55
        /*0036*/ 	.short	(.L_958 - .L_957)


	//   ....[0]....
.L_957:
        /*0038*/ 	.word	0x00000001
        /*003c*/ 	.byte	0xe0, 0x01, 0x00, 0x00, 0x01, 0x00, 0x00, 0x00, 0x10, 0x03, 0x00, 0x00, 0x01, 0x00, 0x00, 0x00
        /*004c*/ 	.byte	0x20, 0x03, 0x00, 0x00, 0x01, 0x00, 0x00, 0x00, 0x60, 0x16, 0x00, 0x00, 0x01, 0x00, 0x00, 0x00
        /*005c*/ 	.byte	0x30, 0x18, 0x00, 0x00, 0x01, 0x00, 0x00, 0x00, 0x40, 0x35, 0x00, 0x00, 0x01, 0x00, 0x00, 0x00
        /*006c*/ 	.byte	0x70, 0x35, 0x00, 0x00, 0x01, 0x00, 0x00, 0x00, 0xe0, 0x63, 0x00, 0x00


	//----- nvinfo : EIATTR_MERCURY_ISA_VERSION
	.align		4
.L_958:
        /*0078*/ 	.byte	0x03, 0x5f
        /*007a*/ 	.short	0x0000


	//----- nvinfo : EIATTR_COOP_GROUP_MASK_REGIDS
	.align		4
        /*007c*/ 	.byte	0x04, 0x29
        /*007e*/ 	.short	(.L_960 - .L_959)


	//   ....[0]....
.L_959:
        /*0080*/ 	.word	0xffffffff


	//----- nvinfo : EIATTR_COOP_GROUP_INSTR_OFFSETS
	.align		4
.L_960:
        /*0084*/ 	.byte	0x04, 0x28
        /*0086*/ 	.short	(.L_962 - .L_961)


	//   ....[0]....
.L_961:
        /*0088*/ 	.word	0x000000a0


	//----- nvinfo : EIATTR_EXIT_INSTR_OFFSETS
	.align		4
.L_962:
        /*008c*/ 	.byte	0x04, 0x1c
        /*008e*/ 	.short	(.L_964 - .L_963)


	//   ....[0]....
.L_963:
        /*0090*/ 	.word	0x00000340


	//   ....[1]....
        /*0094*/ 	.word	0x000063d0


	//   ....[2]....
        /*0098*/ 	.word	0x00006d10


	//----- nvinfo : EIATTR_CTAIDZ_USED
	.align		4
.L_964:
        /*009c*/ 	.byte	0x01, 0x04
	.zero		2


	//----- nvinfo : EIATTR_MAX_THREADS
	.align		4
        /*00a0*/ 	.byte	0x04, 0x05
        /*00a2*/ 	.short	(.L_966 - .L_965)
.L_965:
        /*00a4*/ 	.word	0x00000100
        /*00a8*/ 	.word	0x00000001
        /*00ac*/ 	.word	0x00000001


	//----- nvinfo : EIATTR_CRS_STACK_SIZE
	.align		4
.L_966:
        /*00b0*/ 	.byte	0x04, 0x1e
        /*00b2*/ 	.short	(.L_968 - .L_967)
.L_967:
        /*00b4*/ 	.word	0x00000000
.L_968:


//--------------------- .nv.info._ZN7cutlass13device_kernelIN5flash19enable_sm80_to_sm89INS1_16FlashAttnBwdSm80INS1_25CollectiveMainloopBwdSm80ILi2ELi2EN4cute5tupleIJNS5_1CILi64EEENS7_ILi128EEENS7_ILi96EEEEEENS_6half_tEfNS_4arch4Sm80ELb0ELb1ELb0ELb1ELb1ELb0ELb0ELb0ELi2ELi2ELi4ELi2ELb0EEENS1_24CollectiveEpilogueBwdGQAISB_fSE_Li256ELb1ELb1EEENS1_19SingleTileSchedulerILb1ELb0ELb0ELi128EEEEEEEEEvNT_6ParamsE --------------------------
	.section	.nv.info._ZN7cutlass13device_kernelIN5flash19enable_sm80_to_sm89INS1_16FlashAttnBwdSm80INS1_25CollectiveMainloopBwdSm80ILi2ELi2EN4cute5tupleIJNS5_1CILi64EEENS7_ILi128EEENS7_ILi96EEEEEENS_6half_tEfNS_4arch4Sm80ELb0ELb1ELb0ELb1ELb1ELb0ELb0ELb0ELi2ELi2ELi4ELi2ELb0EEENS1_24CollectiveEpilogueBwdGQAISB_fSE_Li256ELb1ELb1EEENS1_19SingleTileSchedulerILb1ELb0ELb0ELi128EEEEEEEEEvNT_6ParamsE,"",@"SHT_CUDA_INFO"
	.sectionflags	@""
	.align	4


	//----- nvinfo : EIATTR_CUDA_API_VERSION
	.align		4
        /*0000*/ 	.byte	0x04, 0x37
        /*0002*/ 	.short	(.L_970 - .L_969)
.L_969:
        /*0004*/ 	.word	0x00000082


	//----- nvinfo : EIATTR_SW2861232_WAR
	.align		4
.L_970:
        /*0008*/ 	.byte	0x01, 0x35
	.zero		2


	//----- nvinfo : EIATTR_PARAM_CBANK
	.align		4
        /*000c*/ 	.byte	0x04, 0x0a
        /*000e*/ 	.short	(.L_972 - .L_971)
	.align		4
.L_971:
        /*0010*/ 	.word	index@(.nv.constant0._ZN7cutlass13device_kernelIN5flash19enable_sm80_to_sm89INS1_16FlashAttnBwdSm80INS1_25CollectiveMainloopBwdSm80ILi2ELi2EN4cute5tupleIJNS5_1CILi64EEENS7_ILi128EEENS7_ILi96EEEEEENS_6half_tEfNS_4arch4Sm80ELb0ELb1ELb0ELb1ELb1ELb0ELb0ELb0ELi2ELi2ELi4ELi2ELb0EEENS1_24CollectiveEpilogueBwdGQAISB_fSE_Li256ELb1ELb1EEENS1_19SingleTileSchedulerILb1ELb0ELb0ELi128EEEEEEEEEvNT_6ParamsE)
        /*0014*/ 	.short	0x0160
        /*0016*/ 	.short	0x0278


	//----- nvinfo : EIATTR_CBANK_PARAM_SIZE
	.align		4
.L_972:
        /*0018*/ 	.byte	0x03, 0x19
        /*001a*/ 	.short	0x0278


	//----- nvinfo : EIATTR_KPARAM_INFO
	.align		4
        /*001c*/ 	.byte	0x04, 0x17
        /*001e*/ 	.short	(.L_974 - .L_973)
.L_973:
        /*0020*/ 	.word	0x00000000
        /*0024*/ 	.short	0x0000
        /*0026*/ 	.short	0x0000
        /*0028*/ 	.byte	0x00, 0xf0, 0xe1, 0x09


	//----- nvinfo : EIATTR_MAXREG_COUNT
	.align		4
.L_974:
        /*002c*/ 	.byte	0x03, 0x1b
        /*002e*/ 	.short	0x00ff


	//----- nvinfo : EIATTR_NUM_BARRIERS
	.align		4
        /*0030*/ 	.byte	0x02, 0x4c
        /*0032*/ 	.byte	0x02
	.zero		1


	//----- nvinfo : EIATTR_ANNOTATIONS
	.align		4
        /*0034*/ 	.byte	0x04, 0x55
        /*0036*/ 	.short	(.L_976 - .L_975)


	//   ....[0]....
.L_975:
        /*0038*/ 	.word	0x00000001
        /*003c*/ 	.byte	0xe0, 0x01, 0x00, 0x00, 0x01, 0x00, 0x00, 0x00, 0x10, 0x03, 0x00, 0x00, 0x01, 0x00, 0x00, 0x00
        /*004c*/ 	.byte	0x20, 0x03, 0x00, 0x00, 0x01, 0x00, 0x00, 0x00, 0x60, 0x16, 0x00, 0x00, 0x01, 0x00, 0x00, 0x00
        /*005c*/ 	.byte	0x30, 0x18, 0x00, 0x00, 0x01, 0x00, 0x00, 0x00, 0x40, 0x35, 0x00, 0x00, 0x01, 0x00, 0x00, 0x00
        /*006c*/ 	.byte	0x70, 0x35, 0x00, 0x00, 0x01, 0x00, 0x00, 0x00, 0xe0, 0x63, 0x00, 0x00


	//----- nvinfo : EIATTR_MERCURY_ISA_VERSION
	.align		4
.L_976:
        /*0078*/ 	.byte	0x03, 0x5f
        /*007a*/ 	.short	0x0000


	//----- nvinfo : EIATTR_COOP_GROUP_MASK_REGIDS
	.align		4
        /*007c*/ 	.byte	0x04, 0x29
        /*007e*/ 	.short	(.L_978 - .L_977)


	//   ....[0]....
.L_977:
        /*0080*/ 	.word	0xffffffff


	//   ....[1]....
        /*0084*/ 	.word	0xffffffff


	//   ....[2]....
        /*0088*/ 	.word	0xffffffff


	//   ....[3]....
        /*008c*/ 	.word	0xffffffff


	//   ....[4]....
        /*0090*/ 	.word	0xffffffff


	//   ....[5]....
        /*0094*/ 	.word	0xffffffff


	//   ....[6]....
        /*0098*/ 	.word	0xffffffff


	//   ....[7]....
        /*009c*/ 	.word	0xffffffff


	//   ....[8]....
        /*00a0*/ 	.word	0xffffffff


	//----- nvinfo : EIATTR_COOP_GROUP_INSTR_OFFSETS
	.align		4
.L_978:
        /*00a4*/ 	.byte	0x04, 0x28
        /*00a6*/ 	.short	(.L_980 - .L_979)


	//   ....[0]....
.L_979:
        /*00a8*/ 	.word	0x000000a0


	//   ....[1]....
        /*00ac*/ 	.word	0x00006710


	//   ....[2]....
        /*00b0*/ 	.word	0x00006740


	//   ....[3]....
        /*00b4*/ 	.word	0x00006b50


	//   ....[4]....
        /*00b8*/ 	.word	0x00006b60


	//   ....[5]....
        /*00bc*/ 	.word	0x00006cf0


	//   ....[6]....
        /*00c0*/ 	.word	0x00006d40


	//   ....[7]....
        /*00c4*/ 	.word	0x000070f0


	//   ....[8]....
        /*00c8*/ 	.word	0x00007100


	//----- nvinfo : EIATTR_EXIT_INSTR_OFFSETS
	.align		4
.L_980:
        /*00cc*/ 	.byte	0x04, 0x1c
        /*00ce*/ 	.short	(.L_982 - .L_981)


	//   ....[0]....
.L_981:
        /*00d0*/ 	.word	0x00000340


	//   ....[1]....
        /*00d4*/ 	.word	0x000063d0


	//   ....[2]....
        /*00d8*/ 	.word	0x00007110


	//   ....[3]....
        /*00dc*/ 	.word	0x000071b0


	//----- nvinfo : EIATTR_CTAIDZ_USED
	.align		4
.L_982:
        /*00e0*/ 	.byte	0x01, 0x04
	.zero		2


	//----- nvinfo : EIATTR_MAX_THREADS
	.align		4
        /*00e4*/ 	.byte	0x04, 0x05
        /*00e6*/ 	.short	(.L_984 - .L_983)
.L_983:
        /*00e8*/ 	.word	0x00000100
        /*00ec*/ 	.word	0x00000001
        /*00f0*/ 	.word	0x00000001


	//----- nvinfo : EIATTR_CRS_STACK_SIZE
	.align		4
.L_984:
        /*00f4*/ 	.byte	0x04, 0x1e
        /*00f6*/ 	.short	(.L_986 - .L_985)
.L_985:
        /*00f8*/ 	.word	0x00000000
.L_986:


//--------------------- .nv.info._ZN7cutlass13device_kernelIN5flash19enable_sm80_to_sm89INS1_16FlashAttnBwdSm80INS1_25CollectiveMainloopBwdSm80ILi2ELi2EN4cute5tupleIJNS5_1CILi64EEENS7_ILi128EEENS7_ILi96EEEEEENS_6half_tEfNS_4arch4Sm80ELb1ELb0ELb0ELb0ELb0ELb0ELb0ELb0ELi2ELi2ELi4ELi2ELb0EEENS1_21CollectiveEpilogueBwdISB_SC_SE_Li256ELb0ELb0ELi2EEENS1_25SingleTileBwdLPTSchedulerILb0ELi128ELb0EEEEEEEEEvNT_6ParamsE --------------------------
	.section	.nv.info._ZN7cutlass13device_kernelIN5flash19enable_sm80_to_sm89INS1_16FlashAttnBwdSm80INS1_25CollectiveMainloopBwdSm80ILi2ELi2EN4cute5tupleIJNS5_1CILi64EEENS7_ILi128EEENS7_ILi96EEEEEENS_6half_tEfNS_4arch4Sm80ELb1ELb0ELb0ELb0ELb0ELb0ELb0ELb0ELi2ELi2ELi4ELi2ELb0EEENS1_21CollectiveEpilogueBwdISB_SC_SE_Li256ELb0ELb0ELi2EEENS1_25SingleTileBwdLPTSchedulerILb0ELi128ELb0EEEEEEEEEvNT_6ParamsE,"",@"SHT_CUDA_INFO"
	.sectionflags	@""
	.align	4


	//----- nvinfo : EIATTR_CUDA_API_VERSION
	.align		4
        /*0000*/ 	.byte	0x04, 0x37
        /*0002*/ 	.short	(.L_988 - .L_987)
.L_987:
        /*0004*/ 	.word	0x00000082


	//----- nvinfo : EIATTR_SW2861232_WAR
	.align		4
.L_988:
        /*0008*/ 	.byte	0x01, 0x35
	.zero		2


	//----- nvinfo : EIATTR_PARAM_CBANK
	.align		4
        /*000c*/ 	.byte	0x04, 0x0a
        /*000e*/ 	.short	(.L_990 - .L_989)
	.align		4
.L_989:
        /*0010*/ 	.word	index@(.nv.constant0._ZN7cutlass13device_kernelIN5flash19enable_sm80_to_sm89INS1_16FlashAttnBwdSm80INS1_25CollectiveMainloopBwdSm80ILi2ELi2EN4cute5tupleIJNS5_1CILi64EEENS7_ILi128EEENS7_ILi96EEEEEENS_6half_tEfNS_4arch4Sm80ELb1ELb0ELb0ELb0ELb0ELb0ELb0ELb0ELi2ELi2ELi4ELi2ELb0EEENS1_21CollectiveEpilogueBwdISB_SC_SE_Li256ELb0ELb0ELi2EEENS1_25SingleTileBwdLPTSchedulerILb0ELi128ELb0EEEEEEEEEvNT_6ParamsE)
        /*0014*/ 	.short	0x0160
        /*0016*/ 	.short	0x0288


	//----- nvinfo : EIATTR_CBANK_PARAM_SIZE
	.align		4
.L_990:
        /*0018*/ 	.byte	0x03, 0x19
        /*001a*/ 	.short	0x0288


	//----- nvinfo : EIATTR_KPARAM_INFO
	.align		4
        /*001c*/ 	.byte	0x04, 0x17
        /*001e*/ 	.short	(.L_992 - .L_991)
.L_991:
        /*0020*/ 	.word	0x00000000
        /*0024*/ 	.short	0x0000
        /*0026*/ 	.short	0x0000
        /*0028*/ 	.byte	0x00, 0xf0, 0x21, 0x0a


	//----- nvinfo : EIATTR_MAXREG_COUNT
	.align		4
.L_992:
        /*002c*/ 	.byte	0x03, 0x1b
        /*002e*/ 	.short	0x00ff


	//----- nvinfo : EIATTR_NUM_BARRIERS
	.align		4
        /*0030*/ 	.byte	0x02, 0x4c
        /*0032*/ 	.byte	0x02
	.zero		1


	//----- nvinfo : EIATTR_MERCURY_ISA_VERSION
	.align		4
        /*0034*/ 	.byte	0x03, 0x5f
        /*0036*/ 	.short	0x0000


	//----- nvinfo : EIATTR_COOP_GROUP_MASK_REGIDS
	.align		4
        /*0038*/ 	.byte	0x04, 0x29
        /*003a*/ 	.short	(.L_994 - .L_993)


	//   ....[0]....
.L_993:
        /*003c*/ 	.word	0xffffffff


	//----- nvinfo : EIATTR_COOP_GROUP_INSTR_OFFSETS
	.align		4
.L_994:
        /*0040*/ 	.byte	0x04, 0x28
        /*0042*/ 	.short	(.L_996 - .L_995)


	//   ....[0]....
.L_995:
        /*0044*/ 	.word	0x00000040


	//----- nvinfo : EIATTR_EXIT_INSTR_OFFSETS
	.align		4
.L_996:
        /*0048*/ 	.byte	0x04, 0x1c
        /*004a*/ 	.short	(.L_998 - .L_997)


	//   ....[0]....
.L_997:
        /*004c*/ 	.word	0x00000470


	//   ....[1]....
        /*0050*/ 	.word	0x000066f0


	//   ....[2]....
        /*0054*/ 	.word	0x000067f0


	//   ....[3]....
        /*0058*/ 	.word	0x00006810


	//   ....[4]....
        /*005c*/ 	.word	0x00006d50


	//   ....[5]....
        /*0060*/ 	.word	0x00006e40


	//   ....[6]....
        /*0064*/ 	.word	0x00006e60


	//----- nvinfo : EIATTR_MAX_THREADS
	.align		4
.L_998:
        /*0068*/ 	.byte	0x04, 0x05
        /*006a*/ 	.short	(.L_1000 - .L_999)
.L_999:
        /*006c*/ 	.word	0x00000100
        /*0070*/ 	.word	0x00000001
        /*0074*/ 	.word	0x00000001


	//----- nvinfo : EIATTR_CRS_STACK_SIZE
	.align		4
.L_1000:
        /*0078*/ 	.byte	0x04, 0x1e
        /*007a*/ 	.short	(.L_1002 - .L_1001)
.L_1001:
        /*007c*/ 	.word	0x00000000
.L_1002:


//--------------------- .nv.info._ZN7cutlass13device_kernelIN5flash19enable_sm80_to_sm89INS1_16FlashAttnBwdSm80INS1_25CollectiveMainloopBwdSm80ILi2ELi2EN4cute5tupleIJNS5_1CILi64EEENS7_ILi128EEENS7_ILi96EEEEEENS_6half_tEfNS_4arch4Sm80ELb1ELb0ELb0ELb0ELb1ELb0ELb0ELb0ELi2ELi2ELi4ELi2ELb0EEENS1_21CollectiveEpilogueBwdISB_SC_SE_Li256ELb0ELb0ELi2EEENS1_25SingleTileBwdLPTSchedulerILb0ELi128ELb1EEEEEEEEEvNT_6ParamsE --------------------------
	.section	.nv.info._ZN7cutlass13device_kernelIN5flash19enable_sm80_to_sm89INS1_16FlashAttnBwdSm80INS1_25CollectiveMainloopBwdSm80ILi2ELi2EN4cute5tupleIJNS5_1CILi64EEENS7_ILi128EEENS7_ILi96EEEEEENS_6half_tEfNS_4arch4Sm80ELb1ELb0ELb0ELb0ELb1ELb0ELb0ELb0ELi2ELi2ELi4ELi2ELb0EEENS1_21CollectiveEpilogueBwdISB_SC_SE_Li256ELb0ELb0ELi2EEENS1_25SingleTileBwdLPTSchedulerILb0ELi128ELb1EEEEEEEEEvNT_6ParamsE,"",@"SHT_CUDA_INFO"
	.sectionflags	@""
	.align	4


	//----- nvinfo : EIATTR_CUDA_API_VERSION
	.align		4
        /*0000*/ 	.byte	0x04, 0x37
        /*0002*/ 	.short	(.L_1004 - .L_1003)
.L_1003:
        /*0004*/ 	.word	0x00000082


	//----- nvinfo : EIATTR_SW2861232_WAR
	.align		4
.L_1004:
        /*0008*/ 	.byte	0x01, 0x35
	.zero		2


	//----- nvinfo : EIATTR_PARAM_CBANK
	.align		4
        /*000c*/ 	.byte	0x04, 0x0a
        /*000e*/ 	.short	(.L_1006 - .L_1005)
	.align		4
.L_1005:
        /*0010*/ 	.word	index@(.nv.constant0._ZN7cutlass13device_kernelIN5flash19enable_sm80_to_sm89INS1_16FlashAttnBwdSm80INS1_25CollectiveMainloopBwdSm80ILi2ELi2EN4cute5tupleIJNS5_1CILi64EEENS7_ILi128EEENS7_ILi96EEEEEENS_6half_tEfNS_4arch4Sm80ELb1ELb0ELb0ELb0ELb1ELb0ELb0ELb0ELi2ELi2ELi4ELi2ELb0EEENS1_21CollectiveEpilogueBwdISB_SC_SE_Li256ELb0ELb0ELi2EEENS1_25SingleTileBwdLPTSchedulerILb0ELi128ELb1EEEEEEEEEvNT_6ParamsE)
        /*0014*/ 	.short	0x0160
        /*0016*/ 	.short	0x0288


	//----- nvinfo : EIATTR_CBANK_PARAM_SIZE
	.align		4
.L_1006:
        /*0018*/ 	.byte	0x03, 0x19
        /*001a*/ 	.short	0x0288


	//----- nvinfo : EIATTR_KPARAM_INFO
	.align		4
        /*001c*/ 	.byte	0x04, 0x17
        /*001e*/ 	.short	(.L_1008 - .L_1007)
.L_1007:
        /*0020*/ 	.word	0x00000000
        /*0024*/ 	.short	0x0000
        /*0026*/ 	.short	0x0000
        /*0028*/ 	.byte	0x00, 0xf0, 0x21, 0x0a


	//----- nvinfo : EIATTR_MAXREG_COUNT
	.align		4
.L_1008:
        /*002c*/ 	.byte	0x03, 0x1b
        /*002e*/ 	.short	0x00ff


	//----- nvinfo : EIATTR_NUM_BARRIERS
	.align		4
        /*0030*/ 	.byte	0x02, 0x4c
        /*0032*/ 	.byte	0x02
	.zero		1


	//----- nvinfo : EIATTR_MERCURY_ISA_VERSION
	.align		4
        /*0034*/ 	.byte	0x03, 0x5f
        /*0036*/ 	.short	0x0000


	//----- nvinfo : EIATTR_COOP_GROUP_MASK_REGIDS
	.align		4
        /*0038*/ 	.byte	0x04, 0x29
        /*003a*/ 	.short	(.L_1010 - .L_1009)


	//   ....[0]....
.L_1009:
        /*003c*/ 	.word	0xffffffff


	//----- nvinfo : EIATTR_COOP_GROUP_INSTR_OFFSETS
	.align		4
.L_1010:
        /*0040*/ 	.byte	0x04, 0x28
        /*0042*/ 	.short	(.L_1012 - .L_1011)


	//   ....[0]....
.L_1011:
        /*0044*/ 	.word	0x00000040


	//----- nvinfo : EIATTR_EXIT_INSTR_OFFSETS
	.align		4
.L_1012:
        /*0048*/ 	.byte	0x04, 0x1c
        /*004a*/ 	.short	(.L_1014 - .L_1013)


	//   ....[0]....
.L_1013:
        /*004c*/ 	.word	0x000004b0


	//   ....[1]....
        /*0050*/ 	.word	0x00006720


	//   ....[2]....
        /*0054*/ 	.word	0x00006820


	//   ....[3]....
        /*0058*/ 	.word	0x00006840


	//   ....[4]....
        /*005c*/ 	.word	0x00006d80


	//   ....[5]....
        /*0060*/ 	.word	0x00006e80


	//   ....[6]....
        /*0064*/ 	.word	0x00006ea0


	//----- nvinfo : EIATTR_MAX_THREADS
	.align		4
.L_1014:
        /*0068*/ 	.byte	0x04, 0x05
        /*006a*/ 	.short	(.L_1016 - .L_1015)
.L_1015:
        /*006c*/ 	.word	0x00000100
        /*0070*/ 	.word	0x00000001
        /*0074*/ 	.word	0x00000001


	//----- nvinfo : EIATTR_CRS_STACK_SIZE
	.align		4
.L_1016:
        /*0078*/ 	.byte	0x04, 0x1e
        /*007a*/ 	.short	(.L_1018 - .L_1017)
.L_1017:
        /*007c*/ 	.word	0x00000000
.L_1018:


//--------------------- .nv.info._ZN7cutlass13device_kernelIN5flash19enable_sm80_to_sm89INS1_16FlashAttnBwdSm80INS1_25CollectiveMainloopBwdSm80ILi2ELi2EN4cute5tupleIJNS5_1CILi64EEENS7_ILi128EEENS7_ILi96EEEEEENS_6half_tEfNS_4arch4Sm80ELb1ELb0ELb0ELb0ELb0ELb0ELb0ELb0ELi2ELi2ELi4ELi2ELb0EEENS1_24CollectiveEpilogueBwdGQAISB_fSE_Li256ELb0ELb0EEENS1_25SingleTileBwdLPTSchedulerILb0ELi128ELb0EEEEEEEEEvNT_6ParamsE --------------------------
	.section	.nv.info._ZN7cutlass13device_kernelIN5flash19enable_sm80_to_sm89INS1_16FlashAttnBwdSm80INS1_25CollectiveMainloopBwdSm80ILi2ELi2EN4cute5tupleIJNS5_1CILi64EEENS7_ILi128EEENS7_ILi96EEEEEENS_6half_tEfNS_4arch4Sm80ELb1ELb0ELb0ELb0ELb0ELb0ELb0ELb0ELi2ELi2ELi4ELi2ELb0EEENS1_24CollectiveEpilogueBwdGQAISB_fSE_Li256ELb0ELb0EEENS1_25SingleTileBwdLPTSchedulerILb0ELi128ELb0EEEEEEEEEvNT_6ParamsE,"",@"SHT_CUDA_INFO"
	.sectionflags	@""
	.align	4


	//----- nvinfo : EIATTR_CUDA_API_VERSION
	.align		4
        /*0000*/ 	.byte	0x04, 0x37
        /*0002*/ 	.short	(.L_1020 - .L_1019)
.L_1019:
        /*0004*/ 	.word	0x00000082


	//----- nvinfo : EIATTR_SW2861232_WAR
	.align		4
.L_1020:
        /*0008*/ 	.byte	0x01, 0x35
	.zero		2


	//----- nvinfo : EIATTR_PARAM_CBANK
	.align		4
        /*000c*/ 	.byte	0x04, 0x0a
        /*000e*/ 	.short	(.L_1022 - .L_1021)
	.align		4
.L_1021:
        /*0010*/ 	.word	index@(.nv.constant0._ZN7cutlass13device_kernelIN5flash19enable_sm80_to_sm89INS1_16FlashAttnBwdSm80INS1_25CollectiveMainloopBwdSm80ILi2ELi2EN4cute5tupleIJNS5_1CILi64EEENS7_ILi128EEENS7_ILi96EEEEEENS_6half_tEfNS_4arch4Sm80ELb1ELb0ELb0ELb0ELb0ELb0ELb0ELb0ELi2ELi2ELi4ELi2ELb0EEENS1_24CollectiveEpilogueBwdGQAISB_fSE_Li256ELb0ELb0EEENS1_25SingleTileBwdLPTSchedulerILb0ELi128ELb0EEEEEEEEEvNT_6ParamsE)
        /*0014*/ 	.short	0x0160
        /*0016*/ 	.short	0x0290


	//----- nvinfo : EIATTR_CBANK_PARAM_SIZE
	.align		4
.L_1022:
        /*0018*/ 	.byte	0x03, 0x19
        /*001a*/ 	.short	0x0290


	//----- nvinfo : EIATTR_KPARAM_INFO
	.align		4
        /*001c*/ 	.byte	0x04, 0x17
        /*001e*/ 	.short	(.L_1024 - .L_1023)
.L_1023:
        /*0020*/ 	.word	0x00000000
        /*0024*/ 	.short	0x0000
        /*0026*/ 	.short	0x0000
        /*0028*/ 	.byte	0x00, 0xf0, 0x41, 0x0a


	//----- nvinfo : EIATTR_MAXREG_COUNT
	.align		4
.L_1024:
        /*002c*/ 	.byte	0x03, 0x1b
        /*002e*/ 	.short	0x00ff


	//----- nvinfo : EIATTR_NUM_BARRIERS
	.align		4
        /*0030*/ 	.byte	0x02, 0x4c
        /*0032*/ 	.byte	0x02
	.zero		1


	//----- nvinfo : EIATTR_MERCURY_ISA_VERSION
	.align		4
        /*0034*/ 	.byte	0x03, 0x5f
        /*0036*/ 	.short	0x0000


	//----- nvinfo : EIATTR_COOP_GROUP_MASK_REGIDS
	.align		4
        /*0038*/ 	.byte	0x04, 0x29
        /*003a*/ 	.short	(.L_1026 - .L_1025)


	//   ....[0]....
.L_1025:
        /*003c*/ 	.word	0xffffffff


	//----- nvinfo : EIATTR_COOP_GROUP_INSTR_OFFSETS
	.align		4
.L_1026:
        /*0040*/ 	.byte	0x04, 0x28
        /*0042*/ 	.short	(.L_1028 - .L_1027)


	//   ....[0]....
.L_1027:
        /*0044*/ 	.word	0x00000040


	//----- nvinfo : EIATTR_EXIT_INSTR_OFFSETS
	.align		4
.L_1028:
        /*0048*/ 	.byte	0x04, 0x1c
        /*004a*/ 	.short	(.L_1030 - .L_1029)


	//   ....[0]....
.L_1029:
        /*004c*/ 	.word	0x00000470


	//   ....[1]....
        /*0050*/ 	.word	0x00005800


	//   ....[2]....
        /*0054*/ 	.word	0x00006010


	//----- nvinfo : EIATTR_MAX_THREADS
	.align		4
.L_1030:
        /*0058*/ 	.byte	0x04, 0x05
        /*005a*/ 	.short	(.L_1032 - .L_1031)
.L_1031:
        /*005c*/ 	.word	0x00000100
        /*0060*/ 	.word	0x00000001
        /*0064*/ 	.word	0x00000001


	//----- nvinfo : EIATTR_CRS_STACK_SIZE
	.align		4
.L_1032:
        /*0068*/ 	.byte	0x04, 0x1e
        /*006a*/ 	.short	(.L_1034 - .L_1033)
.L_1033:
        /*006c*/ 	.word	0x00000000
.L_1034:


//--------------------- .nv.info._ZN7cutlass13device_kernelIN5flash19enable_sm80_to_sm89INS1_16FlashAttnBwdSm80INS1_25CollectiveMainloopBwdSm80ILi2ELi2EN4cute5tupleIJNS5_1CILi64EEENS7_ILi128EEENS7_ILi96EEEEEENS_6half_tEfNS_4arch4Sm80ELb1ELb0ELb0ELb0ELb1ELb0ELb0ELb0ELi2ELi2ELi4ELi2ELb0EEENS1_24CollectiveEpilogueBwdGQAISB_fSE_Li256ELb0ELb1EEENS1_25SingleTileBwdLPTSchedulerILb0ELi128ELb1EEEEEEEEEvNT_6ParamsE --------------------------
	.section	.nv.info._ZN7cutlass13device_kernelIN5flash19enable_sm80_to_sm89INS1_16FlashAttnBwdSm80INS1_25CollectiveMainloopBwdSm80ILi2ELi2EN4cute5tupleIJNS5_1CILi64EEENS7_ILi128EEENS7_ILi96EEEEEENS_6half_tEfNS_4arch4Sm80ELb1ELb0ELb0ELb0ELb1ELb0ELb0ELb0ELi2ELi2ELi4ELi2ELb0EEENS1_24CollectiveEpilogueBwdGQAISB_fSE_Li256ELb0ELb1EEENS1_25SingleTileBwdLPTSchedulerILb0ELi128ELb1EEEEEEEEEvNT_6ParamsE,"",@"SHT_CUDA_INFO"
	.sectionflags	@""
	.align	4


	//----- nvinfo : EIATTR_CUDA_API_VERSION
	.align		4
        /*0000*/ 	.byte	0x04, 0x37
        /*0002*/ 	.short	(.L_1036 - .L_1035)
.L_1035:
        /*0004*/ 	.word	0x00000082


	//----- nvinfo : EIATTR_SW2861232_WAR
	.align		4
.L_1036:
        /*0008*/ 	.byte	0x01, 0x35
	.zero		2


	//----- nvinfo : EIATTR_PARAM_CBANK
	.align		4
        /*000c*/ 	.byte	0x04, 0x0a
        /*000e*/ 	.short	(.L_1038 - .L_1037)
	.align		4
.L_1037:
        /*0010*/ 	.word	index@(.nv.constant0._ZN7cutlass13device_kernelIN5flash19enable_sm80_to_sm89INS1_16FlashAttnBwdSm80INS1_25CollectiveMainloopBwdSm80ILi2ELi2EN4cute5tupleIJNS5_1CILi64EEENS7_ILi128EEENS7_ILi96EEEEEENS_6half_tEfNS_4arch4Sm80ELb1ELb0ELb0ELb0ELb1ELb0ELb0ELb0ELi2ELi2ELi4ELi2ELb0EEENS1_24CollectiveEpilogueBwdGQAISB_fSE_Li256ELb0ELb1EEENS1_25SingleTileBwdLPTSchedulerILb0ELi128ELb1EEEEEEEEEvNT_6ParamsE)
        /*0014*/ 	.short	0x0160
        /*0016*/ 	.short	0x0290


	//----- nvinfo : EIATTR_CBANK_PARAM_SIZE
	.align		4
.L_1038:
        /*0018*/ 	.byte	0x03, 0x19
        /*001a*/ 	.short	0x0290


	//----- nvinfo : EIATTR_KPARAM_INFO
	.align		4
        /*001c*/ 	.byte	0x04, 0x17
        /*001e*/ 	.short	(.L_1040 - .L_1039)
.L_1039:
        /*0020*/ 	.word	0x00000000
        /*0024*/ 	.short	0x0000
        /*0026*/ 	.short	0x0000
        /*0028*/ 	.byte	0x00, 0xf0, 0x41, 0x0a


	//----- nvinfo : EIATTR_MAXREG_COUNT
	.align		4
.L_1040:
        /*002c*/ 	.byte	0x03, 0x1b
        /*002e*/ 	.short	0x00ff


	//----- nvinfo : EIATTR_NUM_BARRIERS
	.align		4
        /*0030*/ 	.byte	0x02, 0x4c
        /*0032*/ 	.byte	0x02
	.zero		1


	//----- nvinfo : EIATTR_MERCURY_ISA_VERSION
	.align		4
        /*0034*/ 	.byte	0x03, 0x5f
        /*0036*/ 	.short	0x0000


	//----- nvinfo : EIATTR_COOP_GROUP_MASK_REGIDS
	.align		4
        /*0038*/ 	.byte	0x04, 0x29
        /*003a*/ 	.short	(.L_1042 - .L_1041)


	//   ....[0]....
.L_1041:
        /*003c*/ 	.word	0xffffffff


	//   ....[1]....
        /*0040*/ 	.word	0xffffffff


	//   ....[2]....
        /*0044*/ 	.word	0xffffffff


	//   ....[3]....
        /*0048*/ 	.word	0xffffffff


	//   ....[4]....
        /*004c*/ 	.word	0xffffffff


	//   ....[5]....
        /*0050*/ 	.word	0xffffffff


	//   ....[6]....
        /*0054*/ 	.word	0xffffffff


	//   ....[7]....
        /*0058*/ 	.word	0xffffffff


	//   ....[8]....
        /*005c*/ 	.word	0xffffffff


	//----- nvinfo : EIATTR_COOP_GROUP_INSTR_OFFSETS
	.align		4
.L_1042:
        /*0060*/ 	.byte	0x04, 0x28
        /*0062*/ 	.short	(.L_1044 - .L_1043)


	//   ....[0]....
.L_1043:
        /*0064*/ 	.word	0x00000040


	//   ....[1]....
        /*0068*/ 	.word	0x00005a60


	//   ....[2]....
        /*006c*/ 	.word	0x00005a80


	//   ....[3]....
        /*0070*/ 	.word	0x00005e80


	//   ....[4]....
        /*0074*/ 	.word	0x00005e90


	//   ....[5]....
        /*0078*/ 	.word	0x00006020


	//   ....[6]....
        /*007c*/ 	.word	0x00006070


	//   ....[7]....
        /*0080*/ 	.word	0x00006420


	//   ....[8]....
        /*0084*/ 	.word	0x00006430


	//----- nvinfo : EIATTR_EXIT_INSTR_OFFSETS
	.align		4
.L_1044:
        /*0088*/ 	.byte	0x04, 0x1c
        /*008a*/ 	.short	(.L_1046 - .L_1045)


	//   ....[0]....
.L_1045:
        /*008c*/ 	.word	0x000004b0


	//   ....[1]....
        /*0090*/ 	.word	0x00005840


	//   ....[2]....
        /*0094*/ 	.word	0x00006440


	//   ....[3]....
        /*0098*/ 	.word	0x000064e0


	//----- nvinfo : EIATTR_MAX_THREADS
	.align		4
.L_1046:
        /*009c*/ 	.byte	0x04, 0x05
        /*009e*/ 	.short	(.L_1048 - .L_1047)
.L_1047:
        /*00a0*/ 	.word	0x00000100
        /*00a4*/ 	.word	0x00000001
        /*00a8*/ 	.word	0x00000001


	//----- nvinfo : EIATTR_CRS_STACK_SIZE
	.align		4
.L_1048:
        /*00ac*/ 	.byte	0x04, 0x1e
        /*00ae*/ 	.short	(.L_1050 - .L_1049)
.L_1049:
        /*00b0*/ 	.word	0x00000000
.L_1050:


//--------------------- .nv.info._ZN7cutlass13device_kernelIN5flash22FlashAttnBwdPreprocessIN4cute5tupleIJNS3_1CILi64EEENS5_ILi96EEEEEENS_6half_tEfNS_4arch4Sm80ELb1ELb0EEEEEvNT_6ParamsE --------------------------
	.section	.nv.info._ZN7cutlass13device_kernelIN5flash22FlashAttnBwdPreprocessIN4cute5tupleIJNS3_1CILi64EEENS5_ILi96EEEEEENS_6half_tEfNS_4arch4Sm80ELb1ELb0EEEEEvNT_6ParamsE,"",@"SHT_CUDA_INFO"
	.sectionflags	@""
	.align	4


	//----- nvinfo : EIATTR_CUDA_API_VERSION
	.align		4
        /*0000*/ 	.byte	0x04, 0x37
        /*0002*/ 	.short	(.L_1052 - .L_1051)
.L_1051:
        /*0004*/ 	.word	0x00000082


	//----- nvinfo : EIATTR_SW2861232_WAR
	.align		4
.L_1052:
        /*0008*/ 	.byte	0x01, 0x35
	.zero		2


	//----- nvinfo : EIATTR_PARAM_CBANK
	.align		4
        /*000c*/ 	.byte	0x04, 0x0a
        /*000e*/ 	.short	(.L_1054 - .L_1053)
	.align		4
.L_1053:
        /*0010*/ 	.word	index@(.nv.constant0._ZN7cutlass13device_kernelIN5flash22FlashAttnBwdPreprocessIN4cute5tupleIJNS3_1CILi64EEENS5_ILi96EEEEEENS_6half_tEfNS_4arch4Sm80ELb1ELb0EEEEEvNT_6ParamsE)
        /*0014*/ 	.short	0x0160
        /*0016*/ 	.short	0x00f0


	//----- nvinfo : EIATTR_CBANK_PARAM_SIZE
	.align		4
.L_1054:
        /*0018*/ 	.byte	0x03, 0x19
        /*001a*/ 	.short	0x00f0


	//----- nvinfo : EIATTR_KPARAM_INFO
	.align		4
        /*001c*/ 	.byte	0x04, 0x17
        /*001e*/ 	.short	(.L_1056 - .L_1055)
.L_1055:
        /*0020*/ 	.word	0x00000000
        /*0024*/ 	.short	0x0000
        /*0026*/ 	.short	0x0000
        /*0028*/ 	.byte	0x00, 0xf0, 0xc1, 0x03


	//----- nvinfo : EIATTR_MAXREG_COUNT
	.align		4
.L_1056:
        /*002c*/ 	.byte	0x03, 0x1b
        /*002e*/ 	.short	0x0080


	//----- nvinfo : EIATTR_MERCURY_ISA_VERSION
	.align		4
        /*0030*/ 	.byte	0x03, 0x5f
        /*0032*/ 	.short	0x0000


	//----- nvinfo : EIATTR_COOP_GROUP_MASK_REGIDS
	.align		4
        /*0034*/ 	.byte	0x04, 0x29
        /*0036*/ 	.short	(.L_1058 - .L_1057)


	//   ....[0]....
.L_1057:
        /*0038*/ 	.word	0xffffffff


	//   ....[1]....
        /*003c*/ 	.word	0xffffffff


	//----- nvinfo : EIATTR_COOP_GROUP_INSTR_OFFSETS
	.align		4
.L_1058:
        /*0040*/ 	.byte	0x04, 0x28
        /*0042*/ 	.short	(.L_1060 - .L_1059)


	//   ....[0]....
.L_1059:
        /*0044*/ 	.word	0x00000bb0


	//   ....[1]....
        /*0048*/ 	.word	0x00000c00


	//----- nvinfo : EIATTR_EXIT_INSTR_OFFSETS
	.align		4
.L_1060:
        /*004c*/ 	.byte	0x04, 0x1c
        /*004e*/ 	.short	(.L_1062 - .L_1061)


	//   ....[0]....
.L_1061:
        /*0050*/ 	.word	0x00001070


	//   ....[1]....
        /*0054*/ 	.word	0x000010d0


	//----- nvinfo : EIATTR_CTAIDZ_USED
	.align		4
.L_1062:
        /*0058*/ 	.byte	0x01, 0x04
	.zero		2


	//----- nvinfo : EIATTR_MAX_THREADS
	.align		4
        /*005c*/ 	.byte	0x04, 0x05
        /*005e*/ 	.short	(.L_1064 - .L_1063)
.L_1063:
        /*0060*/ 	.word	0x00000100
        /*0064*/ 	.word	0x00000001
        /*0068*/ 	.word	0x00000001


	//----- nvinfo : EIATTR_CRS_STACK_SIZE
	.align		4
.L_1064:
        /*006c*/ 	.byte	0x04, 0x1e
        /*006e*/ 	.short	(.L_1066 - .L_1065)
.L_1065:
        /*0070*/ 	.word	0x00000000
.L_1066:


//--------------------- .nv.info._ZN7cutlass13device_kernelIN5flash19enable_sm80_to_sm89INS1_16FlashAttnBwdSm80INS1_25CollectiveMainloopBwdSm80ILi2ELi2EN4cute5tupleIJNS5_1CILi64EEENS7_ILi128EEENS7_ILi96EEEEEENS_6half_tEfNS_4arch4Sm80ELb1ELb0ELb0ELb1ELb0ELb0ELb0ELb0ELi2ELi2ELi4ELi2ELb0EEENS1_21CollectiveEpilogueBwdISB_SC_SE_Li256ELb1ELb0ELi2EEENS1_25SingleTileBwdLPTSchedulerILb1ELi128ELb0EEEEEEEEEvNT_6ParamsE --------------------------
	.section	.nv.info._ZN7cutlass13device_kernelIN5flash19enable_sm80_to_sm89INS1_16FlashAttnBwdSm80INS1_25CollectiveMainloopBwdSm80ILi2ELi2EN4cute5tupleIJNS5_1CILi64EEENS7_ILi128EEENS7_ILi96EEEEEENS_6half_tEfNS_4arch4Sm80ELb1ELb0ELb0ELb1ELb0ELb0ELb0ELb0ELi2ELi2ELi4ELi2ELb0EEENS1_21CollectiveEpilogueBwdISB_SC_SE_Li256ELb1ELb0ELi2EEENS1_25SingleTileBwdLPTSchedulerILb1ELi128ELb0EEEEEEEEEvNT_6ParamsE,"",@"SHT_CUDA_INFO"
	.sectionflags	@""
	.align	4


	//----- nvinfo : EIATTR_CUDA_API_VERSION
	.align		4
        /*0000*/ 	.byte	0x04, 0x37
        /*0002*/ 	.short	(.L_1068 - .L_1067)
.L_1067:
        /*0004*/ 	.word	0x00000082


	//----- nvinfo : EIATTR_SW2861232_WAR
	.align		4
.L_1068:
        /*0008*/ 	.byte	0x01, 0x35
	.zero		2


	//----- nvinfo : EIATTR_PARAM_CBANK
	.align		4
        /*000c*/ 	.byte	0x04, 0x0a
        /*000e*/ 	.short	(.L_1070 - .L_1069)
	.align		4
.L_1069:
        /*0010*/ 	.word	index@(.nv.constant0._ZN7cutlass13device_kernelIN5flash19enable_sm80_to_sm89INS1_16FlashAttnBwdSm80INS1_25CollectiveMainloopBwdSm80ILi2ELi2EN4cute5tupleIJNS5_1CILi64EEENS7_ILi128EEENS7_ILi96EEEEEENS_6half_tEfNS_4arch4Sm80ELb1ELb0ELb0ELb1ELb0ELb0ELb0ELb0ELi2ELi2ELi4ELi2ELb0EEENS1_21CollectiveEpilogueBwdISB_SC_SE_Li256ELb1ELb0ELi2EEENS1_25SingleTileBwdLPTSchedulerILb1ELi128ELb0EEEEEEEEEvNT_6ParamsE)
        /*0014*/ 	.short	0x0160
        /*0016*/ 	.short	0x0288


	//----- nvinfo : EIATTR_CBANK_PARAM_SIZE
	.align		4
.L_1070:
        /*0018*/ 	.byte	0x03, 0x19
        /*001a*/ 	.short	0x0288


	//----- nvinfo : EIATTR_KPARAM_INFO
	.align		4
        /*001c*/ 	.byte	0x04, 0x17
        /*001e*/ 	.short	(.L_1072 - .L_1071)
.L_1071:
        /*0020*/ 	.word	0x00000000
        /*0024*/ 	.short	0x0000
        /*0026*/ 	.short	0x0000
        /*0028*/ 	.byte	0x00, 0xf0, 0x21, 0x0a


	//----- nvinfo : EIATTR_MAXREG_COUNT
	.align		4
.L_1072:
        /*002c*/ 	.byte	0x03, 0x1b
        /*002e*/ 	.short	0x00ff


	//----- nvinfo : EIATTR_NUM_BARRIERS
	.align		4
        /*0030*/ 	.byte	0x02, 0x4c
        /*0032*/ 	.byte	0x02
	.zero		1


	//----- nvinfo : EIATTR_MERCURY_ISA_VERSION
	.align		4
        /*0034*/ 	.byte	0x03, 0x5f
        /*0036*/ 	.short	0x0000


	//----- nvinfo : EIATTR_COOP_GROUP_MASK_REGIDS
	.align		4
        /*0038*/ 	.byte	0x04, 0x29
        /*003a*/ 	.short	(.L_1074 - .L_1073)


	//   ....[0]....
.L_1073:
        /*003c*/ 	.word	0xffffffff


	//----- nvinfo : EIATTR_COOP_GROUP_INSTR_OFFSETS
	.align		4
.L_1074:
        /*0040*/ 	.byte	0x04, 0x28
        /*0042*/ 	.short	(.L_1076 - .L_1075)


	//   ....[0]....
.L_1075:
        /*0044*/ 	.word	0x00000050


	//----- nvinfo : EIATTR_EXIT_INSTR_OFFSETS
	.align		4
.L_1076:
        /*0048*/ 	.byte	0x04, 0x1c
        /*004a*/ 	.short	(.L_1078 - .L_1077)


	//   ....[0]....
.L_1077:
        /*004c*/ 	.word	0x00000760


	//   ....[1]....
        /*0050*/ 	.word	0x00006e10


	//   ....[2]....
        /*0054*/ 	.word	0x00006f10


	//   ....[3]....
        /*0058*/ 	.word	0x00006f30


	//   ....[4]....
        /*005c*/ 	.word	0x000075e0


	//   ....[5]....
        /*0060*/ 	.word	0x000076e0


	//   ....[6]....
        /*0064*/ 	.word	0x00007700


	//----- nvinfo : EIATTR_MAX_THREADS
	.align		4
.L_1078:
        /*0068*/ 	.byte	0x04, 0x05
        /*006a*/ 	.short	(.L_1080 - .L_1079)
.L_1079:
        /*006c*/ 	.word	0x00000100
        /*0070*/ 	.word	0x00000001
        /*0074*/ 	.word	0x00000001


	//----- nvinfo : EIATTR_CRS_STACK_SIZE
	.align		4
.L_1080:
        /*0078*/ 	.byte	0x04, 0x1e
        /*007a*/ 	.short	(.L_1082 - .L_1081)
.L_1081:
        /*007c*/ 	.word	0x00000000
.L_1082:


//--------------------- .nv.info._ZN7cutlass13device_kernelIN5flash19enable_sm80_to_sm89INS1_16FlashAttnBwdSm80INS1_25CollectiveMainloopBwdSm80ILi2ELi2EN4cute5tupleIJNS5_1CILi64EEENS7_ILi128EEENS7_ILi96EEEEEENS_6half_tEfNS_4arch4Sm80ELb1ELb0ELb0ELb1ELb1ELb0ELb0ELb0ELi2ELi2ELi4ELi2ELb0EEENS1_21CollectiveEpilogueBwdISB_SC_SE_Li256ELb1ELb0ELi2EEENS1_25SingleTileBwdLPTSchedulerILb1ELi128ELb1EEEEEEEEEvNT_6ParamsE --------------------------
	.section	.nv.info._ZN7cutlass13device_kernelIN5flash19enable_sm80_to_sm89INS1_16FlashAttnBwdSm80INS1_25CollectiveMainloopBwdSm80ILi2ELi2EN4cute5tupleIJNS5_1CILi64EEENS7_ILi128EEENS7_ILi96EEEEEENS_6half_tEfNS_4arch4Sm80ELb1ELb0ELb0ELb1ELb1ELb0ELb0ELb0ELi2ELi2ELi4ELi2ELb0EEENS1_21CollectiveEpilogueBwdISB_SC_SE_Li256ELb1ELb0ELi2EEENS1_25SingleTileBwdLPTSchedulerILb1ELi128ELb1EEEEEEEEEvNT_6ParamsE,"",@"SHT_CUDA_INFO"
	.sectionflags	@""
	.align	4


	//----- nvinfo : EIATTR_CUDA_API_VERSION
	.align		4
        /*0000*/ 	.byte	0x04, 0x37
        /*0002*/ 	.short	(.L_1084 - .L_1083)
.L_1083:
        /*0004*/ 	.word	0x00000082


	//----- nvinfo : EIATTR_SW2861232_WAR
	.align		4
.L_1084:
        /*0008*/ 	.byte	0x01, 0x35
	.zero		2


	//----- nvinfo : EIATTR_PARAM_CBANK
	.align		4
        /*000c*/ 	.byte	0x04, 0x0a
        /*000e*/ 	.short	(.L_1086 - .L_1085)
	.align		4
.L_1085:
        /*0010*/ 	.word	index@(.nv.constant0._ZN7cutlass13device_kernelIN5flash19enable_sm80_to_sm89INS1_16FlashAttnBwdSm80INS1_25CollectiveMainloopBwdSm80ILi2ELi2EN4cute5tupleIJNS5_1CILi64EEENS7_ILi128EEENS7_ILi96EEEEEENS_6half_tEfNS_4arch4Sm80ELb1ELb0ELb0ELb1ELb1ELb0ELb0ELb0ELi2ELi2ELi4ELi2ELb0EEENS1_21CollectiveEpilogueBwdISB_SC_SE_Li256ELb1ELb0ELi2EEENS1_25SingleTileBwdLPTSchedulerILb1ELi128ELb1EEEEEEEEEvNT_6ParamsE)
        /*0014*/ 	.short	0x0160
        /*0016*/ 	.short	0x0288


	//----- nvinfo : EIATTR_CBANK_PARAM_SIZE
	.align		4
.L_1086:
        /*0018*/ 	.byte	0x03, 0x19
        /*001a*/ 	.short	0x0288


	//----- nvinfo : EIATTR_KPARAM_INFO
	.align		4
        /*001c*/ 	.byte	0x04, 0x17
        /*001e*/ 	.short	(.L_1088 - .L_1087)
.L_1087:
        /*0020*/ 	.word	0x00000000
        /*0024*/ 	.short	0x0000
        /*0026*/ 	.short	0x0000
        /*0028*/ 	.byte	0x00, 0xf0, 0x21, 0x0a


	//----- nvinfo : EIATTR_MAXREG_COUNT
	.align		4
.L_1088:
        /*002c*/ 	.byte	0x03, 0x1b
        /*002e*/ 	.short	0x00ff


	//----- nvinfo : EIATTR_NUM_BARRIERS
	.align		4
        /*0030*/ 	.byte	0x02, 0x4c
        /*0032*/ 	.byte	0x02
	.zero		1


	//----- nvinfo : EIATTR_MERCURY_ISA_VERSION
	.align		4
        /*0034*/ 	.byte	0x03, 0x5f
        /*0036*/ 	.short	0x0000


	//----- nvinfo : EIATTR_COOP_GROUP_MASK_REGIDS
	.align		4
        /*0038*/ 	.byte	0x04, 0x29
        /*003a*/ 	.short	(.L_1090 - .L_1089)


	//   ....[0]....
.L_1089:
        /*003c*/ 	.word	0xffffffff


	//----- nvinfo : EIATTR_COOP_GROUP_INSTR_OFFSETS
	.align		4
.L_1090:
        /*0040*/ 	.byte	0x04, 0x28
        /*0042*/ 	.short	(.L_1092 - .L_1091)


	//   ....[0]....
.L_1091:
        /*0044*/ 	.word	0x00000050


	//----- nvinfo : EIATTR_EXIT_INSTR_OFFSETS
	.align		4
.L_1092:
        /*0048*/ 	.byte	0x04, 0x1c
        /*004a*/ 	.short	(.L_1094 - .L_1093)


	//   ....[0]....
.L_1093:
        /*004c*/ 	.word	0x000007a0


	//   ....[1]....
        /*0050*/ 	.word	0x00006e50


	//   ....[2]....
        /*0054*/ 	.word	0x00006f50


	//   ....[3]....
        /*0058*/ 	.word	0x00006f70


	//   ....[4]....
        /*005c*/ 	.word	0x00007620


	//   ....[5]....
        /*0060*/ 	.word	0x00007710


	//   ....[6]....
        /*0064*/ 	.word	0x00007730


	//----- nvinfo : EIATTR_MAX_THREADS
	.align		4
.L_1094:
        /*0068*/ 	.byte	0x04, 0x05
        /*006a*/ 	.short	(.L_1096 - .L_1095)
.L_1095:
        /*006c*/ 	.word	0x00000100
        /*0070*/ 	.word	0x00000001
        /*0074*/ 	.word	0x00000001


	//----- nvinfo : EIATTR_CRS_STACK_SIZE
	.align		4
.L_1096:
        /*0078*/ 	.byte	0x04, 0x1e
        /*007a*/ 	.short	(.L_1098 - .L_1097)
.L_1097:
        /*007c*/ 	.word	0x00000000
.L_1098:


//--------------------- .nv.info._ZN7cutlass13device_kernelIN5flash19enable_sm80_to_sm89INS1_16FlashAttnBwdSm80INS1_25CollectiveMainloopBwdSm80ILi2ELi2EN4cute5tupleIJNS5_1CILi64EEENS7_ILi128EEENS7_ILi96EEEEEENS_6half_tEfNS_4arch4Sm80ELb1ELb0ELb0ELb1ELb0ELb0ELb0ELb0ELi2ELi2ELi4ELi2ELb0EEENS1_24CollectiveEpilogueBwdGQAISB_fSE_Li256ELb1ELb0EEENS1_25SingleTileBwdLPTSchedulerILb1ELi128ELb0EEEEEEEEEvNT_6ParamsE --------------------------
	.section	.nv.info._ZN7cutlass13device_kernelIN5flash19enable_sm80_to_sm89INS1_16FlashAttnBwdSm80INS1_25CollectiveMainloopBwdSm80ILi2ELi2EN4cute5tupleIJNS5_1CILi64EEENS7_ILi128EEENS7_ILi96EEEEEENS_6half_tEfNS_4arch4Sm80ELb1ELb0ELb0ELb1ELb0ELb0ELb0ELb0ELi2ELi2ELi4ELi2ELb0EEENS1_24CollectiveEpilogueBwdGQAISB_fSE_Li256ELb1ELb0EEENS1_25SingleTileBwdLPTSchedulerILb1ELi128ELb0EEEEEEEEEvNT_6ParamsE,"",@"SHT_CUDA_INFO"
	.sectionflags	@""
	.align	4


	//----- nvinfo : EIATTR_CUDA_API_VERSION
	.align		4
        /*0000*/ 	.byte	0x04, 0x37
        /*0002*/ 	.short	(.L_1100 - .L_1099)
.L_1099:
        /*0004*/ 	.word	0x00000082


	//----- nvinfo : EIATTR_SW2861232_WAR
	.align		4
.L_1100:
        /*0008*/ 	.byte	0x01, 0x35
	.zero		2


	//----- nvinfo : EIATTR_PARAM_CBANK
	.align		4
        /*000c*/ 	.byte	0x04, 0x0a
        /*000e*/ 	.short	(.L_1102 - .L_1101)
	.align		4
.L_1101:
        /*0010*/ 	.word	index@(.nv.constant0._ZN7cutlass13device_kernelIN5flash19enable_sm80_to_sm89INS1_16FlashAttnBwdSm80INS1_25CollectiveMainloopBwdSm80ILi2ELi2EN4cute5tupleIJNS5_1CILi64EEENS7_ILi128EEENS7_ILi96EEEEEENS_6half_tEfNS_4arch4Sm80ELb1ELb0ELb0ELb1ELb0ELb0ELb0ELb0ELi2ELi2ELi4ELi2ELb0EEENS1_24CollectiveEpilogueBwdGQAISB_fSE_Li256ELb1ELb0EEENS1_25SingleTileBwdLPTSchedulerILb1ELi128ELb0EEEEEEEEEvNT_6ParamsE)
        /*0014*/ 	.short	0x0160
        /*0016*/ 	.short	0x0290


	//----- nvinfo : EIATTR_CBANK_PARAM_SIZE
	.align		4
.L_1102:
        /*0018*/ 	.byte	0x03, 0x19
        /*001a*/ 	.short	0x0290


	//----- nvinfo : EIATTR_KPARAM_INFO
	.align		4
        /*001c*/ 	.byte	0x04, 0x17
        /*001e*/ 	.short	(.L_1104 - .L_1103)
.L_1103:
        /*0020*/ 	.word	0x00000000
        /*0024*/ 	.short	0x0000
        /*0026*/ 	.short	0x0000
        /*0028*/ 	.byte	0x00, 0xf0, 0x41, 0x0a


	//----- nvinfo : EIATTR_MAXREG_COUNT
	.align		4
.L_1104:
        /*002c*/ 	.byte	0x03, 0x1b
        /*002e*/ 	.short	0x00ff


	//----- nvinfo : EIATTR_NUM_BARRIERS
	.align		4
        /*0030*/ 	.byte	0x02, 0x4c
        /*0032*/ 	.byte	0x02
	.zero		1


	//----- nvinfo : EIATTR_MERCURY_ISA_VERSION
	.align		4
        /*0034*/ 	.byte	0x03, 0x5f
        /*0036*/ 	.short	0x0000


	//----- nvinfo : EIATTR_COOP_GROUP_MASK_REGIDS
	.align		4
        /*0038*/ 	.byte	0x04, 0x29
        /*003a*/ 	.short	(.L_1106 - .L_1105)


	//   ....[0]....
.L_1105:
        /*003c*/ 	.word	0xffffffff


	//----- nvinfo : EIATTR_COOP_GROUP_INSTR_OFFSETS
	.align		4
.L_1106:
        /*0040*/ 	.byte	0x04, 0x28
        /*0042*/ 	.short	(.L_1108 - .L_1107)


	//   ....[0]....
.L_1107:
        /*0044*/ 	.word	0x00000050


	//----- nvinfo : EIATTR_EXIT_INSTR_OFFSETS
	.align		4
.L_1108:
        /*0048*/ 	.byte	0x04, 0x1c
        /*004a*/ 	.short	(.L_1110 - .L_1109)


	//   ....[0]....
.L_1109:
        /*004c*/ 	.word	0x00000760


	//   ....[1]....
        /*0050*/ 	.word	0x00005e10


	//   ....[2]....
        /*0054*/ 	.word	0x00006710


	//----- nvinfo : EIATTR_MAX_THREADS
	.align		4
.L_1110:
        /*0058*/ 	.byte	0x04, 0x05
        /*005a*/ 	.short	(.L_1112 - .L_1111)
.L_1111:
        /*005c*/ 	.word	0x00000100
        /*0060*/ 	.word	0x00000001
        /*0064*/ 	.word	0x00000001


	//----- nvinfo : EIATTR_CRS_STACK_SIZE
	.align		4
.L_1112:
        /*0068*/ 	.byte	0x04, 0x1e
        /*006a*/ 	.short	(.L_1114 - .L_1113)
.L_1113:
        /*006c*/ 	.word	0x00000000
.L_1114:


//--------------------- .nv.info._ZN7cutlass13device_kernelIN5flash32FlashAttnBwdPostprocessConvertdQIN4cute5tupleIJNS3_1CILi128EEENS5_ILi96EEEEEENS_6half_tEfNS_4arch4Sm80ELi256ENS3_8TiledMMAINS3_8MMA_AtomIJNS3_28SM80_16x8x16_F32F16F16F32_TNEEEENS3_6LayoutINS4_IJNS5_ILi4EEENS5_ILi2EEENS5_ILi1EEEEEENS4_IJSJ_SH_NS5_ILi0EEEEEEEENS4_IJNS5_ILi64EEENS5_ILi32EEENS5_ILi16EEEEEEEELb0EEEEEvNT_6ParamsE --------------------------
	.section	.nv.info._ZN7cutlass13device_kernelIN5flash32FlashAttnBwdPostprocessConvertdQIN4cute5tupleIJNS3_1CILi128EEENS5_ILi96EEEEEENS_6half_tEfNS_4arch4Sm80ELi256ENS3_8TiledMMAINS3_8MMA_AtomIJNS3_28SM80_16x8x16_F32F16F16F32_TNEEEENS3_6LayoutINS4_IJNS5_ILi4EEENS5_ILi2EEENS5_ILi1EEEEEENS4_IJSJ_SH_NS5_ILi0EEEEEEEENS4_IJNS5_ILi64EEENS5_ILi32EEENS5_ILi16EEEEEEEELb0EEEEEvNT_6ParamsE,"",@"SHT_CUDA_INFO"
	.sectionflags	@""
	.align	4


	//----- nvinfo : EIATTR_CUDA_API_VERSION
	.align		4
        /*0000*/ 	.byte	0x04, 0x37
        /*0002*/ 	.short	(.L_1116 - .L_1115)
.L_1115:
        /*0004*/ 	.word	0x00000082


	//----- nvinfo : EIATTR_SW2861232_WAR
	.align		4
.L_1116:
        /*0008*/ 	.byte	0x01, 0x35
	.zero		2


	//----- nvinfo : EIATTR_PARAM_CBANK
	.align		4
        /*000c*/ 	.byte	0x04, 0x0a
        /*000e*/ 	.short	(.L_1118 - .L_1117)
	.align		4
.L_1117:
        /*0010*/ 	.word	index@(.nv.constant0._ZN7cutlass13device_kernelIN5flash32FlashAttnBwdPostprocessConvertdQIN4cute5tupleIJNS3_1CILi128EEENS5_ILi96EEEEEENS_6half_tEfNS_4arch4Sm80ELi256ENS3_8TiledMMAINS3_8MMA_AtomIJNS3_28SM80_16x8x16_F32F16F16F32_TNEEEENS3_6LayoutINS4_IJNS5_ILi4EEENS5_ILi2EEENS5_ILi1EEEEEENS4_IJSJ_SH_NS5_ILi0EEEEEEEENS4_IJNS5_ILi64EEENS5_ILi32EEENS5_ILi16EEEEEEEELb0EEEEEvNT_6ParamsE)
        /*0014*/ 	.short	0x0160
        /*0016*/ 	.short	0x0070


	//----- nvinfo : EIATTR_CBANK_PARAM_SIZE
	.align		4
.L_1118:
        /*0018*/ 	.byte	0x03, 0x19
        /*001a*/ 	.short	0x0070


	//----- nvinfo : EIATTR_KPARAM_INFO
	.align		4
        /*001c*/ 	.byte	0x04, 0x17
        /*001e*/ 	.short	(.L_1120 - .L_1119)
.L_1119:
        /*0020*/ 	.word	0x00000000
        /*0024*/ 	.short	0x0000
        /*0026*/ 	.short	0x0000
        /*0028*/ 	.byte	0x00, 0xf0, 0xc1, 0x01


	//----- nvinfo : EIATTR_MAXREG_COUNT
	.align		4
.L_1120:
        /*002c*/ 	.byte	0x03, 0x1b
        /*002e*/ 	.short	0x0080


	//----- nvinfo : EIATTR_NUM_BARRIERS
	.align		4
        /*0030*/ 	.byte	0x02, 0x4c
        /*0032*/ 	.byte	0x01
	.zero		1


	//----- nvinfo : EIATTR_MERCURY_ISA_VERSION
	.align		4
        /*0034*/ 	.byte	0x03, 0x5f
        /*0036*/ 	.short	0x0000


	//----- nvinfo : EIATTR_EXIT_INSTR_OFFSETS
	.align		4
        /*0038*/ 	.byte	0x04, 0x1c
        /*003a*/ 	.short	(.L_1122 - .L_1121)


	//   ....[0]....
.L_1121:
        /*003c*/ 	.word	0x00000180


	//   ....[1]....
        /*0040*/ 	.word	0x00001370


	//   ....[2]....
        /*0044*/ 	.word	0x00001530


	//   ....[3]....
        /*0048*/ 	.word	0x00001550


	//----- nvinfo : EIATTR_CTAIDZ_USED
	.align		4
.L_1122:
        /*004c*/ 	.byte	0x01, 0x04
	.zero		2


	//----- nvinfo : EIATTR_MAX_THREADS
	.align		4
        /*0050*/ 	.byte	0x04, 0x05
        /*0052*/ 	.short	(.L_1124 - .L_1123)
.L_1123:
        /*0054*/ 	.word	0x00000100
        /*0058*/ 	.word	0x00000001
        /*005c*/ 	.word	0x00000001


	//----- nvinfo : EIATTR_CRS_STACK_SIZE
	.align		4
.L_1124:
        /*0060*/ 	.byte	0x04, 0x1e
        /*0062*/ 	.short	(.L_1126 - .L_1125)
.L_1125:
        /*0064*/ 	.word	0x00000000
.L_1126:


//--------------------- .nv.info._ZN7cutlass13device_kernelIN5flash32FlashAttnBwdPostprocessConvertdQIN4cute5tupleIJNS3_1CILi64EEENS5_ILi96EEEEEENS_6half_tEfNS_4arch4Sm80ELi256ENS3_8TiledMMAINS3_8MMA_AtomIJNS3_28SM80_16x8x16_F32F16F16F32_TNEEEENS3_6LayoutINS4_IJNS5_ILi2EEENS5_ILi4EEENS5_ILi1EEEEEENS4_IJSJ_SH_NS5_ILi0EEEEEEEENS4_IJNS5_ILi32EEESO_NS5_ILi16EEEEEEEELb0EEEEEvNT_6ParamsE --------------------------
	.section	.nv.info._ZN7cutlass13device_kernelIN5flash32FlashAttnBwdPostprocessConvertdQIN4cute5tupleIJNS3_1CILi64EEENS5_ILi96EEEEEENS_6half_tEfNS_4arch4Sm80ELi256ENS3_8TiledMMAINS3_8MMA_AtomIJNS3_28SM80_16x8x16_F32F16F16F32_TNEEEENS3_6LayoutINS4_IJNS5_ILi2EEENS5_ILi4EEENS5_ILi1EEEEEENS4_IJSJ_SH_NS5_ILi0EEEEEEEENS4_IJNS5_ILi32EEESO_NS5_ILi16EEEEEEEELb0EEEEEvNT_6ParamsE,"",@"SHT_CUDA_INFO"
	.sectionflags	@""
	.align	4


	//----- nvinfo : EIATTR_CUDA_API_VERSION
	.align		4
        /*0000*/ 	.byte	0x04, 0x37
        /*0002*/ 	.short	(.L_1128 - .L_1127)
.L_1127:
        /*0004*/ 	.word	0x00000082


	//----- nvinfo : EIATTR_SW2861232_WAR
	.align		4
.L_1128:
        /*0008*/ 	.byte	0x01, 0x35
	.zero		2


	//----- nvinfo : EIATTR_PARAM_CBANK
	.align		4
        /*000c*/ 	.byte	0x04, 0x0a
        /*000e*/ 	.short	(.L_1130 - .L_1129)
	.align		4
.L_1129:
        /*0010*/ 	.word	index@(.nv.constant0._ZN7cutlass13device_kernelIN5flash32FlashAttnBwdPostprocessConvertdQIN4cute5tupleIJNS3_1CILi64EEENS5_ILi96EEEEEENS_6half_tEfNS_4arch4Sm80ELi256ENS3_8TiledMMAINS3_8MMA_AtomIJNS3_28SM80_16x8x16_F32F16F16F32_TNEEEENS3_6LayoutINS4_IJNS5_ILi2EEENS5_ILi4EEENS5_ILi1EEEEEENS4_IJSJ_SH_NS5_ILi0EEEEEEEENS4_IJNS5_ILi32EEESO_NS5_ILi16EEEEEEEELb0EEEEEvNT_6ParamsE)
        /*0014*/ 	.short	0x0160
        /*0016*/ 	.short	0x0070


	//----- nvinfo : EIATTR_CBANK_PARAM_SIZE
	.align		4
.L_1130:
        /*0018*/ 	.byte	0x03, 0x19
        /*001a*/ 	.short	0x0070


	//----- nvinfo : EIATTR_KPARAM_INFO
	.align		4
        /*001c*/ 	.byte	0x04, 0x17
        /*001e*/ 	.short	(.L_1132 - .L_1131)
.L_1131:
        /*0020*/ 	.word	0x00000000
        /*0024*/ 	.short	0x0000
        /*0026*/ 	.short	0x0000
        /*0028*/ 	.byte	0x00, 0xf0, 0xc1, 0x01


	//----- nvinfo : EIATTR_MAXREG_COUNT
	.align		4
.L_1132:
        /*002c*/ 	.byte	0x03, 0x1b
        /*002e*/ 	.short	0x0080


	//----- nvinfo : EIATTR_NUM_BARRIERS
	.align		4
        /*0030*/ 	.byte	0x02, 0x4c
        /*0032*/ 	.byte	0x01
	.zero		1


	//----- nvinfo : EIATTR_MERCURY_ISA_VERSION
	.align		4
        /*0034*/ 	.byte	0x03, 0x5f
        /*0036*/ 	.short	0x0000


	//----- nvinfo : EIATTR_EXIT_INSTR_OFFSETS
	.align		4
        /*0038*/ 	.byte	0x04, 0x1c
        /*003a*/ 	.short	(.L_1134 - .L_1133)


	//   ....[0]....
.L_1133:
        /*003c*/ 	.word	0x00000180


	//   ....[1]....
        /*0040*/ 	.word	0x00000bf0


	//   ....[2]....
        /*0044*/ 	.word	0x00000e00


	//   ....[3]....
        /*0048*/ 	.word	0x00000e30


	//----- nvinfo : EIATTR_CTAIDZ_USED
	.align		4
.L_1134:
        /*004c*/ 	.byte	0x01, 0x04
	.zero		2


	//----- nvinfo : EIATTR_MAX_THREADS
	.align		4
        /*0050*/ 	.byte	0x04, 0x05
        /*0052*/ 	.short	(.L_1136 - .L_1135)
.L_1135:
        /*0054*/ 	.word	0x00000100
        /*0058*/ 	.word	0x00000001
        /*005c*/ 	.word	0x00000001
.L_1136:


//--------------------- .nv.info._ZN7cutlass13device_kernelIN5flash19enable_sm80_to_sm89INS1_16FlashAttnBwdSm80INS1_25CollectiveMainloopBwdSm80ILi2ELi2EN4cute5tupleIJNS5_1CILi64EEENS7_ILi128EEENS7_ILi96EEEEEENS_6half_tEfNS_4arch4Sm80ELb1ELb0ELb0ELb1ELb1ELb0ELb0ELb0ELi2ELi2ELi4ELi2ELb0EEENS1_24CollectiveEpilogueBwdGQAISB_fSE_Li256ELb1ELb1EEENS1_25SingleTileBwdLPTSchedulerILb1ELi128ELb1EEEEEEEEEvNT_6ParamsE --------------------------
	.section	.nv.info._ZN7cutlass13device_kernelIN5flash19enable_sm80_to_sm89INS1_16FlashAttnBwdSm80INS1_25CollectiveMainloopBwdSm80ILi2ELi2EN4cute5tupleIJNS5_1CILi64EEENS7_ILi128EEENS7_ILi96EEEEEENS_6half_tEfNS_4arch4Sm80ELb1ELb0ELb0ELb1ELb1ELb0ELb0ELb0ELi2ELi2ELi4ELi2ELb0EEENS1_24CollectiveEpilogueBwdGQAISB_fSE_Li256ELb1ELb1EEENS1_25SingleTileBwdLPTSchedulerILb1ELi128ELb1EEEEEEEEEvNT_6ParamsE,"",@"SHT_CUDA_INFO"
	.sectionflags	@""
	.align	4


	//----- nvinfo : EIATTR_CUDA_API_VERSION
	.align		4
        /*0000*/ 	.byte	0x04, 0x37
        /*0002*/ 	.short	(.L_1138 - .L_1137)
.L_1137:
        /*0004*/ 	.word	0x00000082


	//----- nvinfo : EIATTR_SW2861232_WAR
	.align		4
.L_1138:
        /*0008*/ 	.byte	0x01, 0x35
	.zero		2


	//----- nvinfo : EIATTR_PARAM_CBANK
	.align		4
        /*000c*/ 	.byte	0x04, 0x0a
        /*000e*/ 	.short	(.L_1140 - .L_1139)
	.align		4
.L_1139:
        /*0010*/ 	.word	index@(.nv.constant0._ZN7cutlass13device_kernelIN5flash19enable_sm80_to_sm89INS1_16FlashAttnBwdSm80INS1_25CollectiveMainloopBwdSm80ILi2ELi2EN4cute5tupleIJNS5_1CILi64EEENS7_ILi128EEENS7_ILi96EEEEEENS_6half_tEfNS_4arch4Sm80ELb1ELb0ELb0ELb1ELb1ELb0ELb0ELb0ELi2ELi2ELi4ELi2ELb0EEENS1_24CollectiveEpilogueBwdGQAISB_fSE_Li256ELb1ELb1EEENS1_25SingleTileBwdLPTSchedulerILb1ELi128ELb1EEEEEEEEEvNT_6ParamsE)
        /*0014*/ 	.short	0x0160
        /*0016*/ 	.short	0x0290


	//----- nvinfo : EIATTR_CBANK_PARAM_SIZE
	.align		4
.L_1140:
        /*0018*/ 	.byte	0x03, 0x19
        /*001a*/ 	.short	0x0290


	//----- nvinfo : EIATTR_KPARAM_INFO
	.align		4
        /*001c*/ 	.byte	0x04, 0x17
        /*001e*/ 	.short	(.L_1142 - .L_1141)
.L_1141:
        /*0020*/ 	.word	0x00000000
        /*0024*/ 	.short	0x0000
        /*0026*/ 	.short	0x0000
        /*0028*/ 	.byte	0x00, 0xf0, 0x41, 0x0a


	//----- nvinfo : EIATTR_MAXREG_COUNT
	.align		4
.L_1142:
        /*002c*/ 	.byte	0x03, 0x1b
        /*002e*/ 	.short	0x00ff


	//----- nvinfo : EIATTR_NUM_BARRIERS
	.align		4
        /*0030*/ 	.byte	0x02, 0x4c
        /*0032*/ 	.byte	0x02
	.zero		1


	//----- nvinfo : EIATTR_MERCURY_ISA_VERSION
	.align		4
        /*0034*/ 	.byte	0x03, 0x5f
        /*0036*/ 	.short	0x0000


	//----- nvinfo : EIATTR_COOP_GROUP_MASK_REGIDS
	.align		4
        /*0038*/ 	.byte	0x04, 0x29
        /*003a*/ 	.short	(.L_1144 - .L_1143)


	//   ....[0]....
.L_1143:
        /*003c*/ 	.word	0xffffffff


	//   ....[1]....
        /*0040*/ 	.word	0xffffffff


	//   ....[2]....
        /*0044*/ 	.word	0xffffffff


	//   ....[3]....
        /*0048*/ 	.word	0xffffffff


	//   ....[4]....
        /*004c*/ 	.word	0xffffffff


	//   ....[5]....
        /*0050*/ 	.word	0xffffffff


	//   ....[6]....
        /*0054*/ 	.word	0xffffffff


	//   ....[7]....
        /*0058*/ 	.word	0xffffffff


	//   ....[8]....
        /*005c*/ 	.word	0xffffffff


	//----- nvinfo : EIATTR_COOP_GROUP_INSTR_OFFSETS
	.align		4
.L_1144:
        /*0060*/ 	.byte	0x04, 0x28
        /*0062*/ 	.short	(.L_1146 - .L_1145)


	//   ....[0]....
.L_1145:
        /*0064*/ 	.word	0x00000050


	//   ....[1]....
        /*0068*/ 	.word	0x00006170


	//   ....[2]....
        /*006c*/ 	.word	0x000061a0


	//   ....[3]....
        /*0070*/ 	.word	0x000065a0


	//   ....[4]....
        /*0074*/ 	.word	0x000065b0


	//   ....[5]....
        /*0078*/ 	.word	0x00006740


	//   ....[6]....
        /*007c*/ 	.word	0x00006790


	//   ....[7]....
        /*0080*/ 	.word	0x00006b40


	//   ....[8]....
        /*0084*/ 	.word	0x00006b50


	//----- nvinfo : EIATTR_EXIT_INSTR_OFFSETS
	.align		4
.L_1146:
        /*0088*/ 	.byte	0x04, 0x1c
        /*008a*/ 	.short	(.L_1148 - .L_1147)


	//   ....[0]....
.L_1147:
        /*008c*/ 	.word	0x000007a0


	//   ....[1]....
        /*0090*/ 	.word	0x00005e60


	//   ....[2]....
        /*0094*/ 	.word	0x00006b60


	//   ....[3]....
        /*0098*/ 	.word	0x00006c00


	//----- nvinfo : EIATTR_MAX_THREADS
	.align		4
.L_1148:
        /*009c*/ 	.byte	0x04, 0x05
        /*009e*/ 	.short	(.L_1150 - .L_1149)
.L_1149:
        /*00a0*/ 	.word	0x00000100
        /*00a4*/ 	.word	0x00000001
        /*00a8*/ 	.word	0x00000001


	//----- nvinfo : EIATTR_CRS_STACK_SIZE
	.align		4
.L_1150:
        /*00ac*/ 	.byte	0x04, 0x1e
        /*00ae*/ 	.short	(.L_1152 - .L_1151)
.L_1151:
        /*00b0*/ 	.word	0x00000000
.L_1152:


//--------------------- .nv.info._ZN7cutlass13device_kernelIN5flash22FlashAttnBwdPreprocessIN4cute5tupleIJNS3_1CILi64EEENS5_ILi96EEEEEENS_6half_tEfNS_4arch4Sm80ELb1ELb1EEEEEvNT_6ParamsE --------------------------
	.section	.nv.info._ZN7cutlass13device_kernelIN5flash22FlashAttnBwdPreprocessIN4cute5tupleIJNS3_1CILi64EEENS5_ILi96EEEEEENS_6half_tEfNS_4arch4Sm80ELb1ELb1EEEEEvNT_6ParamsE,"",@"SHT_CUDA_INFO"
	.sectionflags	@""
	.align	4


	//----- nvinfo : EIATTR_CUDA_API_VERSION
	.align		4
        /*0000*/ 	.byte	0x04, 0x37
        /*0002*/ 	.short	(.L_1154 - .L_1153)
.L_1153:
        /*0004*/ 	.word	0x00000082


	//----- nvinfo : EIATTR_SW2861232_WAR
	.align		4
.L_1154:
        /*0008*/ 	.byte	0x01, 0x35
	.zero		2


	//----- nvinfo : EIATTR_PARAM_CBANK
	.align		4
        /*000c*/ 	.byte	0x04, 0x0a
        /*000e*/ 	.short	(.L_1156 - .L_1155)
	.align		4
.L_1155:
        /*0010*/ 	.word	index@(.nv.constant0._ZN7cutlass13device_kernelIN5flash22FlashAttnBwdPreprocessIN4cute5tupleIJNS3_1CILi64EEENS5_ILi96EEEEEENS_6half_tEfNS_4arch4Sm80ELb1ELb1EEEEEvNT_6ParamsE)
        /*0014*/ 	.short	0x0160
        /*0016*/ 	.short	0x00f0


	//----- nvinfo : EIATTR_CBANK_PARAM_SIZE
	.align		4
.L_1156:
        /*0018*/ 	.byte	0x03, 0x19
        /*001a*/ 	.short	0x00f0


	//----- nvinfo : EIATTR_KPARAM_INFO
	.align		4
        /*001c*/ 	.byte	0x04, 0x17
        /*001e*/ 	.short	(.L_1158 - .L_1157)
.L_1157:
        /*0020*/ 	.word	0x00000000
        /*0024*/ 	.short	0x0000
        /*0026*/ 	.short	0x0000
        /*0028*/ 	.byte	0x00, 0xf0, 0xc1, 0x03


	//----- nvinfo : EIATTR_MAXREG_COUNT
	.align		4
.L_1158:
        /*002c*/ 	.byte	0x03, 0x1b
        /*002e*/ 	.short	0x0080


	//----- nvinfo : EIATTR_MERCURY_ISA_VERSION
	.align		4
        /*0030*/ 	.byte	0x03, 0x5f
        /*0032*/ 	.short	0x0000


	//----- nvinfo : EIATTR_COOP_GROUP_MASK_REGIDS
	.align		4
        /*0034*/ 	.byte	0x04, 0x29
        /*0036*/ 	.short	(.L_1160 - .L_1159)


	//   ....[0]....
.L_1159:
        /*0038*/ 	.word	0xffffffff


	//   ....[1]....
        /*003c*/ 	.word	0xffffffff


	//----- nvinfo : EIATTR_COOP_GROUP_INSTR_OFFSETS
	.align		4
.L_1160:
        /*0040*/ 	.byte	0x04, 0x28
        /*0042*/ 	.short	(.L_1162 - .L_1161)


	//   ....[0]....
.L_1161:
        /*0044*/ 	.word	0x00000d70


	//   ....[1]....
        /*0048*/ 	.word	0x00000e30


	//----- nvinfo : EIATTR_EXIT_INSTR_OFFSETS
	.align		4
.L_1162:
        /*004c*/ 	.byte	0x04, 0x1c
        /*004e*/ 	.short	(.L_1164 - .L_1163)


	//   ....[0]....
.L_1163:
        /*0050*/ 	.word	0x00000180


	//   ....[1]....
        /*0054*/ 	.word	0x00001260


	//   ....[2]....
        /*0058*/ 	.word	0x000012b0


	//----- nvinfo : EIATTR_CTAIDZ_USED
	.align		4
.L_1164:
        /*005c*/ 	.byte	0x01, 0x04
	.zero		2


	//----- nvinfo : EIATTR_MAX_THREADS
	.align		4
        /*0060*/ 	.byte	0x04, 0x05
        /*0062*/ 	.short	(.L_1166 - .L_1165)
.L_1165:
        /*0064*/ 	.word	0x00000100
        /*0068*/ 	.word	0x00000001
        /*006c*/ 	.word	0x00000001


	//----- nvinfo : EIATTR_CRS_STACK_SIZE
	.align		4
.L_1166:
        /*0070*/ 	.byte	0x04, 0x1e
        /*0072*/ 	.short	(.L_1168 - .L_1167)
.L_1167:
        /*0074*/ 	.word	0x00000000
.L_1168:


//--------------------- .nv.callgraph             --------------------------
	.section	.nv.callgraph,"",@"SHT_CUDA_CALLGRAPH"
	.align	4
	.sectionentsize	8
	.align		4
        /*0000*/ 	.word	0x00000000
	.align		4
        /*0004*/ 	.word	0xffffffff
	.align		4
        /*0008*/ 	.word	0x00000000
	.align		4
        /*000c*/ 	.word	0xfffffffe
	.align		4
        /*0010*/ 	.word	0x00000000
	.align		4
        /*0014*/ 	.word	0xfffffffd
	.align		4
        /*0018*/ 	.word	0x00000000
	.align		4
        /*001c*/ 	.word	0xfffffffc


//--------------------- .nv.rel.action            --------------------------
	.section	.nv.rel.action,"",@"SHT_CUDA_RELOCINFO"
	.align	8
	.sectionentsize	8
        /*0000*/ 	.byte	0x73, 0x00, 0x00, 0x00, 0x00, 0x00, 0x00, 0x00, 0x00, 0x00, 0x00, 0x11, 0x25, 0x00, 0x05, 0x36


//--------------------- .nv.constant4             --------------------------
	.section	.nv.constant4,"a",@progbits
	.align	8
	.align		8
.nv.constant4:
        /*0000*/ 	.dword	_ZN65_INTERNAL_1b1d66f1_29_flash_bwd_hdim96_fp16_sm80_cu_59c7631c_29974cuda3std3__45__cpo5beginE
	.align		8
        /*0008*/ 	.dword	_ZN65_INTERNAL_1b1d66f1_29_flash_bwd_hdim96_fp16_sm80_cu_59c7631c_29974cuda3std3__45__cpo3endE
	.align		8
        /*0010*/ 	.dword	_ZN65_INTERNAL_1b1d66f1_29_flash_bwd_hdim96_fp16_sm80_cu_59c7631c_29974cuda3std3__45__cpo6cbeginE
	.align		8
        /*0018*/ 	.dword	_ZN65_INTERNAL_1b1d66f1_29_flash_bwd_hdim96_fp16_sm80_cu_59c7631c_29974cuda3std3__45__cpo4cendE
	.align		8
        /*0020*/ 	.dword	_ZN65_INTERNAL_1b1d66f1_29_flash_bwd_hdim96_fp16_sm80_cu_59c7631c_29974cuda3std3__467_GLOBAL__N__1b1d66f1_29_flash_bwd_hdim96_fp16_sm80_cu_59c7631c_29976ignoreE
	.align		8
        /*0028*/ 	.dword	_ZN65_INTERNAL_1b1d66f1_29_flash_bwd_hdim96_fp16_sm80_cu_59c7631c_29974cuda3std3__419piecewise_constructE
	.align		8
        /*0030*/ 	.dword	_ZN65_INTERNAL_1b1d66f1_29_flash_bwd_hdim96_fp16_sm80_cu_59c7631c_29974cuda3std3__48in_placeE
	.align		8
        /*0038*/ 	.dword	_ZN65_INTERNAL_1b1d66f1_29_flash_bwd_hdim96_fp16_sm80_cu_59c7631c_29974cuda3std6ranges3__45__cpo4swapE
	.align		8
        /*0040*/ 	.dword	_ZN65_INTERNAL_1b1d66f1_29_flash_bwd_hdim96_fp16_sm80_cu_59c7631c_29974cuda3std6ranges3__45__cpo9iter_moveE
	.align		8
        /*0048*/ 	.dword	_ZN65_INTERNAL_1b1d66f1_29_flash_bwd_hdim96_fp16_sm80_cu_59c7631c_29974cute7productE
	.align		8
        /*0050*/ 	.dword	_ZN65_INTERNAL_1b1d66f1_29_flash_bwd_hdim96_fp16_sm80_cu_59c7631c_29974cute1_E


//--------------------- .nv.constant0._ZN7cutlass13device_kernelIN5flash19enable_sm80_to_sm89INS1_16FlashAttnBwdSm80INS1_25CollectiveMainloopBwdSm80ILi2ELi1EN4cute5tupleIJNS5_1CILi64EEENS7_ILi128EEENS7_ILi96EEEEEENS_6half_tEfNS_4arch4Sm80ELb0ELb0ELb0ELb0ELb0ELb0ELb0ELb0ELi2ELi2ELi4ELi2ELb1EEENS1_21CollectiveEpilogueBwdISB_SC_SE_Li256ELb0ELb0ELi2EEENS1_19SingleTileSchedulerILb0ELb0ELb0ELi128EEEEEEEEEvNT_6ParamsE --------------------------
	.section	.nv.constant0._ZN7cutlass13device_kernelIN5flash19enable_sm80_to_sm89INS1_16FlashAttnBwdSm80INS1_25CollectiveMainloopBwdSm80ILi2ELi1EN4cute5tupleIJNS5_1CILi64EEENS7_ILi128EEENS7_ILi96EEEEEENS_6half_tEfNS_4arch4Sm80ELb0ELb0ELb0ELb0ELb0ELb0ELb0ELb0ELi2ELi2ELi4ELi2ELb1EEENS1_21CollectiveEpilogueBwdISB_SC_SE_Li256ELb0ELb0ELi2EEENS1_19SingleTileSchedulerILb0ELb0ELb0ELi128EEEEEEEEEvNT_6ParamsE,"a",@progbits
	.sectionflags	@""
	.align	4
.nv.constant0._ZN7cutlass13device_kernelIN5flash19enable_sm80_to_sm89INS1_16FlashAttnBwdSm80INS1_25CollectiveMainloopBwdSm80ILi2ELi1EN4cute5tupleIJNS5_1CILi64EEENS7_ILi128EEENS7_ILi96EEEEEENS_6half_tEfNS_4arch4Sm80ELb0ELb0ELb0ELb0ELb0ELb0ELb0ELb0ELi2ELi2ELi4ELi2ELb1EEENS1_21CollectiveEpilogueBwdISB_SC_SE_Li256ELb0ELb0ELi2EEENS1_19SingleTileSchedulerILb0ELb0ELb0ELi128EEEEEEEEEvNT_6ParamsE:
	.zero		976


//--------------------- .nv.constant0._ZN7cutlass13device_kernelIN5flash19enable_sm80_to_sm89INS1_16FlashAttnBwdSm80INS1_25CollectiveMainloopBwdSm80ILi2ELi1EN4cute5tupleIJNS5_1CILi64EEENS7_ILi128EEENS7_ILi96EEEEEENS_6half_tEfNS_4arch4Sm80ELb0ELb0ELb0ELb0ELb1ELb0ELb0ELb0ELi2ELi2ELi4ELi2ELb1EEENS1_21CollectiveEpilogueBwdISB_SC_SE_Li256ELb0ELb0ELi2EEENS1_19SingleTileSchedulerILb0ELb0ELb0ELi128EEEEEEEEEvNT_6ParamsE --------------------------
	.section	.nv.constant0._ZN7cutlass13device_kernelIN5flash19enable_sm80_to_sm89INS1_16FlashAttnBwdSm80INS1_25CollectiveMainloopBwdSm80ILi2ELi1EN4cute5tupleIJNS5_1CILi64EEENS7_ILi128EEENS7_ILi96EEEEEENS_6half_tEfNS_4arch4Sm80ELb0ELb0ELb0ELb0ELb1ELb0ELb0ELb0ELi2ELi2ELi4ELi2ELb1EEENS1_21CollectiveEpilogueBwdISB_SC_SE_Li256ELb0ELb0ELi2EEENS1_19SingleTileSchedulerILb0ELb0ELb0ELi128EEEEEEEEEvNT_6ParamsE,"a",@progbits
	.sectionflags	@""
	.align	4
.nv.constant0._ZN7cutlass13device_kernelIN5flash19enable_sm80_to_sm89INS1_16FlashAttnBwdSm80INS1_25CollectiveMainloopBwdSm80ILi2ELi1EN4cute5tupleIJNS5_1CILi64EEENS7_ILi128EEENS7_ILi96EEEEEENS_6half_tEfNS_4arch4Sm80ELb0ELb0ELb0ELb0ELb1ELb0ELb0ELb0ELi2ELi2ELi4ELi2ELb1EEENS1_21CollectiveEpilogueBwdISB_SC_SE_Li256ELb0ELb0ELi2EEENS1_19SingleTileSchedulerILb0ELb0ELb0ELi128EEEEEEEEEvNT_6ParamsE:
	.zero		976


//--------------------- .nv.constant0._ZN7cutlass13device_kernelIN5flash19enable_sm80_to_sm89INS1_16FlashAttnBwdSm80INS1_25CollectiveMainloopBwdSm80ILi2ELi1EN4cute5tupleIJNS5_1CILi64EEENS7_ILi128EEENS7_ILi96EEEEEENS_6half_tEfNS_4arch4Sm80ELb0ELb0ELb0ELb0ELb0ELb0ELb0ELb0ELi2ELi2ELi4ELi2ELb1EEENS1_24CollectiveEpilogueBwdGQAISB_fSE_Li256ELb0ELb0EEENS1_19SingleTileSchedulerILb0ELb0ELb0ELi128EEEEEEEEEvNT_6ParamsE --------------------------
	.section	.nv.constant0._ZN7cutlass13device_kernelIN5flash19enable_sm80_to_sm89INS1_16FlashAttnBwdSm80INS1_25CollectiveMainloopBwdSm80ILi2ELi1EN4cute5tupleIJNS5_1CILi64EEENS7_ILi128EEENS7_ILi96EEEEEENS_6half_tEfNS_4arch4Sm80ELb0ELb0ELb0ELb0ELb0ELb0ELb0ELb0ELi2ELi2ELi4ELi2ELb1EEENS1_24CollectiveEpilogueBwdGQAISB_fSE_Li256ELb0ELb0EEENS1_19SingleTileSchedulerILb0ELb0ELb0ELi128EEEEEEEEEvNT_6ParamsE,"a",@progbits
	.sectionflags	@""
	.align	4
.nv.constant0._ZN7cutlass13device_kernelIN5flash19enable_sm80_to_sm89INS1_16FlashAttnBwdSm80INS1_25CollectiveMainloopBwdSm80ILi2ELi1EN4cute5tupleIJNS5_1CILi64EEENS7_ILi128EEENS7_ILi96EEEEEENS_6half_tEfNS_4arch4Sm80ELb0ELb0ELb0ELb0ELb0ELb0ELb0ELb0ELi2ELi2ELi4ELi2ELb1EEENS1_24CollectiveEpilogueBwdGQAISB_fSE_Li256ELb0ELb0EEENS1_19SingleTileSchedulerILb0ELb0ELb0ELi128EEEEEEEEEvNT_6ParamsE:
	.zero		984


//--------------------- .nv.constant0._ZN7cutlass13device_kernelIN5flash19enable_sm80_to_sm89INS1_16FlashAttnBwdSm80INS1_25CollectiveMainloopBwdSm80ILi2ELi1EN4cute5tupleIJNS5_1CILi64EEENS7_ILi128EEENS7_ILi96EEEEEENS_6half_tEfNS_4arch4Sm80ELb0ELb0ELb0ELb0ELb1ELb0ELb0ELb0ELi2ELi2ELi4ELi2ELb1EEENS1_24CollectiveEpilogueBwdGQAISB_fSE_Li256ELb0ELb1EEENS1_19SingleTileSchedulerILb0ELb0ELb0ELi128EEEEEEEEEvNT_6ParamsE --------------------------
	.section	.nv.constant0._ZN7cutlass13device_kernelIN5flash19enable_sm80_to_sm89INS1_16FlashAttnBwdSm80INS1_25CollectiveMainloopBwdSm80ILi2ELi1EN4cute5tupleIJNS5_1CILi64EEENS7_ILi128EEENS7_ILi96EEEEEENS_6half_tEfNS_4arch4Sm80ELb0ELb0ELb0ELb0ELb1ELb0ELb0ELb0ELi2ELi2ELi4ELi2ELb1EEENS1_24CollectiveEpilogueBwdGQAISB_fSE_Li256ELb0ELb1EEENS1_19SingleTileSchedulerILb0ELb0ELb0ELi128EEEEEEEEEvNT_6ParamsE,"a",@progbits
	.sectionflags	@""
	.align	4
.nv.constant0._ZN7cutlass13device_kernelIN5flash19enable_sm80_to_sm89INS1_16FlashAttnBwdSm80INS1_25CollectiveMainloopBwdSm80ILi2ELi1EN4cute5tupleIJNS5_1CILi64EEENS7_ILi128EEENS7_ILi96EEEEEENS_6half_tEfNS_4arch4Sm80ELb0ELb0ELb0ELb0ELb1ELb0ELb0ELb0ELi2ELi2ELi4ELi2ELb1EEENS1_24CollectiveEpilogueBwdGQAISB_fSE_Li256ELb0ELb1EEENS1_19SingleTileSchedulerILb0ELb0ELb0ELi128EEEEEEEEEvNT_6ParamsE:
	.zero		984


//--------------------- .nv.constant0._ZN7cutlass13device_kernelIN5flash19enable_sm80_to_sm89INS1_16FlashAttnBwdSm80INS1_25CollectiveMainloopBwdSm80ILi2ELi1EN4cute5tupleIJNS5_1CILi64EEENS7_ILi128EEENS7_ILi96EEEEEENS_6half_tEfNS_4arch4Sm80ELb0ELb0ELb0ELb1ELb0ELb0ELb0ELb0ELi2ELi2ELi4ELi2ELb1EEENS1_21CollectiveEpilogueBwdISB_SC_SE_Li256ELb1ELb0ELi2EEENS1_19SingleTileSchedulerILb1ELb0ELb0ELi128EEEEEEEEEvNT_6ParamsE --------------------------
	.section	.nv.constant0._ZN7cutlass13device_kernelIN5flash19enable_sm80_to_sm89INS1_16FlashAttnBwdSm80INS1_25CollectiveMainloopBwdSm80ILi2ELi1EN4cute5tupleIJNS5_1CILi64EEENS7_ILi128EEENS7_ILi96EEEEEENS_6half_tEfNS_4arch4Sm80ELb0ELb0ELb0ELb1ELb0ELb0ELb0ELb0ELi2ELi2ELi4ELi2ELb1EEENS1_21CollectiveEpilogueBwdISB_SC_SE_Li256ELb1ELb0ELi2EEENS1_19SingleTileSchedulerILb1ELb0ELb0ELi128EEEEEEEEEvNT_6ParamsE,"a",@progbits
	.sectionflags	@""
	.align	4
.nv.constant0._ZN7cutlass13device_kernelIN5flash19enable_sm80_to_sm89INS1_16FlashAttnBwdSm80INS1_25CollectiveMainloopBwdSm80ILi2ELi1EN4cute5tupleIJNS5_1CILi64EEENS7_ILi128EEENS7_ILi96EEEEEENS_6half_tEfNS_4arch4Sm80ELb0ELb0ELb0ELb1ELb0ELb0ELb0ELb0ELi2ELi2ELi4ELi2ELb1EEENS1_21CollectiveEpilogueBwdISB_SC_SE_Li256ELb1ELb0ELi2EEENS1_19SingleTileSchedulerILb1ELb0ELb0ELi128EEEEEEEEEvNT_6ParamsE:
	.zero		976


//--------------------- .nv.constant0._ZN7cutlass13device_kernelIN5flash19enable_sm80_to_sm89INS1_16FlashAttnBwdSm80INS1_25CollectiveMainloopBwdSm80ILi2ELi1EN4cute5tupleIJNS5_1CILi64EEENS7_ILi128EEENS7_ILi96EEEEEENS_6half_tEfNS_4arch4Sm80ELb0ELb0ELb0ELb1ELb1ELb0ELb0ELb0ELi2ELi2ELi4ELi2ELb1EEENS1_21CollectiveEpilogueBwdISB_SC_SE_Li256ELb1ELb0ELi2EEENS1_19SingleTileSchedulerILb1ELb0ELb0ELi128EEEEEEEEEvNT_6ParamsE --------------------------
	.section	.nv.constant0._ZN7cutlass13device_kernelIN5flash19enable_sm80_to_sm89INS1_16FlashAttnBwdSm80INS1_25CollectiveMainloopBwdSm80ILi2ELi1EN4cute5tupleIJNS5_1CILi64EEENS7_ILi128EEENS7_ILi96EEEEEENS_6half_tEfNS_4arch4Sm80ELb0ELb0ELb0ELb1ELb1ELb0ELb0ELb0ELi2ELi2ELi4ELi2ELb1EEENS1_21CollectiveEpilogueBwdISB_SC_SE_Li256ELb1ELb0ELi2EEENS1_19SingleTileSchedulerILb1ELb0ELb0ELi128EEEEEEEEEvNT_6ParamsE,"a",@progbits
	.sectionflags	@""
	.align	4
.nv.constant0._ZN7cutlass13device_kernelIN5flash19enable_sm80_to_sm89INS1_16FlashAttnBwdSm80INS1_25CollectiveMainloopBwdSm80ILi2ELi1EN4cute5tupleIJNS5_1CILi64EEENS7_ILi128EEENS7_ILi96EEEEEENS_6half_tEfNS_4arch4Sm80ELb0ELb0ELb0ELb1ELb1ELb0ELb0ELb0ELi2ELi2ELi4ELi2ELb1EEENS1_21CollectiveEpilogueBwdISB_SC_SE_Li256ELb1ELb0ELi2EEENS1_19SingleTileSchedulerILb1ELb0ELb0ELi128EEEEEEEEEvNT_6ParamsE:
	.zero		976


//--------------------- .nv.constant0._ZN7cutlass13device_kernelIN5flash19enable_sm80_to_sm89INS1_16FlashAttnBwdSm80INS1_25CollectiveMainloopBwdSm80ILi2ELi1EN4cute5tupleIJNS5_1CILi64EEENS7_ILi128EEENS7_ILi96EEEEEENS_6half_tEfNS_4arch4Sm80ELb0ELb0ELb0ELb1ELb0ELb0ELb0ELb0ELi2ELi2ELi4ELi2ELb1EEENS1_24CollectiveEpilogueBwdGQAISB_fSE_Li256ELb1ELb0EEENS1_19SingleTileSchedulerILb1ELb0ELb0ELi128EEEEEEEEEvNT_6ParamsE --------------------------
	.section	.nv.constant0._ZN7cutlass13device_kernelIN5flash19enable_sm80_to_sm89INS1_16FlashAttnBwdSm80INS1_25CollectiveMainloopBwdSm80ILi2ELi1EN4cute5tupleIJNS5_1CILi64EEENS7_ILi128EEENS7_ILi96EEEEEENS_6half_tEfNS_4arch4Sm80ELb0ELb0ELb0ELb1ELb0ELb0ELb0ELb0ELi2ELi2ELi4ELi2ELb1EEENS1_24CollectiveEpilogueBwdGQAISB_fSE_Li256ELb1ELb0EEENS1_19SingleTileSchedulerILb1ELb0ELb0ELi128EEEEEEEEEvNT_6ParamsE,"a",@progbits
	.sectionflags	@""
	.align	4
.nv.constant0._ZN7cutlass13device_kernelIN5flash19enable_sm80_to_sm89INS1_16FlashAttnBwdSm80INS1_25CollectiveMainloopBwdSm80ILi2ELi1EN4cute5tupleIJNS5_1CILi64EEENS7_ILi128EEENS7_ILi96EEEEEENS_6half_tEfNS_4arch4Sm80ELb0ELb0ELb0ELb1ELb0ELb0ELb0ELb0ELi2ELi2ELi4ELi2ELb1EEENS1_24CollectiveEpilogueBwdGQAISB_fSE_Li256ELb1ELb0EEENS1_19SingleTileSchedulerILb1ELb0ELb0ELi128EEEEEEEEEvNT_6ParamsE:
	.zero		984


//--------------------- .nv.constant0._ZN7cutlass13device_kernelIN5flash19enable_sm80_to_sm89INS1_16FlashAttnBwdSm80INS1_25CollectiveMainloopBwdSm80ILi2ELi1EN4cute5tupleIJNS5_1CILi64EEENS7_ILi128EEENS7_ILi96EEEEEENS_6half_tEfNS_4arch4Sm80ELb0ELb0ELb0ELb1ELb1ELb0ELb0ELb0ELi2ELi2ELi4ELi2ELb1EEENS1_24CollectiveEpilogueBwdGQAISB_fSE_Li256ELb1ELb1EEENS1_19SingleTileSchedulerILb1ELb0ELb0ELi128EEEEEEEEEvNT_6ParamsE --------------------------
	.section	.nv.constant0._ZN7cutlass13device_kernelIN5flash19enable_sm80_to_sm89INS1_16FlashAttnBwdSm80INS1_25CollectiveMainloopBwdSm80ILi2ELi1EN4cute5tupleIJNS5_1CILi64EEENS7_ILi128EEENS7_ILi96EEEEEENS_6half_tEfNS_4arch4Sm80ELb0ELb0ELb0ELb1ELb1ELb0ELb0ELb0ELi2ELi2ELi4ELi2ELb1EEENS1_24CollectiveEpilogueBwdGQAISB_fSE_Li256ELb1ELb1EEENS1_19SingleTileSchedulerILb1ELb0ELb0ELi128EEEEEEEEEvNT_6ParamsE,"a",@progbits
	.sectionflags	@""
	.align	4
.nv.constant0._ZN7cutlass13device_kernelIN5flash19enable_sm80_to_sm89INS1_16FlashAttnBwdSm80INS1_25CollectiveMainloopBwdSm80ILi2ELi1EN4cute5tupleIJNS5_1CILi64EEENS7_ILi128EEENS7_ILi96EEEEEENS_6half_tEfNS_4arch4Sm80ELb0ELb0ELb0ELb1ELb1ELb0ELb0ELb0ELi2ELi2ELi4ELi2ELb1EEENS1_24CollectiveEpilogueBwdGQAISB_fSE_Li256ELb1ELb1EEENS1_19SingleTileSchedulerILb1ELb0ELb0ELi128EEEEEEEEEvNT_6ParamsE:
	.zero		984


//--------------------- .nv.constant0._ZN7cutlass13device_kernelIN5flash19enable_sm80_to_sm89INS1_16FlashAttnBwdSm80INS1_25CollectiveMainloopBwdSm80ILi2ELi1EN4cute5tupleIJNS5_1CILi64EEENS7_ILi128EEENS7_ILi96EEEEEENS_6half_tEfNS_4arch4Sm80ELb0ELb1ELb0ELb0ELb0ELb0ELb0ELb0ELi2ELi2ELi4ELi2ELb1EEENS1_21CollectiveEpilogueBwdISB_SC_SE_Li256ELb0ELb0ELi2EEENS1_19SingleTileSchedulerILb0ELb0ELb0ELi128EEEEEEEEEvNT_6ParamsE --------------------------
	.section	.nv.constant0._ZN7cutlass13device_kernelIN5flash19enable_sm80_to_sm89INS1_16FlashAttnBwdSm80INS1_25CollectiveMainloopBwdSm80ILi2ELi1EN4cute5tupleIJNS5_1CILi64EEENS7_ILi128EEENS7_ILi96EEEEEENS_6half_tEfNS_4arch4Sm80ELb0ELb1ELb0ELb0ELb0ELb0ELb0ELb0ELi2ELi2ELi4ELi2ELb1EEENS1_21CollectiveEpilogueBwdISB_SC_SE_Li256ELb0ELb0ELi2EEENS1_19SingleTileSchedulerILb0ELb0ELb0ELi128EEEEEEEEEvNT_6ParamsE,"a",@progbits
	.sectionflags	@""
	.align	4
.nv.constant0._ZN7cutlass13device_kernelIN5flash19enable_sm80_to_sm89INS1_16FlashAttnBwdSm80INS1_25CollectiveMainloopBwdSm80ILi2ELi1EN4cute5tupleIJNS5_1CILi64EEENS7_ILi128EEENS7_ILi96EEEEEENS_6half_tEfNS_4arch4Sm80ELb0ELb1ELb0ELb0ELb0ELb0ELb0ELb0ELi2ELi2ELi4ELi2ELb1EEENS1_21CollectiveEpilogueBwdISB_SC_SE_Li256ELb0ELb0ELi2EEENS1_19SingleTileSchedulerILb0ELb0ELb0ELi128EEEEEEEEEvNT_6ParamsE:
	.zero		976


//--------------------- .nv.constant0._ZN7cutlass13device_kernelIN5flash19enable_sm80_to_sm89INS1_16FlashAttnBwdSm80INS1_25CollectiveMainloopBwdSm80ILi2ELi1EN4cute5tupleIJNS5_1CILi64EEENS7_ILi128EEENS7_ILi96EEEEEENS_6half_tEfNS_4arch4Sm80ELb0ELb1ELb0ELb0ELb1ELb0ELb0ELb0ELi2ELi2ELi4ELi2ELb1EEENS1_21CollectiveEpilogueBwdISB_SC_SE_Li256ELb0ELb0ELi2EEENS1_19SingleTileSchedulerILb0ELb0ELb0ELi128EEEEEEEEEvNT_6ParamsE --------------------------
	.section	.nv.constant0._ZN7cutlass13device_kernelIN5flash19enable_sm80_to_sm89INS1_16FlashAttnBwdSm80INS1_25CollectiveMainloopBwdSm80ILi2ELi1EN4cute5tupleIJNS5_1CILi64EEENS7_ILi128EEENS7_ILi96EEEEEENS_6half_tEfNS_4arch4Sm80ELb0ELb1ELb0ELb0ELb1ELb0ELb0ELb0ELi2ELi2ELi4ELi2ELb1EEENS1_21CollectiveEpilogueBwdISB_SC_SE_Li256ELb0ELb0ELi2EEENS1_19SingleTileSchedulerILb0ELb0ELb0ELi128EEEEEEEEEvNT_6ParamsE,"a",@progbits
	.sectionflags	@""
	.align	4
.nv.constant0._ZN7cutlass13device_kernelIN5flash19enable_sm80_to_sm89INS1_16FlashAttnBwdSm80INS1_25CollectiveMainloopBwdSm80ILi2ELi1EN4cute5tupleIJNS5_1CILi64EEENS7_ILi128EEENS7_ILi96EEEEEENS_6half_tEfNS_4arch4Sm80ELb0ELb1ELb0ELb0ELb1ELb0ELb0ELb0ELi2ELi2ELi4ELi2ELb1EEENS1_21CollectiveEpilogueBwdISB_SC_SE_Li256ELb0ELb0ELi2EEENS1_19SingleTileSchedulerILb0ELb0ELb0ELi128EEEEEEEEEvNT_6ParamsE:
	.zero		976


//--------------------- .nv.constant0._ZN7cutlass13device_kernelIN5flash19enable_sm80_to_sm89INS1_16FlashAttnBwdSm80INS1_25CollectiveMainloopBwdSm80ILi2ELi1EN4cute5tupleIJNS5_1CILi64EEENS7_ILi128EEENS7_ILi96EEEEEENS_6half_tEfNS_4arch4Sm80ELb0ELb1ELb0ELb0ELb0ELb0ELb0ELb0ELi2ELi2ELi4ELi2ELb1EEENS1_24CollectiveEpilogueBwdGQAISB_fSE_Li256ELb0ELb0EEENS1_19SingleTileSchedulerILb0ELb0ELb0ELi128EEEEEEEEEvNT_6ParamsE --------------------------
	.section	.nv.constant0._ZN7cutlass13device_kernelIN5flash19enable_sm80_to_sm89INS1_16FlashAttnBwdSm80INS1_25CollectiveMainloopBwdSm80ILi2ELi1EN4cute5tupleIJNS5_1CILi64EEENS7_ILi128EEENS7_ILi96EEEEEENS_6half_tEfNS_4arch4Sm80ELb0ELb1ELb0ELb0ELb0ELb0ELb0ELb0ELi2ELi2ELi4ELi2ELb1EEENS1_24CollectiveEpilogueBwdGQAISB_fSE_Li256ELb0ELb0EEENS1_19SingleTileSchedulerILb0ELb0ELb0ELi128EEEEEEEEEvNT_6ParamsE,"a",@progbits
	.sectionflags	@""
	.align	4
.nv.constant0._ZN7cutlass13device_kernelIN5flash19enable_sm80_to_sm89INS1_16FlashAttnBwdSm80INS1_25CollectiveMainloopBwdSm80ILi2ELi1EN4cute5tupleIJNS5_1CILi64EEENS7_ILi128EEENS7_ILi96EEEEEENS_6half_tEfNS_4arch4Sm80ELb0ELb1ELb0ELb0ELb0ELb0ELb0ELb0ELi2ELi2ELi4ELi2ELb1EEENS1_24CollectiveEpilogueBwdGQAISB_fSE_Li256ELb0ELb0EEENS1_19SingleTileSchedulerILb0ELb0ELb0ELi128EEEEEEEEEvNT_6ParamsE:
	.zero		984


//--------------------- .nv.constant0._ZN7cutlass13device_kernelIN5flash19enable_sm80_to_sm89INS1_16FlashAttnBwdSm80INS1_25CollectiveMainloopBwdSm80ILi2ELi1EN4cute5tupleIJNS5_1CILi64EEENS7_ILi128EEENS7_ILi96EEEEEENS_6half_tEfNS_4arch4Sm80ELb0ELb1ELb0ELb0ELb1ELb0ELb0ELb0ELi2ELi2ELi4ELi2ELb1EEENS1_24CollectiveEpilogueBwdGQAISB_fSE_Li256ELb0ELb1EEENS1_19SingleTileSchedulerILb0ELb0ELb0ELi128EEEEEEEEEvNT_6ParamsE --------------------------
	.section	.nv.constant0._ZN7cutlass13device_kernelIN5flash19enable_sm80_to_sm89INS1_16FlashAttnBwdSm80INS1_25CollectiveMainloopBwdSm80ILi2ELi1EN4cute5tupleIJNS5_1CILi64EEENS7_ILi128EEENS7_ILi96EEEEEENS_6half_tEfNS_4arch4Sm80ELb0ELb1ELb0ELb0ELb1ELb0ELb0ELb0ELi2ELi2ELi4ELi2ELb1EEENS1_24CollectiveEpilogueBwdGQAISB_fSE_Li256ELb0ELb1EEENS1_19SingleTileSchedulerILb0ELb0ELb0ELi128EEEEEEEEEvNT_6ParamsE,"a",@progbits
	.sectionflags	@""
	.align	4
.nv.constant0._ZN7cutlass13device_kernelIN5flash19enable_sm80_to_sm89INS1_16FlashAttnBwdSm80INS1_25CollectiveMainloopBwdSm80ILi2ELi1EN4cute5tupleIJNS5_1CILi64EEENS7_ILi128EEENS7_ILi96EEEEEENS_6half_tEfNS_4arch4Sm80ELb0ELb1ELb0ELb0ELb1ELb0ELb0ELb0ELi2ELi2ELi4ELi2ELb1EEENS1_24CollectiveEpilogueBwdGQAISB_fSE_Li256ELb0ELb1EEENS1_19SingleTileSchedulerILb0ELb0ELb0ELi128EEEEEEEEEvNT_6ParamsE:
	.zero		984


//--------------------- .nv.constant0._ZN7cutlass13device_kernelIN5flash19enable_sm80_to_sm89INS1_16FlashAttnBwdSm80INS1_25CollectiveMainloopBwdSm80ILi2ELi1EN4cute5tupleIJNS5_1CILi64EEENS7_ILi128EEENS7_ILi96EEEEEENS_6half_tEfNS_4arch4Sm80ELb0ELb1ELb0ELb1ELb0ELb0ELb0ELb0ELi2ELi2ELi4ELi2ELb1EEENS1_21CollectiveEpilogueBwdISB_SC_SE_Li256ELb1ELb0ELi2EEENS1_19SingleTileSchedulerILb1ELb0ELb0ELi128EEEEEEEEEvNT_6ParamsE --------------------------
	.section	.nv.constant0._ZN7cutlass13device_kernelIN5flash19enable_sm80_to_sm89INS1_16FlashAttnBwdSm80INS1_25CollectiveMainloopBwdSm80ILi2ELi1EN4cute5tupleIJNS5_1CILi64EEENS7_ILi128EEENS7_ILi96EEEEEENS_6half_tEfNS_4arch4Sm80ELb0ELb1ELb0ELb1ELb0ELb0ELb0ELb0ELi2ELi2ELi4ELi2ELb1EEENS1_21CollectiveEpilogueBwdISB_SC_SE_Li256ELb1ELb0ELi2EEENS1_19SingleTileSchedulerILb1ELb0ELb0ELi128EEEEEEEEEvNT_6ParamsE,"a",@progbits
	.sectionflags	@""
	.align	4
.nv.constant0._ZN7cutlass13device_kernelIN5flash19enable_sm80_to_sm89INS1_16FlashAttnBwdSm80INS1_25CollectiveMainloopBwdSm80ILi2ELi1EN4cute5tupleIJNS5_1CILi64EEENS7_ILi128EEENS7_ILi96EEEEEENS_6half_tEfNS_4arch4Sm80ELb0ELb1ELb0ELb1ELb0ELb0ELb0ELb0ELi2ELi2ELi4ELi2ELb1EEENS1_21CollectiveEpilogueBwdISB_SC_SE_Li256ELb1ELb0ELi2EEENS1_19SingleTileSchedulerILb1ELb0ELb0ELi128EEEEEEEEEvNT_6ParamsE:
	.zero		976


//--------------------- .nv.constant0._ZN7cutlass13device_kernelIN5flash19enable_sm80_to_sm89INS1_16FlashAttnBwdSm80INS1_25CollectiveMainloopBwdSm80ILi2ELi1EN4cute5tupleIJNS5_1CILi64EEENS7_ILi128EEENS7_ILi96EEEEEENS_6half_tEfNS_4arch4Sm80ELb0ELb1ELb0ELb1ELb1ELb0ELb0ELb0ELi2ELi2ELi4ELi2ELb1EEENS1_21CollectiveEpilogueBwdISB_SC_SE_Li256ELb1ELb0ELi2EEENS1_19SingleTileSchedulerILb1ELb0ELb0ELi128EEEEEEEEEvNT_6ParamsE --------------------------
	.section	.nv.constant0._ZN7cutlass13device_kernelIN5flash19enable_sm80_to_sm89INS1_16FlashAttnBwdSm80INS1_25CollectiveMainloopBwdSm80ILi2ELi1EN4cute5tupleIJNS5_1CILi64EEENS7_ILi128EEENS7_ILi96EEEEEENS_6half_tEfNS_4arch4Sm80ELb0ELb1ELb0ELb1ELb1ELb0ELb0ELb0ELi2ELi2ELi4ELi2ELb1EEENS1_21CollectiveEpilogueBwdISB_SC_SE_Li256ELb1ELb0ELi2EEENS1_19SingleTileSchedulerILb1ELb0ELb0ELi128EEEEEEEEEvNT_6ParamsE,"a",@progbits
	.sectionflags	@""
	.align	4
.nv.constant0._ZN7cutlass13device_kernelIN5flash19enable_sm80_to_sm89INS1_16FlashAttnBwdSm80INS1_25CollectiveMainloopBwdSm80ILi2ELi1EN4cute5tupleIJNS5_1CILi64EEENS7_ILi128EEENS7_ILi96EEEEEENS_6half_tEfNS_4arch4Sm80ELb0ELb1ELb0ELb1ELb1ELb0ELb0ELb0ELi2ELi2ELi4ELi2ELb1EEENS1_21CollectiveEpilogueBwdISB_SC_SE_Li256ELb1ELb0ELi2EEENS1_19SingleTileSchedulerILb1ELb0ELb0ELi128EEEEEEEEEvNT_6ParamsE:
	.zero		976


//--------------------- .nv.constant0._ZN7cutlass13device_kernelIN5flash19enable_sm80_to_sm89INS1_16FlashAttnBwdSm80INS1_25CollectiveMainloopBwdSm80ILi2ELi1EN4cute5tupleIJNS5_1CILi64EEENS7_ILi128EEENS7_ILi96EEEEEENS_6half_tEfNS_4arch4Sm80ELb0ELb1ELb0ELb1ELb0ELb0ELb0ELb0ELi2ELi2ELi4ELi2ELb1EEENS1_24CollectiveEpilogueBwdGQAISB_fSE_Li256ELb1ELb0EEENS1_19SingleTileSchedulerILb1ELb0ELb0ELi128EEEEEEEEEvNT_6ParamsE --------------------------
	.section	.nv.constant0._ZN7cutlass13device_kernelIN5flash19enable_sm80_to_sm89INS1_16FlashAttnBwdSm80INS1_25CollectiveMainloopBwdSm80ILi2ELi1EN4cute5tupleIJNS5_1CILi64EEENS7_ILi128EEENS7_ILi96EEEEEENS_6half_tEfNS_4arch4Sm80ELb0ELb1ELb0ELb1ELb0ELb0ELb0ELb0ELi2ELi2ELi4ELi2ELb1EEENS1_24CollectiveEpilogueBwdGQAISB_fSE_Li256ELb1ELb0EEENS1_19SingleTileSchedulerILb1ELb0ELb0ELi128EEEEEEEEEvNT_6ParamsE,"a",@progbits
	.sectionflags	@""
	.align	4
.nv.constant0._ZN7cutlass13device_kernelIN5flash19enable_sm80_to_sm89INS1_16FlashAttnBwdSm80INS1_25CollectiveMainloopBwdSm80ILi2ELi1EN4cute5tupleIJNS5_1CILi64EEENS7_ILi128EEENS7_ILi96EEEEEENS_6half_tEfNS_4arch4Sm80ELb0ELb1ELb0ELb1ELb0ELb0ELb0ELb0ELi2ELi2ELi4ELi2ELb1EEENS1_24CollectiveEpilogueBwdGQAISB_fSE_Li256ELb1ELb0EEENS1_19SingleTileSchedulerILb1ELb0ELb0ELi128EEEEEEEEEvNT_6ParamsE:
	.zero		984


//--------------------- .nv.constant0._ZN7cutlass13device_kernelIN5flash19enable_sm80_to_sm89INS1_16FlashAttnBwdSm80INS1_25CollectiveMainloopBwdSm80ILi2ELi1EN4cute5tupleIJNS5_1CILi64EEENS7_ILi128EEENS7_ILi96EEEEEENS_6half_tEfNS_4arch4Sm80ELb0ELb1ELb0ELb1ELb1ELb0ELb0ELb0ELi2ELi2ELi4ELi2ELb1EEENS1_24CollectiveEpilogueBwdGQAISB_fSE_Li256ELb1ELb1EEENS1_19SingleTileSchedulerILb1ELb0ELb0ELi128EEEEEEEEEvNT_6ParamsE --------------------------
	.section	.nv.constant0._ZN7cutlass13device_kernelIN5flash19enable_sm80_to_sm89INS1_16FlashAttnBwdSm80INS1_25CollectiveMainloopBwdSm80ILi2ELi1EN4cute5tupleIJNS5_1CILi64EEENS7_ILi128EEENS7_ILi96EEEEEENS_6half_tEfNS_4arch4Sm80ELb0ELb1ELb0ELb1ELb1ELb0ELb0ELb0ELi2ELi2ELi4ELi2ELb1EEENS1_24CollectiveEpilogueBwdGQAISB_fSE_Li256ELb1ELb1EEENS1_19SingleTileSchedulerILb1ELb0ELb0ELi128EEEEEEEEEvNT_6ParamsE,"a",@progbits
	.sectionflags	@""
	.align	4
.nv.constant0._ZN7cutlass13device_kernelIN5flash19enable_sm80_to_sm89INS1_16FlashAttnBwdSm80INS1_25CollectiveMainloopBwdSm80ILi2ELi1EN4cute5tupleIJNS5_1CILi64EEENS7_ILi128EEENS7_ILi96EEEEEENS_6half_tEfNS_4arch4Sm80ELb0ELb1ELb0ELb1ELb1ELb0ELb0ELb0ELi2ELi2ELi4ELi2ELb1EEENS1_24CollectiveEpilogueBwdGQAISB_fSE_Li256ELb1ELb1EEENS1_19SingleTileSchedulerILb1ELb0ELb0ELi128EEEEEEEEEvNT_6ParamsE:
	.zero		984


//--------------------- .nv.constant0._ZN7cutlass13device_kernelIN5flash19enable_sm80_to_sm89INS1_16FlashAttnBwdSm80INS1_25CollectiveMainloopBwdSm80ILi2ELi1EN4cute5tupleIJNS5_1CILi64EEENS7_ILi128EEENS7_ILi96EEEEEENS_6half_tEfNS_4arch4Sm80ELb1ELb0ELb0ELb0ELb0ELb0ELb0ELb0ELi2ELi2ELi4ELi2ELb1EEENS1_21CollectiveEpilogueBwdISB_SC_SE_Li256ELb0ELb0ELi2EEENS1_25SingleTileBwdLPTSchedulerILb0ELi128ELb0EEEEEEEEEvNT_6ParamsE --------------------------
	.section	.nv.constant0._ZN7cutlass13device_kernelIN5flash19enable_sm80_to_sm89INS1_16FlashAttnBwdSm80INS1_25CollectiveMainloopBwdSm80ILi2ELi1EN4cute5tupleIJNS5_1CILi64EEENS7_ILi128EEENS7_ILi96EEEEEENS_6half_tEfNS_4arch4Sm80ELb1ELb0ELb0ELb0ELb0ELb0ELb0ELb0ELi2ELi2ELi4ELi2ELb1EEENS1_21CollectiveEpilogueBwdISB_SC_SE_Li256ELb0ELb0ELi2EEENS1_25SingleTileBwdLPTSchedulerILb0ELi128ELb0EEEEEEEEEvNT_6ParamsE,"a",@progbits
	.sectionflags	@""
	.align	4
.nv.constant0._ZN7cutlass13device_kernelIN5flash19enable_sm80_to_sm89INS1_16FlashAttnBwdSm80INS1_25CollectiveMainloopBwdSm80ILi2ELi1EN4cute5tupleIJNS5_1CILi64EEENS7_ILi128EEENS7_ILi96EEEEEENS_6half_tEfNS_4arch4Sm80ELb1ELb0ELb0ELb0ELb0ELb0ELb0ELb0ELi2ELi2ELi4ELi2ELb1EEENS1_21CollectiveEpilogueBwdISB_SC_SE_Li256ELb0ELb0ELi2EEENS1_25SingleTileBwdLPTSchedulerILb0ELi128ELb0EEEEEEEEEvNT_6ParamsE:
	.zero		1000


//--------------------- .nv.constant0._ZN7cutlass13device_kernelIN5flash19enable_sm80_to_sm89INS1_16FlashAttnBwdSm80INS1_25CollectiveMainloopBwdSm80ILi2ELi1EN4cute5tupleIJNS5_1CILi64EEENS7_ILi128EEENS7_ILi96EEEEEENS_6half_tEfNS_4arch4Sm80ELb1ELb0ELb0ELb0ELb1ELb0ELb0ELb0ELi2ELi2ELi4ELi2ELb1EEENS1_21CollectiveEpilogueBwdISB_SC_SE_Li256ELb0ELb0ELi2EEENS1_25SingleTileBwdLPTSchedulerILb0ELi128ELb1EEEEEEEEEvNT_6ParamsE --------------------------
	.section	.nv.constant0._ZN7cutlass13device_kernelIN5flash19enable_sm80_to_sm89INS1_16FlashAttnBwdSm80INS1_25CollectiveMainloopBwdSm80ILi2ELi1EN4cute5tupleIJNS5_1CILi64EEENS7_ILi128EEENS7_ILi96EEEEEENS_6half_tEfNS_4arch4Sm80ELb1ELb0ELb0ELb0ELb1ELb0ELb0ELb0ELi2ELi2ELi4ELi2ELb1EEENS1_21CollectiveEpilogueBwdISB_SC_SE_Li256ELb0ELb0ELi2EEENS1_25SingleTileBwdLPTSchedulerILb0ELi128ELb1EEEEEEEEEvNT_6ParamsE,"a",@progbits
	.sectionflags	@""
	.align	4
.nv.constant0._ZN7cutlass13device_kernelIN5flash19enable_sm80_to_sm89INS1_16FlashAttnBwdSm80INS1_25CollectiveMainloopBwdSm80ILi2ELi1EN4cute5tupleIJNS5_1CILi64EEENS7_ILi128EEENS7_ILi96EEEEEENS_6half_tEfNS_4arch4Sm80ELb1ELb0ELb0ELb0ELb1ELb0ELb0ELb0ELi2ELi2ELi4ELi2ELb1EEENS1_21CollectiveEpilogueBwdISB_SC_SE_Li256ELb0ELb0ELi2EEENS1_25SingleTileBwdLPTSchedulerILb0ELi128ELb1EEEEEEEEEvNT_6ParamsE:
	.zero		1000


//--------------------- .nv.constant0._ZN7cutlass13device_kernelIN5flash19enable_sm80_to_sm89INS1_16FlashAttnBwdSm80INS1_25CollectiveMainloopBwdSm80ILi2ELi1EN4cute5tupleIJNS5_1CILi64EEENS7_ILi128EEENS7_ILi96EEEEEENS_6half_tEfNS_4arch4Sm80ELb1ELb0ELb0ELb0ELb0ELb0ELb0ELb0ELi2ELi2ELi4ELi2ELb1EEENS1_24CollectiveEpilogueBwdGQAISB_fSE_Li256ELb0ELb0EEENS1_25SingleTileBwdLPTSchedulerILb0ELi128ELb0EEEEEEEEEvNT_6ParamsE --------------------------
	.section	.nv.constant0._ZN7cutlass13device_kernelIN5flash19enable_sm80_to_sm89INS1_16FlashAttnBwdSm80INS1_25CollectiveMainloopBwdSm80ILi2ELi1EN4cute5tupleIJNS5_1CILi64EEENS7_ILi128EEENS7_ILi96EEEEEENS_6half_tEfNS_4arch4Sm80ELb1ELb0ELb0ELb0ELb0ELb0ELb0ELb0ELi2ELi2ELi4ELi2ELb1EEENS1_24CollectiveEpilogueBwdGQAISB_fSE_Li256ELb0ELb0EEENS1_25SingleTileBwdLPTSchedulerILb0ELi128ELb0EEEEEEEEEvNT_6ParamsE,"a",@progbits
	.sectionflags	@""
	.align	4
.nv.constant0._ZN7cutlass13device_kernelIN5flash19enable_sm80_to_sm89INS1_16FlashAttnBwdSm80INS1_25CollectiveMainloopBwdSm80ILi2ELi1EN4cute5tupleIJNS5_1CILi64EEENS7_ILi128EEENS7_ILi96EEEEEENS_6half_tEfNS_4arch4Sm80ELb1ELb0ELb0ELb0ELb0ELb0ELb0ELb0ELi2ELi2ELi4ELi2ELb1EEENS1_24CollectiveEpilogueBwdGQAISB_fSE_Li256ELb0ELb0EEENS1_25SingleTileBwdLPTSchedulerILb0ELi128ELb0EEEEEEEEEvNT_6ParamsE:
	.zero		1008


//--------------------- .nv.constant0._ZN7cutlass13device_kernelIN5flash19enable_sm80_to_sm89INS1_16FlashAttnBwdSm80INS1_25CollectiveMainloopBwdSm80ILi2ELi1EN4cute5tupleIJNS5_1CILi64EEENS7_ILi128EEENS7_ILi96EEEEEENS_6half_tEfNS_4arch4Sm80ELb1ELb0ELb0ELb0ELb1ELb0ELb0ELb0ELi2ELi2ELi4ELi2ELb1EEENS1_24CollectiveEpilogueBwdGQAISB_fSE_Li256ELb0ELb1EEENS1_25SingleTileBwdLPTSchedulerILb0ELi128ELb1EEEEEEEEEvNT_6ParamsE --------------------------
	.section	.nv.constant0._ZN7cutlass13device_kernelIN5flash19enable_sm80_to_sm89INS1_16FlashAttnBwdSm80INS1_25CollectiveMainloopBwdSm80ILi2ELi1EN4cute5tupleIJNS5_1CILi64EEENS7_ILi128EEENS7_ILi96EEEEEENS_6half_tEfNS_4arch4Sm80ELb1ELb0ELb0ELb0ELb1ELb0ELb0ELb0ELi2ELi2ELi4ELi2ELb1EEENS1_24CollectiveEpilogueBwdGQAISB_fSE_Li256ELb0ELb1EEENS1_25SingleTileBwdLPTSchedulerILb0ELi128ELb1EEEEEEEEEvNT_6ParamsE,"a",@progbits
	.sectionflags	@""
	.align	4
.nv.constant0._ZN7cutlass13device_kernelIN5flash19enable_sm80_to_sm89INS1_16FlashAttnBwdSm80INS1_25CollectiveMainloopBwdSm80ILi2ELi1EN4cute5tupleIJNS5_1CILi64EEENS7_ILi128EEENS7_ILi96EEEEEENS_6half_tEfNS_4arch4Sm80ELb1ELb0ELb0ELb0ELb1ELb0ELb0ELb0ELi2ELi2ELi4ELi2ELb1EEENS1_24CollectiveEpilogueBwdGQAISB_fSE_Li256ELb0ELb1EEENS1_25SingleTileBwdLPTSchedulerILb0ELi128ELb1EEEEEEEEEvNT_6ParamsE:
	.zero		1008


//--------------------- .nv.constant0._ZN7cutlass13device_kernelIN5flash19enable_sm80_to_sm89INS1_16FlashAttnBwdSm80INS1_25CollectiveMainloopBwdSm80ILi2ELi1EN4cute5tupleIJNS5_1CILi64EEENS7_ILi128EEENS7_ILi96EEEEEENS_6half_tEfNS_4arch4Sm80ELb1ELb0ELb0ELb1ELb0ELb0ELb0ELb0ELi2ELi2ELi4ELi2ELb1EEENS1_21CollectiveEpilogueBwdISB_SC_SE_Li256ELb1ELb0ELi2EEENS1_25SingleTileBwdLPTSchedulerILb1ELi128ELb0EEEEEEEEEvNT_6ParamsE --------------------------
	.section	.nv.constant0._ZN7cutlass13device_kernelIN5flash19enable_sm80_to_sm89INS1_16FlashAttnBwdSm80INS1_25CollectiveMainloopBwdSm80ILi2ELi1EN4cute5tupleIJNS5_1CILi64EEENS7_ILi128EEENS7_ILi96EEEEEENS_6half_tEfNS_4arch4Sm80ELb1ELb0ELb0ELb1ELb0ELb0ELb0ELb0ELi2ELi2ELi4ELi2ELb1EEENS1_21CollectiveEpilogueBwdISB_SC_SE_Li256ELb1ELb0ELi2EEENS1_25SingleTileBwdLPTSchedulerILb1ELi128ELb0EEEEEEEEEvNT_6ParamsE,"a",@progbits
	.sectionflags	@""
	.align	4
.nv.constant0._ZN7cutlass13device_kernelIN5flash19enable_sm80_to_sm89INS1_16FlashAttnBwdSm80INS1_25CollectiveMainloopBwdSm80ILi2ELi1EN4cute5tupleIJNS5_1CILi64EEENS7_ILi128EEENS7_ILi96EEEEEENS_6half_tEfNS_4arch4Sm80ELb1ELb0ELb0ELb1ELb0ELb0ELb0ELb0ELi2ELi2ELi4ELi2ELb1EEENS1_21CollectiveEpilogueBwdISB_SC_SE_Li256ELb1ELb0ELi2EEENS1_25SingleTileBwdLPTSchedulerILb1ELi128ELb0EEEEEEEEEvNT_6ParamsE:
	.zero		1000


//--------------------- .nv.constant0._ZN7cutlass13device_kernelIN5flash19enable_sm80_to_sm89INS1_16FlashAttnBwdSm80INS1_25CollectiveMainloopBwdSm80ILi2ELi1EN4cute5tupleIJNS5_1CILi64EEENS7_ILi128EEENS7_ILi96EEEEEENS_6half_tEfNS_4arch4Sm80ELb1ELb0ELb0ELb1ELb1ELb0ELb0ELb0ELi2ELi2ELi4ELi2ELb1EEENS1_21CollectiveEpilogueBwdISB_SC_SE_Li256ELb1ELb0ELi2EEENS1_25SingleTileBwdLPTSchedulerILb1ELi128ELb1EEEEEEEEEvNT_6ParamsE --------------------------
	.section	.nv.constant0._ZN7cutlass13device_kernelIN5flash19enable_sm80_to_sm89INS1_16FlashAttnBwdSm80INS1_25CollectiveMainloopBwdSm80ILi2ELi1EN4cute5tupleIJNS5_1CILi64EEENS7_ILi128EEENS7_ILi96EEEEEENS_6half_tEfNS_4arch4Sm80ELb1ELb0ELb0ELb1ELb1ELb0ELb0ELb0ELi2ELi2ELi4ELi2ELb1EEENS1_21CollectiveEpilogueBwdISB_SC_SE_Li256ELb1ELb0ELi2EEENS1_25SingleTileBwdLPTSchedulerILb1ELi128ELb1EEEEEEEEEvNT_6ParamsE,"a",@progbits
	.sectionflags	@""
	.align	4
.nv.constant0._ZN7cutlass13device_kernelIN5flash19enable_sm80_to_sm89INS1_16FlashAttnBwdSm80INS1_25CollectiveMainloopBwdSm80ILi2ELi1EN4cute5tupleIJNS5_1CILi64EEENS7_ILi128EEENS7_ILi96EEEEEENS_6half_tEfNS_4arch4Sm80ELb1ELb0ELb0ELb1ELb1ELb0ELb0ELb0ELi2ELi2ELi4ELi2ELb1EEENS1_21CollectiveEpilogueBwdISB_SC_SE_Li256ELb1ELb0ELi2EEENS1_25SingleTileBwdLPTSchedulerILb1ELi128ELb1EEEEEEEEEvNT_6ParamsE:
	.zero		1000


//--------------------- .nv.constant0._ZN7cutlass13device_kernelIN5flash19enable_sm80_to_sm89INS1_16FlashAttnBwdSm80INS1_25CollectiveMainloopBwdSm80ILi2ELi1EN4cute5tupleIJNS5_1CILi64EEENS7_ILi128EEENS7_ILi96EEEEEENS_6half_tEfNS_4arch4Sm80ELb1ELb0ELb0ELb1ELb0ELb0ELb0ELb0ELi2ELi2ELi4ELi2ELb1EEENS1_24CollectiveEpilogueBwdGQAISB_fSE_Li256ELb1ELb0EEENS1_25SingleTileBwdLPTSchedulerILb1ELi128ELb0EEEEEEEEEvNT_6ParamsE --------------------------
	.section	.nv.constant0._ZN7cutlass13device_kernelIN5flash19enable_sm80_to_sm89INS1_16FlashAttnBwdSm80INS1_25CollectiveMainloopBwdSm80ILi2ELi1EN4cute5tupleIJNS5_1CILi64EEENS7_ILi128EEENS7_ILi96EEEEEENS_6half_tEfNS_4arch4Sm80ELb1ELb0ELb0ELb1ELb0ELb0ELb0ELb0ELi2ELi2ELi4ELi2ELb1EEENS1_24CollectiveEpilogueBwdGQAISB_fSE_Li256ELb1ELb0EEENS1_25SingleTileBwdLPTSchedulerILb1ELi128ELb0EEEEEEEEEvNT_6ParamsE,"a",@progbits
	.sectionflags	@""
	.align	4
.nv.constant0._ZN7cutlass13device_kernelIN5flash19enable_sm80_to_sm89INS1_16FlashAttnBwdSm80INS1_25CollectiveMainloopBwdSm80ILi2ELi1EN4cute5tupleIJNS5_1CILi64EEENS7_ILi128EEENS7_ILi96EEEEEENS_6half_tEfNS_4arch4Sm80ELb1ELb0ELb0ELb1ELb0ELb0ELb0ELb0ELi2ELi2ELi4ELi2ELb1EEENS1_24CollectiveEpilogueBwdGQAISB_fSE_Li256ELb1ELb0EEENS1_25SingleTileBwdLPTSchedulerILb1ELi128ELb0EEEEEEEEEvNT_6ParamsE:
	.zero		1008


//--------------------- .nv.constant0._ZN7cutlass13device_kernelIN5flash19enable_sm80_to_sm89INS1_16FlashAttnBwdSm80INS1_25CollectiveMainloopBwdSm80ILi2ELi1EN4cute5tupleIJNS5_1CILi64EEENS7_ILi128EEENS7_ILi96EEEEEENS_6half_tEfNS_4arch4Sm80ELb1ELb0ELb0ELb1ELb1ELb0ELb0ELb0ELi2ELi2ELi4ELi2ELb1EEENS1_24CollectiveEpilogueBwdGQAISB_fSE_Li256ELb1ELb1EEENS1_25SingleTileBwdLPTSchedulerILb1ELi128ELb1EEEEEEEEEvNT_6ParamsE --------------------------
	.section	.nv.constant0._ZN7cutlass13device_kernelIN5flash19enable_sm80_to_sm89INS1_16FlashAttnBwdSm80INS1_25CollectiveMainloopBwdSm80ILi2ELi1EN4cute5tupleIJNS5_1CILi64EEENS7_ILi128EEENS7_ILi96EEEEEENS_6half_tEfNS_4arch4Sm80ELb1ELb0ELb0ELb1ELb1ELb0ELb0ELb0ELi2ELi2ELi4ELi2ELb1EEENS1_24CollectiveEpilogueBwdGQAISB_fSE_Li256ELb1ELb1EEENS1_25SingleTileBwdLPTSchedulerILb1ELi128ELb1EEEEEEEEEvNT_6ParamsE,"a",@progbits
	.sectionflags	@""
	.align	4
.nv.constant0._ZN7cutlass13device_kernelIN5flash19enable_sm80_to_sm89INS1_16FlashAttnBwdSm80INS1_25CollectiveMainloopBwdSm80ILi2ELi1EN4cute5tupleIJNS5_1CILi64EEENS7_ILi128EEENS7_ILi96EEEEEENS_6half_tEfNS_4arch4Sm80ELb1ELb0ELb0ELb1ELb1ELb0ELb0ELb0ELi2ELi2ELi4ELi2ELb1EEENS1_24CollectiveEpilogueBwdGQAISB_fSE_Li256ELb1ELb1EEENS1_25SingleTileBwdLPTSchedulerILb1ELi128ELb1EEEEEEEEEvNT_6ParamsE:
	.zero		1008


//--------------------- .nv.constant0._ZN7cutlass13device_kernelIN5flash19enable_sm80_to_sm89INS1_16FlashAttnBwdSm80INS1_25CollectiveMainloopBwdSm80ILi2ELi2EN4cute5tupleIJNS5_1CILi64EEENS7_ILi128EEENS7_ILi96EEEEEENS_6half_tEfNS_4arch4Sm80ELb0ELb0ELb0ELb0ELb0ELb0ELb0ELb0ELi2ELi2ELi4ELi2ELb0EEENS1_21CollectiveEpilogueBwdISB_SC_SE_Li256ELb0ELb0ELi2EEENS1_19SingleTileSchedulerILb0ELb0ELb0ELi128EEEEEEEEEvNT_6ParamsE --------------------------
	.section	.nv.constant0._ZN7cutlass13device_kernelIN5flash19enable_sm80_to_sm89INS1_16FlashAttnBwdSm80INS1_25CollectiveMainloopBwdSm80ILi2ELi2EN4cute5tupleIJNS5_1CILi64EEENS7_ILi128EEENS7_ILi96EEEEEENS_6half_tEfNS_4arch4Sm80ELb0ELb0ELb0ELb0ELb0ELb0ELb0ELb0ELi2ELi2ELi4ELi2ELb0EEENS1_21CollectiveEpilogueBwdISB_SC_SE_Li256ELb0ELb0ELi2EEENS1_19SingleTileSchedulerILb0ELb0ELb0ELi128EEEEEEEEEvNT_6ParamsE,"a",@progbits
	.sectionflags	@""
	.align	4
.nv.constant0._ZN7cutlass13device_kernelIN5flash19enable_sm80_to_sm89INS1_16FlashAttnBwdSm80INS1_25CollectiveMainloopBwdSm80ILi2ELi2EN4cute5tupleIJNS5_1CILi64EEENS7_ILi128EEENS7_ILi96EEEEEENS_6half_tEfNS_4arch4Sm80ELb0ELb0ELb0ELb0ELb0ELb0ELb0ELb0ELi2ELi2ELi4ELi2ELb0EEENS1_21CollectiveEpilogueBwdISB_SC_SE_Li256ELb0ELb0ELi2EEENS1_19SingleTileSchedulerILb0ELb0ELb0ELi128EEEEEEEEEvNT_6ParamsE:
	.zero		976


//--------------------- .nv.constant0._ZN7cutlass13device_kernelIN5flash19enable_sm80_to_sm89INS1_16FlashAttnBwdSm80INS1_25CollectiveMainloopBwdSm80ILi2ELi2EN4cute5tupleIJNS5_1CILi64EEENS7_ILi128EEENS7_ILi96EEEEEENS_6half_tEfNS_4arch4Sm80ELb0ELb0ELb0ELb0ELb1ELb0ELb0ELb0ELi2ELi2ELi4ELi2ELb0EEENS1_21CollectiveEpilogueBwdISB_SC_SE_Li256ELb0ELb0ELi2EEENS1_19SingleTileSchedulerILb0ELb0ELb0ELi128EEEEEEEEEvNT_6ParamsE --------------------------
	.section	.nv.constant0._ZN7cutlass13device_kernelIN5flash19enable_sm80_to_sm89INS1_16FlashAttnBwdSm80INS1_25CollectiveMainloopBwdSm80ILi2ELi2EN4cute5tupleIJNS5_1CILi64EEENS7_ILi128EEENS7_ILi96EEEEEENS_6half_tEfNS_4arch4Sm80ELb0ELb0ELb0ELb0ELb1ELb0ELb0ELb0ELi2ELi2ELi4ELi2ELb0EEENS1_21CollectiveEpilogueBwdISB_SC_SE_Li256ELb0ELb0ELi2EEENS1_19SingleTileSchedulerILb0ELb0ELb0ELi128EEEEEEEEEvNT_6ParamsE,"a",@progbits
	.sectionflags	@""
	.align	4
.nv.constant0._ZN7cutlass13device_kernelIN5flash19enable_sm80_to_sm89INS1_16FlashAttnBwdSm80INS1_25CollectiveMainloopBwdSm80ILi2ELi2EN4cute5tupleIJNS5_1CILi64EEENS7_ILi128EEENS7_ILi96EEEEEENS_6half_tEfNS_4arch4Sm80ELb0ELb0ELb0ELb0ELb1ELb0ELb0ELb0ELi2ELi2ELi4ELi2ELb0EEENS1_21CollectiveEpilogueBwdISB_SC_SE_Li256ELb0ELb0ELi2EEENS1_19SingleTileSchedulerILb0ELb0ELb0ELi128EEEEEEEEEvNT_6ParamsE:
	.zero		976


//--------------------- .nv.constant0._ZN7cutlass13device_kernelIN5flash19enable_sm80_to_sm89INS1_16FlashAttnBwdSm80INS1_25CollectiveMainloopBwdSm80ILi2ELi2EN4cute5tupleIJNS5_1CILi64EEENS7_ILi128EEENS7_ILi96EEEEEENS_6half_tEfNS_4arch4Sm80ELb0ELb0ELb0ELb0ELb0ELb0ELb0ELb0ELi2ELi2ELi4ELi2ELb0EEENS1_24CollectiveEpilogueBwdGQAISB_fSE_Li256ELb0ELb0EEENS1_19SingleTileSchedulerILb0ELb0ELb0ELi128EEEEEEEEEvNT_6ParamsE --------------------------
	.section	.nv.constant0._ZN7cutlass13device_kernelIN5flash19enable_sm80_to_sm89INS1_16FlashAttnBwdSm80INS1_25CollectiveMainloopBwdSm80ILi2ELi2EN4cute5tupleIJNS5_1CILi64EEENS7_ILi128EEENS7_ILi96EEEEEENS_6half_tEfNS_4arch4Sm80ELb0ELb0ELb0ELb0ELb0ELb0ELb0ELb0ELi2ELi2ELi4ELi2ELb0EEENS1_24CollectiveEpilogueBwdGQAISB_fSE_Li256ELb0ELb0EEENS1_19SingleTileSchedulerILb0ELb0ELb0ELi128EEEEEEEEEvNT_6ParamsE,"a",@progbits
	.sectionflags	@""
	.align	4
.nv.constant0._ZN7cutlass13device_kernelIN5flash19enable_sm80_to_sm89INS1_16FlashAttnBwdSm80INS1_25CollectiveMainloopBwdSm80ILi2ELi2EN4cute5tupleIJNS5_1CILi64EEENS7_ILi128EEENS7_ILi96EEEEEENS_6half_tEfNS_4arch4Sm80ELb0ELb0ELb0ELb0ELb0ELb0ELb0ELb0ELi2ELi2ELi4ELi2ELb0EEENS1_24CollectiveEpilogueBwdGQAISB_fSE_Li256ELb0ELb0EEENS1_19SingleTileSchedulerILb0ELb0ELb0ELi128EEEEEEEEEvNT_6ParamsE:
	.zero		984


//--------------------- .nv.constant0._ZN7cutlass13device_kernelIN5flash19enable_sm80_to_sm89INS1_16FlashAttnBwdSm80INS1_25CollectiveMainloopBwdSm80ILi2ELi2EN4cute5tupleIJNS5_1CILi64EEENS7_ILi128EEENS7_ILi96EEEEEENS_6half_tEfNS_4arch4Sm80ELb0ELb0ELb0ELb0ELb1ELb0ELb0ELb0ELi2ELi2ELi4ELi2ELb0EEENS1_24CollectiveEpilogueBwdGQAISB_fSE_Li256ELb0ELb1EEENS1_19SingleTileSchedulerILb0ELb0ELb0ELi128EEEEEEEEEvNT_6ParamsE --------------------------
	.section	.nv.constant0._ZN7cutlass13device_kernelIN5flash19enable_sm80_to_sm89INS1_16FlashAttnBwdSm80INS1_25CollectiveMainloopBwdSm80ILi2ELi2EN4cute5tupleIJNS5_1CILi64EEENS7_ILi128EEENS7_ILi96EEEEEENS_6half_tEfNS_4arch4Sm80ELb0ELb0ELb0ELb0ELb1ELb0ELb0ELb0ELi2ELi2ELi4ELi2ELb0EEENS1_24CollectiveEpilogueBwdGQAISB_fSE_Li256ELb0ELb1EEENS1_19SingleTileSchedulerILb0ELb0ELb0ELi128EEEEEEEEEvNT_6ParamsE,"a",@progbits
	.sectionflags	@""
	.align	4
.nv.constant0._ZN7cutlass13device_kernelIN5flash19enable_sm80_to_sm89INS1_16FlashAttnBwdSm80INS1_25CollectiveMainloopBwdSm80ILi2ELi2EN4cute5tupleIJNS5_1CILi64EEENS7_ILi128EEENS7_ILi96EEEEEENS_6half_tEfNS_4arch4Sm80ELb0ELb0ELb0ELb0ELb1ELb0ELb0ELb0ELi2ELi2ELi4ELi2ELb0EEENS1_24CollectiveEpilogueBwdGQAISB_fSE_Li256ELb0ELb1EEENS1_19SingleTileSchedulerILb0ELb0ELb0ELi128EEEEEEEEEvNT_6ParamsE:
	.zero		984


//--------------------- .nv.constant0._ZN7cutlass13device_kernelIN5flash19enable_sm80_to_sm89INS1_16FlashAttnBwdSm80INS1_25CollectiveMainloopBwdSm80ILi2ELi2EN4cute5tupleIJNS5_1CILi64EEENS7_ILi128EEENS7_ILi96EEEEEENS_6half_tEfNS_4arch4Sm80ELb0ELb0ELb0ELb1ELb0ELb0ELb0ELb0ELi2ELi2ELi4ELi2ELb0EEENS1_21CollectiveEpilogueBwdISB_SC_SE_Li256ELb1ELb0ELi2EEENS1_19SingleTileSchedulerILb1ELb0ELb0ELi128EEEEEEEEEvNT_6ParamsE --------------------------
	.section	.nv.constant0._ZN7cutlass13device_kernelIN5flash19enable_sm80_to_sm89INS1_16FlashAttnBwdSm80INS1_25CollectiveMainloopBwdSm80ILi2ELi2EN4cute5tupleIJNS5_1CILi64EEENS7_ILi128EEENS7_ILi96EEEEEENS_6half_tEfNS_4arch4Sm80ELb0ELb0ELb0ELb1ELb0ELb0ELb0ELb0ELi2ELi2ELi4ELi2ELb0EEENS1_21CollectiveEpilogueBwdISB_SC_SE_Li256ELb1ELb0ELi2EEENS1_19SingleTileSchedulerILb1ELb0ELb0ELi128EEEEEEEEEvNT_6ParamsE,"a",@progbits
	.sectionflags	@""
	.align	4
.nv.constant0._ZN7cutlass13device_kernelIN5flash19enable_sm80_to_sm89INS1_16FlashAttnBwdSm80INS1_25CollectiveMainloopBwdSm80ILi2ELi2EN4cute5tupleIJNS5_1CILi64EEENS7_ILi128EEENS7_ILi96EEEEEENS_6half_tEfNS_4arch4Sm80ELb0ELb0ELb0ELb1ELb0ELb0ELb0ELb0ELi2ELi2ELi4ELi2ELb0EEENS1_21CollectiveEpilogueBwdISB_SC_SE_Li256ELb1ELb0ELi2EEENS1_19SingleTileSchedulerILb1ELb0ELb0ELi128EEEEEEEEEvNT_6ParamsE:
	.zero		976


//--------------------- .nv.constant0._ZN7cutlass13device_kernelIN5flash19enable_sm80_to_sm89INS1_16FlashAttnBwdSm80INS1_25CollectiveMainloopBwdSm80ILi2ELi2EN4cute5tupleIJNS5_1CILi64EEENS7_ILi128EEENS7_ILi96EEEEEENS_6half_tEfNS_4arch4Sm80ELb0ELb0ELb0ELb1ELb1ELb0ELb0ELb0ELi2ELi2ELi4ELi2ELb0EEENS1_21CollectiveEpilogueBwdISB_SC_SE_Li256ELb1ELb0ELi2EEENS1_19SingleTileSchedulerILb1ELb0ELb0ELi128EEEEEEEEEvNT_6ParamsE --------------------------
	.section	.nv.constant0._ZN7cutlass13device_kernelIN5flash19enable_sm80_to_sm89INS1_16FlashAttnBwdSm80INS1_25CollectiveMainloopBwdSm80ILi2ELi2EN4cute5tupleIJNS5_1CILi64EEENS7_ILi128EEENS7_ILi96EEEEEENS_6half_tEfNS_4arch4Sm80ELb0ELb0ELb0ELb1ELb1ELb0ELb0ELb0ELi2ELi2ELi4ELi2ELb0EEENS1_21CollectiveEpilogueBwdISB_SC_SE_Li256ELb1ELb0ELi2EEENS1_19SingleTileSchedulerILb1ELb0ELb0ELi128EEEEEEEEEvNT_6ParamsE,"a",@progbits
	.sectionflags	@""
	.align	4
.nv.constant0._ZN7cutlass13device_kernelIN5flash19enable_sm80_to_sm89INS1_16FlashAttnBwdSm80INS1_25CollectiveMainloopBwdSm80ILi2ELi2EN4cute5tupleIJNS5_1CILi64EEENS7_ILi128EEENS7_ILi96EEEEEENS_6half_tEfNS_4arch4Sm80ELb0ELb0ELb0ELb1ELb1ELb0ELb0ELb0ELi2ELi2ELi4ELi2ELb0EEENS1_21CollectiveEpilogueBwdISB_SC_SE_Li256ELb1ELb0ELi2EEENS1_19SingleTileSchedulerILb1ELb0ELb0ELi128EEEEEEEEEvNT_6ParamsE:
	.zero		976


//--------------------- .nv.constant0._ZN7cutlass13device_kernelIN5flash19enable_sm80_to_sm89INS1_16FlashAttnBwdSm80INS1_25CollectiveMainloopBwdSm80ILi2ELi2EN4cute5tupleIJNS5_1CILi64EEENS7_ILi128EEENS7_ILi96EEEEEENS_6half_tEfNS_4arch4Sm80ELb0ELb0ELb0ELb1ELb0ELb0ELb0ELb0ELi2ELi2ELi4ELi2ELb0EEENS1_24CollectiveEpilogueBwdGQAISB_fSE_Li256ELb1ELb0EEENS1_19SingleTileSchedulerILb1ELb0ELb0ELi128EEEEEEEEEvNT_6ParamsE --------------------------
	.section	.nv.constant0._ZN7cutlass13device_kernelIN5flash19enable_sm80_to_sm89INS1_16FlashAttnBwdSm80INS1_25CollectiveMainloopBwdSm80ILi2ELi2EN4cute5tupleIJNS5_1CILi64EEENS7_ILi128EEENS7_ILi96EEEEEENS_6half_tEfNS_4arch4Sm80ELb0ELb0ELb0ELb1ELb0ELb0ELb0ELb0ELi2ELi2ELi4ELi2ELb0EEENS1_24CollectiveEpilogueBwdGQAISB_fSE_Li256ELb1ELb0EEENS1_19SingleTileSchedulerILb1ELb0ELb0ELi128EEEEEEEEEvNT_6ParamsE,"a",@progbits
	.sectionflags	@""
	.align	4
.nv.constant0._ZN7cutlass13device_kernelIN5flash19enable_sm80_to_sm89INS1_16FlashAttnBwdSm80INS1_25CollectiveMainloopBwdSm80ILi2ELi2EN4cute5tupleIJNS5_1CILi64EEENS7_ILi128EEENS7_ILi96EEEEEENS_6half_tEfNS_4arch4Sm80ELb0ELb0ELb0ELb1ELb0ELb0ELb0ELb0ELi2ELi2ELi4ELi2ELb0EEENS1_24CollectiveEpilogueBwdGQAISB_fSE_Li256ELb1ELb0EEENS1_19SingleTileSchedulerILb1ELb0ELb0ELi128EEEEEEEEEvNT_6ParamsE:
	.zero		984


//--------------------- .nv.constant0._ZN7cutlass13device_kernelIN5flash19enable_sm80_to_sm89INS1_16FlashAttnBwdSm80INS1_25CollectiveMainloopBwdSm80ILi2ELi2EN4cute5tupleIJNS5_1CILi64EEENS7_ILi128EEENS7_ILi96EEEEEENS_6half_tEfNS_4arch4Sm80ELb0ELb0ELb0ELb1ELb1ELb0ELb0ELb0ELi2ELi2ELi4ELi2ELb0EEENS1_24CollectiveEpilogueBwdGQAISB_fSE_Li256ELb1ELb1EEENS1_19SingleTileSchedulerILb1ELb0ELb0ELi128EEEEEEEEEvNT_6ParamsE --------------------------
	.section	.nv.constant0._ZN7cutlass13device_kernelIN5flash19enable_sm80_to_sm89INS1_16FlashAttnBwdSm80INS1_25CollectiveMainloopBwdSm80ILi2ELi2EN4cute5tupleIJNS5_1CILi64EEENS7_ILi128EEENS7_ILi96EEEEEENS_6half_tEfNS_4arch4Sm80ELb0ELb0ELb0ELb1ELb1ELb0ELb0ELb0ELi2ELi2ELi4ELi2ELb0EEENS1_24CollectiveEpilogueBwdGQAISB_fSE_Li256ELb1ELb1EEENS1_19SingleTileSchedulerILb1ELb0ELb0ELi128EEEEEEEEEvNT_6ParamsE,"a",@progbits
	.sectionflags	@""
	.align	4
.nv.constant0._ZN7cutlass13device_kernelIN5flash19enable_sm80_to_sm89INS1_16FlashAttnBwdSm80INS1_25CollectiveMainloopBwdSm80ILi2ELi2EN4cute5tupleIJNS5_1CILi64EEENS7_ILi128EEENS7_ILi96EEEEEENS_6half_tEfNS_4arch4Sm80ELb0ELb0ELb0ELb1ELb1ELb0ELb0ELb0ELi2ELi2ELi4ELi2ELb0EEENS1_24CollectiveEpilogueBwdGQAISB_fSE_Li256ELb1ELb1EEENS1_19SingleTileSchedulerILb1ELb0ELb0ELi128EEEEEEEEEvNT_6ParamsE:
	.zero		984


//--------------------- .nv.constant0._ZN7cutlass13device_kernelIN5flash19enable_sm80_to_sm89INS1_16FlashAttnBwdSm80INS1_25CollectiveMainloopBwdSm80ILi2ELi2EN4cute5tupleIJNS5_1CILi64EEENS7_ILi128EEENS7_ILi96EEEEEENS_6half_tEfNS_4arch4Sm80ELb0ELb1ELb0ELb0ELb0ELb0ELb0ELb0ELi2ELi2ELi4ELi2ELb0EEENS1_21CollectiveEpilogueBwdISB_SC_SE_Li256ELb0ELb0ELi2EEENS1_19SingleTileSchedulerILb0ELb0ELb0ELi128EEEEEEEEEvNT_6ParamsE --------------------------
	.section	.nv.constant0._ZN7cutlass13device_kernelIN5flash19enable_sm80_to_sm89INS1_16FlashAttnBwdSm80INS1_25CollectiveMainloopBwdSm80ILi2ELi2EN4cute5tupleIJNS5_1CILi64EEENS7_ILi128EEENS7_ILi96EEEEEENS_6half_tEfNS_4arch4Sm80ELb0ELb1ELb0ELb0ELb0ELb0ELb0ELb0ELi2ELi2ELi4ELi2ELb0EEENS1_21CollectiveEpilogueBwdISB_SC_SE_Li256ELb0ELb0ELi2EEENS1_19SingleTileSchedulerILb0ELb0ELb0ELi128EEEEEEEEEvNT_6ParamsE,"a",@progbits
	.sectionflags	@""
	.align	4
.nv.constant0._ZN7cutlass13device_kernelIN5flash19enable_sm80_to_sm89INS1_16FlashAttnBwdSm80INS1_25CollectiveMainloopBwdSm80ILi2ELi2EN4cute5tupleIJNS5_1CILi64EEENS7_ILi128EEENS7_ILi96EEEEEENS_6half_tEfNS_4arch4Sm80ELb0ELb1ELb0ELb0ELb0ELb0ELb0ELb0ELi2ELi2ELi4ELi2ELb0EEENS1_21CollectiveEpilogueBwdISB_SC_SE_Li256ELb0ELb0ELi2EEENS1_19SingleTileSchedulerILb0ELb0ELb0ELi128EEEEEEEEEvNT_6ParamsE:
	.zero		976


//--------------------- .nv.constant0._ZN7cutlass13device_kernelIN5flash19enable_sm80_to_sm89INS1_16FlashAttnBwdSm80INS1_25CollectiveMainloopBwdSm80ILi2ELi2EN4cute5tupleIJNS5_1CILi64EEENS7_ILi128EEENS7_ILi96EEEEEENS_6half_tEfNS_4arch4Sm80ELb0ELb1ELb0ELb0ELb1ELb0ELb0ELb0ELi2ELi2ELi4ELi2ELb0EEENS1_21CollectiveEpilogueBwdISB_SC_SE_Li256ELb0ELb0ELi2EEENS1_19SingleTileSchedulerILb0ELb0ELb0ELi128EEEEEEEEEvNT_6ParamsE --------------------------
	.section	.nv.constant0._ZN7cutlass13device_kernelIN5flash19enable_sm80_to_sm89INS1_16FlashAttnBwdSm80INS1_25CollectiveMainloopBwdSm80ILi2ELi2EN4cute5tupleIJNS5_1CILi64EEENS7_ILi128EEENS7_ILi96EEEEEENS_6half_tEfNS_4arch4Sm80ELb0ELb1ELb0ELb0ELb1ELb0ELb0ELb0ELi2ELi2ELi4ELi2ELb0EEENS1_21CollectiveEpilogueBwdISB_SC_SE_Li256ELb0ELb0ELi2EEENS1_19SingleTileSchedulerILb0ELb0ELb0ELi128EEEEEEEEEvNT_6ParamsE,"a",@progbits
	.sectionflags	@""
	.align	4
.nv.constant0._ZN7cutlass13device_kernelIN5flash19enable_sm80_to_sm89INS1_16FlashAttnBwdSm80INS1_25CollectiveMainloopBwdSm80ILi2ELi2EN4cute5tupleIJNS5_1CILi64EEENS7_ILi128EEENS7_ILi96EEEEEENS_6half_tEfNS_4arch4Sm80ELb0ELb1ELb0ELb0ELb1ELb0ELb0ELb0ELi2ELi2ELi4ELi2ELb0EEENS1_21CollectiveEpilogueBwdISB_SC_SE_Li256ELb0ELb0ELi2EEENS1_19SingleTileSchedulerILb0ELb0ELb0ELi128EEEEEEEEEvNT_6ParamsE:
	.zero		976


//--------------------- .nv.constant0._ZN7cutlass13device_kernelIN5flash19enable_sm80_to_sm89INS1_16FlashAttnBwdSm80INS1_25CollectiveMainloopBwdSm80ILi2ELi2EN4cute5tupleIJNS5_1CILi64EEENS7_ILi128EEENS7_ILi96EEEEEENS_6half_tEfNS_4arch4Sm80ELb0ELb1ELb0ELb0ELb0ELb0ELb0ELb0ELi2ELi2ELi4ELi2ELb0EEENS1_24CollectiveEpilogueBwdGQAISB_fSE_Li256ELb0ELb0EEENS1_19SingleTileSchedulerILb0ELb0ELb0ELi128EEEEEEEEEvNT_6ParamsE --------------------------
	.section	.nv.constant0._ZN7cutlass13device_kernelIN5flash19enable_sm80_to_sm89INS1_16FlashAttnBwdSm80INS1_25CollectiveMainloopBwdSm80ILi2ELi2EN4cute5tupleIJNS5_1CILi64EEENS7_ILi128EEENS7_ILi96EEEEEENS_6half_tEfNS_4arch4Sm80ELb0ELb1ELb0ELb0ELb0ELb0ELb0ELb0ELi2ELi2ELi4ELi2ELb0EEENS1_24CollectiveEpilogueBwdGQAISB_fSE_Li256ELb0ELb0EEENS1_19SingleTileSchedulerILb0ELb0ELb0ELi128EEEEEEEEEvNT_6ParamsE,"a",@progbits
	.sectionflags	@""
	.align	4
.nv.constant0._ZN7cutlass13device_kernelIN5flash19enable_sm80_to_sm89INS1_16FlashAttnBwdSm80INS1_25CollectiveMainloopBwdSm80ILi2ELi2EN4cute5tupleIJNS5_1CILi64EEENS7_ILi128EEENS7_ILi96EEEEEENS_6half_tEfNS_4arch4Sm80ELb0ELb1ELb0ELb0ELb0ELb0ELb0ELb0ELi2ELi2ELi4ELi2ELb0EEENS1_24CollectiveEpilogueBwdGQAISB_fSE_Li256ELb0ELb0EEENS1_19SingleTileSchedulerILb0ELb0ELb0ELi128EEEEEEEEEvNT_6ParamsE:
	.zero		984


//--------------------- .nv.constant0._ZN7cutlass13device_kernelIN5flash19enable_sm80_to_sm89INS1_16FlashAttnBwdSm80INS1_25CollectiveMainloopBwdSm80ILi2ELi2EN4cute5tupleIJNS5_1CILi64EEENS7_ILi128EEENS7_ILi96EEEEEENS_6half_tEfNS_4arch4Sm80ELb0ELb1ELb0ELb0ELb1ELb0ELb0ELb0ELi2ELi2ELi4ELi2ELb0EEENS1_24CollectiveEpilogueBwdGQAISB_fSE_Li256ELb0ELb1EEENS1_19SingleTileSchedulerILb0ELb0ELb0ELi128EEEEEEEEEvNT_6ParamsE --------------------------
	.section	.nv.constant0._ZN7cutlass13device_kernelIN5flash19enable_sm80_to_sm89INS1_16FlashAttnBwdSm80INS1_25CollectiveMainloopBwdSm80ILi2ELi2EN4cute5tupleIJNS5_1CILi64EEENS7_ILi128EEENS7_ILi96EEEEEENS_6half_tEfNS_4arch4Sm80ELb0ELb1ELb0ELb0ELb1ELb0ELb0ELb0ELi2ELi2ELi4ELi2ELb0EEENS1_24CollectiveEpilogueBwdGQAISB_fSE_Li256ELb0ELb1EEENS1_19SingleTileSchedulerILb0ELb0ELb0ELi128EEEEEEEEEvNT_6ParamsE,"a",@progbits
	.sectionflags	@""
	.align	4
.nv.constant0._ZN7cutlass13device_kernelIN5flash19enable_sm80_to_sm89INS1_16FlashAttnBwdSm80INS1_25CollectiveMainloopBwdSm80ILi2ELi2EN4cute5tupleIJNS5_1CILi64EEENS7_ILi128EEENS7_ILi96EEEEEENS_6half_tEfNS_4arch4Sm80ELb0ELb1ELb0ELb0ELb1ELb0ELb0ELb0ELi2ELi2ELi4ELi2ELb0EEENS1_24CollectiveEpilogueBwdGQAISB_fSE_Li256ELb0ELb1EEENS1_19SingleTileSchedulerILb0ELb0ELb0ELi128EEEEEEEEEvNT_6ParamsE:
	.zero		984


//--------------------- .nv.constant0._ZN7cutlass13device_kernelIN5flash19enable_sm80_to_sm89INS1_16FlashAttnBwdSm80INS1_25CollectiveMainloopBwdSm80ILi2ELi2EN4cute5tupleIJNS5_1CILi64EEENS7_ILi128EEENS7_ILi96EEEEEENS_6half_tEfNS_4arch4Sm80ELb0ELb1ELb0ELb1ELb0ELb0ELb0ELb0ELi2ELi2ELi4ELi2ELb0EEENS1_21CollectiveEpilogueBwdISB_SC_SE_Li256ELb1ELb0ELi2EEENS1_19SingleTileSchedulerILb1ELb0ELb0ELi128EEEEEEEEEvNT_6ParamsE --------------------------
	.section	.nv.constant0._ZN7cutlass13device_kernelIN5flash19enable_sm80_to_sm89INS1_16FlashAttnBwdSm80INS1_25CollectiveMainloopBwdSm80ILi2ELi2EN4cute5tupleIJNS5_1CILi64EEENS7_ILi128EEENS7_ILi96EEEEEENS_6half_tEfNS_4arch4Sm80ELb0ELb1ELb0ELb1ELb0ELb0ELb0ELb0ELi2ELi2ELi4ELi2ELb0EEENS1_21CollectiveEpilogueBwdISB_SC_SE_Li256ELb1ELb0ELi2EEENS1_19SingleTileSchedulerILb1ELb0ELb0ELi128EEEEEEEEEvNT_6ParamsE,"a",@progbits
	.sectionflags	@""
	.align	4
.nv.constant0._ZN7cutlass13device_kernelIN5flash19enable_sm80_to_sm89INS1_16FlashAttnBwdSm80INS1_25CollectiveMainloopBwdSm80ILi2ELi2EN4cute5tupleIJNS5_1CILi64EEENS7_ILi128EEENS7_ILi96EEEEEENS_6half_tEfNS_4arch4Sm80ELb0ELb1ELb0ELb1ELb0ELb0ELb0ELb0ELi2ELi2ELi4ELi2ELb0EEENS1_21CollectiveEpilogueBwdISB_SC_SE_Li256ELb1ELb0ELi2EEENS1_19SingleTileSchedulerILb1ELb0ELb0ELi128EEEEEEEEEvNT_6ParamsE:
	.zero		976


//--------------------- .nv.constant0._ZN7cutlass13device_kernelIN5flash19enable_sm80_to_sm89INS1_16FlashAttnBwdSm80INS1_25CollectiveMainloopBwdSm80ILi2ELi2EN4cute5tupleIJNS5_1CILi64EEENS7_ILi128EEENS7_ILi96EEEEEENS_6half_tEfNS_4arch4Sm80ELb0ELb1ELb0ELb1ELb1ELb0ELb0ELb0ELi2ELi2ELi4ELi2ELb0EEENS1_21CollectiveEpilogueBwdISB_SC_SE_Li256ELb1ELb0ELi2EEENS1_19SingleTileSchedulerILb1ELb0ELb0ELi128EEEEEEEEEvNT_6ParamsE --------------------------
	.section	.nv.constant0._ZN7cutlass13device_kernelIN5flash19enable_sm80_to_sm89INS1_16FlashAttnBwdSm80INS1_25CollectiveMainloopBwdSm80ILi2ELi2EN4cute5tupleIJNS5_1CILi64EEENS7_ILi128EEENS7_ILi96EEEEEENS_6half_tEfNS_4arch4Sm80ELb0ELb1ELb0ELb1ELb1ELb0ELb0ELb0ELi2ELi2ELi4ELi2ELb0EEENS1_21CollectiveEpilogueBwdISB_SC_SE_Li256ELb1ELb0ELi2EEENS1_19SingleTileSchedulerILb1ELb0ELb0ELi128EEEEEEEEEvNT_6ParamsE,"a",@progbits
	.sectionflags	@""
	.align	4
.nv.constant0._ZN7cutlass13device_kernelIN5flash19enable_sm80_to_sm89INS1_16FlashAttnBwdSm80INS1_25CollectiveMainloopBwdSm80ILi2ELi2EN4cute5tupleIJNS5_1CILi64EEENS7_ILi128EEENS7_ILi96EEEEEENS_6half_tEfNS_4arch4Sm80ELb0ELb1ELb0ELb1ELb1ELb0ELb0ELb0ELi2ELi2ELi4ELi2ELb0EEENS1_21CollectiveEpilogueBwdISB_SC_SE_Li256ELb1ELb0ELi2EEENS1_19SingleTileSchedulerILb1ELb0ELb0ELi128EEEEEEEEEvNT_6ParamsE:
	.zero		976


//--------------------- .nv.constant0._ZN7cutlass13device_kernelIN5flash19enable_sm80_to_sm89INS1_16FlashAttnBwdSm80INS1_25CollectiveMainloopBwdSm80ILi2ELi2EN4cute5tupleIJNS5_1CILi64EEENS7_ILi128EEENS7_ILi96EEEEEENS_6half_tEfNS_4arch4Sm80ELb0ELb1ELb0ELb1ELb0ELb0ELb0ELb0ELi2ELi2ELi4ELi2ELb0EEENS1_24CollectiveEpilogueBwdGQAISB_fSE_Li256ELb1ELb0EEENS1_19SingleTileSchedulerILb1ELb0ELb0ELi128EEEEEEEEEvNT_6ParamsE --------------------------
	.section	.nv.constant0._ZN7cutlass13device_kernelIN5flash19enable_sm80_to_sm89INS1_16FlashAttnBwdSm80INS1_25CollectiveMainloopBwdSm80ILi2ELi2EN4cute5tupleIJNS5_1CILi64EEENS7_ILi128EEENS7_ILi96EEEEEENS_6half_tEfNS_4arch4Sm80ELb0ELb1ELb0ELb1ELb0ELb0ELb0ELb0ELi2ELi2ELi4ELi2ELb0EEENS1_24CollectiveEpilogueBwdGQAISB_fSE_Li256ELb1ELb0EEENS1_19SingleTileSchedulerILb1ELb0ELb0ELi128EEEEEEEEEvNT_6ParamsE,"a",@progbits
	.sectionflags	@""
	.align	4
.nv.constant0._ZN7cutlass13device_kernelIN5flash19enable_sm80_to_sm89INS1_16FlashAttnBwdSm80INS1_25CollectiveMainloopBwdSm80ILi2ELi2EN4cute5tupleIJNS5_1CILi64EEENS7_ILi128EEENS7_ILi96EEEEEENS_6half_tEfNS_4arch4Sm80ELb0ELb1ELb0ELb1ELb0ELb0ELb0ELb0ELi2ELi2ELi4ELi2ELb0EEENS1_24CollectiveEpilogueBwdGQAISB_fSE_Li256ELb1ELb0EEENS1_19SingleTileSchedulerILb1ELb0ELb0ELi128EEEEEEEEEvNT_6ParamsE:
	.zero		984


//--------------------- .nv.constant0._ZN7cutlass13device_kernelIN5flash19enable_sm80_to_sm89INS1_16FlashAttnBwdSm80INS1_25CollectiveMainloopBwdSm80ILi2ELi2EN4cute5tupleIJNS5_1CILi64EEENS7_ILi128EEENS7_ILi96EEEEEENS_6half_tEfNS_4arch4Sm80ELb0ELb1ELb0ELb1ELb1ELb0ELb0ELb0ELi2ELi2ELi4ELi2ELb0EEENS1_24CollectiveEpilogueBwdGQAISB_fSE_Li256ELb1ELb1EEENS1_19SingleTileSchedulerILb1ELb0ELb0ELi128EEEEEEEEEvNT_6ParamsE --------------------------
	.section	.nv.constant0._ZN7cutlass13device_kernelIN5flash19enable_sm80_to_sm89INS1_16FlashAttnBwdSm80INS1_25CollectiveMainloopBwdSm80ILi2ELi2EN4cute5tupleIJNS5_1CILi64EEENS7_ILi128EEENS7_ILi96EEEEEENS_6half_tEfNS_4arch4Sm80ELb0ELb1ELb0ELb1ELb1ELb0ELb0ELb0ELi2ELi2ELi4ELi2ELb0EEENS1_24CollectiveEpilogueBwdGQAISB_fSE_Li256ELb1ELb1EEENS1_19SingleTileSchedulerILb1ELb0ELb0ELi128EEEEEEEEEvNT_6ParamsE,"a",@progbits
	.sectionflags	@""
	.align	4
.nv.constant0._ZN7cutlass13device_kernelIN5flash19enable_sm80_to_sm89INS1_16FlashAttnBwdSm80INS1_25CollectiveMainloopBwdSm80ILi2ELi2EN4cute5tupleIJNS5_1CILi64EEENS7_ILi128EEENS7_ILi96EEEEEENS_6half_tEfNS_4arch4Sm80ELb0ELb1ELb0ELb1ELb1ELb0ELb0ELb0ELi2ELi2ELi4ELi2ELb0EEENS1_24CollectiveEpilogueBwdGQAISB_fSE_Li256ELb1ELb1EEENS1_19SingleTileSchedulerILb1ELb0ELb0ELi128EEEEEEEEEvNT_6ParamsE:
	.zero		984


//--------------------- .nv.constant0._ZN7cutlass13device_kernelIN5flash19enable_sm80_to_sm89INS1_16FlashAttnBwdSm80INS1_25CollectiveMainloopBwdSm80ILi2ELi2EN4cute5tupleIJNS5_1CILi64EEENS7_ILi128EEENS7_ILi96EEEEEENS_6half_tEfNS_4arch4Sm80ELb1ELb0ELb0ELb0ELb0ELb0ELb0ELb0ELi2ELi2ELi4ELi2ELb0EEENS1_21CollectiveEpilogueBwdISB_SC_SE_Li256ELb0ELb0ELi2EEENS1_25SingleTileBwdLPTSchedulerILb0ELi128ELb0EEEEEEEEEvNT_6ParamsE --------------------------
	.section	.nv.constant0._ZN7cutlass13device_kernelIN5flash19enable_sm80_to_sm89INS1_16FlashAttnBwdSm80INS1_25CollectiveMainloopBwdSm80ILi2ELi2EN4cute5tupleIJNS5_1CILi64EEENS7_ILi128EEENS7_ILi96EEEEEENS_6half_tEfNS_4arch4Sm80ELb1ELb0ELb0ELb0ELb0ELb0ELb0ELb0ELi2ELi2ELi4ELi2ELb0EEENS1_21CollectiveEpilogueBwdISB_SC_SE_Li256ELb0ELb0ELi2EEENS1_25SingleTileBwdLPTSchedulerILb0ELi128ELb0EEEEEEEEEvNT_6ParamsE,"a",@progbits
	.sectionflags	@""
	.align	4
.nv.constant0._ZN7cutlass13device_kernelIN5flash19enable_sm80_to_sm89INS1_16FlashAttnBwdSm80INS1_25CollectiveMainloopBwdSm80ILi2ELi2EN4cute5tupleIJNS5_1CILi64EEENS7_ILi128EEENS7_ILi96EEEEEENS_6half_tEfNS_4arch4Sm80ELb1ELb0ELb0ELb0ELb0ELb0ELb0ELb0ELi2ELi2ELi4ELi2ELb0EEENS1_21CollectiveEpilogueBwdISB_SC_SE_Li256ELb0ELb0ELi2EEENS1_25SingleTileBwdLPTSchedulerILb0ELi128ELb0EEEEEEEEEvNT_6ParamsE:
	.zero		1000


//--------------------- .nv.constant0._ZN7cutlass13device_kernelIN5flash19enable_sm80_to_sm89INS1_16FlashAttnBwdSm80INS1_25CollectiveMainloopBwdSm80ILi2ELi2EN4cute5tupleIJNS5_1CILi64EEENS7_ILi128EEENS7_ILi96EEEEEENS_6half_tEfNS_4arch4Sm80ELb1ELb0ELb0ELb0ELb1ELb0ELb0ELb0ELi2ELi2ELi4ELi2ELb0EEENS1_21CollectiveEpilogueBwdISB_SC_SE_Li256ELb0ELb0ELi2EEENS1_25SingleTileBwdLPTSchedulerILb0ELi128ELb1EEEEEEEEEvNT_6ParamsE --------------------------
	.section	.nv.constant0._ZN7cutlass13device_kernelIN5flash19enable_sm80_to_sm89INS1_16FlashAttnBwdSm80INS1_25CollectiveMainloopBwdSm80ILi2ELi2EN4cute5tupleIJNS5_1CILi64EEENS7_ILi128EEENS7_ILi96EEEEEENS_6half_tEfNS_4arch4Sm80ELb1ELb0ELb0ELb0ELb1ELb0ELb0ELb0ELi2ELi2ELi4ELi2ELb0EEENS1_21CollectiveEpilogueBwdISB_SC_SE_Li256ELb0ELb0ELi2EEENS1_25SingleTileBwdLPTSchedulerILb0ELi128ELb1EEEEEEEEEvNT_6ParamsE,"a",@progbits
	.sectionflags	@""
	.align	4
.nv.constant0._ZN7cutlass13device_kernelIN5flash19enable_sm80_to_sm89INS1_16FlashAttnBwdSm80INS1_25CollectiveMainloopBwdSm80ILi2ELi2EN4cute5tupleIJNS5_1CILi64EEENS7_ILi128EEENS7_ILi96EEEEEENS_6half_tEfNS_4arch4Sm80ELb1ELb0ELb0ELb0ELb1ELb0ELb0ELb0ELi2ELi2ELi4ELi2ELb0EEENS1_21CollectiveEpilogueBwdISB_SC_SE_Li256ELb0ELb0ELi2EEENS1_25SingleTileBwdLPTSchedulerILb0ELi128ELb1EEEEEEEEEvNT_6ParamsE:
	.zero		1000


//--------------------- .nv.constant0._ZN7cutlass13device_kernelIN5flash19enable_sm80_to_sm89INS1_16FlashAttnBwdSm80INS1_25CollectiveMainloopBwdSm80ILi2ELi2EN4cute5tupleIJNS5_1CILi64EEENS7_ILi128EEENS7_ILi96EEEEEENS_6half_tEfNS_4arch4Sm80ELb1ELb0ELb0ELb0ELb0ELb0ELb0ELb0ELi2ELi2ELi4ELi2ELb0EEENS1_24CollectiveEpilogueBwdGQAISB_fSE_Li256ELb0ELb0EEENS1_25SingleTileBwdLPTSchedulerILb0ELi128ELb0EEEEEEEEEvNT_6ParamsE --------------------------
	.section	.nv.constant0._ZN7cutlass13device_kernelIN5flash19enable_sm80_to_sm89INS1_16FlashAttnBwdSm80INS1_25CollectiveMainloopBwdSm80ILi2ELi2EN4cute5tupleIJNS5_1CILi64EEENS7_ILi128EEENS7_ILi96EEEEEENS_6half_tEfNS_4arch4Sm80ELb1ELb0ELb0ELb0ELb0ELb0ELb0ELb0ELi2ELi2ELi4ELi2ELb0EEENS1_24CollectiveEpilogueBwdGQAISB_fSE_Li256ELb0ELb0EEENS1_25SingleTileBwdLPTSchedulerILb0ELi128ELb0EEEEEEEEEvNT_6ParamsE,"a",@progbits
	.sectionflags	@""
	.align	4
.nv.constant0._ZN7cutlass13device_kernelIN5flash19enable_sm80_to_sm89INS1_16FlashAttnBwdSm80INS1_25CollectiveMainloopBwdSm80ILi2ELi2EN4cute5tupleIJNS5_1CILi64EEENS7_ILi128EEENS7_ILi96EEEEEENS_6half_tEfNS_4arch4Sm80ELb1ELb0ELb0ELb0ELb0ELb0ELb0ELb0ELi2ELi2ELi4ELi2ELb0EEENS1_24CollectiveEpilogueBwdGQAISB_fSE_Li256ELb0ELb0EEENS1_25SingleTileBwdLPTSchedulerILb0ELi128ELb0EEEEEEEEEvNT_6ParamsE:
	.zero		1008


//--------------------- .nv.constant0._ZN7cutlass13device_kernelIN5flash19enable_sm80_to_sm89INS1_16FlashAttnBwdSm80INS1_25CollectiveMainloopBwdSm80ILi2ELi2EN4cute5tupleIJNS5_1CILi64EEENS7_ILi128EEENS7_ILi96EEEEEENS_6half_tEfNS_4arch4Sm80ELb1ELb0ELb0ELb0ELb1ELb0ELb0ELb0ELi2ELi2ELi4ELi2ELb0EEENS1_24CollectiveEpilogueBwdGQAISB_fSE_Li256ELb0ELb1EEENS1_25SingleTileBwdLPTSchedulerILb0ELi128ELb1EEEEEEEEEvNT_6ParamsE --------------------------
	.section	.nv.constant0._ZN7cutlass13device_kernelIN5flash19enable_sm80_to_sm89INS1_16FlashAttnBwdSm80INS1_25CollectiveMainloopBwdSm80ILi2ELi2EN4cute5tupleIJNS5_1CILi64EEENS7_ILi128EEENS7_ILi96EEEEEENS_6half_tEfNS_4arch4Sm80ELb1ELb0ELb0ELb0ELb1ELb0ELb0ELb0ELi2ELi2ELi4ELi2ELb0EEENS1_24CollectiveEpilogueBwdGQAISB_fSE_Li256ELb0ELb1EEENS1_25SingleTileBwdLPTSchedulerILb0ELi128ELb1EEEEEEEEEvNT_6ParamsE,"a",@progbits
	.sectionflags	@""
	.align	4
.nv.constant0._ZN7cutlass13device_kernelIN5flash19enable_sm80_to_sm89INS1_16FlashAttnBwdSm80INS1_25CollectiveMainloopBwdSm80ILi2ELi2EN4cute5tupleIJNS5_1CILi64EEENS7_ILi128EEENS7_ILi96EEEEEENS_6half_tEfNS_4arch4Sm80ELb1ELb0ELb0ELb0ELb1ELb0ELb0ELb0ELi2ELi2ELi4ELi2ELb0EEENS1_24CollectiveEpilogueBwdGQAISB_fSE_Li256ELb0ELb1EEENS1_25SingleTileBwdLPTSchedulerILb0ELi128ELb1EEEEEEEEEvNT_6ParamsE:
	.zero		1008


//--------------------- .nv.constant0._ZN7cutlass13device_kernelIN5flash22FlashAttnBwdPreprocessIN4cute5tupleIJNS3_1CILi64EEENS5_ILi96EEEEEENS_6half_tEfNS_4arch4Sm80ELb1ELb0EEEEEvNT_6ParamsE --------------------------
	.section	.nv.constant0._ZN7cutlass13device_kernelIN5flash22FlashAttnBwdPreprocessIN4cute5tupleIJNS3_1CILi64EEENS5_ILi96EEEEEENS_6half_tEfNS_4arch4Sm80ELb1ELb0EEEEEvNT_6ParamsE,"a",@progbits
	.sectionflags	@""
	.align	4
.nv.constant0._ZN7cutlass13device_kernelIN5flash22FlashAttnBwdPreprocessIN4cute5tupleIJNS3_1CILi64EEENS5_ILi96EEEEEENS_6half_tEfNS_4arch4Sm80ELb1ELb0EEEEEvNT_6ParamsE:
	.zero		592


//--------------------- .nv.constant0._ZN7cutlass13device_kernelIN5flash19enable_sm80_to_sm89INS1_16FlashAttnBwdSm80INS1_25CollectiveMainloopBwdSm80ILi2ELi2EN4cute5tupleIJNS5_1CILi64EEENS7_ILi128EEENS7_ILi96EEEEEENS_6half_tEfNS_4arch4Sm80ELb1ELb0ELb0ELb1ELb0ELb0ELb0ELb0ELi2ELi2ELi4ELi2ELb0EEENS1_21CollectiveEpilogueBwdISB_SC_SE_Li256ELb1ELb0ELi2EEENS1_25SingleTileBwdLPTSchedulerILb1ELi128ELb0EEEEEEEEEvNT_6ParamsE --------------------------
	.section	.nv.constant0._ZN7cutlass13device_kernelIN5flash19enable_sm80_to_sm89INS1_16FlashAttnBwdSm80INS1_25CollectiveMainloopBwdSm80ILi2ELi2EN4cute5tupleIJNS5_1CILi64EEENS7_ILi128EEENS7_ILi96EEEEEENS_6half_tEfNS_4arch4Sm80ELb1ELb0ELb0ELb1ELb0ELb0ELb0ELb0ELi2ELi2ELi4ELi2ELb0EEENS1_21CollectiveEpilogueBwdISB_SC_SE_Li256ELb1ELb0ELi2EEENS1_25SingleTileBwdLPTSchedulerILb1ELi128ELb0EEEEEEEEEvNT_6ParamsE,"a",@progbits
	.sectionflags	@""
	.align	4
.nv.constant0._ZN7cutlass13device_kernelIN5flash19enable_sm80_to_sm89INS1_16FlashAttnBwdSm80INS1_25CollectiveMainloopBwdSm80ILi2ELi2EN4cute5tupleIJNS5_1CILi64EEENS7_ILi128EEENS7_ILi96EEEEEENS_6half_tEfNS_4arch4Sm80ELb1ELb0ELb0ELb1ELb0ELb0ELb0ELb0ELi2ELi2ELi4ELi2ELb0EEENS1_21CollectiveEpilogueBwdISB_SC_SE_Li256ELb1ELb0ELi2EEENS1_25SingleTileBwdLPTSchedulerILb1ELi128ELb0EEEEEEEEEvNT_6ParamsE:
	.zero		1000


//--------------------- .nv.constant0._ZN7cutlass13device_kernelIN5flash19enable_sm80_to_sm89INS1_16FlashAttnBwdSm80INS1_25CollectiveMainloopBwdSm80ILi2ELi2EN4cute5tupleIJNS5_1CILi64EEENS7_ILi128EEENS7_ILi96EEEEEENS_6half_tEfNS_4arch4Sm80ELb1ELb0ELb0ELb1ELb1ELb0ELb0ELb0ELi2ELi2ELi4ELi2ELb0EEENS1_21CollectiveEpilogueBwdISB_SC_SE_Li256ELb1ELb0ELi2EEENS1_25SingleTileBwdLPTSchedulerILb1ELi128ELb1EEEEEEEEEvNT_6ParamsE --------------------------
	.section	.nv.constant0._ZN7cutlass13device_kernelIN5flash19enable_sm80_to_sm89INS1_16FlashAttnBwdSm80INS1_25CollectiveMainloopBwdSm80ILi2ELi2EN4cute5tupleIJNS5_1CILi64EEENS7_ILi128EEENS7_ILi96EEEEEENS_6half_tEfNS_4arch4Sm80ELb1ELb0ELb0ELb1ELb1ELb0ELb0ELb0ELi2ELi2ELi4ELi2ELb0EEENS1_21CollectiveEpilogueBwdISB_SC_SE_Li256ELb1ELb0ELi2EEENS1_25SingleTileBwdLPTSchedulerILb1ELi128ELb1EEEEEEEEEvNT_6ParamsE,"a",@progbits
	.sectionflags	@""
	.align	4
.nv.constant0._ZN7cutlass13device_kernelIN5flash19enable_sm80_to_sm89INS1_16FlashAttnBwdSm80INS1_25CollectiveMainloopBwdSm80ILi2ELi2EN4cute5tupleIJNS5_1CILi64EEENS7_ILi128EEENS7_ILi96EEEEEENS_6half_tEfNS_4arch4Sm80ELb1ELb0ELb0ELb1ELb1ELb0ELb0ELb0ELi2ELi2ELi4ELi2ELb0EEENS1_21CollectiveEpilogueBwdISB_SC_SE_Li256ELb1ELb0ELi2EEENS1_25SingleTileBwdLPTSchedulerILb1ELi128ELb1EEEEEEEEEvNT_6ParamsE:
	.zero		1000


//--------------------- .nv.constant0._ZN7cutlass13device_kernelIN5flash19enable_sm80_to_sm89INS1_16FlashAttnBwdSm80INS1_25CollectiveMainloopBwdSm80ILi2ELi2EN4cute5tupleIJNS5_1CILi64EEENS7_ILi128EEENS7_ILi96EEEEEENS_6half_tEfNS_4arch4Sm80ELb1ELb0ELb0ELb1ELb0ELb0ELb0ELb0ELi2ELi2ELi4ELi2ELb0EEENS1_24CollectiveEpilogueBwdGQAISB_fSE_Li256ELb1ELb0EEENS1_25SingleTileBwdLPTSchedulerILb1ELi128ELb0EEEEEEEEEvNT_6ParamsE --------------------------
	.section	.nv.constant0._ZN7cutlass13device_kernelIN5flash19enable_sm80_to_sm89INS1_16FlashAttnBwdSm80INS1_25CollectiveMainloopBwdSm80ILi2ELi2EN4cute5tupleIJNS5_1CILi64EEENS7_ILi128EEENS7_ILi96EEEEEENS_6half_tEfNS_4arch4Sm80ELb1ELb0ELb0ELb1ELb0ELb0ELb0ELb0ELi2ELi2ELi4ELi2ELb0EEENS1_24CollectiveEpilogueBwdGQAISB_fSE_Li256ELb1ELb0EEENS1_25SingleTileBwdLPTSchedulerILb1ELi128ELb0EEEEEEEEEvNT_6ParamsE,"a",@progbits
	.sectionflags	@""
	.align	4
.nv.constant0._ZN7cutlass13device_kernelIN5flash19enable_sm80_to_sm89INS1_16FlashAttnBwdSm80INS1_25CollectiveMainloopBwdSm80ILi2ELi2EN4cute5tupleIJNS5_1CILi64EEENS7_ILi128EEENS7_ILi96EEEEEENS_6half_tEfNS_4arch4Sm80ELb1ELb0ELb0ELb1ELb0ELb0ELb0ELb0ELi2ELi2ELi4ELi2ELb0EEENS1_24CollectiveEpilogueBwdGQAISB_fSE_Li256ELb1ELb0EEENS1_25SingleTileBwdLPTSchedulerILb1ELi128ELb0EEEEEEEEEvNT_6ParamsE:
	.zero		1008


//--------------------- .nv.constant0._ZN7cutlass13device_kernelIN5flash32FlashAttnBwdPostprocessConvertdQIN4cute5tupleIJNS3_1CILi128EEENS5_ILi96EEEEEENS_6half_tEfNS_4arch4Sm80ELi256ENS3_8TiledMMAINS3_8MMA_AtomIJNS3_28SM80_16x8x16_F32F16F16F32_TNEEEENS3_6LayoutINS4_IJNS5_ILi4EEENS5_ILi2EEENS5_ILi1EEEEEENS4_IJSJ_SH_NS5_ILi0EEEEEEEENS4_IJNS5_ILi64EEENS5_ILi32EEENS5_ILi16EEEEEEEELb0EEEEEvNT_6ParamsE --------------------------
	.section	.nv.constant0._ZN7cutlass13device_kernelIN5flash32FlashAttnBwdPostprocessConvertdQIN4cute5tupleIJNS3_1CILi128EEENS5_ILi96EEEEEENS_6half_tEfNS_4arch4Sm80ELi256ENS3_8TiledMMAINS3_8MMA_AtomIJNS3_28SM80_16x8x16_F32F16F16F32_TNEEEENS3_6LayoutINS4_IJNS5_ILi4EEENS5_ILi2EEENS5_ILi1EEEEEENS4_IJSJ_SH_NS5_ILi0EEEEEEEENS4_IJNS5_ILi64EEENS5_ILi32EEENS5_ILi16EEEEEEEELb0EEEEEvNT_6ParamsE,"a",@progbits
	.sectionflags	@""
	.align	4
.nv.constant0._ZN7cutlass13device_kernelIN5flash32FlashAttnBwdPostprocessConvertdQIN4cute5tupleIJNS3_1CILi128EEENS5_ILi96EEEEEENS_6half_tEfNS_4arch4Sm80ELi256ENS3_8TiledMMAINS3_8MMA_AtomIJNS3_28SM80_16x8x16_F32F16F16F32_TNEEEENS3_6LayoutINS4_IJNS5_ILi4EEENS5_ILi2EEENS5_ILi1EEEEEENS4_IJSJ_SH_NS5_ILi0EEEEEEEENS4_IJNS5_ILi64EEENS5_ILi32EEENS5_ILi16EEEEEEEELb0EEEEEvNT_6ParamsE:
	.zero		464


//--------------------- .nv.constant0._ZN7cutlass13device_kernelIN5flash32FlashAttnBwdPostprocessConvertdQIN4cute5tupleIJNS3_1CILi64EEENS5_ILi96EEEEEENS_6half_tEfNS_4arch4Sm80ELi256ENS3_8TiledMMAINS3_8MMA_AtomIJNS3_28SM80_16x8x16_F32F16F16F32_TNEEEENS3_6LayoutINS4_IJNS5_ILi2EEENS5_ILi4EEENS5_ILi1EEEEEENS4_IJSJ_SH_NS5_ILi0EEEEEEEENS4_IJNS5_ILi32EEESO_NS5_ILi16EEEEEEEELb0EEEEEvNT_6ParamsE --------------------------
	.section	.nv.constant0._ZN7cutlass13device_kernelIN5flash32FlashAttnBwdPostprocessConvertdQIN4cute5tupleIJNS3_1CILi64EEENS5_ILi96EEEEEENS_6half_tEfNS_4arch4Sm80ELi256ENS3_8TiledMMAINS3_8MMA_AtomIJNS3_28SM80_16x8x16_F32F16F16F32_TNEEEENS3_6LayoutINS4_IJNS5_ILi2EEENS5_ILi4EEENS5_ILi1EEEEEENS4_IJSJ_SH_NS5_ILi0EEEEEEEENS4_IJNS5_ILi32EEESO_NS5_ILi16EEEEEEEELb0EEEEEvNT_6ParamsE,"a",@progbits
	.sectionflags	@""
	.align	4
.nv.constant0._ZN7cutlass13device_kernelIN5flash32FlashAttnBwdPostprocessConvertdQIN4cute5tupleIJNS3_1CILi64EEENS5_ILi96EEEEEENS_6half_tEfNS_4arch4Sm80ELi256ENS3_8TiledMMAINS3_8MMA_AtomIJNS3_28SM80_16x8x16_F32F16F16F32_TNEEEENS3_6LayoutINS4_IJNS5_ILi2EEENS5_ILi4EEENS5_ILi1EEEEEENS4_IJSJ_SH_NS5_ILi0EEEEEEEENS4_IJNS5_ILi32EEESO_NS5_ILi16EEEEEEEELb0EEEEEvNT_6ParamsE:
	.zero		464


//--------------------- .nv.constant0._ZN7cutlass13device_kernelIN5flash19enable_sm80_to_sm89INS1_16FlashAttnBwdSm80INS1_25CollectiveMainloopBwdSm80ILi2ELi2EN4cute5tupleIJNS5_1CILi64EEENS7_ILi128EEENS7_ILi96EEEEEENS_6half_tEfNS_4arch4Sm80ELb1ELb0ELb0ELb1ELb1ELb0ELb0ELb0ELi2ELi2ELi4ELi2ELb0EEENS1_24CollectiveEpilogueBwdGQAISB_fSE_Li256ELb1ELb1EEENS1_25SingleTileBwdLPTSchedulerILb1ELi128ELb1EEEEEEEEEvNT_6ParamsE --------------------------
	.section	.nv.constant0._ZN7cutlass13device_kernelIN5flash19enable_sm80_to_sm89INS1_16FlashAttnBwdSm80INS1_25CollectiveMainloopBwdSm80ILi2ELi2EN4cute5tupleIJNS5_1CILi64EEENS7_ILi128EEENS7_ILi96EEEEEENS_6half_tEfNS_4arch4Sm80ELb1ELb0ELb0ELb1ELb1ELb0ELb0ELb0ELi2ELi2ELi4ELi2ELb0EEENS1_24CollectiveEpilogueBwdGQAISB_fSE_Li256ELb1ELb1EEENS1_25SingleTileBwdLPTSchedulerILb1ELi128ELb1EEEEEEEEEvNT_6ParamsE,"a",@progbits
	.sectionflags	@""
	.align	4
.nv.constant0._ZN7cutlass13device_kernelIN5flash19enable_sm80_to_sm89INS1_16FlashAttnBwdSm80INS1_25CollectiveMainloopBwdSm80ILi2ELi2EN4cute5tupleIJNS5_1CILi64EEENS7_ILi128EEENS7_ILi96EEEEEENS_6half_tEfNS_4arch4Sm80ELb1ELb0ELb0ELb1ELb1ELb0ELb0ELb0ELi2ELi2ELi4ELi2ELb0EEENS1_24CollectiveEpilogueBwdGQAISB_fSE_Li256ELb1ELb1EEENS1_25SingleTileBwdLPTSchedulerILb1ELi128ELb1EEEEEEEEEvNT_6ParamsE:
	.zero		1008


//--------------------- .nv.constant0._ZN7cutlass13device_kernelIN5flash22FlashAttnBwdPreprocessIN4cute5tupleIJNS3_1CILi64EEENS5_ILi96EEEEEENS_6half_tEfNS_4arch4Sm80ELb1ELb1EEEEEvNT_6ParamsE --------------------------
	.section	.nv.constant0._ZN7cutlass13device_kernelIN5flash22FlashAttnBwdPreprocessIN4cute5tupleIJNS3_1CILi64EEENS5_ILi96EEEEEENS_6half_tEfNS_4arch4Sm80ELb1ELb1EEEEEvNT_6ParamsE,"a",@progbits
	.sectionflags	@""
	.align	4
.nv.constant0._ZN7cutlass13device_kernelIN5flash22FlashAttnBwdPreprocessIN4cute5tupleIJNS3_1CILi64EEENS5_ILi96EEEEEENS_6half_tEfNS_4arch4Sm80ELb1ELb1EEEEEvNT_6ParamsE:
	.zero		592


//--------------------- .text._ZN7cutlass13device_kernelIN5flash19enable_sm80_to_sm89INS1_16FlashAttnBwdSm80INS1_25CollectiveMainloopBwdSm80ILi2ELi1EN4cute5tupleIJNS5_1CILi64EEENS7_ILi128EEENS7_ILi96EEEEEENS_6half_tEfNS_4arch4Sm80ELb0ELb0ELb0ELb0ELb0ELb0ELb0ELb0ELi2ELi2ELi4ELi2ELb1EEENS1_21CollectiveEpilogueBwdISB_SC_SE_Li256ELb0ELb0ELi2EEENS1_19SingleTileSchedulerILb0ELb0ELb0ELi128EEEEEEEEEvNT_6ParamsE --------------------------
	.section	.text._ZN7cutlass13device_kernelIN5flash19enable_sm80_to_sm89INS1_16FlashAttnBwdSm80INS1_25CollectiveMainloopBwdSm80ILi2ELi1EN4cute5tupleIJNS5_1CILi64EEENS7_ILi128EEENS7_ILi96EEEEEENS_6half_tEfNS_4arch4Sm80ELb0ELb0ELb0ELb0ELb0ELb0ELb0ELb0ELi2ELi2ELi4ELi2ELb1EEENS1_21CollectiveEpilogueBwdISB_SC_SE_Li256ELb0ELb0ELi2EEENS1_19SingleTileSchedulerILb0ELb0ELb0ELi128EEEEEEEEEvNT_6ParamsE,"ax",@progbits
	.sectioninfo	@"SHI_REGISTERS=255"
	.align	128
.text._ZN7cutlass13device_kernelIN5flash19enable_sm80_to_sm89INS1_16FlashAttnBwdSm80INS1_25CollectiveMainloopBwdSm80ILi2ELi1EN4cute5tupleIJNS5_1CILi64EEENS7_ILi128EEENS7_ILi96EEEEEENS_6half_tEfNS_4arch4Sm80ELb0ELb0ELb0ELb0ELb0ELb0ELb0ELb0ELi2ELi2ELi4ELi2ELb1EEENS1_21CollectiveEpilogueBwdISB_SC_SE_Li256ELb0ELb0ELi2EEENS1_19SingleTileSchedulerILb0ELb0ELb0ELi128EEEEEEEEEvNT_6ParamsE:
        .type           _ZN7cutlass13device_kernelIN5flash19enable_sm80_to_sm89INS1_16FlashAttnBwdSm80INS1_25CollectiveMainloopBwdSm80ILi2ELi1EN4cute5tupleIJNS5_1CILi64EEENS7_ILi128EEENS7_ILi96EEEEEENS_6half_tEfNS_4arch4Sm80ELb0ELb0ELb0ELb0ELb0ELb0ELb0ELb0ELi2ELi2ELi4ELi2ELb1EEENS1_21CollectiveEpilogueBwdISB_SC_SE_Li256ELb0ELb0ELi2EEENS1_19SingleTileSchedulerILb0ELb0ELb0ELi128EEEEEEEEEvNT_6ParamsE,@function
        .size           _ZN7cutlass13device_kernelIN5flash19enable_sm80_to_sm89INS1_16FlashAttnBwdSm80INS1_25CollectiveMainloopBwdSm80ILi2ELi1EN4cute5tupleIJNS5_1CILi64EEENS7_ILi128EEENS7_ILi96EEEEEENS_6half_tEfNS_4arch4Sm80ELb0ELb0ELb0ELb0ELb0ELb0ELb0ELb0ELi2ELi2ELi4ELi2ELb1EEENS1_21CollectiveEpilogueBwdISB_SC_SE_Li256ELb0ELb0ELi2EEENS1_19SingleTileSchedulerILb0ELb0ELb0ELi128EEEEEEEEEvNT_6ParamsE,(.L_x_1381 - _ZN7cutlass13device_kernelIN5flash19enable_sm80_to_sm89INS1_16FlashAttnBwdSm80INS1_25CollectiveMainloopBwdSm80ILi2ELi1EN4cute5tupleIJNS5_1CILi64EEENS7_ILi128EEENS7_ILi96EEEEEENS_6half_tEfNS_4arch4Sm80ELb0ELb0ELb0ELb0ELb0ELb0ELb0ELb0ELi2ELi2ELi4ELi2ELb1EEENS1_21CollectiveEpilogueBwdISB_SC_SE_Li256ELb0ELb0ELi2EEENS1_19SingleTileSchedulerILb0ELb0ELb0ELi128EEEEEEEEEvNT_6ParamsE)
        .other          _ZN7cutlass13device_kernelIN5flash19enable_sm80_to_sm89INS1_16FlashAttnBwdSm80INS1_25CollectiveMainloopBwdSm80ILi2ELi1EN4cute5tupleIJNS5_1CILi64EEENS7_ILi128EEENS7_ILi96EEEEEENS_6half_tEfNS_4arch4Sm80ELb0ELb0ELb0ELb0ELb0ELb0ELb0ELb0ELi2ELi2ELi4ELi2ELb1EEENS1_21CollectiveEpilogueBwdISB_SC_SE_Li256ELb0ELb0ELi2EEENS1_19SingleTileSchedulerILb0ELb0ELb0ELi128EEEEEEEEEvNT_6ParamsE,@"STO_CUDA_ENTRY STV_DEFAULT"
_ZN7cutlass13device_kernelIN5flash19enable_sm80_to_sm89INS1_16FlashAttnBwdSm80INS1_25CollectiveMainloopBwdSm80ILi2ELi1EN4cute5tupleIJNS5_1CILi64EEENS7_ILi128EEENS7_ILi96EEEEEENS_6half_tEfNS_4arch4Sm80ELb0ELb0ELb0ELb0ELb0ELb0ELb0ELb0ELi2ELi2ELi4ELi2ELb1EEENS1_21CollectiveEpilogueBwdISB_SC_SE_Li256ELb0ELb0ELi2EEENS1_19SingleTileSchedulerILb0ELb0ELb0ELi128EEEEEEEEEvNT_6ParamsE:
[----:B------:R-:W-:-:S03]  /*0000*/  MOV R1, c[0x0][0x28] ;  /* 0x00000a0000017a02 */ /* 0x000fc60000000f00 */
[----:B------:R-:W1:Y:S01]  /*0010*/  S2UR UR11, SR_CTAID.Z ;  /* 0x00000000000b79c3 */ /* 0x000e620000002700 */
[----:B------:R-:W-:Y:S02]  /*0020*/  IADD3 R1, R1, -0x58, RZ ;  /* 0xffffffa801017810 */ /* 0x000fe40007ffe0ff */
[----:B-1----:R-:W-:-:S13]  /*0030*/  ISETP.LE.AND P0, PT, RZ, UR11, PT ;  /* 0x0000000bff007c0c */ /* 0x002fda000bf03270 */
[----:B------:R-:W-:Y:S05]  /*0040*/  @!P0 EXIT ;  /* 0x000000000000894d */ /* 0x000fea0003800000 */
[----:B------:R-:W1:Y:S01]  /*0050*/  S2UR UR20, SR_CTAID.Y ;  /* 0x00000000001479c3 */ /* 0x000e620000002600 */
[----:B------:R-:W2:Y:S01]  /*0060*/  S2R R2, SR_TID.X ;  /* 0x0000000000027919 */ /* 0x000ea20000002100 */
[----:B------:R-:W-:Y:S01]  /*0070*/  ULDC.64 UR22, c[0x0][0x248] ;  /* 0x0000920000167ab9 */ /* 0x000fe20000000a00 */
[----:B------:R-:W-:Y:S01]  /*0080*/  IMAD.MOV.U32 R37, RZ, RZ, R3 ;  /* 0x000000ffff257224 */ /* 0x000fe200078e0003 */
[----:B------:R-:W-:Y:S01]  /*0090*/  USHF.R.S32.HI UR18, URZ, 0x1f, UR11 ;  /* 0x0000001f3f127899 */ /* 0x000fe2000801140b */
[----:B------:R-:W3:Y:S01]  /*00a0*/  S2R R19, SR_CTAID.X ;  /* 0x0000000000137919 */ /* 0x000ee20000002500 */
[----:B------:R-:W-:Y:S01]  /*00b0*/  UISETP.NE.AND UP0, UPT, UR22, 0x1, UPT ;  /* 0x000000011600788c */ /* 0x000fe2000bf05270 */
[----:B------:R-:W-:Y:S01]  /*00c0*/  IMAD.U32 R8, RZ, RZ, UR11 ;  /* 0x0000000bff087e24 */ /* 0x000fe2000f8e00ff */
[----:B------:R-:W-:Y:S01]  /*00d0*/  ULDC.64 UR6, c[0x0][0x270] ;  /* 0x00009c0000067ab9 */ /* 0x000fe20000000a00 */
[----:B------:R-:W-:Y:S01]  /*00e0*/  IMAD.MOV.U32 R34, RZ, RZ, -0x80 ;  /* 0xffffff80ff227424 */ /* 0x000fe200078e00ff */
[----:B------:R-:W-:Y:S01]  /*00f0*/  ULDC.64 UR4, c[0x0][0x278] ;  /* 0x00009e0000047ab9 */ /* 0x000fe20000000a00 */
[----:B------:R-:W-:Y:S01]  /*0100*/  IMAD.MOV.U32 R231, RZ, RZ, 0x20 ;  /* 0x00000020ffe77424 */ /* 0x000fe200078e00ff */
[----:B------:R-:W-:Y:S01]  /*0110*/  UIMAD UR16, UR18, UR4, URZ ;  /* 0x00000004121072a4 */ /* 0x000fe2000f8e023f */
[----:B------:R-:W-:Y:S01]  /*0120*/  IMAD.MOV.U32 R233, RZ, RZ, 0x10 ;  /* 0x00000010ffe97424 */ /* 0x000fe200078e00ff */
[----:B------:R-:W-:Y:S01]  /*0130*/  UIMAD.WIDE.U32 UR12, UR11, UR4, URZ ;  /* 0x000000040b0c72a5 */ /* 0x000fe2000f8e003f */
[----:B------:R-:W-:Y:S01]  /*0140*/  CS2R R158, SRZ ;  /* 0x00000000009e7805 */ /* 0x000fe2000001ff00 */
[----:B------:R-:W-:Y:S01]  /*0150*/  UIMAD UR16, UR11, UR5, UR16 ;  /* 0x000000050b1072a4 */ /* 0x000fe2000f8e0210 */
[----:B------:R-:W-:Y:S01]  /*0160*/  CS2R R156, SRZ ;  /* 0x00000000009c7805 */ /* 0x000fe2000001ff00 */
[----:B------:R-:W-:Y:S01]  /*0170*/  ULDC.64 UR8, c[0x0][0x290] ;  /* 0x0000a40000087ab9 */ /* 0x000fe20000000a00 */
[----:B------:R-:W-:Y:S01]  /*0180*/  CS2R R162, SRZ ;  /* 0x0000000000a27805 */ /* 0x000fe2000001ff00 */
[----:B------:R-:W-:Y:S01]  /*0190*/  ULDC.64 UR4, c[0x0][0x288] ;  /* 0x0000a20000047ab9 */ /* 0x000fe20000000a00 */
[----:B------:R-:W-:Y:S01]  /*01a0*/  CS2R R160, SRZ ;  /* 0x0000000000a07805 */ /* 0x000fe2000001ff00 */
[----:B------:R-:W-:Y:S01]  /*01b0*/  UIMAD UR10, UR18, UR8, URZ ;  /* 0x00000008120a72a4 */ /* 0x000fe2000f8e023f */
[----:B------:R-:W-:Y:S01]  /*01c0*/  CS2R R154, SRZ ;  /* 0x00000000009a7805 */ /* 0x000fe2000001ff00 */
[----:B-1----:R-:W-:Y:S01]  /*01d0*/  USHF.R.S32.HI UR19, URZ, 0x1f, UR20 ;  /* 0x0000001f3f137899 */ /* 0x002fe20008011414 */
[--C-:B--2---:R-:W-:Y:S01]  /*01e0*/  IMAD.MOV.U32 R36, RZ, RZ, R2.reuse ;  /* 0x000000ffff247224 */ /* 0x104fe200078e0002 */
[----:B------:R-:W-:Y:S01]  /*01f0*/  UIMAD.WIDE.U32 UR22, UR20, UR23, URZ ;  /* 0x00000017141672a5 */ /* 0x000fe2000f8e003f */
[----:B------:R-:W-:Y:S01]  /*0200*/  IMAD.MOV.U32 R36, RZ, RZ, R2 ;  /* 0x000000ffff247224 */ /* 0x000fe200078e0002 */
[----:B------:R-:W-:Y:S01]  /*0210*/  UIMAD UR6, UR19, UR6, URZ ;  /* 0x00000006130672a4 */ /* 0x000fe2000f8e023f */
[----:B------:R1:W-:Y:S01]  /*0220*/  STL [R1+0x10], R2 ;  /* 0x0000100201007387 */ /* 0x0003e20000100800 */
[----:B------:R-:W-:Y:S01]  /*0230*/  UIMAD UR4, UR19, UR4, URZ ;  /* 0x00000004130472a4 */ /* 0x000fe2000f8e023f */
[----:B------:R-:W-:Y:S01]  /*0240*/  IMAD.SHL.U32 R4, R36, 0x4, RZ ;  /* 0x0000000424047824 */ /* 0x000fe200078e00ff */
[----:B------:R-:W-:Y:S01]  /*0250*/  SHF.R.S32.HI R33, RZ, 0x1f, R36 ;  /* 0x0000001fff217819 */ /* 0x000fe20000011424 */
[----:B------:R-:W-:Y:S01]  /*0260*/  UIMAD UR7, UR20, UR7, UR6 ;  /* 0x00000007140772a4 */ /* 0x000fe2000f8e0206 */
[----:B------:R-:W-:Y:S01]  /*0270*/  IMAD.U32 R6, RZ, RZ, UR20 ;  /* 0x00000014ff067e24 */ /* 0x000fe2000f8e00ff */
[----:B------:R-:W-:Y:S01]  /*0280*/  UMOV UR21, UR20 ;  /* 0x0000001400157c82 */ /* 0x000fe20008000000 */
[CC--:B------:R-:W-:Y:S01]  /*0290*/  LEA.HI R26, R33.reuse, R36.reuse, RZ, 0x2 ;  /* 0x00000024211a7211 */ /* 0x0c0fe200078f10ff */
[----:B------:R-:W-:Y:S01]  /*02a0*/  ULDC UR6, c[0x0][0x250] ;  /* 0x0000940000067ab9 */ /* 0x000fe20000000800 */
[--C-:B------:R-:W-:Y:S01]  /*02b0*/  SHF.R.S32.HI R5, RZ, 0x1f, R4.reuse ;  /* 0x0000001fff057819 */ /* 0x100fe20000011404 */
[----:B------:R-:W-:Y:S01]  /*02c0*/  @UP0 USHF.R.U32.HI UR21, URZ, UR6, UR23 ;  /* 0x000000063f150299 */ /* 0x000fe20008011617 */
[----:B------:R-:W-:Y:S01]  /*02d0*/  LOP3.LUT R0, R26, 0xfffffffc, RZ, 0xc0, !PT ;  /* 0xfffffffc1a007812 */ /* 0x000fe200078ec0ff */
[----:B------:R-:W-:Y:S01]  /*02e0*/  UIMAD.WIDE.U32 UR14, UR11, UR8, URZ ;  /* 0x000000080b0e72a5 */ /* 0x000fe2000f8e003f */
[CC--:B------:R-:W-:Y:S01]  /*02f0*/  LEA.HI R23, R33.reuse, R36.reuse, RZ, 0x3 ;  /* 0x0000002421177211 */ /* 0x0c0fe200078f18ff */
[----:B------:R-:W-:Y:S01]  /*0300*/  USHF.R.S32.HI UR17, URZ, 0x1f, UR21 ;  /* 0x0000001f3f117899 */ /* 0x000fe20008011415 */
[----:B------:R-:W-:Y:S01]  /*0310*/  IMAD.WIDE.U32 R6, R6, c[0x0][0x288], R4 ;  /* 0x0000a20006067a25 */ /* 0x000fe200078e0004 */
[----:B------:R-:W-:Y:S01]  /*0320*/  UIMAD UR10, UR11, UR9, UR10 ;  /* 0x000000090b0a72a4 */ /* 0x000fe2000f8e020a */
[----:B------:R2:W-:Y:S01]  /*0330*/  STL.64 [R1], R4 ;  /* 0x0000000401007387 */ /* 0x0005e20000100a00 */
[----:B------:R-:W-:Y:S01]  /*0340*/  UIMAD UR8, UR20, UR5, UR4 ;  /* 0x00000005140872a4 */ /* 0x000fe2000f8e0204 */
[----:B------:R-:W-:Y:S01]  /*0350*/  IMAD.IADD R20, R36, 0x1, -R0 ;  /* 0x0000000124147824 */ /* 0x000fe200078e0a00 */
[----:B------:R-:W-:Y:S01]  /*0360*/  UIADD3 UR9, UR13, UR16, URZ ;  /* 0x000000100d097290 */ /* 0x000fe2000fffe03f */
[----:B------:R-:W-:Y:S01]  /*0370*/  IMAD.U32 R0, RZ, RZ, UR7 ;  /* 0x00000007ff007e24 */ /* 0x000fe2000f8e00ff */
[----:B------:R-:W-:Y:S01]  /*0380*/  ULDC.64 UR4, c[0x0][0x1e0] ;  /* 0x0000780000047ab9 */ /* 0x000fe20000000a00 */
[----:B------:R-:W-:Y:S01]  /*0390*/  IMAD.SHL.U32 R38, R20, 0x8, RZ ;  /* 0x0000000814267824 */ /* 0x000fe200078e00ff */
[----:B------:R-:W-:Y:S01]  /*03a0*/  UIMAD UR4, UR17, UR4, URZ ;  /* 0x00000004110472a4 */ /* 0x000fe2000f8e023f */
[----:B-1----:R-:W-:Y:S01]  /*03b0*/  IMAD.U32 R2, RZ, RZ, UR20 ;  /* 0x00000014ff027e24 */ /* 0x002fe2000f8e00ff */
[----:B------:R-:W-:Y:S01]  /*03c0*/  UIADD3 UR10, UR15, UR10, URZ ;  /* 0x0000000a0f0a7290 */ /* 0x000fe2000fffe03f */
[----:B------:R-:W-:Y:S01]  /*03d0*/  SHF.R.S32.HI R248, RZ, 0x2, R26 ;  /* 0x00000002fff87819 */ /* 0x000fe2000001141a */
[----:B------:R-:W-:Y:S01]  /*03e0*/  UIMAD UR22, UR21, UR5, UR4 ;  /* 0x00000005151672a4 */ /* 0x000fe2000f8e0204 */
[----:B------:R-:W-:Y:S01]  /*03f0*/  IMAD.WIDE.U32 R2, R2, c[0x0][0x270], R4 ;  /* 0x00009c0002027a25 */ /* 0x000fe200078e0004 */
[----:B------:R-:W-:Y:S01]  /*0400*/  SHF.R.S32.HI R39, RZ, 0x1f, R38 ;  /* 0x0000001fff277819 */ /* 0x000fe20000011426 */
[----:B------:R-:W-:Y:S01]  /*0410*/  ULDC.64 UR4, c[0x0][0x1b0] ;  /* 0x00006c0000047ab9 */ /* 0x000fe20000000a00 */
[----:B------:R-:W-:Y:S01]  /*0420*/  LEA.HI R27, R33, R36, RZ, 0x5 ;  /* 0x00000024211b7211 */ /* 0x000fe200078f28ff */
[----:B------:R-:W-:Y:S01]  /*0430*/  UIMAD UR4, UR17, UR4, URZ ;  /* 0x00000004110472a4 */ /* 0x000fe2000f8e023f */
[----:B------:R-:W-:Y:S01]  /*0440*/  IADD3 R15, P0, R2, UR12, RZ ;  /* 0x0000000c020f7c10 */ /* 0x000fe2000ff1e0ff */
[----:B------:R-:W-:Y:S01]  /*0450*/  ULDC.64 UR6, c[0x0][0x1e8] ;  /* 0x00007a0000067ab9 */ /* 0x000fe20000000a00 */
[----:B------:R-:W-:Y:S01]  /*0460*/  SHF.R.S32.HI R249, RZ, 0x1f, R248 ;  /* 0x0000001ffff97819 */ /* 0x000fe200000114f8 */
[----:B------:R-:W-:Y:S01]  /*0470*/  UIMAD UR4, UR21, UR5, UR4 ;  /* 0x00000005150472a4 */ /* 0x000fe2000f8e0204 */
[----:B------:R-:W-:Y:S01]  /*0480*/  IADD3.X R17, R3, UR9, R0, P0, !PT ;  /* 0x0000000903117c10 */ /* 0x000fe200087fe400 */
[----:B------:R-:W-:Y:S01]  /*0490*/  IMAD.U32 R0, RZ, RZ, UR8 ;  /* 0x00000008ff007e24 */ /* 0x000fe2000f8e00ff */
[----:B------:R-:W-:Y:S01]  /*04a0*/  IADD3 R16, P0, R6, UR14, RZ ;  /* 0x0000000e06107c10 */ /* 0x000fe2000ff1e0ff */
[----:B------:R-:W-:Y:S01]  /*04b0*/  UIMAD UR6, UR18, UR6, URZ ;  /* 0x00000006120672a4 */ /* 0x000fe2000f8e023f */
[----:B------:R-:W-:Y:S01]  /*04c0*/  SHF.R.S32.HI R9, RZ, 0x1f, R27 ;  /* 0x0000001fff097819 */ /* 0x000fe2000001141b */
[----:B---3--:R-:W-:Y:S01]  /*04d0*/  IMAD R34, R19, R34, c[0x0][0x198] ;  /* 0x0000660013227624 */ /* 0x008fe200078e0222 */
[----:B------:R-:W-:Y:S01]  /*04e0*/  IADD3.X R18, R7, UR10, R0, P0, !PT ;  /* 0x0000000a07127c10 */ /* 0x000fe200087fe400 */
[----:B--2---:R-:W-:Y:S01]  /*04f0*/  IMAD.U32 R4, RZ, RZ, UR21 ;  /* 0x00000015ff047e24 */ /* 0x004fe2000f8e00ff */
[----:B------:R-:W-:Y:S01]  /*0500*/  UIMAD UR6, UR11, UR7, UR6 ;  /* 0x000000070b0672a4 */ /* 0x000fe2000f8e0206 */
[----:B------:R-:W-:Y:S01]  /*0510*/  IMAD.SHL.U32 R0, R23, 0x8, RZ ;  /* 0x0000000817007824 */ /* 0x000fe200078e00ff */
[----:B------:R-:W-:Y:S01]  /*0520*/  LEA R24, P2, R15, c[0x0][0x258], 0x2 ;  /* 0x000096000f187a11 */ /* 0x000fe200078410ff */
[--C-:B------:R-:W-:Y:S01]  /*0530*/  IMAD.WIDE.U32 R2, R4, c[0x0][0x1e0], R38.reuse ;  /* 0x0000780004027a25 */ /* 0x100fe200078e0026 */
[----:B------:R-:W-:Y:S01]  /*0540*/  IADD3 R252, R38, 0x20, RZ ;  /* 0x0000002026fc7810 */ /* 0x000fe20007ffe0ff */
[----:B------:R-:W-:Y:S01]  /*0550*/  ULDC.64 UR16, c[0x0][0x118] ;  /* 0x0000460000107ab9 */ /* 0x000fe20000000a00 */
[----:B------:R-:W-:Y:S01]  /*0560*/  LOP3.LUT R0, R0, 0xc0, RZ, 0xc0, !PT ;  /* 0x000000c000007812 */ /* 0x000fe200078ec0ff */
[----:B------:R-:W-:Y:S01]  /*0570*/  IMAD.WIDE.U32 R6, R4, c[0x0][0x1b0], R38 ;  /* 0x00006c0004067a25 */ /* 0x000fe200078e0026 */
[----:B------:R-:W-:Y:S01]  /*0580*/  IADD3 R5, R3, UR22, RZ ;  /* 0x0000001603057c10 */ /* 0x000fe2000fffe0ff */
[----:B------:R-:W-:Y:S01]  /*0590*/  STL.64 [R1+0x8], R38 ;  /* 0x0000082601007387 */ /* 0x000fe20000100a00 */
[----:B------:R-:W-:Y:S01]  /*05a0*/  IADD3 R35, R38, 0x40, RZ ;  /* 0x0000004026237810 */ /* 0x000fe20007ffe0ff */
[----:B------:R-:W-:Y:S01]  /*05b0*/  IMAD.MOV.U32 R4, RZ, RZ, R2 ;  /* 0x000000ffff047224 */ /* 0x000fe200078e0002 */
[----:B------:R-:W-:Y:S01]  /*05c0*/  IADD3 R3, R7, UR4, RZ ;  /* 0x0000000407037c10 */ /* 0x000fe2000fffe0ff */
[----:B------:R-:W-:Y:S01]  /*05d0*/  IMAD.MOV.U32 R2, RZ, RZ, R6 ;  /* 0x000000ffff027224 */ /* 0x000fe200078e0006 */
[----:B------:R-:W-:Y:S01]  /*05e0*/  ULDC.64 UR4, c[0x0][0x1b8] ;  /* 0x00006e0000047ab9 */ /* 0x000fe20000000a00 */
[----:B------:R-:W-:Y:S01]  /*05f0*/  SHF.R.U32.HI R6, RZ, 0x3, R0 ;  /* 0x00000003ff067819 */ /* 0x000fe20000011600 */
[----:B------:R-:W-:Y:S01]  /*0600*/  UIMAD UR4, UR18, UR4, URZ ;  /* 0x00000004120472a4 */ /* 0x000fe2000f8e023f */
[----:B------:R-:W-:Y:S01]  /*0610*/  LOP3.LUT R0, R0, 0x18, R38, 0xf8, !PT ;  /* 0x0000001800007812 */ /* 0x000fe200078ef826 */
[----:B------:R-:W-:Y:S01]  /*0620*/  IMAD.U32 R7, RZ, RZ, UR11 ;  /* 0x0000000bff077e24 */ /* 0x000fe2000f8e00ff */
[----:B------:R-:W-:Y:S01]  /*0630*/  LEA.HI.X R25, R15, c[0x0][0x25c], R17, 0x2, P2 ;  /* 0x000097000f197a11 */ /* 0x000fe200010f1411 */
[----:B------:R-:W-:Y:S01]  /*0640*/  IMAD.WIDE.U32 R4, R8, c[0x0][0x1e8], R4 ;  /* 0x00007a0008047a25 */ /* 0x000fe200078e0004 */
[----:B------:R-:W-:Y:S01]  /*0650*/  LOP3.LUT R14, R0, R6, RZ, 0x3c, !PT ;  /* 0x00000006000e7212 */ /* 0x000fe200078e3cff */
[----:B------:R-:W-:Y:S01]  /*0660*/  UIMAD UR4, UR11, UR5, UR4 ;  /* 0x000000050b0472a4 */ /* 0x000fe2000f8e0204 */
[----:B------:R-:W-:Y:S01]  /*0670*/  SHF.R.S32.HI R0, RZ, 0x5, R27 ;  /* 0x00000005ff007819 */ /* 0x000fe2000001141b */
[----:B------:R-:W-:Y:S01]  /*0680*/  IMAD.WIDE.U32 R2, R7, c[0x0][0x1b8], R2 ;  /* 0x00006e0007027a25 */ /* 0x000fe200078e0002 */
[----:B------:R-:W-:Y:S01]  /*0690*/  LEA.HI R8, R26, R248, RZ, 0x1 ;  /* 0x000000f81a087211 */ /* 0x000fe200078f08ff */
[----:B------:R-:W-:Y:S01]  /*06a0*/  STL [R1+0x18], R35 ;  /* 0x0000182301007387 */ /* 0x000fe20000100800 */
[-C--:B------:R-:W-:Y:S01]  /*06b0*/  LEA.HI R10, R27, R0.reuse, RZ, 0x1 ;  /* 0x000000001b0a7211 */ /* 0x080fe200078f08ff */
[----:B------:R-:W-:Y:S01]  /*06c0*/  IMAD.WIDE R6, R19, 0x80, R248 ;  /* 0x0000008013067825 */ /* 0x000fe200078e02f8 */
[----:B------:R-:W-:Y:S01]  /*06d0*/  LOP3.LUT R8, R8, 0x7fffffe, RZ, 0xc0, !PT ;  /* 0x07fffffe08087812 */ /* 0x000fe200078ec0ff */
[----:B------:R-:W-:Y:S01]  /*06e0*/  ULDC UR21, c[0x0][0x168] ;  /* 0x00005a0000157ab9 */ /* 0x000fe20000000800 */
[----:B------:R-:W-:Y:S01]  /*06f0*/  IADD3 R5, R5, UR6, RZ ;  /* 0x0000000605057c10 */ /* 0x000fe2000fffe0ff */
[----:B------:R-:W-:Y:S01]  /*0700*/  IMAD R13, R7, c[0x0][0x1a8], RZ ;  /* 0x00006a00070d7a24 */ /* 0x000fe200078e02ff */
[----:B------:R-:W-:Y:S01]  /*0710*/  LEA.HI R9, R9, R0, RZ, 0x2 ;  /* 0x0000000009097211 */ /* 0x000fe200078f10ff */
[----:B------:R-:W-:Y:S01]  /*0720*/  IMAD R12, R7, c[0x0][0x1d8], RZ ;  /* 0x00007600070c7a24 */ /* 0x000fe200078e02ff */
[----:B------:R-:W-:Y:S01]  /*0730*/  IADD3 R3, R3, UR4, RZ ;  /* 0x0000000403037c10 */ /* 0x000fe2000fffe0ff */
[----:B------:R-:W-:Y:S01]  /*0740*/  IMAD.IADD R7, R248, 0x1, -R8 ;  /* 0x00000001f8077824 */ /* 0x000fe200078e0a08 */
[----:B------:R-:W-:Y:S01]  /*0750*/  LOP3.LUT R11, R10, 0xfffffffe, RZ, 0xc0, !PT ;  /* 0xfffffffe0a0b7812 */ /* 0x000fe200078ec0ff */
[C---:B------:R-:W-:Y:S01]  /*0760*/  IMAD R13, R6.reuse, c[0x0][0x1ac], R13 ;  /* 0x00006b00060d7a24 */ /* 0x040fe200078e020d */
[----:B------:R-:W-:Y:S01]  /*0770*/  LOP3.LUT R10, R9, 0xfffffffc, RZ, 0xc0, !PT ;  /* 0xfffffffc090a7812 */ /* 0x000fe200078ec0ff */
[----:B------:R-:W-:Y:S01]  /*0780*/  IMAD.WIDE.U32 R8, R6, c[0x0][0x1d8], R4 ;  /* 0x0000760006087a25 */ /* 0x000fe200078e0004 */
[----:B------:R-:W-:Y:S01]  /*0790*/  ISETP.GE.AND P3, PT, R38, c[0x0][0x1cc], PT ;  /* 0x0000730026007a0c */ /* 0x000fe20003f66270 */
[----:B------:R-:W-:Y:S01]  /*07a0*/  ULDC.64 UR4, c[0x0][0x188] ;  /* 0x0000620000047ab9 */ /* 0x000fe20000000a00 */
[----:B------:R-:W-:Y:S01]  /*07b0*/  ISETP.GE.AND P2, PT, R252, c[0x0][0x1cc], PT ;  /* 0x00007300fc007a0c */ /* 0x000fe20003f46270 */
[----:B------:R-:W-:Y:S01]  /*07c0*/  IMAD.WIDE.U32 R4, R6, c[0x0][0x1a8], R2 ;  /* 0x00006a0006047a25 */ /* 0x000fe200078e0002 */
[----:B------:R-:W-:Y:S01]  /*07d0*/  LEA R2, P1, R8, c[0x0][0x1c0], 0x1 ;  /* 0x0000700008027a11 */ /* 0x000fe200078208ff */
[----:B------:R-:W-:Y:S01]  /*07e0*/  UIMAD UR6, UR18, UR4, URZ ;  /* 0x00000004120672a4 */ /* 0x000fe2000f8e023f */
[----:B------:R-:W-:Y:S01]  /*07f0*/  CS2R R152, SRZ ;  /* 0x0000000000987805 */ /* 0x000fe2000001ff00 */
[----:B------:R-:W-:Y:S01]  /*0800*/  IMAD R12, R6, c[0x0][0x1dc], R12 ;  /* 0x00007700060c7a24 */ /* 0x000fe200078e020c */
[----:B------:R-:W-:Y:S01]  /*0810*/  UIMAD.WIDE.U32 UR14, UR11, UR4, URZ ;  /* 0x000000040b0e72a5 */ /* 0x000fe2000f8e003f */
[C---:B------:R-:W-:Y:S01]  /*0820*/  IMAD.IADD R22, R0.reuse, 0x1, -R11 ;  /* 0x0000000100167824 */ /* 0x040fe200078e0a0b */
[----:B------:R-:W-:Y:S01]  /*0830*/  UIMAD UR6, UR11, UR5, UR6 ;  /* 0x000000050b0672a4 */ /* 0x000fe2000f8e0206 */
[----:B------:R-:W-:Y:S01]  /*0840*/  IMAD.IADD R32, R0, 0x1, -R10 ;  /* 0x0000000100207824 */ /* 0x000fe200078e0a0a */
[----:B------:R-:W-:Y:S01]  /*0850*/  LEA R10, P0, R4, c[0x0][0x190], 0x1 ;  /* 0x00006400040a7a11 */ /* 0x000fe200078008ff */
[----:B------:R-:W-:Y:S01]  /*0860*/  IMAD R3, R0, 0x8, R7 ;  /* 0x0000000800037824 */ /* 0x000fe200078e0207 */
[----:B------:R-:W-:Y:S01]  /*0870*/  ULDC.64 UR4, c[0x0][0x218] ;  /* 0x0000860000047ab9 */ /* 0x000fe20000000a00 */
[----:B------:R-:W-:Y:S01]  /*0880*/  IMAD.IADD R5, R5, 0x1, R13 ;  /* 0x0000000105057824 */ /* 0x000fe200078e020d */
[----:B------:R-:W-:Y:S01]  /*0890*/  UIMAD UR8, UR18, UR4, URZ ;  /* 0x00000004120872a4 */ /* 0x000fe2000f8e023f */
[----:B------:R-:W-:Y:S01]  /*08a0*/  IMAD.IADD R0, R9, 0x1, R12 ;  /* 0x0000000109007824 */ /* 0x000fe200078e020c */
[----:B------:R-:W-:Y:S01]  /*08b0*/  UIMAD.WIDE.U32 UR22, UR11, UR4, URZ ;  /* 0x000000040b1672a5 */ /* 0x000fe2000f8e003f */
[----:B------:R-:W-:Y:S01]  /*08c0*/  IMAD.MOV.U32 R6, RZ, RZ, c[0x0][0x1a8] ;  /* 0x00006a00ff067624 */ /* 0x000fe200078e00ff */
[----:B------:R-:W-:Y:S01]  /*08d0*/  LEA.HI.X R11, R4, c[0x0][0x194], R5, 0x1, P0 ;  /* 0x00006500040b7a11 */ /* 0x000fe200000f0c05 */
[----:B------:R-:W-:Y:S01]  /*08e0*/  IMAD.U32 R9, R3, 0x20, R14 ;  /* 0x0000002003097824 */ /* 0x000fe200078e000e */
[----:B------:R-:W-:Y:S01]  /*08f0*/  LEA.HI.X R3, R8, c[0x0][0x1c4], R0, 0x1, P1 ;  /* 0x0000710008037a11 */ /* 0x000fe200008f0c00 */
[----:B------:R-:W-:Y:S01]  /*0900*/  IMAD.MOV.U32 R5, RZ, RZ, c[0x0][0x1d8] ;  /* 0x00007600ff057624 */ /* 0x000fe200078e00ff */
[C---:B------:R-:W-:Y:S01]  /*0910*/  LEA R12, P0, R6.reuse, R10, 0x7 ;  /* 0x0000000a060c7211 */ /* 0x040fe200078038ff */
[----:B------:R-:W-:Y:S01]  /*0920*/  IMAD.MOV.U32 R8, RZ, RZ, c[0x0][0x1ac] ;  /* 0x00006b00ff087624 */ /* 0x000fe200078e00ff */
[----:B------:R-:W-:Y:S01]  /*0930*/  LEA.HI R0, R33, R36, RZ, 0x4 ;  /* 0x0000002421007211 */ /* 0x000fe200078f20ff */
[----:B------:R-:W-:Y:S01]  /*0940*/  IMAD.MOV.U32 R7, RZ, RZ, c[0x0][0x1dc] ;  /* 0x00007700ff077624 */ /* 0x000fe200078e00ff */
[----:B------:R-:W-:Y:S01]  /*0950*/  LEA R4, P1, R5, R2, 0x7 ;  /* 0x0000000205047211 */ /* 0x000fe200078238ff */
[----:B------:R-:W-:Y:S01]  /*0960*/  IMAD.SHL.U32 R251, R9, 0x2, RZ ;  /* 0x0000000209fb7824 */ /* 0x000fe200078e00ff */
[----:B------:R-:W-:Y:S01]  /*0970*/  LEA.HI.X R13, R6, R11, R8, 0x7, P0 ;  /* 0x0000000b060d7211 */ /* 0x000fe200000f3c08 */
[----:B------:R-:W-:Y:S01]  /*0980*/  IMAD.IADD R6, R34, 0x1, -R248 ;  /* 0x0000000122067824 */ /* 0x000fe200078e0af8 */
[----:B------:R-:W-:Y:S01]  /*0990*/  LEA.HI.X R5, R5, R3, R7, 0x7, P1 ;  /* 0x0000000305057211 */ /* 0x000fe200008f3c07 */
[----:B------:R-:W-:Y:S01]  /*09a0*/  UIMAD UR8, UR11, UR5, UR8 ;  /* 0x000000050b0872a4 */ /* 0x000fe2000f8e0208 */
[----:B------:R-:W-:Y:S01]  /*09b0*/  ISETP.GE.AND P1, PT, R35, c[0x0][0x1cc], PT ;  /* 0x0000730023007a0c */ /* 0x000fe20003f26270 */
[--C-:B------:R-:W-:Y:S01]  /*09c0*/  IMAD.WIDE.U32 R46, R248, c[0x0][0x178], R38.reuse ;  /* 0x00005e00f82e7a25 */ /* 0x100fe200078e0026 */
[C---:B------:R-:W-:Y:S01]  /*09d0*/  ISETP.LT.OR P6, PT, R6.reuse, 0x1, P3 ;  /* 0x000000010600780c */ /* 0x040fe20001fc1670 */
[----:B------:R-:W-:Y:S01]  /*09e0*/  ULDC.64 UR4, c[0x0][0x180] ;  /* 0x0000600000047ab9 */ /* 0x000fe20000000a00 */
[C---:B------:R-:W-:Y:S01]  /*09f0*/  ISETP.LT.OR P5, PT, R6.reuse, 0x1, P2 ;  /* 0x000000010600780c */ /* 0x040fe200017a1670 */
[----:B------:R-:W-:Y:S01]  /*0a00*/  UIMAD UR4, UR19, UR4, URZ ;  /* 0x00000004130472a4 */ /* 0x000fe2000f8e023f */
[----:B------:R-:W-:Y:S01]  /*0a10*/  ISETP.LT.OR P4, PT, R6, 0x1, P1 ;  /* 0x000000010600780c */ /* 0x000fe20000f81670 */
[----:B------:R-:W-:Y:S01]  /*0a20*/  IMAD.WIDE.U32 R42, R248, c[0x0][0x208], R38 ;  /* 0x00008200f82a7a25 */ /* 0x000fe200078e0026 */
[C---:B------:R-:W-:Y:S01]  /*0a30*/  ISETP.LT.OR P3, PT, R6.reuse, 0x41, P3 ;  /* 0x000000410600780c */ /* 0x040fe20001f61670 */
[----:B------:R-:W-:Y:S01]  /*0a40*/  UIMAD UR7, UR20, UR5, UR4 ;  /* 0x00000005140772a4 */ /* 0x000fe2000f8e0204 */
[C---:B------:R-:W-:Y:S01]  /*0a50*/  ISETP.LT.OR P2, PT, R6.reuse, 0x41, P2 ;  /* 0x000000410600780c */ /* 0x040fe20001741670 */
[----:B------:R-:W-:Y:S01]  /*0a60*/  IMAD.MOV.U32 R44, RZ, RZ, R46 ;  /* 0x000000ffff2c7224 */ /* 0x000fe200078e002e */
[----:B------:R-:W-:Y:S01]  /*0a70*/  SHF.R.S32.HI R7, RZ, 0x4, R0 ;  /* 0x00000004ff077819 */ /* 0x000fe20000011400 */
[----:B------:R-:W-:Y:S01]  /*0a80*/  ULDC.64 UR4, c[0x0][0x210] ;  /* 0x0000840000047ab9 */ /* 0x000fe20000000a00 */
[----:B------:R-:W-:Y:S01]  /*0a90*/  ISETP.LT.OR P1, PT, R6, 0x41, P1 ;  /* 0x000000410600780c */ /* 0x000fe20000f21670 */
[----:B------:R1:W-:Y:S01]  /*0aa0*/  LDGSTS.E.BYPASS.LTC128B.128 [R251+0x6080], [R2.64], !P6 ;  /* 0x0608000002fb7fae */ /* 0x0003e2000f101d50 */
[C---:B------:R-:W-:Y:S01]  /*0ab0*/  LEA.HI R8, R0.reuse, R7, RZ, 0x1 ;  /* 0x0000000700087211 */ /* 0x040fe200078f08ff */
[----:B------:R-:W-:Y:S01]  /*0ac0*/  UIMAD UR4, UR19, UR4, URZ ;  /* 0x00000004130472a4 */ /* 0x000fe2000f8e023f */
[----:B------:R-:W-:Y:S01]  /*0ad0*/  LOP3.LUT R0, R0, 0xfffffff0, RZ, 0xc0, !PT ;  /* 0xfffffff000007812 */ /* 0x000fe200078ec0ff */
[----:B------:R1:W-:Y:S01]  /*0ae0*/  LDGSTS.E.BYPASS.LTC128B.128 [R251+0x8080], [R2.64+0x40], !P5 ;  /* 0x0808004002fb7fae */ /* 0x0003e2000e901d50 */
[----:B------:R-:W-:Y:S01]  /*0af0*/  LOP3.LUT R8, R8, 0xfffffffe, RZ, 0xc0, !PT ;  /* 0xfffffffe08087812 */ /* 0x000fe200078ec0ff */
[----:B------:R-:W-:Y:S01]  /*0b00*/  IMAD.MOV.U32 R40, RZ, RZ, R42 ;  /* 0x000000ffff287224 */ /* 0x000fe200078e002a */
[----:B------:R-:W-:Y:S01]  /*0b10*/  LEA R28, P0, R16, c[0x0][0x280], 0x2 ;  /* 0x0000a000101c7a11 */ /* 0x000fe200078010ff */
[----:B------:R1:W-:Y:S01]  /*0b20*/  LDGSTS.E.BYPASS.LTC128B.128 [R251+0xa080], [R2.64+0x80], !P4 ;  /* 0x0a08008002fb7fae */ /* 0x0003e2000e101d50 */
[----:B------:R-:W-:Y:S01]  /*0b30*/  IMAD.IADD R0, R36, 0x1, -R0 ;  /* 0x0000000124007824 */ /* 0x000fe200078e0a00 */
[----:B------:R-:W-:Y:S01]  /*0b40*/  ISETP.GE.AND P5, PT, R38, c[0x0][0x19c], PT ;  /* 0x0000670026007a0c */ /* 0x000fe20003fa6270 */
[----:B------:R-:W-:Y:S01]  /*0b50*/  IMAD.IADD R17, R7, 0x1, -R8 ;  /* 0x0000000107117824 */ /* 0x000fe200078e0a08 */
[----:B------:R2:W-:Y:S01]  /*0b60*/  LDGSTS.E.BYPASS.LTC128B.128 [R251+0x7080], [R4.64], !P3 ;  /* 0x0708000004fb7fae */ /* 0x0005e2000d901d50 */
[C---:B------:R-:W-:Y:S01]  /*0b70*/  ISETP.GE.AND P3, PT, R252.reuse, c[0x0][0x16c], PT ;  /* 0x00005b00fc007a0c */ /* 0x040fe20003f66270 */
[----:B------:R-:W-:Y:S01]  /*0b80*/  UIMAD UR4, UR20, UR5, UR4 ;  /* 0x00000005140472a4 */ /* 0x000fe2000f8e0204 */
[----:B------:R-:W-:Y:S01]  /*0b90*/  ISETP.GE.AND P4, PT, R252, c[0x0][0x19c], PT ;  /* 0x00006700fc007a0c */ /* 0x000fe20003f86270 */
[----:B------:R2:W-:Y:S01]  /*0ba0*/  LDGSTS.E.BYPASS.LTC128B.128 [R251+0x9080], [R4.64+0x40], !P2 ;  /* 0x0908004004fb7fae */ /* 0x0005e2000d101d50 */
[----:B------:R-:W-:Y:S01]  /*0bb0*/  ISETP.GE.AND P2, PT, R38, c[0x0][0x16c], PT ;  /* 0x00005b0026007a0c */ /* 0x000fe20003f46270 */
[----:B------:R-:W-:Y:S01]  /*0bc0*/  UIADD3 UR5, UR15, UR6, URZ ;  /* 0x000000060f057290 */ /* 0x000fe2000fffe03f */
[----:B------:R-:W-:Y:S01]  /*0bd0*/  LEA.HI.X R29, R16, c[0x0][0x284], R18, 0x2, P0 ;  /* 0x0000a100101d7a11 */ /* 0x000fe200000f1412 */
[----:B------:R2:W-:Y:S01]  /*0be0*/  LDGSTS.E.BYPASS.LTC128B.128 [R251+0xb080], [R4.64+0x80], !P1 ;  /* 0x0b08008004fb7fae */ /* 0x0005e2000c901d50 */
[----:B------:R-:W-:Y:S01]  /*0bf0*/  SEL R8, RZ, 0x1, P2 ;  /* 0x00000001ff087807 */ /* 0x000fe20001000000 */
[----:B------:R-:W-:Y:S01]  /*0c00*/  UIADD3 UR8, UR23, UR8, URZ ;  /* 0x0000000817087290 */ /* 0x000fe2000fffe03f */
[C---:B------:R-:W-:Y:S01]  /*0c10*/  ISETP.GE.AND P2, PT, R35.reuse, c[0x0][0x16c], PT ;  /* 0x00005b0023007a0c */ /* 0x040fe20003f46270 */
[----:B------:R-:W0:Y:S01]  /*0c20*/  LDGDEPBAR ;  /* 0x00000000000079af */ /* 0x000e220000000000 */
[----:B------:R-:W-:Y:S01]  /*0c30*/  ISETP.GE.AND P1, PT, R35, c[0x0][0x19c], PT ;  /* 0x0000670023007a0c */ /* 0x000fe20003f26270 */
[----:B------:R-:W-:Y:S01]  /*0c40*/  UISETP.GE.AND UP0, UPT, UR21, 0x1, UPT ;  /* 0x000000011500788c */ /* 0x000fe2000bf06270 */
[C---:B------:R-:W-:Y:S01]  /*0c50*/  ISETP.LT.OR P0, PT, R6.reuse, 0x1, P5 ;  /* 0x000000010600780c */ /* 0x040fe20002f01670 */
[----:B------:R-:W-:Y:S01]  /*0c60*/  STL.64 [R1+0x38], R46 ;  /* 0x0000382e01007387 */ /* 0x000fe20000100a00 */
[----:B------:R-:W-:Y:S01]  /*0c70*/  SEL R14, RZ, 0x2, P3 ;  /* 0x00000002ff0e7807 */ /* 0x000fe20001800000 */
[----:B------:R-:W-:Y:S01]  /*0c80*/  CS2R R150, SRZ ;  /* 0x0000000000967805 */ /* 0x000fe2000001ff00 */
[----:B------:R-:W-:Y:S01]  /*0c90*/  ISETP.LT.OR P3, PT, R6, 0x1, P4 ;  /* 0x000000010600780c */ /* 0x000fe20002761670 */
[----:B------:R-:W-:Y:S01]  /*0ca0*/  STL.64 [R1+0x30], R42 ;  /* 0x0000302a01007387 */ /* 0x000fe20000100a00 */
[----:B------:R-:W-:Y:S01]  /*0cb0*/  SEL R9, RZ, 0x4, P2 ;  /* 0x00000004ff097807 */ /* 0x000fe20001000000 */
[----:B------:R-:W-:Y:S01]  /*0cc0*/  CS2R R148, SRZ ;  /* 0x0000000000947805 */ /* 0x000fe2000001ff00 */
[----:B-1----:R-:W-:Y:S01]  /*0cd0*/  LOP3.LUT R2, R23, 0xfffffff8, RZ, 0xc0, !PT ;  /* 0xfffffff817027812 */ /* 0x002fe200078ec0ff */
[----:B------:R-:W-:Y:S01]  /*0ce0*/  CS2R R142, SRZ ;  /* 0x00000000008e7805 */ /* 0x000fe2000001ff00 */
[----:B------:R-:W-:Y:S01]  /*0cf0*/  SHF.R.S32.HI R3, RZ, 0x1f, R0 ;  /* 0x0000001fff037819 */ /* 0x000fe20000011400 */
[----:B------:R-:W-:Y:S01]  /*0d00*/  CS2R R140, SRZ ;  /* 0x00000000008c7805 */ /* 0x000fe2000001ff00 */
[-C--:B------:R-:W-:Y:S01]  /*0d10*/  LEA.HI R18, R0, R0.reuse, RZ, 0x1 ;  /* 0x0000000000127211 */ /* 0x080fe200078f08ff */
[----:B------:R-:W-:Y:S01]  /*0d20*/  IMAD.IADD R19, R36, 0x1, -R2 ;  /* 0x0000000124137824 */ /* 0x000fe200078e0a02 */
[----:B------:R-:W-:Y:S01]  /*0d30*/  LEA.HI R3, R3, R0, RZ, 0x3 ;  /* 0x0000000003037211 */ /* 0x000fe200078f18ff */
[----:B------:R1:W-:Y:S01]  /*0d40*/  LDGSTS.E.BYPASS.LTC128B.128 [R251+0x80], [R10.64], !P0 ;  /* 0x000800000afb7fae */ /* 0x0003e2000c101d50 */
[C---:B------:R-:W-:Y:S01]  /*0d50*/  ISETP.LT.OR P2, PT, R6.reuse, 0x1, P1 ;  /* 0x000000010600780c */ /* 0x040fe20000f41670 */
[----:B------:R-:W-:Y:S01]  /*0d60*/  CS2R R146, SRZ ;  /* 0x0000000000927805 */ /* 0x000fe2000001ff00 */
[C---:B------:R-:W-:Y:S01]  /*0d70*/  ISETP.LT.OR P5, PT, R6.reuse, 0x41, P5 ;  /* 0x000000410600780c */ /* 0x040fe20002fa1670 */
[----:B------:R1:W-:Y:S01]  /*0d80*/  LDGSTS.E.BYPASS.LTC128B.128 [R251+0x2080], [R10.64+0x40], !P3 ;  /* 0x020800400afb7fae */ /* 0x0003e2000d901d50 */
[----:B--2---:R-:W-:Y:S01]  /*0d90*/  LEA.HI R5, R33, R36, RZ, 0x6 ;  /* 0x0000002421057211 */ /* 0x004fe200078f30ff */
[----:B------:R-:W-:Y:S01]  /*0da0*/  CS2R R144, SRZ ;  /* 0x0000000000907805 */ /* 0x000fe2000001ff00 */
[C---:B------:R-:W-:Y:S01]  /*0db0*/  ISETP.LT.OR P4, PT, R6.reuse, 0x41, P4 ;  /* 0x000000410600780c */ /* 0x040fe20002781670 */
[----:B------:R-:W-:Y:S01]  /*0dc0*/  CS2R R138, SRZ ;  /* 0x00000000008a7805 */ /* 0x000fe2000001ff00 */
[----:B------:R-:W-:Y:S01]  /*0dd0*/  SHF.R.S32.HI R21, RZ, 0x6, R5 ;  /* 0x00000006ff157819 */ /* 0x000fe20000011405 */
[----:B------:R-:W-:Y:S01]  /*0de0*/  CS2R R136, SRZ ;  /* 0x0000000000887805 */ /* 0x000fe2000001ff00 */
[----:B------:R-:W-:Y:S01]  /*0df0*/  ISETP.LT.OR P1, PT, R6, 0x41, P1 ;  /* 0x000000410600780c */ /* 0x000fe20000f21670 */
[----:B------:R-:W-:Y:S01]  /*0e00*/  CS2R R134, SRZ ;  /* 0x0000000000867805 */ /* 0x000fe2000001ff00 */
[----:B------:R-:W-:Y:S01]  /*0e10*/  LOP3.LUT R7, R18, 0x7fffffe, RZ, 0xc0, !PT ;  /* 0x07fffffe12077812 */ /* 0x000fe200078ec0ff */
[----:B------:R1:W-:Y:S01]  /*0e20*/  LDGSTS.E.BYPASS.LTC128B.128 [R251+0x4080], [R10.64+0x80], !P2 ;  /* 0x040800800afb7fae */ /* 0x0003e2000d101d50 */
[----:B------:R-:W-:Y:S01]  /*0e30*/  LOP3.LUT R5, R3, 0xfffffff8, RZ, 0xc0, !PT ;  /* 0xfffffff803057812 */ /* 0x000fe200078ec0ff */
[----:B------:R-:W-:Y:S01]  /*0e40*/  CS2R R132, SRZ ;  /* 0x0000000000847805 */ /* 0x000fe2000001ff00 */
[C---:B------:R-:W-:Y:S01]  /*0e50*/  LEA.HI R2, R19.reuse, R19, RZ, 0x1 ;  /* 0x0000001313027211 */ /* 0x040fe200078f08ff */
[C---:B------:R-:W-:Y:S01]  /*0e60*/  IMAD.IADD R7, R0.reuse, 0x1, -R7 ;  /* 0x0000000100077824 */ /* 0x040fe200078e0a07 */
[----:B------:R2:W-:Y:S01]  /*0e70*/  LDGSTS.E.BYPASS.LTC128B.128 [R251+0x1080], [R12.64], !P5 ;  /* 0x010800000cfb7fae */ /* 0x0005e2000e901d50 */
[----:B------:R-:W-:Y:S01]  /*0e80*/  IMAD.IADD R16, R0, 0x1, -R5 ;  /* 0x0000000100107824 */ /* 0x000fe200078e0a05 */
[----:B------:R-:W-:Y:S01]  /*0e90*/  SHF.R.S32.HI R0, RZ, 0x1, R2 ;  /* 0x00000001ff007819 */ /* 0x000fe20000011402 */
[----:B------:R-:W-:Y:S01]  /*0ea0*/  CS2R R126, SRZ ;  /* 0x00000000007e7805 */ /* 0x000fe2000001ff00 */
[----:B------:R-:W-:Y:S01]  /*0eb0*/  LOP3.LUT R4, R2, 0x7fffffe, RZ, 0xc0, !PT ;  /* 0x07fffffe02047812 */ /* 0x000fe200078ec0ff */
[----:B------:R2:W-:Y:S01]  /*0ec0*/  LDGSTS.E.BYPASS.LTC128B.128 [R251+0x3080], [R12.64+0x40], !P4 ;  /* 0x030800400cfb7fae */ /* 0x0005e2000e101d50 */
[C---:B------:R-:W-:Y:S01]  /*0ed0*/  LOP3.LUT P0, RZ, R0.reuse, 0x2, RZ, 0xc0, !PT ;  /* 0x0000000200ff7812 */ /* 0x040fe2000780c0ff */
[----:B------:R-:W-:Y:S01]  /*0ee0*/  IMAD.SHL.U32 R2, R0, 0x40, RZ ;  /* 0x0000004000027824 */ /* 0x000fe200078e00ff */
[----:B------:R-:W-:Y:S01]  /*0ef0*/  SHF.R.S32.HI R3, RZ, 0x3, R3 ;  /* 0x00000003ff037819 */ /* 0x000fe20000011403 */
[----:B------:R2:W-:Y:S01]  /*0f00*/  LDGSTS.E.BYPASS.LTC128B.128 [R251+0x5080], [R12.64+0x80], !P1 ;  /* 0x050800800cfb7fae */ /* 0x0005e2000c901d50 */
[----:B------:R-:W-:Y:S01]  /*0f10*/  IMAD.SHL.U32 R0, R22, 0x400, RZ ;  /* 0x0000040016007824 */ /* 0x000fe200078e00ff */
[----:B------:R-:W-:Y:S01]  /*0f20*/  LOP3.LUT P6, RZ, R16, 0x2, RZ, 0xc0, !PT ;  /* 0x0000000210ff7812 */ /* 0x000fe200078cc0ff */
[----:B------:R-:W-:Y:S01]  /*0f30*/  IMAD.IADD R6, R19, 0x1, -R4 ;  /* 0x0000000113067824 */ /* 0x000fe200078e0a04 */
[----:B------:R-:W0:Y:S01]  /*0f40*/  LDGDEPBAR ;  /* 0x00000000000079af */ /* 0x000e220000000000 */
[----:B------:R-:W-:Y:S01]  /*0f50*/  LOP3.LUT R2, R2, 0xc0, RZ, 0xc0, !PT ;  /* 0x000000c002027812 */ /* 0x000fe200078ec0ff */
[----:B------:R-:W-:Y:S01]  /*0f60*/  IMAD R30, R3, 0x8, R7 ;  /* 0x00000008031e7824 */ /* 0x000fe200078e0207 */
[----:B------:R-:W-:Y:S01]  /*0f70*/  SEL R232, R233, 0xfffffff0, !P6 ;  /* 0xfffffff0e9e87807 */ /* 0x000fe20007000000 */
[--C-:B------:R-:W-:Y:S01]  /*0f80*/  IMAD R31, R3, 0x200, R0.reuse ;  /* 0x00000200031f7824 */ /* 0x100fe200078e0200 */
[----:B------:R-:W-:Y:S01]  /*0f90*/  LOP3.LUT R3, R2, 0x8, R23, 0xf8, !PT ;  /* 0x0000000802037812 */ /* 0x000fe200078ef817 */
[----:B------:R-:W-:Y:S01]  /*0fa0*/  IMAD R20, R20, 0x2, R0 ;  /* 0x0000000214147824 */ /* 0x000fe200078e0200 */
[----:B------:R-:W-:Y:S01]  /*0fb0*/  SHF.R.U32.HI R2, RZ, 0x3, R2 ;  /* 0x00000003ff027819 */ /* 0x000fe20000011602 */
[----:B------:R-:W-:Y:S01]  /*0fc0*/  IMAD R4, R17, 0x4, R21 ;  /* 0x0000000411047824 */ /* 0x000fe200078e0215 */
[----:B------:R-:W-:Y:S01]  /*0fd0*/  IADD3 R0, R9, R14, R8 ;  /* 0x0000000e09007210 */ /* 0x000fe20007ffe008 */
[----:B------:R-:W-:Y:S01]  /*0fe0*/  IMAD.U32 R7, RZ, RZ, UR4 ;  /* 0x00000004ff077e24 */ /* 0x000fe2000f8e00ff */
[----:B------:R-:W-:Y:S01]  /*0ff0*/  LOP3.LUT R8, R3, R2, RZ, 0x3c, !PT ;  /* 0x0000000203087212 */ /* 0x000fe200078e3cff */
[C---:B------:R-:W-:Y:S01]  /*1000*/  IMAD R2, R249.reuse, c[0x0][0x178], RZ ;  /* 0x00005e00f9027a24 */ /* 0x040fe200078e02ff */
[----:B------:R-:W-:Y:S01]  /*1010*/  LOP3.LUT P3, RZ, R0, 0x2, RZ, 0xc0, !PT ;  /* 0x0000000200ff7812 */ /* 0x000fe2000786c0ff */
[----:B------:R-:W-:Y:S01]  /*1020*/  IMAD R15, R4, 0x8, R6 ;  /* 0x00000008040f7824 */ /* 0x000fe200078e0206 */
[----:B------:R-:W-:Y:S01]  /*1030*/  LOP3.LUT P2, RZ, R0, 0x4, RZ, 0xc0, !PT ;  /* 0x0000000400ff7812 */ /* 0x000fe2000784c0ff */
[----:B------:R-:W-:Y:S01]  /*1040*/  IMAD R0, R249, c[0x0][0x208], RZ ;  /* 0x00008200f9007a24 */ /* 0x000fe200078e02ff */
[----:B------:R-:W-:Y:S01]  /*1050*/  CS2R R124, SRZ ;  /* 0x00000000007c7805 */ /* 0x000fe2000001ff00 */
[C---:B------:R-:W-:Y:S01]  /*1060*/  IMAD R2, R248.reuse, c[0x0][0x17c], R2 ;  /* 0x00005f00f8027a24 */ /* 0x040fe200078e0202 */
[----:B------:R-:W-:Y:S01]  /*1070*/  CS2R R130, SRZ ;  /* 0x0000000000827805 */ /* 0x000fe2000001ff00 */
[----:B------:R-:W-:Y:S01]  /*1080*/  IMAD R0, R248, c[0x0][0x20c], R0 ;  /* 0x00008300f8007a24 */ /* 0x000fe200078e0200 */
[----:B------:R-:W-:Y:S01]  /*1090*/  CS2R R128, SRZ ;  /* 0x0000000000807805 */ /* 0x000fe2000001ff00 */
[----:B------:R-:W-:Y:S01]  /*10a0*/  IMAD.IADD R45, R47, 0x1, R2 ;  /* 0x000000012f2d7824 */ /* 0x000fe200078e0202 */
[----:B------:R-:W-:Y:S01]  /*10b0*/  CS2R R122, SRZ ;  /* 0x00000000007a7805 */ /* 0x000fe2000001ff00 */
[----:B------:R-:W-:Y:S01]  /*10c0*/  IMAD.U32 R4, RZ, RZ, UR20 ;  /* 0x00000014ff047e24 */ /* 0x000fe2000f8e00ff */
[----:B------:R-:W-:-:S04]  /*10d0*/  DEPBAR.LE SB0, 0x1 ;  /* 0x000080400000791a */ /* 0x000fc80000000000 */
[----:B------:R-:W-:Y:S01]  /*10e0*/  IMAD.IADD R41, R43, 0x1, R0 ;  /* 0x000000012b297824 */ /* 0x000fe200078e0200 */
[----:B------:R-:W-:Y:S01]  /*10f0*/  STL.64 [R1+0x28], R44 ;  /* 0x0000282c01007387 */ /* 0x000fe20000100a00 */
[----:B------:R-:W-:Y:S01]  /*1100*/  IMAD.U32 R2, RZ, RZ, UR20 ;  /* 0x00000014ff027e24 */ /* 0x000fe2000f8e00ff */
[----:B------:R-:W-:Y:S01]  /*1110*/  CS2R R120, SRZ ;  /* 0x0000000000787805 */ /* 0x000fe2000001ff00 */
[----:B------:R-:W-:Y:S01]  /*1120*/  IMAD.WIDE.U32 R4, R4, c[0x0][0x180], R44 ;  /* 0x0000600004047a25 */ /* 0x000fe200078e002c */
[----:B------:R-:W-:Y:S01]  /*1130*/  STL.64 [R1+0x20], R40 ;  /* 0x0000202801007387 */ /* 0x000fe20000100a00 */
[----:B------:R-:W-:Y:S01]  /*1140*/  CS2R R118, SRZ ;  /* 0x0000000000767805 */ /* 0x000fe2000001ff00 */
[----:B------:R-:W-:Y:S01]  /*1150*/  CS2R R116, SRZ ;  /* 0x0000000000747805 */ /* 0x000fe2000001ff00 */
[----:B------:R-:W-:Y:S01]  /*1160*/  IMAD.WIDE.U32 R2, R2, c[0x0][0x210], R40 ;  /* 0x0000840002027a25 */ /* 0x000fe200078e0028 */
[----:B------:R-:W-:Y:S01]  /*1170*/  IADD3 R0, P4, R4, UR14, RZ ;  /* 0x0000000e04007c10 */ /* 0x000fe2000ff9e0ff */
[----:B------:R-:W-:Y:S01]  /*1180*/  CS2R R110, SRZ ;  /* 0x00000000006e7805 */ /* 0x000fe2000001ff00 */
[----:B------:R-:W-:Y:S01]  /*1190*/  CS2R R108, SRZ ;  /* 0x00000000006c7805 */ /* 0x000fe2000001ff00 */
[----:B------:R-:W-:Y:S01]  /*11a0*/  IMAD.U32 R6, RZ, RZ, UR7 ;  /* 0x00000007ff067e24 */ /* 0x000fe2000f8e00ff */
[----:B------:R-:W-:Y:S01]  /*11b0*/  IADD3 R4, P1, R2, UR22, RZ ;  /* 0x0000001602047c10 */ /* 0x000fe2000ff3e0ff */
[----:B------:R-:W-:Y:S01]  /*11c0*/  IMAD.U32 R2, R15, 0x20, R8 ;  /* 0x000000200f027824 */ /* 0x000fe200078e0008 */
[----:B------:R-:W-:Y:S01]  /*11d0*/  CS2R R114, SRZ ;  /* 0x0000000000727805 */ /* 0x000fe2000001ff00 */
[----:B------:R-:W-:Y:S01]  /*11e0*/  CS2R R112, SRZ ;  /* 0x0000000000707805 */ /* 0x000fe2000001ff00 */
[----:B------:R-:W-:Y:S01]  /*11f0*/  IADD3.X R5, R5, UR5, R6, P4, !PT ;  /* 0x0000000505057c10 */ /* 0x000fe2000a7fe406 */
[----:B------:R-:W-:Y:S01]  /*1200*/  IMAD.SHL.U32 R222, R2, 0x2, RZ ;  /* 0x0000000202de7824 */ /* 0x000fe200078e00ff */
[----:B------:R-:W-:Y:S01]  /*1210*/  BAR.SYNC.DEFER_BLOCKING 0x0 ;  /* 0x0000000000007b1d */ /* 0x000fe20000010000 */
[C---:B------:R-:W-:Y:S01]  /*1220*/  LEA R8, P4, R0.reuse, c[0x0][0x160], 0x1 ;  /* 0x0000580000087a11 */ /* 0x040fe200078808ff */
[----:B------:R-:W-:Y:S01]  /*1230*/  IMAD.SHL.U32 R2, R19, 0x40, RZ ;  /* 0x0000004013027824 */ /* 0x000fe200078e00ff */
[----:B------:R-:W-:Y:S01]  /*1240*/  IADD3.X R3, R3, UR8, R7, P1, !PT ;  /* 0x0000000803037c10 */ /* 0x000fe20008ffe407 */
[----:B------:R-:W-:Y:S01]  /*1250*/  CS2R R106, SRZ ;  /* 0x00000000006a7805 */ /* 0x000fe2000001ff00 */
[----:B------:R-:W-:Y:S01]  /*1260*/  LEA.HI.X R9, R0, c[0x0][0x164], R5, 0x1, P4 ;  /* 0x0000590000097a11 */ /* 0x000fe200020f0c05 */
[----:B------:R-:W-:Y:S01]  /*1270*/  CS2R R104, SRZ ;  /* 0x0000000000687805 */ /* 0x000fe2000001ff00 */
[----:B------:R-:W-:Y:S01]  /*1280*/  SEL R0, R231, 0xffffffe0, !P0 ;  /* 0xffffffe0e7007807 */ /* 0x000fe20004000000 */
[----:B------:R-:W-:Y:S01]  /*1290*/  CS2R R102, SRZ ;  /* 0x0000000000667805 */ /* 0x000fe2000001ff00 */
[----:B------:R-:W-:Y:S01]  /*12a0*/  LEA R6, P1, R4, c[0x0][0x1f0], 0x1 ;  /* 0x00007c0004067a11 */ /* 0x000fe200078208ff */
[----:B------:R-:W-:Y:S01]  /*12b0*/  CS2R R100, SRZ ;  /* 0x0000000000647805 */ /* 0x000fe2000001ff00 */
[----:B------:R-:W-:Y:S01]  /*12c0*/  ISETP.GE.AND P4, PT, R38, c[0x0][0x16c], PT ;  /* 0x00005b0026007a0c */ /* 0x000fe20003f86270 */
[----:B------:R-:W-:Y:S01]  /*12d0*/  IMAD.IADD R223, R222, 0x1, R0 ;  /* 0x00000001dedf7824 */ /* 0x000fe200078e0200 */
[----:B------:R-:W-:Y:S01]  /*12e0*/  LEA.HI.X R7, R4, c[0x0][0x1f4], R3, 0x1, P1 ;  /* 0x00007d0004077a11 */ /* 0x000fe200008f0c03 */
[----:B------:R-:W-:Y:S01]  /*12f0*/  IMAD.SHL.U32 R3, R32, 0x10, RZ ;  /* 0x0000001020037824 */ /* 0x000fe200078e00ff */
[C---:B------:R-:W-:Y:S01]  /*1300*/  ISETP.GE.OR P5, PT, R248.reuse, c[0x0][0x168], P4 ;  /* 0x00005a00f8007a0c */ /* 0x040fe200027a6670 */
[----:B------:R-:W-:Y:S01]  /*1310*/  CS2R R94, SRZ ;  /* 0x00000000005e7805 */ /* 0x000fe2000001ff00 */
[C---:B------:R-:W-:Y:S01]  /*1320*/  ISETP.GE.OR P1, PT, R248.reuse, c[0x0][0x168], !P3 ;  /* 0x00005a00f8007a0c */ /* 0x040fe20005f26670 */
[----:B------:R-:W-:Y:S01]  /*1330*/  CS2R R92, SRZ ;  /* 0x00000000005c7805 */ /* 0x000fe2000001ff00 */
[----:B------:R-:W-:Y:S01]  /*1340*/  ISETP.GE.OR P0, PT, R248, c[0x0][0x168], !P2 ;  /* 0x00005a00f8007a0c */ /* 0x000fe20005706670 */
[----:B------:R-:W-:Y:S01]  /*1350*/  CS2R R98, SRZ ;  /* 0x0000000000627805 */ /* 0x000fe2000001ff00 */
[--C-:B------:R-:W-:Y:S01]  /*1360*/  SHF.R.S32.HI R0, RZ, 0x1, R18.reuse ;  /* 0x00000001ff007819 */ /* 0x100fe20000011412 */
[----:B------:R-:W-:Y:S01]  /*1370*/  CS2R R96, SRZ ;  /* 0x0000000000607805 */ /* 0x000fe2000001ff00 */
[----:B------:R-:W-:Y:S01]  /*1380*/  SHF.R.S32.HI R4, RZ, 0x1f, R18 ;  /* 0x0000001fff047819 */ /* 0x000fe20000011412 */
[----:B------:R-:W3:Y:S01]  /*1390*/  LDSM.16.M88.4 R164, [R222+0x6080] ;  /* 0x00608000dea4783b */ /* 0x000ee20000000200 */
[----:B------:R-:W-:Y:S01]  /*13a0*/  LOP3.LUT R2, R2, 0x1c0, RZ, 0xc0, !PT ;  /* 0x000001c002027812 */ /* 0x000fe200078ec0ff */
[----:B------:R-:W-:Y:S01]  /*13b0*/  CS2R R90, SRZ ;  /* 0x00000000005a7805 */ /* 0x000fe2000001ff00 */
[----:B------:R-:W-:Y:S01]  /*13c0*/  LEA.HI R4, R4, R0, RZ, 0x2 ;  /* 0x0000000004047211 */ /* 0x000fe200078f10ff */
[----:B------:R-:W4:Y:S01]  /*13d0*/  LDSM.16.M88.4 R168, [R222+0x7080] ;  /* 0x00708000dea8783b */ /* 0x000f220000000200 */
[----:B------:R-:W-:Y:S01]  /*13e0*/  LOP3.LUT R5, R2, 0x30, R3, 0xf8, !PT ;  /* 0x0000003002057812 */ /* 0x000fe200078ef803 */
[----:B------:R-:W-:Y:S01]  /*13f0*/  CS2R R88, SRZ ;  /* 0x0000000000587805 */ /* 0x000fe2000001ff00 */
[----:B------:R-:W-:Y:S01]  /*1400*/  LOP3.LUT R3, R4, 0xfffffffc, RZ, 0xc0, !PT ;  /* 0xfffffffc04037812 */ /* 0x000fe200078ec0ff */
[----:B------:R-:W1:Y:S01]  /*1410*/  LDSM.16.M88.4 R176, [R223+0x6080] ;  /* 0x00608000dfb0783b */ /* 0x000e620000000200 */
[----:B------:R-:W-:Y:S01]  /*1420*/  SHF.R.U32.HI R221, RZ, 0x3, R2 ;  /* 0x00000003ffdd7819 */ /* 0x000fe20000011602 */
[----:B------:R-:W-:Y:S01]  /*1430*/  CS2R R86, SRZ ;  /* 0x0000000000567805 */ /* 0x000fe2000001ff00 */
[----:B------:R-:W-:Y:S01]  /*1440*/  LOP3.LUT R2, R27, 0xffffffe0, RZ, 0xc0, !PT ;  /* 0xffffffe01b027812 */ /* 0x000fe200078ec0ff */
[----:B------:R-:W1:Y:S01]  /*1450*/  LDSM.16.M88.4 R184, [R223+0x7080] ;  /* 0x00708000dfb8783b */ /* 0x000e620000000200 */
[----:B------:R-:W-:Y:S01]  /*1460*/  IMAD.IADD R3, R0, 0x1, -R3 ;  /* 0x0000000100037824 */ /* 0x000fe200078e0a03 */
[----:B------:R-:W-:Y:S01]  /*1470*/  CS2R R84, SRZ ;  /* 0x0000000000547805 */ /* 0x000fe2000001ff00 */
[----:B------:R-:W-:Y:S01]  /*1480*/  CS2R R78, SRZ ;  /* 0x00000000004e7805 */ /* 0x000fe2000001ff00 */
[----:B------:R-:W1:Y:S01]  /*1490*/  LDSM.16.M88.4 R188, [R222+0x8080] ;  /* 0x00808000debc783b */ /* 0x000e620000000200 */
[----:B------:R-:W-:Y:S01]  /*14a0*/  CS2R R76, SRZ ;  /* 0x00000000004c7805 */ /* 0x000fe2000001ff00 */
[----:B------:R-:W-:Y:S01]  /*14b0*/  CS2R R82, SRZ ;  /* 0x0000000000527805 */ /* 0x000fe2000001ff00 */
[----:B------:R-:W-:Y:S01]  /*14c0*/  CS2R R80, SRZ ;  /* 0x0000000000507805 */ /* 0x000fe2000001ff00 */
[----:B------:R-:W1:Y:S01]  /*14d0*/  LDSM.16.M88.4 R192, [R222+0x9080] ;  /* 0x00908000dec0783b */ /* 0x000e620000000200 */
[----:B------:R-:W-:Y:S01]  /*14e0*/  CS2R R74, SRZ ;  /* 0x00000000004a7805 */ /* 0x000fe2000001ff00 */
[----:B------:R-:W-:Y:S01]  /*14f0*/  CS2R R72, SRZ ;  /* 0x0000000000487805 */ /* 0x000fe2000001ff00 */
[----:B------:R-:W-:Y:S01]  /*1500*/  CS2R R70, SRZ ;  /* 0x0000000000467805 */ /* 0x000fe2000001ff00 */
[----:B------:R-:W1:Y:S01]  /*1510*/  LDSM.16.M88.4 R196, [R223+0x8080] ;  /* 0x00808000dfc4783b */ /* 0x000e620000000200 */
[----:B------:R-:W-:-:S03]  /*1520*/  CS2R R68, SRZ ;  /* 0x0000000000447805 */ /* 0x000fc6000001ff00 */
[----:B------:R-:W1:Y:S04]  /*1530*/  LDSM.16.M88.4 R200, [R223+0x9080] ;  /* 0x00908000dfc8783b */ /* 0x000e680000000200 */
[----:B------:R-:W1:Y:S04]  /*1540*/  LDSM.16.M88.4 R204, [R222+0xa080] ;  /* 0x00a08000decc783b */ /* 0x000e680000000200 */
[----:B------:R-:W1:Y:S04]  /*1550*/  LDSM.16.M88.4 R208, [R222+0xb080] ;  /* 0x00b08000ded0783b */ /* 0x000e680000000200 */
[----:B------:R-:W1:Y:S04]  /*1560*/  LDSM.16.M88.4 R212, [R223+0xa080] ;  /* 0x00a08000dfd4783b */ /* 0x000e680000000200 */
[----:B------:R-:W1:Y:S04]  /*1570*/  LDSM.16.M88.4 R216, [R223+0xb080] ;  /* 0x00b08000dfd8783b */ /* 0x000e680000000200 */
[----:B------:R-:W-:Y:S06]  /*1580*/  BAR.SYNC.DEFER_BLOCKING 0x0 ;  /* 0x0000000000007b1d */ /* 0x000fec0000010000 */
[----:B------:R-:W-:Y:S01]  /*1590*/  @!PT LDS RZ, [RZ] ;  /* 0x00000000fffff984 */ /* 0x000fe20000000800 */
[----:B------:R-:W-:Y:S01]  /*15a0*/  @!PT LDS RZ, [RZ] ;  /* 0x00000000fffff984 */ /* 0x000fe20000000800 */
[----:B------:R-:W-:Y:S01]  /*15b0*/  @!PT LDS RZ, [RZ] ;  /* 0x00000000fffff984 */ /* 0x000fe20000000800 */
[----:B------:R5:W-:Y:S04]  /*15c0*/  LDGSTS.E.BYPASS.LTC128B.128 [R251+0x6080], [R8.64], !P5 ;  /* 0x0608000008fb7fae */ /* 0x000be8000e901d50 */
[----:B------:R5:W-:Y:S01]  /*15d0*/  LDGSTS.E.BYPASS.LTC128B.128 [R251+0x7080], [R8.64+0x40], !P1 ;  /* 0x0708004008fb7fae */ /* 0x000be2000c901d50 */
[----:B------:R-:W-:-:S03]  /*15e0*/  ISETP.GT.AND P1, PT, R36, 0xf, PT ;  /* 0x0000000f2400780c */ /* 0x000fc60003f24270 */
[----:B------:R5:W-:Y:S01]  /*15f0*/  LDGSTS.E.BYPASS.LTC128B.128 [R251+0x8080], [R8.64+0x80], !P0 ;  /* 0x0808008008fb7fae */ /* 0x000be2000c101d50 */
[----:B------:R-:W-:-:S04]  /*1600*/  ISETP.GE.AND P0, PT, R248, c[0x0][0x168], PT ;  /* 0x00005a00f8007a0c */ /* 0x000fc80003f06270 */
[----:B------:R-:W-:-:S05]  /*1610*/  ISETP.GE.OR P5, PT, R38, c[0x0][0x1fc], P0 ;  /* 0x00007f0026007a0c */ /* 0x000fca00007a6670 */
[----:B------:R-:W-:-:S05]  /*1620*/  @!P1 IMAD.SHL.U32 R4, R36, 0x10, RZ ;  /* 0x0000001024049824 */ /* 0x000fca00078e00ff */
[----:B------:R2:W-:Y:S04]  /*1630*/  @!P1 LDGSTS.E.BYPASS.LTC128B.128 [R4+0xf080], [R24.64] ;  /* 0x0f08000018049fae */ /* 0x0005e8000b901d50 */
[----:B------:R-:W0:Y:S04]  /*1640*/  LDGDEPBAR ;  /* 0x00000000000079af */ /* 0x000e280000000000 */
[----:B------:R3:W-:Y:S01]  /*1650*/  LDGSTS.E.BYPASS.LTC128B.128 [R251+0xc080], [R6.64], !P5 ;  /* 0x0c08000006fb7fae */ /* 0x0007e2000e901d50 */
[----:B------:R-:W-:Y:S02]  /*1660*/  ISETP.GE.OR P5, PT, R252, c[0x0][0x1fc], P0 ;  /* 0x00007f00fc007a0c */ /* 0x000fe400007a6670 */
[----:B------:R-:W-:-:S02]  /*1670*/  ISETP.GE.OR P0, PT, R35, c[0x0][0x1fc], P0 ;  /* 0x00007f0023007a0c */ /* 0x000fc40000706670 */
[----:B-----5:R-:W-:Y:S02]  /*1680*/  SHF.R.S32.HI R8, RZ, 0x1f, R26 ;  /* 0x0000001fff087819 */ /* 0x020fe4000001141a */
[----:B------:R-:W-:Y:S01]  /*1690*/  LOP3.LUT R9, R5, 0x8, R23, 0xf8, !PT ;  /* 0x0000000805097812 */ /* 0x000fe200078ef817 */
[----:B------:R-:W-:Y:S01]  /*16a0*/  IMAD.SHL.U32 R5, R17, 0x10, RZ ;  /* 0x0000001011057824 */ /* 0x000fe200078e00ff */
[----:B------:R-:W-:Y:S02]  /*16b0*/  LEA.HI R8, R8, R248, RZ, 0x3 ;  /* 0x000000f808087211 */ /* 0x000fe400078f18ff */
[----:B------:R-:W-:Y:S01]  /*16c0*/  LOP3.LUT R221, R9, R221, RZ, 0x3c, !PT ;  /* 0x000000dd09dd7212 */ /* 0x000fe200078e3cff */
[----:B------:R-:W-:Y:S01]  /*16d0*/  IMAD.IADD R9, R36, 0x1, -R2 ;  /* 0x0000000124097824 */ /* 0x000fe200078e0a02 */
[----:B------:R-:W-:Y:S01]  /*16e0*/  LOP3.LUT R8, R8, 0xfffffff8, RZ, 0xc0, !PT ;  /* 0xfffffff808087812 */ /* 0x000fe200078ec0ff */
[----:B------:R-:W-:Y:S01]  /*16f0*/  IMAD.SHL.U32 R2, R16, 0x40, RZ ;  /* 0x0000004010027824 */ /* 0x000fe200078e00ff */
[----:B------:R-:W-:Y:S01]  /*1700*/  LOP3.LUT R5, R5, 0x10, RZ, 0xc0, !PT ;  /* 0x0000001005057812 */ /* 0x000fe200078ec0ff */
[----:B------:R-:W-:Y:S01]  /*1710*/  IMAD R221, R17, 0x200, R221 ;  /* 0x0000020011dd7824 */ /* 0x000fe200078e02dd */
[----:B------:R3:W-:Y:S01]  /*1720*/  LDGSTS.E.BYPASS.LTC128B.128 [R251+0xd080], [R6.64+0x40], !P5 ;  /* 0x0d08004006fb7fae */ /* 0x0007e2000e901d50 */
[----:B-1----:R-:W-:Y:S01]  /*1730*/  IMAD.IADD R10, R248, 0x1, -R8 ;  /* 0x00000001f80a7824 */ /* 0x002fe200078e0a08 */
[----:B--2---:R-:W-:Y:S01]  /*1740*/  LEA.HI R4, R33, R36, RZ, 0x7 ;  /* 0x0000002421047211 */ /* 0x004fe200078f38ff */
[----:B------:R-:W-:Y:S01]  /*1750*/  IMAD.SHL.U32 R8, R21, 0x8, RZ ;  /* 0x0000000815087824 */ /* 0x000fe200078e00ff */
[----:B------:R-:W-:Y:S01]  /*1760*/  LOP3.LUT P5, RZ, R16, 0x4, RZ, 0xc0, !PT ;  /* 0x0000000410ff7812 */ /* 0x000fe200078ac0ff */
[----:B------:R-:W-:Y:S01]  /*1770*/  IMAD.SHL.U32 R0, R10, 0x40, RZ ;  /* 0x000000400a007824 */ /* 0x000fe200078e00ff */
[----:B------:R1:W-:Y:S01]  /*1780*/  STL [R1+0x1c], R10 ;  /* 0x00001c0a01007387 */ /* 0x0003e20000100800 */
[----:B------:R-:W-:Y:S01]  /*1790*/  IMAD.SHL.U32 R17, R17, 0x8, RZ ;  /* 0x0000000811117824 */ /* 0x000fe200078e00ff */
[----:B------:R-:W-:-:S02]  /*17a0*/  LOP3.LUT R8, R8, 0x18, RZ, 0xc0, !PT ;  /* 0x0000001808087812 */ /* 0x000fc400078ec0ff */
[----:B------:R-:W-:Y:S01]  /*17b0*/  LOP3.LUT R0, R0, 0x1c0, RZ, 0xc0, !PT ;  /* 0x000001c000007812 */ /* 0x000fe200078ec0ff */
[----:B------:R3:W-:Y:S01]  /*17c0*/  LDGSTS.E.BYPASS.LTC128B.128 [R251+0xe080], [R6.64+0x80], !P0 ;  /* 0x0e08008006fb7fae */ /* 0x0007e2000c101d50 */
[----:B------:R-:W-:Y:S02]  /*17d0*/  LOP3.LUT R2, R2, 0x1c0, RZ, 0xc0, !PT ;  /* 0x000001c002027812 */ /* 0x000fe400078ec0ff */
[----:B------:R-:W-:Y:S02]  /*17e0*/  LOP3.LUT P0, RZ, R3, 0x2, RZ, 0xc0, !PT ;  /* 0x0000000203ff7812 */ /* 0x000fe4000780c0ff */
[----:B------:R-:W-:Y:S02]  /*17f0*/  SEL R231, R231, 0xffffffe0, !P5 ;  /* 0xffffffe0e7e77807 */ /* 0x000fe40006800000 */
[----:B------:R-:W-:Y:S02]  /*1800*/  PLOP3.LUT P5, PT, PT, PT, UP0, 0x80, 0x0 ;  /* 0x000000000000781c */ /* 0x000fe40003faf008 */
[----:B------:R-:W-:-:S02]  /*1810*/  SEL R233, R233, 0xfffffff0, !P0 ;  /* 0xfffffff0e9e97807 */ /* 0x000fc40004000000 */
[----:B-1----:R-:W-:Y:S02]  /*1820*/  SHF.R.U32.HI R10, RZ, 0x4, R4 ;  /* 0x00000004ff0a7819 */ /* 0x002fe40000011604 */
[----:B------:R-:W-:Y:S02]  /*1830*/  SHF.R.U32.HI R4, RZ, 0x3, R0 ;  /* 0x00000003ff047819 */ /* 0x000fe40000011600 */
[----:B------:R-:W-:Y:S01]  /*1840*/  LOP3.LUT R10, R5, 0x8, R10, 0xf8, !PT ;  /* 0x00000008050a7812 */ /* 0x000fe200078ef80a */
[----:B------:R-:W-:Y:S01]  /*1850*/  IMAD.SHL.U32 R5, R3, 0x40, RZ ;  /* 0x0000004003057824 */ /* 0x000fe200078e00ff */
[----:B------:R-:W-:Y:S02]  /*1860*/  LOP3.LUT R0, R4, R0, R8, 0x1e, !PT ;  /* 0x0000000004007212 */ /* 0x000fe400078e1e08 */
[----:B------:R-:W-:Y:S02]  /*1870*/  LOP3.LUT R3, R17, 0x8, RZ, 0xc0, !PT ;  /* 0x0000000811037812 */ /* 0x000fe400078ec0ff */
[----:B------:R-:W-:Y:S01]  /*1880*/  LOP3.LUT R5, R5, 0xc0, RZ, 0xc0, !PT ;  /* 0x000000c005057812 */ /* 0x000fe200078ec0ff */
[----:B------:R-:W-:Y:S01]  /*1890*/  IMAD.IADD R20, R20, 0x1, R0 ;  /* 0x0000000114147824 */ /* 0x000fe200078e0200 */
[----:B------:R-:W-:-:S02]  /*18a0*/  SHF.R.U32.HI R4, RZ, 0x3, R2 ;  /* 0x00000003ff047819 */ /* 0x000fc40000011602 */
[----:B---3--:R-:W-:Y:S02]  /*18b0*/  SHF.R.U32.HI R6, RZ, 0x3, R5 ;  /* 0x00000003ff067819 */ /* 0x008fe40000011605 */
[----:B------:R-:W-:Y:S02]  /*18c0*/  SHF.R.S32.HI R0, RZ, 0x1f, R9 ;  /* 0x0000001fff007819 */ /* 0x000fe40000011409 */
[----:B------:R-:W-:Y:S02]  /*18d0*/  LOP3.LUT R226, R4, R2, R3, 0x1e, !PT ;  /* 0x0000000204e27212 */ /* 0x000fe400078e1e03 */
[C---:B------:R-:W-:Y:S02]  /*18e0*/  LOP3.LUT R2, R6.reuse, R10, R5, 0x1e, !PT ;  /* 0x0000000a06027212 */ /* 0x040fe400078e1e05 */
[CC--:B------:R-:W-:Y:S01]  /*18f0*/  LOP3.LUT R3, R6.reuse, R5.reuse, R3, 0x1e, !PT ;  /* 0x0000000506037212 */ /* 0x0c0fe200078e1e03 */
[----:B------:R-:W-:Y:S01]  /*1900*/  IMAD.IADD R226, R31, 0x1, R226 ;  /* 0x000000011fe27824 */ /* 0x000fe200078e02e2 */
[----:B------:R-:W-:Y:S01]  /*1910*/  LOP3.LUT R220, R6, R5, R8, 0x1e, !PT ;  /* 0x0000000506dc7212 */ /* 0x000fe200078e1e08 */
[----:B------:R-:W-:Y:S01]  /*1920*/  @!P1 IMAD.SHL.U32 R5, R36, 0x10, RZ ;  /* 0x0000001024059824 */ /* 0x000fe200078e00ff */
[----:B------:R-:W-:Y:S01]  /*1930*/  LEA.HI R247, R0, R9, RZ, 0x2 ;  /* 0x0000000900f77211 */ /* 0x000fe200078f10ff */
[----:B------:R-:W-:-:S03]  /*1940*/  IMAD.SHL.U32 R0, R30, 0x20, RZ ;  /* 0x000000201e007824 */ /* 0x000fc600078e00ff */
[----:B------:R-:W-:Y:S01]  /*1950*/  SHF.R.S32.HI R250, RZ, 0x2, R247 ;  /* 0x00000002fffa7819 */ /* 0x000fe200000114f7 */
[----:B------:R1:W-:Y:S01]  /*1960*/  @!P1 LDGSTS.E.BYPASS.LTC128B.128 [R5+0xf280], [R28.64] ;  /* 0x0f2800001c059fae */ /* 0x0003e2000b901d50 */
[----:B------:R-:W-:Y:S02]  /*1970*/  IMAD R4, R22, 0x200, R0 ;  /* 0x0000020016047824 */ /* 0x000fe400078e0200 */
[----:B------:R-:W-:Y:S01]  /*1980*/  IMAD.IADD R229, R0, 0x1, R2 ;  /* 0x0000000100e57824 */ /* 0x000fe200078e0202 */
[----:B------:R-:W0:Y:S01]  /*1990*/  LDGDEPBAR ;  /* 0x00000000000079af */ /* 0x000e220000000000 */
[----:B------:R-:W-:Y:S02]  /*19a0*/  IMAD R250, R22, 0x10, R250 ;  /* 0x0000001016fa7824 */ /* 0x000fe400078e02fa */
[----:B------:R-:W-:Y:S01]  /*19b0*/  IMAD.IADD R230, R4, 0x1, R3 ;  /* 0x0000000104e67824 */ /* 0x000fe200078e0203 */
[----:B------:R-:W0:Y:S01]  /*19c0*/  LDGDEPBAR ;  /* 0x00000000000079af */ /* 0x000e220000000000 */
[----:B------:R-:W-:Y:S01]  /*19d0*/  IMAD.IADD R220, R0, 0x1, R220 ;  /* 0x0000000100dc7824 */ /* 0x000fe200078e02dc */
[----:B------:R-:W-:Y:S05]  /*19e0*/  @!P5 BRA `(.L_x_0) ;  /* 0x000037a00000d947 */ /* 0x000fea0003800000 */
[----:B----4-:R-:W-:Y:S01]  /*19f0*/  SHF.R.S32.HI R0, RZ, 0x1f, R21 ;  /* 0x0000001fff007819 */ /* 0x010fe20000011415 */
[----:B------:R-:W-:Y:S01]  /*1a00*/  ULDC.64 UR6, c[0x0][0x238] ;  /* 0x00008e0000067ab9 */ /* 0x000fe20000000a00 */
[--C-:B------:R-:W-:Y:S01]  /*1a10*/  SHF.R.S32.HI R37, RZ, 0x1f, R36.reuse ;  /* 0x0000001fff257819 */ /* 0x100fe20000011424 */
[----:B------:R-:W-:Y:S01]  /*1a20*/  UIMAD UR6, UR19, UR6, URZ ;  /* 0x00000006130672a4 */ /* 0x000fe2000f8e023f */
[----:B------:R-:W-:Y:S01]  /*1a30*/  LEA.HI R0, R0, R21, RZ, 0x2 ;  /* 0x0000001500007211 */ /* 0x000fe200078f10ff */
[----:B------:R-:W-:Y:S01]  /*1a40*/  IMAD.U32 R2, RZ, RZ, UR20 ;  /* 0x00000014ff027e24 */ /* 0x000fe2000f8e00ff */
[----:B------:R-:W-:Y:S01]  /*1a50*/  LOP3.LUT R247, R247, 0xfffffffc, RZ, 0xc0, !PT ;  /* 0xfffffffcf7f77812 */ /* 0x000fe200078ec0ff */
[----:B------:R-:W-:Y:S01]  /*1a60*/  UIMAD UR20, UR20, UR7, UR6 ;  /* 0x00000007141472a4 */ /* 0x000fe2000f8e0206 */
[----:B------:R-:W-:Y:S01]  /*1a70*/  LOP3.LUT R0, R0, 0xfffffffc, RZ, 0xc0, !PT ;  /* 0xfffffffc00007812 */ /* 0x000fe200078ec0ff */
[----:B------:R-:W-:Y:S01]  /*1a80*/  IMAD.WIDE.U32 R2, R2, c[0x0][0x238], R36 ;  /* 0x00008e0002027a25 */ /* 0x000fe200078e0024 */
[----:B------:R-:W-:Y:S01]  /*1a90*/  MOV R4, UR11 ;  /* 0x0000000b00047c02 */ /* 0x000fe20008000f00 */
[----:B------:R-:W-:Y:S01]  /*1aa0*/  ULDC.64 UR6, c[0x0][0x240] ;  /* 0x0000900000067ab9 */ /* 0x000fe20000000a00 */
[----:B------:R-:W-:Y:S01]  /*1ab0*/  STL [R1+0x14], R37 ;  /* 0x0000142501007387 */ /* 0x000fe20000100800 */
[----:B------:R-:W-:Y:S01]  /*1ac0*/  IMAD.IADD R0, R21, 0x1, -R0 ;  /* 0x0000000115007824 */ /* 0x000fe200078e0a00 */
[----:B------:R-:W-:Y:S01]  /*1ad0*/  IADD3 R3, R3, UR20, RZ ;  /* 0x0000001403037c10 */ /* 0x000fe2000fffe0ff */
[----:B------:R-:W-:Y:S01]  /*1ae0*/  IMAD.IADD R247, R9, 0x1, -R247 ;  /* 0x0000000109f77824 */ /* 0x000fe200078e0af7 */
[----:B------:R-:W-:Y:S01]  /*1af0*/  UIMAD UR6, UR18, UR6, URZ ;  /* 0x00000006120672a4 */ /* 0x000fe2000f8e023f */
[----:B------:R-:W-:Y:S01]  /*1b00*/  IMAD R0, R0, -0x8, R34 ;  /* 0xfffffff800007824 */ /* 0x000fe200078e0222 */
[----:B------:R-:W-:Y:S01]  /*1b10*/  LEA R226, R226, 0x13480, 0x1 ;  /* 0x00013480e2e27811 */ /* 0x000fe200078e08ff */
[----:B------:R-:W-:Y:S01]  /*1b20*/  IMAD.WIDE.U32 R6, R4, c[0x0][0x240], R2 ;  /* 0x0000900004067a25 */ /* 0x000fe200078e0002 */
[----:B------:R-:W-:Y:S01]  /*1b30*/  UIMAD UR7, UR11, UR7, UR6 ;  /* 0x000000070b0772a4 */ /* 0x000fe2000f8e0206 */
[----:B------:R-:W-:Y:S01]  /*1b40*/  SHF.L.U32 R224, R230, 0x1, RZ ;  /* 0x00000001e6e07819 */ /* 0x000fe200000006ff */
[----:B------:R-:W-:Y:S01]  /*1b50*/  UIADD3 UR18, UR21, 0x3f, URZ ;  /* 0x0000003f15127890 */ /* 0x000fe2000fffe03f */
[----:B------:R-:W-:Y:S01]  /*1b60*/  IMAD R247, R247, -0x2, R0 ;  /* 0xfffffffef7f77824 */ /* 0x000fe200078e0200 */
[----:B------:R-:W-:Y:S01]  /*1b70*/  IADD3 R0, R251, 0x6080, RZ ;  /* 0x00006080fb007810 */ /* 0x000fe20007ffe0ff */
[----:B------:R-:W-:Y:S01]  /*1b80*/  IMAD.SHL.U32 R239, R20, 0x2, RZ ;  /* 0x0000000214ef7824 */ /* 0x000fe200078e00ff */
[----:B------:R-:W-:Y:S01]  /*1b90*/  STL.64 [R1+0x40], R6 ;  /* 0x0000400601007387 */ /* 0x000fe20000100a00 */
[----:B------:R-:W-:Y:S01]  /*1ba0*/  USHF.R.S32.HI UR6, URZ, 0x1f, UR18 ;  /* 0x0000001f3f067899 */ /* 0x000fe20008011412 */
[--C-:B------:R-:W-:Y:S01]  /*1bb0*/  IMAD R227, R231, 0x2, R226.reuse ;  /* 0x00000002e7e37824 */ /* 0x100fe200078e02e2 */
[----:B------:R-:W-:Y:S01]  /*1bc0*/  IADD3 R225, R224, 0xc080, RZ ;  /* 0x0000c080e0e17810 */ /* 0x000fe20007ffe0ff */
[----:B------:R2:W-:Y:S01]  /*1bd0*/  STL [R1+0x50], R0 ;  /* 0x0000500001007387 */ /* 0x0005e20000100800 */
[----:B------:R-:W-:Y:S01]  /*1be0*/  IMAD R228, R232, 0x2, R226 ;  /* 0x00000002e8e47824 */ /* 0x000fe200078e02e2 */
[----:B------:R-:W-:Y:S01]  /*1bf0*/  ULEA.HI UR6, UR6, UR18, URZ, 0x6 ;  /* 0x0000001206067291 */ /* 0x000fe2000f8f303f */
[----:B------:R-:W-:Y:S01]  /*1c00*/  IMAD.SHL.U32 R221, R221, 0x2, RZ ;  /* 0x00000002dddd7824 */ /* 0x000fe200078e00ff */
[----:B------:R-:W-:Y:S01]  /*1c10*/  LEA R220, R220, 0x80, 0x1 ;  /* 0x00000080dcdc7811 */ /* 0x000fe200078e08ff */
[----:B------:R-:W-:Y:S01]  /*1c20*/  CS2R R162, SRZ ;  /* 0x0000000000a27805 */ /* 0x000fe2000001ff00 */
        /* <DEDUP_REMOVED lines=19> */
[----:B--2---:R-:W-:Y:S01]  /*1d60*/  IADD3 R0, R239, 0xf480, RZ ;  /* 0x0000f480ef007810 */ /* 0x004fe20007ffe0ff */
[----:B------:R-:W-:Y:S01]  /*1d70*/  CS2R R122, SRZ ;  /* 0x00000000007a7805 */ /* 0x000fe2000001ff00 */
[----:B------:R-:W-:Y:S01]  /*1d80*/  CS2R R120, SRZ ;  /* 0x0000000000787805 */ /* 0x000fe2000001ff00 */
[----:B------:R-:W-:Y:S01]  /*1d90*/  CS2R R118, SRZ ;  /* 0x0000000000767805 */ /* 0x000fe2000001ff00 */
[----:B------:R-:W-:Y:S01]  /*1da0*/  CS2R R116, SRZ ;  /* 0x0000000000747805 */ /* 0x000fe2000001ff00 */
[----:B------:R2:W-:Y:S01]  /*1db0*/  STL [R1+0x4c], R0 ;  /* 0x00004c0001007387 */ /* 0x0005e20000100800 */
        /* <DEDUP_REMOVED lines=24> */
[----:B--2---:R-:W-:Y:S01]  /*1f40*/  IADD3 R0, R7, UR7, RZ ;  /* 0x0000000707007c10 */ /* 0x004fe2000fffe0ff */
[----:B------:R-:W-:Y:S01]  /*1f50*/  IMAD R231, R231, 0x2, R228 ;  /* 0x00000002e7e77824 */ /* 0x000fe200078e02e4 */
[----:B------:R-:W-:Y:S01]  /*1f60*/  LEA R232, R232, R227, 0x1 ;  /* 0x000000e3e8e87211 */ /* 0x000fe200078e08ff */
[----:B------:R-:W-:Y:S01]  /*1f70*/  IMAD R225, R233, 0x2, R225 ;  /* 0x00000002e9e17824 */ /* 0x000fe200078e02e1 */
[----:B------:R-:W-:Y:S01]  /*1f80*/  IADD3 R234, R230, R233, RZ ;  /* 0x000000e9e6ea7210 */ /* 0x000fe20007ffe0ff */
[----:B------:R2:W-:Y:S01]  /*1f90*/  STL [R1+0x48], R0 ;  /* 0x0000480001007387 */ /* 0x0005e20000100800 */
[----:B------:R-:W-:-:S02]  /*1fa0*/  ULDC UR20, c[0x0][0x218] ;  /* 0x0000860000147ab9 */ /* 0x000fc40000000800 */
[----:B------:R-:W-:Y:S02]  /*1fb0*/  ULDC UR19, c[0x0][0x290] ;  /* 0x0000a40000137ab9 */ /* 0x000fe40000000800 */
[----:B------:R-:W-:Y:S02]  /*1fc0*/  UMOV UR25, 0x1 ;  /* 0x0000000100197882 */ /* 0x000fe40000000000 */
[----:B------:R-:W-:Y:S02]  /*1fd0*/  UMOV UR4, URZ ;  /* 0x0000003f00047c82 */ /* 0x000fe40008000000 */
[----:B------:R-:W-:Y:S02]  /*1fe0*/  UMOV UR22, URZ ;  /* 0x0000003f00167c82 */ /* 0x000fe40008000000 */
[----:B------:R-:W-:Y:S02]  /*1ff0*/  ULDC UR21, c[0x0][0x168] ;  /* 0x00005a0000157ab9 */ /* 0x000fe40000000800 */
[----:B------:R-:W-:-:S02]  /*2000*/  UIMAD UR20, UR11, UR20, URZ ;  /* 0x000000140b1472a4 */ /* 0x000fc4000f8e023f */
[----:B------:R-:W-:Y:S02]  /*2010*/  UIMAD UR19, UR11, UR19, URZ ;  /* 0x000000130b1372a4 */ /* 0x000fe4000f8e023f */
[----:B------:R-:W-:Y:S02]  /*2020*/  USHF.R.S32.HI UR23, URZ, 0x6, UR6 ;  /* 0x000000063f177899 */ /* 0x000fe40008011406 */
[----:B------:R-:W-:Y:S02]  /*2030*/  ULDC UR18, c[0x0][0x168] ;  /* 0x00005a0000127ab9 */ /* 0x000fe40000000800 */
.L_x_3:
[----:B------:R-:W-:Y:S04]  /*2040*/  DEPBAR.LE SB0, 0x1 ;  /* 0x000080400000791a */ /* 0x000fe80000000000 */
[----:B------:R-:W-:Y:S01]  /*2050*/  BAR.SYNC.DEFER_BLOCKING 0x0 ;  /* 0x0000000000007b1d */ /* 0x000fe20000010000 */
[----:B--2---:R-:W-:Y:S01]  /*2060*/  MOV R0, UR4 ;  /* 0x0000000400007c02 */ /* 0x004fe20008000f00 */
[----:B------:R-:W-:Y:S01]  /*2070*/  IMAD.U32 R2, RZ, RZ, UR4 ;  /* 0x00000004ff027e24 */ /* 0x000fe2000f8e00ff */
[----:B------:R-:W-:Y:S03]  /*2080*/  UIADD3 UR24, UR22, 0x1, URZ ;  /* 0x0000000116187890 */ /* 0x000fe6000fffe03f */
[----:B------:R-:W-:Y:S01]  /*2090*/  IMAD R0, R0, 0x1800, R230 ;  /* 0x0000180000007824 */ /* 0x000fe200078e02e6 */
[----:B------:R-:W-:Y:S01]  /*20a0*/  UISETP.GE.AND UP0, UPT, UR24, UR23, UPT ;  /* 0x000000171800728c */ /* 0x000fe2000bf06270 */
[----:B------:R-:W-:Y:S03]  /*20b0*/  IMAD R2, R2, 0x1800, R233 ;  /* 0x0000180002027824 */ /* 0x000fe600078e02e9 */
[----:B------:R-:W-:Y:S02]  /*20c0*/  SHF.L.U32 R0, R0, 0x1, RZ ;  /* 0x0000000100007819 */ /* 0x000fe400000006ff */
[----:B------:R-:W-:Y:S02]  /*20d0*/  IADD3 R2, R230, R2, RZ ;  /* 0x00000002e6027210 */ /* 0x000fe40007ffe0ff */
[----:B------:R-:W-:Y:S03]  /*20e0*/  PLOP3.LUT P0, PT, PT, PT, UP0, 0x80, 0x0 ;  /* 0x000000000000781c */ /* 0x000fe60003f0f008 */
[----:B------:R-:W-:Y:S01]  /*20f0*/  IMAD.SHL.U32 R3, R2, 0x2, RZ ;  /* 0x0000000202037824 */ /* 0x000fe200078e00ff */
[----:B------:R-:W-:Y:S01]  /*2100*/  MOV R2, UR4 ;  /* 0x0000000400027c02 */ /* 0x000fe20008000f00 */
[----:B------:R-:W-:Y:S04]  /*2110*/  LDSM.16.M88.4 R16, [R222+0x80] ;  /* 0x00008000de10783b */ /* 0x000fe80000000200 */
[----:B------:R-:W-:Y:S01]  /*2120*/  IMAD R2, R2, 0x1800, R234 ;  /* 0x0000180002027824 */ /* 0x000fe200078e02ea */
[----:B------:R-:W2:Y:S03]  /*2130*/  LDSM.16.M88.4 R32, [R0+0x6080] ;  /* 0x006080000020783b */ /* 0x000ea60000000200 */
[----:B------:R-:W-:Y:S02]  /*2140*/  IMAD.SHL.U32 R2, R2, 0x2, RZ ;  /* 0x0000000202027824 */ /* 0x000fe400078e00ff */
[----:B-1----:R-:W1:Y:S05]  /*2150*/  LDSM.16.M88.4 R28, [R0+0x6880] ;  /* 0x00688000001c783b */ /* 0x002e6a0000000200 */
[----:B------:R-:W3:Y:S05]  /*2160*/  LDSM.16.M88.4 R36, [R222+0x1080] ;  /* 0x00108000de24783b */ /* 0x000eea0000000200 */
[----:B------:R-:W-:Y:S05]  /*2170*/  LDSM.16.M88.4 R44, [R223+0x80] ;  /* 0x00008000df2c783b */ /* 0x000fea0000000200 */
[----:B------:R-:W4:Y:S05]  /*2180*/  LDSM.16.M88.4 R40, [R3+0x6080] ;  /* 0x006080000328783b */ /* 0x000f2a0000000200 */
[----:B------:R-:W5:Y:S05]  /*2190*/  LDSM.16.M88.4 R48, [R3+0x6880] ;  /* 0x006880000330783b */ /* 0x000f6a0000000200 */
[----:B------:R-:W3:Y:S05]  /*21a0*/  LDSM.16.M88.4 R52, [R223+0x1080] ;  /* 0x00108000df34783b */ /* 0x000eea0000000200 */
[----:B------:R-:W-:Y:S01]  /*21b0*/  LDSM.16.M88.4 R60, [R222+0x2080] ;  /* 0x00208000de3c783b */ /* 0x000fe20000000200 */
[-C--:B--2---:R-:W-:Y:S04]  /*21c0*/  HMMA.16816.F32 R4, R32, R16.reuse, RZ ;  /* 0x000000102004723c */ /* 0x084fe800000018ff */
[----:B------:R-:W2:Y:S05]  /*21d0*/  LDSM.16.M88.4 R56, [R0+0x7080] ;  /* 0x007080000038783b */ /* 0x000eaa0000000200 */
[----:B------:R-:W2:Y:S01]  /*21e0*/  LDSM.16.M88.4 R64, [R0+0x7880] ;  /* 0x007880000040783b */ /* 0x000ea20000000200 */
[C---:B-1----:R-:W-:Y:S08]  /*21f0*/  HMMA.16816.F32 R8, R28.reuse, R16, RZ ;  /* 0x000000101c08723c */ /* 0x042ff000000018ff */
[-C--:B------:R-:W-:Y:S08]  /*2200*/  HMMA.16816.F32 R12, R28, R18.reuse, RZ ;  /* 0x000000121c0c723c */ /* 0x080ff000000018ff */
[C---:B------:R-:W-:Y:S08]  /*2210*/  HMMA.16816.F32 R16, R32.reuse, R18, RZ ;  /* 0x000000122010723c */ /* 0x040ff000000018ff */
[-C--:B---3--:R-:W-:Y:S08]  /*2220*/  HMMA.16816.F32 R20, R32, R36.reuse, RZ ;  /* 0x000000242014723c */ /* 0x088ff000000018ff */
[C---:B------:R-:W-:Y:S08]  /*2230*/  HMMA.16816.F32 R24, R28.reuse, R36, RZ ;  /* 0x000000241c18723c */ /* 0x040ff000000018ff */
[-C--:B------:R-:W-:Y:S08]  /*2240*/  HMMA.16816.F32 R28, R28, R38.reuse, RZ ;  /* 0x000000261c1c723c */ /* 0x080ff000000018ff */
[----:B------:R-:W-:Y:S01]  /*2250*/  HMMA.16816.F32 R32, R32, R38, RZ ;  /* 0x000000262020723c */ /* 0x000fe200000018ff */
[----:B------:R-:W1:Y:S07]  /*2260*/  LDSM.16.M88.4 R36, [R222+0x3080] ;  /* 0x00308000de24783b */ /* 0x000e6e0000000200 */
[-C--:B----4-:R-:W-:Y:S08]  /*2270*/  HMMA.16816.F32 R4, R40, R44.reuse, R4 ;  /* 0x0000002c2804723c */ /* 0x090ff00000001804 */
[C---:B-----5:R-:W-:Y:S08]  /*2280*/  HMMA.16816.F32 R8, R48.reuse, R44, R8 ;  /* 0x0000002c3008723c */ /* 0x060ff00000001808 */
[-C--:B------:R-:W-:Y:S08]  /*2290*/  HMMA.16816.F32 R12, R48, R46.reuse, R12 ;  /* 0x0000002e300c723c */ /* 0x080ff0000000180c */
[C---:B------:R-:W-:Y:S01]  /*22a0*/  HMMA.16816.F32 R16, R40.reuse, R46, R16 ;  /* 0x0000002e2810723c */ /* 0x040fe20000001810 */
[----:B------:R-:W-:Y:S07]  /*22b0*/  LDSM.16.M88.4 R44, [R223+0x2080] ;  /* 0x00208000df2c783b */ /* 0x000fee0000000200 */
[-C--:B------:R-:W-:Y:S08]  /*22c0*/  HMMA.16816.F32 R20, R40, R52.reuse, R20 ;  /* 0x000000342814723c */ /* 0x080ff00000001814 */
[C---:B------:R-:W-:Y:S08]  /*22d0*/  HMMA.16816.F32 R24, R48.reuse, R52, R24 ;  /* 0x000000343018723c */ /* 0x040ff00000001818 */
[-C--:B------:R-:W-:Y:S01]  /*22e0*/  HMMA.16816.F32 R28, R48, R54.reuse, R28 ;  /* 0x00000036301c723c */ /* 0x080fe2000000181c */
[----:B------:R-:W-:Y:S07]  /*22f0*/  LDSM.16.M88.4 R48, [R3+0x7880] ;  /* 0x007880000330783b */ /* 0x000fee0000000200 */
[----:B------:R-:W-:Y:S01]  /*2300*/  HMMA.16816.F32 R32, R40, R54, R32 ;  /* 0x000000362820723c */ /* 0x000fe20000001820 */
[----:B------:R-:W3:Y:S05]  /*2310*/  LDSM.16.M88.4 R40, [R2+0x7080] ;  /* 0x007080000228783b */ /* 0x000eea0000000200 */
[----:B------:R-:W4:Y:S02]  /*2320*/  LDSM.16.M88.4 R52, [R223+0x3080] ;  /* 0x00308000df34783b */ /* 0x000f240000000200 */
[-C--:B--2---:R-:W-:Y:S08]  /*2330*/  HMMA.16816.F32 R4, R56, R60.reuse, R4 ;  /* 0x0000003c3804723c */ /* 0x084ff00000001804 */
[C---:B------:R-:W-:Y:S08]  /*2340*/  HMMA.16816.F32 R8, R64.reuse, R60, R8 ;  /* 0x0000003c4008723c */ /* 0x040ff00000001808 */
[-C--:B------:R-:W-:Y:S08]  /*2350*/  HMMA.16816.F32 R12, R64, R62.reuse, R12 ;  /* 0x0000003e400c723c */ /* 0x080ff0000000180c */
[C---:B------:R-:W-:Y:S01]  /*2360*/  HMMA.16816.F32 R16, R56.reuse, R62, R16 ;  /* 0x0000003e3810723c */ /* 0x040fe20000001810 */
[----:B------:R-:W-:Y:S07]  /*2370*/  LDSM.16.M88.4 R60, [R0+0x8080] ;  /* 0x00808000003c783b */ /* 0x000fee0000000200 */
[-C--:B-1----:R-:W-:Y:S08]  /*2380*/  HMMA.16816.F32 R20, R56, R36.reuse, R20 ;  /* 0x000000243814723c */ /* 0x082ff00000001814 */
[C---:B------:R-:W-:Y:S08]  /*2390*/  HMMA.16816.F32 R24, R64.reuse, R36, R24 ;  /* 0x000000244018723c */ /* 0x040ff00000001818 */
[-C--:B------:R-:W-:Y:S01]  /*23a0*/  HMMA.16816.F32 R28, R64, R38.reuse, R28 ;  /* 0x00000026401c723c */ /* 0x080fe2000000181c */
[----:B------:R-:W1:Y:S07]  /*23b0*/  LDSM.16.M88.4 R64, [R222+0x4080] ;  /* 0x00408000de40783b */ /* 0x000e6e0000000200 */
[----:B------:R-:W-:Y:S01]  /*23c0*/  HMMA.16816.F32 R32, R56, R38, R32 ;  /* 0x000000263820723c */ /* 0x000fe20000001820 */
[----:B------:R2:W5:Y:S05]  /*23d0*/  LDSM.16.M88.4 R36, [R0+0x8880] ;  /* 0x008880000024783b */ /* 0x00056a0000000200 */
[----:B------:R-:W1:Y:S02]  /*23e0*/  LDSM.16.M88.4 R56, [R222+0x5080] ;  /* 0x00508000de38783b */ /* 0x000e640000000200 */
[-C--:B---3--:R-:W-:Y:S08]  /*23f0*/  HMMA.16816.F32 R4, R40, R44.reuse, R4 ;  /* 0x0000002c2804723c */ /* 0x088ff00000001804 */
[C---:B------:R-:W-:Y:S08]  /*2400*/  HMMA.16816.F32 R8, R48.reuse, R44, R8 ;  /* 0x0000002c3008723c */ /* 0x040ff00000001808 */
[-C--:B------:R-:W-:Y:S01]  /*2410*/  HMMA.16816.F32 R12, R48, R46.reuse, R12 ;  /* 0x0000002e300c723c */ /* 0x080fe2000000180c */
[----:B--2---:R-:W-:Y:S04]  /*2420*/  MOV R0, UR4 ;  /* 0x0000000400007c02 */ /* 0x004fe80008000f00 */
[----:B------:R-:W-:Y:S03]  /*2430*/  LEA R0, R0, R250, 0x6 ;  /* 0x000000fa00007211 */ /* 0x000fe600078e30ff */
[C---:B------:R-:W-:Y:S01]  /*2440*/  HMMA.16816.F32 R16, R40.reuse, R46, R16 ;  /* 0x0000002e2810723c */ /* 0x040fe20000001810 */
[----:B------:R-:W-:Y:S05]  /*2450*/  LDSM.16.M88.4 R44, [R2+0x8080] ;  /* 0x00808000022c783b */ /* 0x000fea0000000200 */
[----:B------:R-:W-:Y:S02]  /*2460*/  LDS R236, [R0.X4+0xf080] ;  /* 0x00f0800000ec7984 */ /* 0x000fe40000004800 */
[-C--:B----4-:R-:W-:Y:S03]  /*2470*/  HMMA.16816.F32 R20, R40, R52.reuse, R20 ;  /* 0x000000342814723c */ /* 0x090fe60000001814 */
[----:B------:R-:W-:Y:S05]  /*2480*/  LDS R235, [R0.X4+0xf0a0] ;  /* 0x00f0a00000eb7984 */ /* 0x000fea0000004800 */
[C---:B------:R-:W-:Y:S01]  /*2490*/  HMMA.16816.F32 R24, R48.reuse, R52, R24 ;  /* 0x000000343018723c */ /* 0x040fe20000001818 */
[----:B------:R-:W-:Y:S05]  /*24a0*/  LDS R237, [R0.X4+0xf100] ;  /* 0x00f1000000ed7984 */ /* 0x000fea0000004800 */
[----:B------:R-:W-:Y:S02]  /*24b0*/  LDS R238, [R0.X4+0xf120] ;  /* 0x00f1200000ee7984 */ /* 0x000fe40000004800 */
[-C--:B------:R-:W-:Y:S03]  /*24c0*/  HMMA.16816.F32 R28, R48, R54.reuse, R28 ;  /* 0x00000036301c723c */ /* 0x080fe6000000181c */
[----:B------:R-:W2:Y:S05]  /*24d0*/  LDSM.16.M88.4 R48, [R223+0x4080] ;  /* 0x00408000df30783b */ /* 0x000eaa0000000200 */
[----:B------:R-:W-:Y:S01]  /*24e0*/  HMMA.16816.F32 R32, R40, R54, R32 ;  /* 0x000000362820723c */ /* 0x000fe20000001820 */
[----:B------:R-:W3:Y:S05]  /*24f0*/  LDSM.16.M88.4 R40, [R3+0x8880] ;  /* 0x008880000328783b */ /* 0x000eea0000000200 */
[----:B------:R-:W4:Y:S02]  /*2500*/  LDSM.16.M88.4 R52, [R223+0x5080] ;  /* 0x00508000df34783b */ /* 0x000f240000000200 */
[-C--:B-1----:R-:W-:Y:S01]  /*2510*/  HMMA.16816.F32 R4, R60, R64.reuse, R4 ;  /* 0x000000403c04723c */ /* 0x082fe20000001804 */
[----:B------:R-:W-:Y:S04]  /*2520*/  DEPBAR.LE SB0, 0x0 ;  /* 0x000080000000791a */ /* 0x000fe80000000000 */
[----:B------:R-:W-:Y:S03]  /*2530*/  BAR.SYNC.DEFER_BLOCKING 0x0 ;  /* 0x0000000000007b1d */ /* 0x000fe60000010000 */
[C---:B-----5:R-:W-:Y:S08]  /*2540*/  HMMA.16816.F32 R8, R36.reuse, R64, R8 ;  /* 0x000000402408723c */ /* 0x060ff00000001808 */
[-C--:B------:R-:W-:Y:S08]  /*2550*/  HMMA.16816.F32 R12, R36, R66.reuse, R12 ;  /* 0x00000042240c723c */ /* 0x080ff0000000180c */
[C---:B------:R-:W-:Y:S08]  /*2560*/  HMMA.16816.F32 R16, R60.reuse, R66, R16 ;  /* 0x000000423c10723c */ /* 0x040ff00000001810 */
[-C--:B------:R-:W-:Y:S08]  /*2570*/  HMMA.16816.F32 R20, R60, R56.reuse, R20 ;  /* 0x000000383c14723c */ /* 0x080ff00000001814 */
[C---:B------:R-:W-:Y:S01]  /*2580*/  HMMA.16816.F32 R24, R36.reuse, R56, R24 ;  /* 0x000000382418723c */ /* 0x040fe20000001818 */
[----:B------:R1:W1:Y:S05]  /*2590*/  LDSM.16.M88.4 R64, [R224+0xc080] ;  /* 0x00c08000e040783b */ /* 0x00026a0000000200 */
[----:B------:R1:W1:Y:S02]  /*25a0*/  LDSM.16.M88.4 R172, [R225] ;  /* 0x00000000e1ac783b */ /* 0x0002640000000200 */
[-C--:B------:R-:W-:Y:S03]  /*25b0*/  HMMA.16816.F32 R28, R36, R58.reuse, R28 ;  /* 0x0000003a241c723c */ /* 0x080fe6000000181c */
[----:B------:R1:W1:Y:S05]  /*25c0*/  LDSM.16.M88.4 R180, [R225+0x800] ;  /* 0x00080000e1b4783b */ /* 0x00026a0000000200 */
[----:B------:R-:W-:Y:S01]  /*25d0*/  HMMA.16816.F32 R32, R60, R58, R32 ;  /* 0x0000003a3c20723c */ /* 0x000fe20000001820 */
[----:B------:R1:W1:Y:S07]  /*25e0*/  LDSM.16.M88.4 R60, [R224+0xc880] ;  /* 0x00c88000e03c783b */ /* 0x00026e0000000200 */
[-C--:B--2---:R-:W-:Y:S08]  /*25f0*/  HMMA.16816.F32 R4, R44, R48.reuse, R4 ;  /* 0x000000302c04723c */ /* 0x084ff00000001804 */
[C---:B---3--:R-:W-:Y:S08]  /*2600*/  HMMA.16816.F32 R8, R40.reuse, R48, R8 ;  /* 0x000000302808723c */ /* 0x048ff00000001808 */
[-C--:B------:R-:W-:Y:S08]  /*2610*/  HMMA.16816.F32 R12, R40, R50.reuse, R12 ;  /* 0x00000032280c723c */ /* 0x080ff0000000180c */
[C---:B------:R-:W-:Y:S08]  /*2620*/  HMMA.16816.F32 R16, R44.reuse, R50, R16 ;  /* 0x000000322c10723c */ /* 0x040ff00000001810 */
[-C--:B----4-:R-:W-:Y:S08]  /*2630*/  HMMA.16816.F32 R20, R44, R52.reuse, R20 ;  /* 0x000000342c14723c */ /* 0x090ff00000001814 */
[C---:B------:R-:W-:Y:S08]  /*2640*/  HMMA.16816.F32 R24, R40.reuse, R52, R24 ;  /* 0x000000342818723c */ /* 0x040ff00000001818 */
[-C--:B------:R-:W-:Y:S08]  /*2650*/  HMMA.16816.F32 R28, R40, R54.reuse, R28 ;  /* 0x00000036281c723c */ /* 0x080ff0000000181c */
[----:B------:R-:W-:Y:S01]  /*2660*/  HMMA.16816.F32 R32, R44, R54, R32 ;  /* 0x000000362c20723c */ /* 0x000fe20000001820 */
[----:B------:R-:W-:-:S07]  /*2670*/  @P0 BRA `(.L_x_1) ;  /* 0x0000035000000947 */ /* 0x000fce0003800000 */
[----:B-1----:R-:W2:Y:S01]  /*2680*/  LDL.64 R244, [R1+0x28] ;  /* 0x0000280001f47983 */ /* 0x002ea20000100a00 */
[----:B------:R-:W-:Y:S02]  /*2690*/  USHF.R.S32.HI UR26, URZ, 0x1f, UR24 ;  /* 0x0000001f3f1a7899 */ /* 0x000fe40008011418 */
[----:B------:R-:W-:Y:S01]  /*26a0*/  ULDC.64 UR6, c[0x0][0x178] ;  /* 0x00005e0000067ab9 */ /* 0x000fe20000000a00 */
[----:B------:R-:W3:Y:S01]  /*26b0*/  LDL.64 R242, [R1+0x38] ;  /* 0x0000380001f27983 */ /* 0x000ee20000100a00 */
[----:B------:R-:W-:Y:S02]  /*26c0*/  UIMAD UR26, UR26, UR6, URZ ;  /* 0x000000061a1a72a4 */ /* 0x000fe4000f8e023f */
[----:B------:R-:W-:Y:S01]  /*26d0*/  UIMAD.WIDE.U32 UR28, UR24, UR6, URZ ;  /* 0x00000006181c72a5 */ /* 0x000fe2000f8e003f */
[----:B------:R-:W4:Y:S01]  /*26e0*/  LDL.64 R240, [R1] ;  /* 0x0000000001f07983 */ /* 0x000f220000100a00 */
[----:B------:R-:W-:Y:S02]  /*26f0*/  UIMAD UR6, UR24, -0x40, UR21 ;  /* 0xffffffc0180678a4 */ /* 0x000fe4000f8e0215 */
[----:B------:R-:W-:Y:S01]  /*2700*/  UIMAD UR26, UR24, UR7, UR26 ;  /* 0x00000007181a72a4 */ /* 0x000fe2000f8e021a */
[----:B------:R-:W5:Y:S03]  /*2710*/  LDL R41, [R1+0x50] ;  /* 0x0000500001297983 */ /* 0x000f660000100800 */
[----:B------:R-:W-:Y:S01]  /*2720*/  UIADD3 UR26, UR29, UR26, URZ ;  /* 0x0000001a1d1a7290 */ /* 0x000fe2000fffe03f */
[----:B------:R-:W1:Y:S01]  /*2730*/  S2R R40, SR_CTAID.Y ;  /* 0x0000000000287919 */ /* 0x000e620000002600 */
[----:B--2---:R-:W-:Y:S01]  /*2740*/  IMAD.MOV.U32 R37, RZ, RZ, R245 ;  /* 0x000000ffff257224 */ /* 0x004fe200078e00f5 */
[----:B-1----:R-:W-:Y:S01]  /*2750*/  SHF.R.S32.HI R38, RZ, 0x1f, R40 ;  /* 0x0000001fff267819 */ /* 0x002fe20000011428 */
[----:B---3--:R-:W-:Y:S04]  /*2760*/  IMAD.MOV.U32 R36, RZ, RZ, R242 ;  /* 0x000000ffff247224 */ /* 0x008fe800078e00f2 */
[----:B------:R-:W-:Y:S01]  /*2770*/  IMAD R39, R38, c[0x0][0x180], RZ ;  /* 0x0000600026277a24 */ /* 0x000fe200078e02ff */
[----:B----4-:R-:W-:Y:S01]  /*2780*/  @!P1 MOV R3, R241 ;  /* 0x000000f100039202 */ /* 0x010fe20000000f00 */
[----:B------:R-:W-:Y:S04]  /*2790*/  IMAD.WIDE.U32 R36, R40, c[0x0][0x180], R36 ;  /* 0x0000600028247a25 */ /* 0x000fe800078e0024 */
[----:B------:R-:W-:Y:S01]  /*27a0*/  @!P1 IMAD.MOV.U32 R2, RZ, RZ, R240 ;  /* 0x000000ffff029224 */ /* 0x000fe200078e00f0 */
[----:B------:R-:W-:Y:S01]  /*27b0*/  IADD3 R0, P6, R36, UR14, RZ ;  /* 0x0000000e24007c10 */ /* 0x000fe2000ffde0ff */
[----:B------:R-:W-:Y:S02]  /*27c0*/  @!P1 IMAD R38, R38, c[0x0][0x270], RZ ;  /* 0x00009c0026269a24 */ /* 0x000fe400078e02ff */
[C---:B------:R-:W-:Y:S04]  /*27d0*/  @!P1 IMAD.WIDE.U32 R2, R40.reuse, c[0x0][0x270], R2 ;  /* 0x00009c0028029a25 */ /* 0x040fe800078e0002 */
[C---:B------:R-:W-:Y:S02]  /*27e0*/  IMAD R39, R40.reuse, c[0x0][0x184], R39 ;  /* 0x0000610028277a24 */ /* 0x040fe400078e0227 */
[----:B------:R-:W-:Y:S01]  /*27f0*/  @!P1 IMAD R36, R40, c[0x0][0x274], R38 ;  /* 0x00009d0028249a24 */ /* 0x000fe200078e0226 */
[----:B------:R-:W-:Y:S01]  /*2800*/  @!P1 IADD3 R38, P0, R2, UR12, RZ ;  /* 0x0000000c02269c10 */ /* 0x000fe2000ff1e0ff */
[----:B------:R-:W-:Y:S01]  /*2810*/  IMAD.U32 R40, RZ, RZ, UR28 ;  /* 0x0000001cff287e24 */ /* 0x000fe2000f8e00ff */
[----:B------:R-:W-:Y:S02]  /*2820*/  LEA R2, P5, R0, c[0x0][0x160], 0x1 ;  /* 0x0000580000027a11 */ /* 0x000fe400078a08ff */
[----:B------:R-:W-:Y:S01]  /*2830*/  IADD3.X R37, R37, UR5, R39, P6, !PT ;  /* 0x0000000525257c10 */ /* 0x000fe2000b7fe427 */
[----:B------:R-:W-:Y:S01]  /*2840*/  IMAD.U32 R39, RZ, RZ, UR26 ;  /* 0x0000001aff277e24 */ /* 0x000fe2000f8e00ff */
[----:B------:R-:W-:Y:S02]  /*2850*/  @!P1 IADD3.X R3, R3, UR9, R36, P0, !PT ;  /* 0x0000000903039c10 */ /* 0x000fe400087fe424 */
[----:B------:R-:W-:Y:S02]  /*2860*/  LEA R2, P0, R40, R2, 0x7 ;  /* 0x0000000228027211 */ /* 0x000fe400078038ff */
[----:B------:R-:W-:Y:S02]  /*2870*/  LEA.HI.X R0, R0, c[0x0][0x164], R37, 0x1, P5 ;  /* 0x0000590000007a11 */ /* 0x000fe400028f0c25 */
[----:B------:R-:W-:Y:S02]  /*2880*/  @!P1 LEA R36, P5, R38, c[0x0][0x258], 0x2 ;  /* 0x0000960026249a11 */ /* 0x000fe400078a10ff */
[----:B------:R-:W-:Y:S02]  /*2890*/  ISETP.GE.OR P6, PT, R248, UR6, P4 ;  /* 0x00000006f8007c0c */ /* 0x000fe4000a7c6670 */
[----:B------:R-:W-:Y:S02]  /*28a0*/  @!P1 LEA.HI.X R37, R38, c[0x0][0x25c], R3, 0x2, P5 ;  /* 0x0000970026259a11 */ /* 0x000fe400028f1403 */
[----:B------:R-:W-:Y:S01]  /*28b0*/  LEA.HI.X R3, R40, R0, R39, 0x7, P0 ;  /* 0x0000000028037211 */ /* 0x000fe200000f3c27 */
[----:B------:R-:W-:Y:S01]  /*28c0*/  IMAD.U32 R0, RZ, RZ, UR25 ;  /* 0x00000019ff007e24 */ /* 0x000fe2000f8e00ff */
[C---:B------:R-:W-:Y:S01]  /*28d0*/  ISETP.GE.OR P5, PT, R248.reuse, UR6, !P3 ;  /* 0x00000006f8007c0c */ /* 0x040fe2000dfa6670 */
[----:B------:R-:W-:Y:S01]  /*28e0*/  IMAD.U32 R39, RZ, RZ, UR25 ;  /* 0x00000019ff277e24 */ /* 0x000fe2000f8e00ff */
[----:B------:R-:W-:Y:S02]  /*28f0*/  ISETP.GE.OR P0, PT, R248, UR6, !P2 ;  /* 0x00000006f8007c0c */ /* 0x000fe4000d706670 */
[----:B------:R-:W-:Y:S01]  /*2900*/  @!P1 LEA R40, R0, R240, 0x6 ;  /* 0x000000f000289211 */ /* 0x000fe200078e30ff */
[----:B-----5:R-:W-:Y:S01]  /*2910*/  IMAD R0, R39, 0x3000, R41 ;  /* 0x0000300027007824 */ /* 0x020fe200078e0229 */
[----:B------:R-:W-:Y:S04]  /*2920*/  MOV R38, UR22 ;  /* 0x0000001600267c02 */ /* 0x000fe80008000f00 */
[----:B------:R-:W-:Y:S01]  /*2930*/  @!PT LDS RZ, [RZ] ;  /* 0x00000000fffff984 */ /* 0x000fe20000000800 */
[----:B------:R-:W-:Y:S01]  /*2940*/  @!PT LDS RZ, [RZ] ;  /* 0x00000000fffff984 */ /* 0x000fe20000000800 */
[----:B------:R-:W-:Y:S01]  /*2950*/  @!PT LDS RZ, [RZ] ;  /* 0x00000000fffff984 */ /* 0x000fe20000000800 */
[----:B------:R1:W-:Y:S01]  /*2960*/  LDGSTS.E.BYPASS.LTC128B.128 [R0], [R2.64], !P6 ;  /* 0x0000000002007fae */ /* 0x0003e2000f101d50 */
[----:B------:R-:W-:Y:S03]  /*2970*/  @!P1 LEA R38, R38, 0x40, 0x6 ;  /* 0x0000004026269811 */ /* 0x000fe600078e30ff */
[----:B------:R1:W-:Y:S02]  /*2980*/  LDGSTS.E.BYPASS.LTC128B.128 [R0+0x1000], [R2.64+0x40], !P5 ;  /* 0x0100004002007fae */ /* 0x0003e4000e901d50 */
[----:B------:R-:W-:Y:S02]  /*2990*/  @!P1 IMAD.WIDE R36, R38, 0x4, R36 ;  /* 0x0000000426249825 */ /* 0x000fe400078e0224 */
[----:B------:R1:W-:Y:S02]  /*29a0*/  LDGSTS.E.BYPASS.LTC128B.128 [R0+0x2000], [R2.64+0x80], !P0 ;  /* 0x0200008002007fae */ /* 0x0003e4000c101d50 */
[----:B------:R-:W-:Y:S05]  /*29b0*/  @!P1 IMAD.SHL.U32 R38, R40, 0x4, RZ ;  /* 0x0000000428269824 */ /* 0x000fea00078e00ff */
[----:B------:R1:W-:Y:S02]  /*29c0*/  @!P1 LDGSTS.E.BYPASS.LTC128B.128 [R38+0xf080], [R36.64] ;  /* 0x0f08000024269fae */ /* 0x0003e4000b901d50 */
.L_x_1:
[-C--:B-1----:R-:W-:Y:S01]  /*29d0*/  HMMA.16816.F32 R36, R64, R164.reuse, RZ ;  /* 0x000000a44024723c */ /* 0x082fe200000018ff */
[----:B------:R-:W0:Y:S02]  /*29e0*/  LDGDEPBAR ;  /* 0x00000000000079af */ /* 0x000e240000000000 */
[C---:B------:R-:W-:Y:S02]  /*29f0*/  ISETP.GT.AND P0, PT, R247.reuse, RZ, PT ;  /* 0x000000fff700720c */ /* 0x040fe40003f04270 */
[C---:B------:R-:W-:Y:S02]  /*2a00*/  ISETP.GT.AND P5, PT, R247.reuse, 0x1, PT ;  /* 0x00000001f700780c */ /* 0x040fe40003fa4270 */
[----:B------:R-:W-:Y:S01]  /*2a10*/  FSEL R3, R8, -INF , P0 ;  /* 0xff80000008037808 */ /* 0x000fe20000000000 */
[C---:B------:R-:W-:Y:S02]  /*2a20*/  HMMA.16816.F32 R40, R60.reuse, R164, RZ ;  /* 0x000000a43c28723c */ /* 0x040fe400000018ff */
[----:B------:R-:W-:Y:S02]  /*2a30*/  ISETP.GT.AND P6, PT, R247, 0x20, PT ;  /* 0x00000020f700780c */ /* 0x000fe40003fc4270 */
[----:B------:R-:W-:Y:S02]  /*2a40*/  FSEL R246, R11, -INF , P5 ;  /* 0xff8000000bf67808 */ /* 0x000fe40002800000 */
[----:B------:R-:W-:Y:S02]  /*2a50*/  FSEL R12, R12, -INF , P6 ;  /* 0xff8000000c0c7808 */ /* 0x000fe40003000000 */
[-C--:B------:R-:W-:Y:S01]  /*2a60*/  HMMA.16816.F32 R44, R60, R166.reuse, RZ ;  /* 0x000000a63c2c723c */ /* 0x080fe200000018ff */
[----:B------:R-:W-:Y:S03]  /*2a70*/  FSEL R6, R6, -INF , P0 ;  /* 0xff80000006067808 */ /* 0x000fe60000000000 */
[----:B------:R-:W-:Y:S02]  /*2a80*/  FSEL R245, R10, -INF , P0 ;  /* 0xff8000000af57808 */ /* 0x000fe40000000000 */
[----:B------:R-:W-:Y:S02]  /*2a90*/  FSEL R243, R14, -INF , P6 ;  /* 0xff8000000ef37808 */ /* 0x000fe40003000000 */
[C---:B------:R-:W-:Y:S04]  /*2aa0*/  HMMA.16816.F32 R48, R64.reuse, R166, RZ ;  /* 0x000000a64030723c */ /* 0x040fe800000018ff */
[----:B------:R-:W-:Y:S02]  /*2ab0*/  FSEL R18, R18, -INF , P6 ;  /* 0xff80000012127808 */ /* 0x000fe40003000000 */
[----:B------:R-:W-:Y:S02]  /*2ac0*/  FSEL R0, R4, -INF , P0 ;  /* 0xff80000004007808 */ /* 0x000fe40000000000 */
[-C--:B------:R-:W-:Y:S01]  /*2ad0*/  HMMA.16816.F32 R52, R64, R168.reuse, RZ ;  /* 0x000000a84034723c */ /* 0x080fe200000018ff */
[----:B------:R-:W-:Y:S03]  /*2ae0*/  ISETP.GT.AND P0, PT, R247, 0x40, PT ;  /* 0x00000040f700780c */ /* 0x000fe60003f04270 */
[--C-:B------:R-:W-:Y:S01]  /*2af0*/  FFMA.FTZ R0, R0, c[0x0][0x29c], -R236.reuse ;  /* 0x0000a70000007a23 */ /* 0x100fe200000108ec */
[----:B------:R-:W-:Y:S02]  /*2b00*/  FSEL R22, R22, -INF , P0 ;  /* 0xff80000016167808 */ /* 0x000fe40000000000 */
[----:B------:R-:W-:Y:S01]  /*2b10*/  FSEL R24, R24, -INF , P0 ;  /* 0xff80000018187808 */ /* 0x000fe20000000000 */
[C---:B------:R-:W-:Y:S01]  /*2b20*/  HMMA.16816.F32 R56, R60.reuse, R168, RZ ;  /* 0x000000a83c38723c */ /* 0x040fe200000018ff */
[----:B------:R1:W-:Y:S03]  /*2b30*/  MUFU.EX2 R242, R0 ;  /* 0x0000000000f27308 */ /* 0x0003e60000000800 */
[----:B------:R-:W-:Y:S02]  /*2b40*/  FSEL R26, R26, -INF , P0 ;  /* 0xff8000001a1a7808 */ /* 0x000fe40000000000 */
[----:B------:R-:W-:Y:S02]  /*2b50*/  FSEL R2, R7, -INF , P5 ;  /* 0xff80000007027808 */ /* 0x000fe40002800000 */
[-C--:B------:R-:W-:Y:S04]  /*2b60*/  HMMA.16816.F32 R60, R60, R170.reuse, RZ ;  /* 0x000000aa3c3c723c */ /* 0x080fe800000018ff */
[----:B------:R-:W-:Y:S04]  /*2b70*/  FFMA.FTZ R2, R2, c[0x0][0x29c], -R235 ;  /* 0x0000a70002027a23 */ /* 0x000fe800000108eb */
[----:B------:R-:W-:Y:S08]  /*2b80*/  HMMA.16816.F32 R64, R64, R170, RZ ;  /* 0x000000aa4040723c */ /* 0x000ff000000018ff */
[-C--:B------:R-:W-:Y:S05]  /*2b90*/  HMMA.16816.F32 R36, R172, R176.reuse, R36 ;  /* 0x000000b0ac24723c */ /* 0x080fea0000001824 */
[----:B-1----:R-:W-:Y:S02]  /*2ba0*/  FSEL R0, R5, -INF , P5 ;  /* 0xff80000005007808 */ /* 0x002fe40002800000 */
[----:B------:R-:W-:Y:S01]  /*2bb0*/  FSEL R5, R9, -INF , P5 ;  /* 0xff80000009057808 */ /* 0x000fe20002800000 */
[C---:B------:R-:W-:Y:S04]  /*2bc0*/  HMMA.16816.F32 R40, R180.reuse, R176, R40 ;  /* 0x000000b0b428723c */ /* 0x040fe80000001828 */
[----:B------:R-:W-:Y:S01]  /*2bd0*/  FFMA.FTZ R0, R0, c[0x0][0x29c], -R236 ;  /* 0x0000a70000007a23 */ /* 0x000fe200000108ec */
[----:B------:R-:W-:Y:S03]  /*2be0*/  ISETP.GT.AND P5, PT, R247, 0x21, PT ;  /* 0x00000021f700780c */ /* 0x000fe60003fa4270 */
[-C--:B------:R-:W-:Y:S01]  /*2bf0*/  HMMA.16816.F32 R44, R180, R178.reuse, R44 ;  /* 0x000000b2b42c723c */ /* 0x080fe2000000182c */
[----:B------:R1:W2:Y:S03]  /*2c00*/  MUFU.EX2 R240, R0 ;  /* 0x0000000000f07308 */ /* 0x0002a60000000800 */
[----:B------:R-:W-:Y:S02]  /*2c10*/  FSEL R19, R19, -INF , P5 ;  /* 0xff80000013137808 */ /* 0x000fe40002800000 */
[----:B------:R-:W-:Y:S02]  /*2c20*/  FSEL R4, R13, -INF , P5 ;  /* 0xff8000000d047808 */ /* 0x000fe40002800000 */
[C---:B------:R-:W-:Y:S04]  /*2c30*/  HMMA.16816.F32 R48, R172.reuse, R178, R48 ;  /* 0x000000b2ac30723c */ /* 0x040fe80000001830 */
[--C-:B------:R-:W-:Y:S01]  /*2c40*/  FFMA.FTZ R4, R4, c[0x0][0x29c], -R237.reuse ;  /* 0x0000a70004047a23 */ /* 0x100fe200000108ed */
[----:B------:R-:W-:Y:S03]  /*2c50*/  FSEL R7, R15, -INF , P5 ;  /* 0xff8000000f077808 */ /* 0x000fe60002800000 */
[-C--:B------:R-:W-:Y:S04]  /*2c60*/  HMMA.16816.F32 R52, R172, R184.reuse, R52 ;  /* 0x000000b8ac34723c */ /* 0x080fe80000001834 */
[----:B------:R-:W-:Y:S04]  /*2c70*/  FFMA.FTZ R7, R7, c[0x0][0x29c], -R238 ;  /* 0x0000a70007077a23 */ /* 0x000fe800000108ee */
[C---:B------:R-:W-:Y:S04]  /*2c80*/  HMMA.16816.F32 R56, R180.reuse, R184, R56 ;  /* 0x000000b8b438723c */ /* 0x040fe80000001838 */
[----:B-1----:R-:W-:Y:S02]  /*2c90*/  FSEL R0, R16, -INF , P6 ;  /* 0xff80000010007808 */ /* 0x002fe40003000000 */
[----:B------:R-:W-:Y:S02]  /*2ca0*/  ISETP.GT.AND P6, PT, R247, 0x41, PT ;  /* 0x00000041f700780c */ /* 0x000fe40003fc4270 */
[-C--:B------:R-:W-:Y:S01]  /*2cb0*/  HMMA.16816.F32 R60, R180, R186.reuse, R60 ;  /* 0x000000bab43c723c */ /* 0x080fe2000000183c */
[----:B------:R-:W-:Y:S03]  /*2cc0*/  LDSM.16.M88.4 R180, [R224+0xd880] ;  /* 0x00d88000e0b4783b */ /* 0x000fe60000000200 */
[----:B------:R-:W-:Y:S01]  /*2cd0*/  FFMA.FTZ R0, R0, c[0x0][0x29c], -R236 ;  /* 0x0000a70000007a23 */ /* 0x000fe200000108ec */
[----:B------:R-:W-:Y:S03]  /*2ce0*/  FSEL R27, R27, -INF , P6 ;  /* 0xff8000001b1b7808 */ /* 0x000fe60003000000 */
[----:B------:R-:W-:Y:S01]  /*2cf0*/  HMMA.16816.F32 R64, R172, R186, R64 ;  /* 0x000000baac40723c */ /* 0x000fe20000001840 */
[----:B------:R-:W1:Y:S03]  /*2d00*/  LDSM.16.M88.4 R172, [R224+0xd080] ;  /* 0x00d08000e0ac783b */ /* 0x000e660000000200 */
[----:B------:R-:W-:Y:S04]  /*2d10*/  FFMA.FTZ R27, R27, c[0x0][0x29c], -R238 ;  /* 0x0000a7001b1b7a23 */ /* 0x000fe800000108ee */
[-C--:B-1----:R-:W-:Y:S08]  /*2d20*/  HMMA.16816.F32 R36, R172, R188.reuse, R36 ;  /* 0x000000bcac24723c */ /* 0x082ff00000001824 */
[C---:B------:R-:W-:Y:S08]  /*2d30*/  HMMA.16816.F32 R40, R180.reuse, R188, R40 ;  /* 0x000000bcb428723c */ /* 0x040ff00000001828 */
[-C--:B------:R-:W-:Y:S08]  /*2d40*/  HMMA.16816.F32 R44, R180, R190.reuse, R44 ;  /* 0x000000beb42c723c */ /* 0x080ff0000000182c */
[C---:B------:R-:W-:Y:S08]  /*2d50*/  HMMA.16816.F32 R48, R172.reuse, R190, R48 ;  /* 0x000000beac30723c */ /* 0x040ff00000001830 */
[-C--:B------:R-:W-:Y:S08]  /*2d60*/  HMMA.16816.F32 R52, R172, R192.reuse, R52 ;  /* 0x000000c0ac34723c */ /* 0x080ff00000001834 */
[C---:B------:R-:W-:Y:S08]  /*2d70*/  HMMA.16816.F32 R56, R180.reuse, R192, R56 ;  /* 0x000000c0b438723c */ /* 0x040ff00000001838 */
[-C--:B------:R-:W-:Y:S01]  /*2d80*/  HMMA.16816.F32 R60, R180, R194.reuse, R60 ;  /* 0x000000c2b43c723c */ /* 0x080fe2000000183c */
[----:B------:R-:W-:Y:S07]  /*2d90*/  LDSM.16.M88.4 R180, [R225+0x1800] ;  /* 0x00180000e1b4783b */ /* 0x000fee0000000200 */
[----:B------:R-:W-:Y:S01]  /*2da0*/  HMMA.16816.F32 R64, R172, R194, R64 ;  /* 0x000000c2ac40723c */ /* 0x000fe20000001840 */
[----:B------:R-:W1:Y:S07]  /*2db0*/  LDSM.16.M88.4 R172, [R225+0x1000] ;  /* 0x00100000e1ac783b */ /* 0x000e6e0000000200 */
        /* <DEDUP_REMOVED lines=27> */
[----:B------:R1:W-:Y:S07]  /*2f70*/  MUFU.EX2 R181, R0 ;  /* 0x0000000000b57308 */ /* 0x0003ee0000000800 */
[----:B------:R-:W-:Y:S01]  /*2f80*/  HMMA.16816.F32 R64, R172, R218, R64 ;  /* 0x000000daac40723c */ /* 0x000fe20000001840 */
[----:B------:R-:W3:Y:S02]  /*2f90*/  LDL R174, [R1+0x1c] ;  /* 0x00001c0001ae7983 */ /* 0x000ee40000100800 */
[----:B------:R2:W-:Y:S02]  /*2fa0*/  MUFU.EX2 R182, R4 ;  /* 0x0000000400b67308 */ /* 0x0005e40000000800 */
[----:B------:R-:W4:Y:S01]  /*2fb0*/  LDL R175, [R1+0x4c] ;  /* 0x00004c0001af7983 */ /* 0x000f220000100800 */
[----:B-1----:R-:W-:Y:S02]  /*2fc0*/  FSEL R0, R17, -INF , P5 ;  /* 0xff80000011007808 */ /* 0x002fe40002800000 */
[C---:B------:R-:W-:Y:S04]  /*2fd0*/  ISETP.GT.AND P5, PT, R247.reuse, 0x60, PT ;  /* 0x00000060f700780c */ /* 0x040fe80003fa4270 */
[----:B------:R-:W-:Y:S01]  /*2fe0*/  FFMA.FTZ R0, R0, c[0x0][0x29c], -R236 ;  /* 0x0000a70000007a23 */ /* 0x000fe200000108ec */
[----:B------:R-:W-:Y:S02]  /*2ff0*/  FSEL R30, R30, -INF , P5 ;  /* 0xff8000001e1e7808 */ /* 0x000fe40002800000 */
[----:B------:R-:W-:Y:S01]  /*3000*/  FSEL R28, R28, -INF , P5 ;  /* 0xff8000001c1c7808 */ /* 0x000fe20002800000 */
[----:B------:R1:W5:Y:S01]  /*3010*/  MUFU.EX2 R17, R0 ;  /* 0x0000000000117308 */ /* 0x0003620000000800 */
[----:B--2---:R-:W-:Y:S01]  /*3020*/  F2FP.PACK_AB R4, R240, R242 ;  /* 0x000000f2f004723e */ /* 0x004fe200000000ff */
[----:B------:R-:W-:Y:S02]  /*3030*/  FFMA.FTZ R172, R30, c[0x0][0x29c], -R238 ;  /* 0x0000a7001eac7a23 */ /* 0x000fe400000108ee */
[--C-:B------:R-:W-:Y:S06]  /*3040*/  FFMA.FTZ R28, R28, c[0x0][0x29c], -R237.reuse ;  /* 0x0000a7001c1c7a23 */ /* 0x100fec00000108ed */
[----:B------:R-:W-:Y:S10]  /*3050*/  MUFU.EX2 R30, R7 ;  /* 0x00000007001e7308 */ /* 0x000ff40000000800 */
[----:B------:R-:W-:Y:S01]  /*3060*/  MUFU.EX2 R10, R28 ;  /* 0x0000001c000a7308 */ /* 0x000fe20000000800 */
[----:B-1----:R-:W-:Y:S02]  /*3070*/  FSEL R0, R20, -INF , P0 ;  /* 0xff80000014007808 */ /* 0x002fe40000000000 */
[----:B------:R-:W-:Y:S03]  /*3080*/  ISETP.GT.AND P0, PT, R247, 0x61, PT ;  /* 0x00000061f700780c */ /* 0x000fe60003f04270 */
[--C-:B------:R-:W-:Y:S01]  /*3090*/  FFMA.FTZ R0, R0, c[0x0][0x29c], -R236.reuse ;  /* 0x0000a70000007a23 */ /* 0x100fe200000108ec */
[----:B------:R-:W-:Y:S03]  /*30a0*/  FSEL R35, R35, -INF , P0 ;  /* 0xff80000023237808 */ /* 0x000fe60000000000 */
[----:B------:R1:W-:Y:S01]  /*30b0*/  MUFU.EX2 R20, R2 ;  /* 0x0000000200147308 */ /* 0x0003e20000000800 */
[----:B------:R-:W-:Y:S02]  /*30c0*/  FSEL R33, R33, -INF , P0 ;  /* 0xff80000021217808 */ /* 0x000fe40000000000 */
[----:B------:R-:W-:Y:S02]  /*30d0*/  FSEL R31, R31, -INF , P0 ;  /* 0xff8000001f1f7808 */ /* 0x000fe40000000000 */
[----:B------:R-:W-:Y:S05]  /*30e0*/  FSEL R29, R29, -INF , P0 ;  /* 0xff8000001d1d7808 */ /* 0x000fea0000000000 */
[----:B------:R2:W-:Y:S10]  /*30f0*/  MUFU.EX2 R14, R0 ;  /* 0x00000000000e7308 */ /* 0x0005f40000000800 */
[----:B------:R-:W-:Y:S01]  /*3100*/  MUFU.EX2 R28, R27 ;  /* 0x0000001b001c7308 */ /* 0x000fe20000000800 */
[----:B-1----:R-:W-:Y:S01]  /*3110*/  FFMA.FTZ R2, R24, c[0x0][0x29c], -R237 ;  /* 0x0000a70018027a23 */ /* 0x002fe200000108ed */
[----:B-----5:R-:W-:Y:S08]  /*3120*/  F2FP.PACK_AB R24, R17, R181 ;  /* 0x000000b51118723e */ /* 0x020ff000000000ff */
[----:B------:R1:W-:Y:S01]  /*3130*/  MUFU.EX2 R244, R2 ;  /* 0x0000000200f47308 */ /* 0x0003e20000000800 */
[----:B--2---:R-:W-:Y:S05]  /*3140*/  FSEL R0, R21, -INF , P6 ;  /* 0xff80000015007808 */ /* 0x004fea0003000000 */
[----:B------:R-:W-:Y:S04]  /*3150*/  FFMA.FTZ R0, R0, c[0x0][0x29c], -R236 ;  /* 0x0000a70000007a23 */ /* 0x000fe800000108ec */
[----:B------:R-:W-:Y:S10]  /*3160*/  MUFU.EX2 R27, R172 ;  /* 0x000000ac001b7308 */ /* 0x000ff40000000800 */
[----:B------:R2:W-:Y:S01]  /*3170*/  MUFU.EX2 R9, R0 ;  /* 0x0000000000097308 */ /* 0x0005e20000000800 */
[----:B-1----:R-:W-:Y:S01]  /*3180*/  FFMA.FTZ R2, R246, c[0x0][0x29c], -R238 ;  /* 0x0000a700f6027a23 */ /* 0x002fe200000108ee */
[----:B--2---:R-:W-:Y:S05]  /*3190*/  FSEL R0, R32, -INF , P5 ;  /* 0xff80000020007808 */ /* 0x004fea0002800000 */
[--C-:B------:R-:W-:Y:S02]  /*31a0*/  FFMA.FTZ R0, R0, c[0x0][0x29c], -R236.reuse ;  /* 0x0000a70000007a23 */ /* 0x100fe400000108ec */
[----:B------:R-:W-:Y:S02]  /*31b0*/  FFMA.FTZ R236, R33, c[0x0][0x29c], -R236 ;  /* 0x0000a70021ec7a23 */ /* 0x000fe400000108ec */
[----:B------:R1:W-:Y:S10]  /*31c0*/  MUFU.EX2 R11, R0 ;  /* 0x00000000000b7308 */ /* 0x0003f40000000800 */
[----:B------:R2:W-:Y:S10]  /*31d0*/  MUFU.EX2 R33, R2 ;  /* 0x0000000200217308 */ /* 0x0005f40000000800 */
[----:B------:R-:W5:Y:S01]  /*31e0*/  MUFU.EX2 R236, R236 ;  /* 0x000000ec00ec7308 */ /* 0x000f620000000800 */
[--C-:B-1----:R-:W-:Y:S02]  /*31f0*/  FFMA.FTZ R0, R6, c[0x0][0x29c], -R235.reuse ;  /* 0x0000a70006007a23 */ /* 0x102fe400000108eb */
[----:B------:R-:W-:Y:S07]  /*3200*/  FFMA.FTZ R6, R243, c[0x0][0x29c], -R238 ;  /* 0x0000a700f3067a23 */ /* 0x000fee00000108ee */
[----:B------:R1:W-:Y:S01]  /*3210*/  MUFU.EX2 R8, R0 ;  /* 0x0000000000087308 */ /* 0x0003e20000000800 */
[----:B--2---:R-:W2:Y:S01]  /*3220*/  LDS R2, [R250.X4+0xf300] ;  /* 0x00f30000fa027984 */ /* 0x004ea20000004800 */
[--C-:B-1----:R-:W-:Y:S08]  /*3230*/  FFMA.FTZ R0, R18, c[0x0][0x29c], -R235.reuse ;  /* 0x0000a70012007a23 */ /* 0x102ff000000108eb */
[----:B------:R1:W-:Y:S01]  /*3240*/  MUFU.EX2 R18, R0 ;  /* 0x0000000000127308 */ /* 0x0003e20000000800 */
[--C-:B--2---:R-:W-:Y:S02]  /*3250*/  FADD.FTZ R41, R41, -R2.reuse ;  /* 0x8000000229297221 */ /* 0x104fe40000010000 */
[--C-:B------:R-:W-:Y:S02]  /*3260*/  FADD.FTZ R45, R45, -R2.reuse ;  /* 0x800000022d2d7221 */ /* 0x100fe40000010000 */
[--C-:B------:R-:W-:Y:S02]  /*3270*/  FADD.FTZ R40, R40, -R2.reuse ;  /* 0x8000000228287221 */ /* 0x100fe40000010000 */
[--C-:B------:R-:W-:Y:S02]  /*3280*/  FADD.FTZ R44, R44, -R2.reuse ;  /* 0x800000022c2c7221 */ /* 0x100fe40000010000 */
[--C-:B-1----:R-:W-:Y:S01]  /*3290*/  FFMA.FTZ R0, R19, c[0x0][0x29c], -R235.reuse ;  /* 0x0000a70013007a23 */ /* 0x102fe200000108eb */
[----:B-----5:R-:W-:Y:S01]  /*32a0*/  F2FP.PACK_AB R19, R236, R11 ;  /* 0x0000000bec13723e */ /* 0x020fe200000000ff */
[--C-:B------:R-:W-:Y:S02]  /*32b0*/  FADD.FTZ R56, R56, -R2.reuse ;  /* 0x8000000238387221 */ /* 0x100fe40000010000 */
[----:B------:R1:W-:Y:S01]  /*32c0*/  MUFU.EX2 R16, R0 ;  /* 0x0000000000107308 */ /* 0x0003e20000000800 */
[--C-:B------:R-:W-:Y:S02]  /*32d0*/  FADD.FTZ R57, R57, -R2.reuse ;  /* 0x8000000239397221 */ /* 0x100fe40000010000 */
[--C-:B------:R-:W-:Y:S02]  /*32e0*/  FADD.FTZ R60, R60, -R2.reuse ;  /* 0x800000023c3c7221 */ /* 0x100fe40000010000 */
[----:B------:R-:W-:Y:S01]  /*32f0*/  FADD.FTZ R61, R61, -R2 ;  /* 0x800000023d3d7221 */ /* 0x000fe20000010000 */
[----:B------:R-:W-:Y:S01]  /*3300*/  IADD3 R2, R239, 0xf4c0, RZ ;  /* 0x0000f4c0ef027810 */ /* 0x000fe20007ffe0ff */
[----:B------:R-:W-:Y:S02]  /*3310*/  FMUL.FTZ R56, R244, R56 ;  /* 0x00000038f4387220 */ /* 0x000fe40000410000 */
[----:B------:R-:W-:Y:S02]  /*3320*/  FMUL.FTZ R60, R10, R60 ;  /* 0x0000003c0a3c7220 */ /* 0x000fe40000410000 */
[--C-:B-1----:R-:W-:Y:S01]  /*3330*/  FFMA.FTZ R0, R22, c[0x0][0x29c], -R235.reuse ;  /* 0x0000a70016007a23 */ /* 0x102fe200000108eb */
[----:B------:R-:W-:Y:S03]  /*3340*/  F2FP.PACK_AB R22, R9, R14 ;  /* 0x0000000e0916723e */ /* 0x000fe600000000ff */
[----:B------:R1:W-:Y:S02]  /*3350*/  MUFU.EX2 R180, R0 ;  /* 0x0000000000b47308 */ /* 0x0003e40000000800 */
[----:B-1----:R-:W-:Y:S05]  /*3360*/  FSEL R0, R23, -INF , P6 ;  /* 0xff80000017007808 */ /* 0x002fea0003000000 */
[--C-:B------:R-:W-:Y:S04]  /*3370*/  FFMA.FTZ R0, R0, c[0x0][0x29c], -R235.reuse ;  /* 0x0000a70000007a23 */ /* 0x100fe800000108eb */
[----:B------:R1:W-:Y:S01]  /*3380*/  MUFU.EX2 R13, R0 ;  /* 0x00000000000d7308 */ /* 0x0003e20000000800 */
[----:B---3--:R-:W-:Y:S02]  /*3390*/  LOP3.LUT P0, RZ, R174, 0x4, RZ, 0xc0, !PT ;  /* 0x00000004aeff7812 */ /* 0x008fe4000780c0ff */
[----:B-1----:R-:W-:Y:S11]  /*33a0*/  FSEL R0, R34, -INF , P5 ;  /* 0xff80000022007808 */ /* 0x002ff60002800000 */
[----:B----4-:R-:W-:Y:S01]  /*33b0*/  @P0 IADD3 R2, R175, -0x40, RZ ;  /* 0xffffffc0af020810 */ /* 0x010fe20007ffe0ff */
[--C-:B------:R-:W-:Y:S01]  /*33c0*/  FFMA.FTZ R0, R0, c[0x0][0x29c], -R235.reuse ;  /* 0x0000a70000007a23 */ /* 0x100fe200000108eb */
[----:B------:R-:W-:Y:S01]  /*33d0*/  PLOP3.LUT P0, PT, PT, PT, UP0, 0x80, 0x0 ;  /* 0x000000000000781c */ /* 0x000fe20003f0f008 */
[----:B------:R-:W-:Y:S02]  /*33e0*/  FFMA.FTZ R235, R35, c[0x0][0x29c], -R235 ;  /* 0x0000a70023eb7a23 */ /* 0x000fe400000108eb */
[----:B------:R1:W-:Y:S10]  /*33f0*/  MUFU.EX2 R15, R0 ;  /* 0x00000000000f7308 */ /* 0x0003f40000000800 */
[----:B------:R-:W-:Y:S01]  /*3400*/  MUFU.EX2 R235, R235 ;  /* 0x000000eb00eb7308 */ /* 0x000fe20000000800 */
[--C-:B-1----:R-:W-:Y:S02]  /*3410*/  FFMA.FTZ R0, R3, c[0x0][0x29c], -R237.reuse ;  /* 0x0000a70003007a23 */ /* 0x102fe400000108ed */
[----:B------:R-:W1:Y:S07]  /*3420*/  LDS R3, [R250.X4+0xf280] ;  /* 0x00f28000fa037984 */ /* 0x000e6e0000004800 */
[----:B------:R2:W3:Y:S02]  /*3430*/  MUFU.EX2 R35, R0 ;  /* 0x0000000000237308 */ /* 0x0004e40000000800 */
[----:B--2---:R-:W-:Y:S02]  /*3440*/  FFMA.FTZ R0, R5, c[0x0][0x29c], -R237 ;  /* 0x0000a70005007a23 */ /* 0x004fe400000108ed */
[--C-:B------:R-:W-:Y:S06]  /*3450*/  FFMA.FTZ R5, R245, c[0x0][0x29c], -R238.reuse ;  /* 0x0000a700f5057a23 */ /* 0x100fec00000108ee */
[----:B------:R2:W4:Y:S01]  /*3460*/  MUFU.EX2 R34, R0 ;  /* 0x0000000000227308 */ /* 0x0005220000000800 */
[----:B---3--:R-:W-:Y:S02]  /*3470*/  FMUL.FTZ R40, R35, R40 ;  /* 0x0000002823287220 */ /* 0x008fe40000410000 */
[--C-:B-1----:R-:W-:Y:S07]  /*3480*/  FADD.FTZ R37, R37, -R3.reuse ;  /* 0x8000000325257221 */ /* 0x102fee0000010000 */
[----:B------:R-:W-:Y:S01]  /*3490*/  MUFU.EX2 R32, R5 ;  /* 0x0000000500207308 */ /* 0x000fe20000000800 */
[--C-:B------:R-:W-:Y:S02]  /*34a0*/  FADD.FTZ R49, R49, -R3.reuse ;  /* 0x8000000331317221 */ /* 0x100fe40000010000 */
[--C-:B------:R-:W-:Y:S02]  /*34b0*/  FADD.FTZ R53, R53, -R3.reuse ;  /* 0x8000000335357221 */ /* 0x100fe40000010000 */
[--C-:B------:R-:W-:Y:S02]  /*34c0*/  FADD.FTZ R36, R36, -R3.reuse ;  /* 0x8000000324247221 */ /* 0x100fe40000010000 */
[--C-:B------:R-:W-:Y:S02]  /*34d0*/  FADD.FTZ R48, R48, -R3.reuse ;  /* 0x8000000330307221 */ /* 0x100fe40000010000 */
[--C-:B------:R-:W-:Y:S02]  /*34e0*/  FADD.FTZ R52, R52, -R3.reuse ;  /* 0x8000000334347221 */ /* 0x100fe40000010000 */
[----:B------:R-:W-:Y:S02]  /*34f0*/  FADD.FTZ R64, R64, -R3 ;  /* 0x8000000340407221 */ /* 0x000fe40000010000 */
[----:B--2---:R-:W-:Y:S02]  /*3500*/  FFMA.FTZ R0, R12, c[0x0][0x29c], -R237 ;  /* 0x0000a7000c007a23 */ /* 0x004fe400000108ed */
[----:B------:R-:W-:Y:S01]  /*3510*/  FADD.FTZ R65, R65, -R3 ;  /* 0x8000000341417221 */ /* 0x000fe20000010000 */
[----:B------:R-:W-:Y:S01]  /*3520*/  F2FP.PACK_AB R3, R20, R8 ;  /* 0x000000081403723e */ /* 0x000fe200000000ff */
[----:B------:R1:W2:Y:S01]  /*3530*/  MUFU.EX2 R183, R0 ;  /* 0x0000000000b77308 */ /* 0x0002a20000000800 */
[----:B------:R-:W-:Y:S01]  /*3540*/  FMUL.FTZ R64, R11, R64 ;  /* 0x000000400b407220 */ /* 0x000fe20000410000 */
[----:B----4-:R-:W-:Y:S01]  /*3550*/  F2FP.PACK_AB R11, R34, R35 ;  /* 0x00000023220b723e */ /* 0x010fe200000000ff */
[----:B------:R-:W-:Y:S01]  /*3560*/  FMUL.FTZ R52, R14, R52 ;  /* 0x000000340e347220 */ /* 0x000fe20000410000 */
[----:B------:R-:W-:Y:S01]  /*3570*/  F2FP.PACK_AB R14, R13, R180 ;  /* 0x000000b40d0e723e */ /* 0x000fe200000000ff */
[----:B------:R-:W-:Y:S02]  /*3580*/  FMUL.FTZ R36, R242, R36 ;  /* 0x00000024f2247220 */ /* 0x000fe40000410000 */
[----:B------:R-:W-:Y:S02]  /*3590*/  FMUL.FTZ R48, R181, R48 ;  /* 0x00000030b5307220 */ /* 0x000fe40000410000 */
[----:B------:R-:W-:Y:S02]  /*35a0*/  FMUL.FTZ R12, R34, R41 ;  /* 0x00000029220c7220 */ /* 0x000fe40000410000 */
[----:B------:R-:W-:Y:S02]  /*35b0*/  FMUL.FTZ R23, R9, R53 ;  /* 0x0000003509177220 */ /* 0x000fe40000410000 */
[----:B------:R-:W-:Y:S01]  /*35c0*/  FMUL.FTZ R9, R182, R45 ;  /* 0x0000002db6097220 */ /* 0x000fe20000410000 */
[----:B------:R-:W-:Y:S01]  /*35d0*/  F2FP.PACK_AB R12, R12, R40 ;  /* 0x000000280c0c723e */ /* 0x000fe200000000ff */
[----:B------:R-:W-:Y:S01]  /*35e0*/  FMUL.FTZ R21, R236, R65 ;  /* 0x00000041ec157220 */ /* 0x000fe20000410000 */
[----:B------:R-:W-:Y:S04]  /*35f0*/  F2FP.PACK_AB R23, R23, R52 ;  /* 0x000000341717723e */ /* 0x000fe800000000ff */
[----:B------:R-:W-:Y:S02]  /*3600*/  F2FP.PACK_AB R21, R21, R64 ;  /* 0x000000401515723e */ /* 0x000fe400000000ff */
[----:B-1----:R-:W-:Y:S01]  /*3610*/  FSEL R0, R25, -INF , P6 ;  /* 0xff80000019007808 */ /* 0x002fe20003000000 */
[----:B------:R-:W-:Y:S01]  /*3620*/  FMUL.FTZ R25, R240, R37 ;  /* 0x00000025f0197220 */ /* 0x000fe20000410000 */
[----:B--2---:R-:W-:Y:S01]  /*3630*/  F2FP.PACK_AB R7, R182, R183 ;  /* 0x000000b7b607723e */ /* 0x004fe200000000ff */
[----:B------:R-:W-:Y:S02]  /*3640*/  FMUL.FTZ R44, R183, R44 ;  /* 0x0000002cb72c7220 */ /* 0x000fe40000410000 */
[--C-:B------:R-:W-:Y:S01]  /*3650*/  FFMA.FTZ R0, R0, c[0x0][0x29c], -R237.reuse ;  /* 0x0000a70000007a23 */ /* 0x100fe200000108ed */
[----:B------:R-:W-:Y:S01]  /*3660*/  F2FP.PACK_AB R25, R25, R36 ;  /* 0x000000241919723e */ /* 0x000fe200000000ff */
[----:B------:R-:W-:Y:S01]  /*3670*/  FFMA.FTZ R237, R29, c[0x0][0x29c], -R237 ;  /* 0x0000a7001ded7a23 */ /* 0x000fe200000108ed */
[----:B------:R-:W-:Y:S01]  /*3680*/  F2FP.PACK_AB R9, R9, R44 ;  /* 0x0000002c0909723e */ /* 0x000fe200000000ff */
[----:B------:R1:W2:Y:S01]  /*3690*/  MUFU.EX2 R241, R0 ;  /* 0x0000000000f17308 */ /* 0x0002a20000000800 */
[--C-:B------:R-:W-:Y:S02]  /*36a0*/  FFMA.FTZ R29, R26, c[0x0][0x29c], -R238.reuse ;  /* 0x0000a7001a1d7a23 */ /* 0x100fe400000108ee */
[----:B------:R-:W-:Y:S02]  /*36b0*/  FFMA.FTZ R238, R31, c[0x0][0x29c], -R238 ;  /* 0x0000a7001fee7a23 */ /* 0x000fe400000108ee */
[----:B------:R-:W-:Y:S05]  /*36c0*/  FMUL.FTZ R26, R17, R49 ;  /* 0x00000031111a7220 */ /* 0x000fea0000410000 */
[----:B------:R-:W-:Y:S01]  /*36d0*/  MUFU.EX2 R31, R6 ;  /* 0x00000006001f7308 */ /* 0x000fe20000000800 */
[----:B------:R-:W-:Y:S09]  /*36e0*/  F2FP.PACK_AB R26, R26, R48 ;  /* 0x000000301a1a723e */ /* 0x000ff200000000ff */
[----:B------:R-:W-:Y:S01]  /*36f0*/  MUFU.EX2 R29, R29 ;  /* 0x0000001d001d7308 */ /* 0x000fe20000000800 */
[----:B-1----:R-:W1:Y:S01]  /*3700*/  LDS R0, [R250.X4+0xf2a0] ;  /* 0x00f2a000fa007984 */ /* 0x002e620000004800 */
[----:B--2---:R-:W-:Y:S08]  /*3710*/  F2FP.PACK_AB R5, R241, R244 ;  /* 0x000000f4f105723e */ /* 0x004ff000000000ff */
[----:B------:R-:W2:Y:S10]  /*3720*/  MUFU.EX2 R237, R237 ;  /* 0x000000ed00ed7308 */ /* 0x000eb40000000800 */
[----:B------:R-:W3:Y:S01]  /*3730*/  MUFU.EX2 R238, R238 ;  /* 0x000000ee00ee7308 */ /* 0x000ee20000000800 */
[C---:B--2---:R-:W-:Y:S01]  /*3740*/  F2FP.PACK_AB R6, R237.reuse, R10 ;  /* 0x0000000aed06723e */ /* 0x044fe200000000ff */
[----:B------:R-:W-:Y:S05]  /*3750*/  FMUL.FTZ R10, R237, R61 ;  /* 0x0000003ded0a7220 */ /* 0x000fea0000410000 */
[----:B------:R-:W-:Y:S01]  /*3760*/  F2FP.PACK_AB R10, R10, R60 ;  /* 0x0000003c0a0a723e */ /* 0x000fe200000000ff */
[--C-:B-1----:R-:W-:Y:S02]  /*3770*/  FADD.FTZ R38, R38, -R0.reuse ;  /* 0x8000000026267221 */ /* 0x102fe40000010000 */
[--C-:B------:R-:W-:Y:S02]  /*3780*/  FADD.FTZ R39, R39, -R0.reuse ;  /* 0x8000000027277221 */ /* 0x100fe40000010000 */
[--C-:B------:R-:W-:Y:S02]  /*3790*/  FADD.FTZ R50, R50, -R0.reuse ;  /* 0x8000000032327221 */ /* 0x100fe40000010000 */
[--C-:B------:R-:W-:Y:S02]  /*37a0*/  FADD.FTZ R51, R51, -R0.reuse ;  /* 0x8000000033337221 */ /* 0x100fe40000010000 */
[--C-:B------:R-:W-:Y:S02]  /*37b0*/  FADD.FTZ R54, R54, -R0.reuse ;  /* 0x8000000036367221 */ /* 0x100fe40000010000 */
[--C-:B------:R-:W-:Y:S02]  /*37c0*/  FADD.FTZ R55, R55, -R0.reuse ;  /* 0x8000000037377221 */ /* 0x100fe40000010000 */
[--C-:B------:R-:W-:Y:S02]  /*37d0*/  FADD.FTZ R66, R66, -R0.reuse ;  /* 0x8000000042427221 */ /* 0x100fe40000010000 */
[----:B------:R-:W-:Y:S02]  /*37e0*/  FADD.FTZ R67, R67, -R0 ;  /* 0x8000000043437221 */ /* 0x000fe40000010000 */
[----:B------:R-:W1:Y:S01]  /*37f0*/  LDS R0, [R250.X4+0xf320] ;  /* 0x00f32000fa007984 */ /* 0x000e620000004800 */
[----:B------:R-:W-:Y:S01]  /*3800*/  FMUL.FTZ R50, R18, R50 ;  /* 0x0000003212327220 */ /* 0x000fe20000410000 */
[----:B------:R-:W-:Y:S01]  /*3810*/  F2FP.PACK_AB R18, R16, R18 ;  /* 0x000000121012723e */ /* 0x000fe200000000ff */
[----:B------:R-:W-:Y:S01]  /*3820*/  FMUL.FTZ R17, R13, R55 ;  /* 0x000000370d117220 */ /* 0x000fe20000410000 */
[----:B------:R2:W-:Y:S01]  /*3830*/  STS [R239+0xf480], R4 ;  /* 0x00f48004ef007388 */ /* 0x0005e20000000800 */
[----:B------:R-:W-:Y:S01]  /*3840*/  F2FP.PACK_AB R13, R235, R15 ;  /* 0x0000000feb0d723e */ /* 0x000fe200000000ff */
[----:B------:R-:W-:Y:S02]  /*3850*/  FMUL.FTZ R38, R8, R38 ;  /* 0x0000002608267220 */ /* 0x000fe40000410000 */
[----:B------:R4:W-:Y:S01]  /*3860*/  STS [R239+0xf880], R3 ;  /* 0x00f88003ef007388 */ /* 0x0009e20000000800 */
[----:B------:R-:W-:Y:S02]  /*3870*/  FMUL.FTZ R20, R20, R39 ;  /* 0x0000002714147220 */ /* 0x000fe40000410000 */
[----:B------:R-:W-:Y:S01]  /*3880*/  FMUL.FTZ R16, R16, R51 ;  /* 0x0000003310107220 */ /* 0x000fe20000410000 */
[----:B------:R-:W-:Y:S01]  /*3890*/  STS [R2], R24 ;  /* 0x0000001802007388 */ /* 0x000fe20000000800 */
[----:B------:R-:W-:Y:S01]  /*38a0*/  FMUL.FTZ R54, R180, R54 ;  /* 0x00000036b4367220 */ /* 0x000fe20000410000 */
[----:B------:R-:W-:Y:S01]  /*38b0*/  F2FP.PACK_AB R20, R20, R38 ;  /* 0x000000261414723e */ /* 0x000fe200000000ff */
[----:B------:R-:W-:Y:S01]  /*38c0*/  FMUL.FTZ R66, R15, R66 ;  /* 0x000000420f427220 */ /* 0x000fe20000410000 */
[----:B------:R-:W-:Y:S01]  /*38d0*/  STS [R2+0x400], R18 ;  /* 0x0004001202007388 */ /* 0x000fe20000000800 */
[----:B------:R-:W-:Y:S01]  /*38e0*/  F2FP.PACK_AB R16, R16, R50 ;  /* 0x000000321010723e */ /* 0x000fe200000000ff */
[----:B------:R-:W-:Y:S01]  /*38f0*/  FMUL.FTZ R15, R235, R67 ;  /* 0x00000043eb0f7220 */ /* 0x000fe20000410000 */
[----:B------:R-:W-:Y:S01]  /*3900*/  F2FP.PACK_AB R17, R17, R54 ;  /* 0x000000361111723e */ /* 0x000fe200000000ff */
[----:B------:R-:W-:Y:S01]  /*3910*/  STS [R239+0x10480], R11 ;  /* 0x0104800bef007388 */ /* 0x000fe20000000800 */
[----:B------:R-:W-:Y:S02]  /*3920*/  FMUL.FTZ R8, R241, R57 ;  /* 0x00000039f1087220 */ /* 0x000fe40000410000 */
[----:B------:R-:W-:Y:S03]  /*3930*/  F2FP.PACK_AB R15, R15, R66 ;  /* 0x000000420f0f723e */ /* 0x000fe600000000ff */
[----:B------:R-:W-:Y:S02]  /*3940*/  F2FP.PACK_AB R8, R8, R56 ;  /* 0x000000380808723e */ /* 0x000fe400000000ff */
[----:B--2---:R-:W-:Y:S02]  /*3950*/  F2FP.PACK_AB R4, R33, R32 ;  /* 0x000000202104723e */ /* 0x004fe400000000ff */
[----:B----4-:R-:W-:Y:S03]  /*3960*/  F2FP.PACK_AB R3, R30, R31 ;  /* 0x0000001f1e03723e */ /* 0x010fe600000000ff */
[----:B------:R2:W-:Y:S04]  /*3970*/  STS [R239+0x10880], R4 ;  /* 0x01088004ef007388 */ /* 0x0005e80000000800 */
[----:B------:R4:W-:Y:S01]  /*3980*/  STS [R2+0x1400], R3 ;  /* 0x0014000302007388 */ /* 0x0009e20000000800 */
[--C-:B-1----:R-:W-:Y:S03]  /*3990*/  FADD.FTZ R42, R42, -R0.reuse ;  /* 0x800000002a2a7221 */ /* 0x102fe60000010000 */
[----:B------:R-:W-:Y:S01]  /*39a0*/  STS [R2+0x1000], R7 ;  /* 0x0010000702007388 */ /* 0x000fe20000000800 */
[--C-:B------:R-:W-:Y:S02]  /*39b0*/  FADD.FTZ R43, R43, -R0.reuse ;  /* 0x800000002b2b7221 */ /* 0x100fe40000010000 */
[----:B------:R-:W-:Y:S01]  /*39c0*/  FMUL.FTZ R42, R32, R42 ;  /* 0x0000002a202a7220 */ /* 0x000fe20000410000 */
[----:B------:R-:W-:Y:S01]  /*39d0*/  STS [R239+0x11480], R22 ;  /* 0x01148016ef007388 */ /* 0x000fe20000000800 */
[----:B------:R-:W-:Y:S02]  /*39e0*/  FMUL.FTZ R43, R33, R43 ;  /* 0x0000002b212b7220 */ /* 0x000fe40000410000 */
[--C-:B------:R-:W-:Y:S01]  /*39f0*/  FADD.FTZ R47, R47, -R0.reuse ;  /* 0x800000002f2f7221 */ /* 0x100fe20000010000 */
[----:B------:R-:W-:Y:S01]  /*3a00*/  STS [R239+0x11880], R14 ;  /* 0x0118800eef007388 */ /* 0x000fe20000000800 */
[--C-:B------:R-:W-:Y:S02]  /*3a10*/  FADD.FTZ R46, R46, -R0.reuse ;  /* 0x800000002e2e7221 */ /* 0x100fe40000010000 */
[--C-:B------:R-:W-:Y:S01]  /*3a20*/  FADD.FTZ R58, R58, -R0.reuse ;  /* 0x800000003a3a7221 */ /* 0x100fe20000010000 */
[----:B------:R-:W-:Y:S01]  /*3a30*/  STS [R2+0x2000], R19 ;  /* 0x0020001302007388 */ /* 0x000fe20000000800 */
[----:B------:R-:W-:Y:S02]  /*3a40*/  FMUL.FTZ R46, R31, R46 ;  /* 0x0000002e1f2e7220 */ /* 0x000fe40000410000 */
[--C-:B------:R-:W-:Y:S01]  /*3a50*/  FADD.FTZ R59, R59, -R0.reuse ;  /* 0x800000003b3b7221 */ /* 0x100fe20000010000 */
[----:B------:R-:W-:Y:S01]  /*3a60*/  STS [R2+0x2400], R13 ;  /* 0x0024000d02007388 */ /* 0x000fe20000000800 */
[----:B------:R-:W-:Y:S02]  /*3a70*/  FMUL.FTZ R58, R29, R58 ;  /* 0x0000003a1d3a7220 */ /* 0x000fe40000410000 */
[C---:B--2---:R-:W-:Y:S01]  /*3a80*/  FMUL.FTZ R4, R28.reuse, R59 ;  /* 0x0000003b1c047220 */ /* 0x044fe20000410000 */
[----:B------:R1:W-:Y:S01]  /*3a90*/  STS [R239+0x12480], R5 ;  /* 0x01248005ef007388 */ /* 0x0003e20000000800 */
[----:B----4-:R-:W-:Y:S01]  /*3aa0*/  F2FP.PACK_AB R3, R28, R29 ;  /* 0x0000001d1c03723e */ /* 0x010fe200000000ff */
[--C-:B------:R-:W-:Y:S02]  /*3ab0*/  FADD.FTZ R62, R62, -R0.reuse ;  /* 0x800000003e3e7221 */ /* 0x100fe40000010000 */
[----:B------:R-:W-:Y:S01]  /*3ac0*/  FADD.FTZ R63, R63, -R0 ;  /* 0x800000003f3f7221 */ /* 0x000fe20000010000 */
[----:B------:R-:W-:Y:S01]  /*3ad0*/  F2FP.PACK_AB R4, R4, R58 ;  /* 0x0000003a0404723e */ /* 0x000fe200000000ff */
[----:B------:R2:W-:Y:S01]  /*3ae0*/  STS [R239+0x12880], R3 ;  /* 0x01288003ef007388 */ /* 0x0005e20000000800 */
[----:B------:R-:W-:Y:S01]  /*3af0*/  FMUL.FTZ R62, R27, R62 ;  /* 0x0000003e1b3e7220 */ /* 0x000fe20000410000 */
[----:B------:R-:W-:Y:S01]  /*3b00*/  SHF.L.U32 R0, R229, 0x1, RZ ;  /* 0x00000001e5007819 */ /* 0x000fe200000006ff */
[----:B---3--:R-:W-:Y:S01]  /*3b10*/  FMUL.FTZ R63, R238, R63 ;  /* 0x0000003fee3f7220 */ /* 0x008fe20000410000 */
[----:B------:R-:W-:Y:S01]  /*3b20*/  STS [R2+0x3000], R6 ;  /* 0x0030000602007388 */ /* 0x000fe20000000800 */
[----:B-1----:R-:W-:Y:S05]  /*3b30*/  FMUL.FTZ R5, R30, R47 ;  /* 0x0000002f1e057220 */ /* 0x002fea0000410000 */
[----:B------:R-:W-:Y:S02]  /*3b40*/  F2FP.PACK_AB R5, R5, R46 ;  /* 0x0000002e0505723e */ /* 0x000fe400000000ff */
[----:B--2---:R-:W-:Y:S05]  /*3b50*/  F2FP.PACK_AB R3, R238, R27 ;  /* 0x0000001bee03723e */ /* 0x004fea00000000ff */
[----:B------:R1:W-:Y:S04]  /*3b60*/  STS [R2+0x3400], R3 ;  /* 0x0034000302007388 */ /* 0x0003e80000000800 */
[----:B------:R-:W-:Y:S01]  /*3b70*/  BAR.SYNC.DEFER_BLOCKING 0x0 ;  /* 0x0000000000007b1d */ /* 0x000fe20000010000 */
[----:B-1----:R-:W-:Y:S07]  /*3b80*/  F2FP.PACK_AB R3, R43, R42 ;  /* 0x0000002a2b03723e */ /* 0x002fee00000000ff */
[----:B------:R-:W-:Y:S04]  /*3b90*/  STS [R239+0x13480], R25 ;  /* 0x01348019ef007388 */ /* 0x000fe80000000800 */
[----:B------:R-:W-:Y:S04]  /*3ba0*/  STS [R239+0x13880], R20 ;  /* 0x01388014ef007388 */ /* 0x000fe80000000800 */
[----:B------:R-:W-:Y:S04]  /*3bb0*/  STS [R2+0x4000], R26 ;  /* 0x0040001a02007388 */ /* 0x000fe80000000800 */
[----:B------:R-:W-:Y:S04]  /*3bc0*/  STS [R2+0x4400], R16 ;  /* 0x0044001002007388 */ /* 0x000fe80000000800 */
[----:B------:R1:W-:Y:S04]  /*3bd0*/  STS [R239+0x14880], R3 ;  /* 0x01488003ef007388 */ /* 0x0003e80000000800 */
[----:B------:R-:W-:Y:S04]  /*3be0*/  STS [R239+0x14480], R12 ;  /* 0x0144800cef007388 */ /* 0x000fe80000000800 */
[----:B------:R-:W-:Y:S04]  /*3bf0*/  STS [R2+0x5000], R9 ;  /* 0x0050000902007388 */ /* 0x000fe80000000800 */
[----:B------:R-:W-:Y:S04]  /*3c00*/  STS [R2+0x5400], R5 ;  /* 0x0054000502007388 */ /* 0x000fe80000000800 */
[----:B------:R-:W-:Y:S04]  /*3c10*/  STS [R239+0x15480], R23 ;  /* 0x01548017ef007388 */ /* 0x000fe80000000800 */
[----:B------:R-:W-:Y:S04]  /*3c20*/  STS [R239+0x15880], R17 ;  /* 0x01588011ef007388 */ /* 0x000fe80000000800 */
[----:B------:R-:W-:Y:S01]  /*3c30*/  STS [R2+0x6000], R21 ;  /* 0x0060001502007388 */ /* 0x000fe20000000800 */
[----:B-1----:R-:W-:Y:S03]  /*3c40*/  F2FP.PACK_AB R3, R63, R62 ;  /* 0x0000003e3f03723e */ /* 0x002fe600000000ff */
[----:B------:R-:W-:Y:S04]  /*3c50*/  STS [R2+0x6400], R15 ;  /* 0x0064000f02007388 */ /* 0x000fe80000000800 */
[----:B------:R-:W-:Y:S04]  /*3c60*/  STS [R239+0x16480], R8 ;  /* 0x01648008ef007388 */ /* 0x000fe80000000800 */
[----:B------:R-:W-:Y:S04]  /*3c70*/  STS [R239+0x16880], R4 ;  /* 0x01688004ef007388 */ /* 0x000fe80000000800 */
[----:B------:R-:W-:Y:S04]  /*3c80*/  STS [R2+0x7000], R10 ;  /* 0x0070000a02007388 */ /* 0x000fe80000000800 */
[----:B------:R-:W-:Y:S04]  /*3c90*/  STS [R2+0x7400], R3 ;  /* 0x0074000302007388 */ /* 0x000fe80000000800 */
[----:B------:R-:W-:Y:S08]  /*3ca0*/  LDSM.16.MT88.4 R4, [R221+0xf480] ;  /* 0x00f48000dd04783b */ /* 0x000ff00000004200 */
[----:B------:R-:W1:Y:S08]  /*3cb0*/  LDSM.16.MT88.4 R8, [R0+0xc080] ;  /* 0x00c080000008783b */ /* 0x000e700000004200 */
[----:B------:R-:W2:Y:S08]  /*3cc0*/  LDSM.16.MT88.4 R12, [R221+0x11480] ;  /* 0x01148000dd0c783b */ /* 0x000eb00000004200 */
[----:B------:R-:W3:Y:S08]  /*3cd0*/  LDSM.16.MT88.4 R16, [R0+0xd080] ;  /* 0x00d080000010783b */ /* 0x000ef00000004200 */
[----:B------:R-:W4:Y:S08]  /*3ce0*/  LDSM.16.MT88.4 R20, [R0+0xe080] ;  /* 0x00e080000014783b */ /* 0x000f300000004200 */
[----:B------:R-:W-:Y:S01]  /*3cf0*/  LDSM.16.MT88.4 R24, [R221+0xfc80] ;  /* 0x00fc8000dd18783b */ /* 0x000fe20000004200 */
[-C--:B-1----:R-:W-:Y:S07]  /*3d00*/  HMMA.16816.F32 R68, R4, R8.reuse, R68 ;  /* 0x000000080444723c */ /* 0x082fee0000001844 */
[----:B------:R-:W1:Y:S01]  /*3d10*/  LDSM.16.MT88.4 R28, [R0+0xc480] ;  /* 0x00c48000001c783b */ /* 0x000e620000004200 */
[C---:B--2---:R-:W-:Y:S07]  /*3d20*/  HMMA.16816.F32 R72, R12.reuse, R8, R72 ;  /* 0x000000080c48723c */ /* 0x044fee0000001848 */
[----:B------:R-:W2:Y:S01]  /*3d30*/  LDSM.16.MT88.4 R32, [R221+0x11c80] ;  /* 0x011c8000dd20783b */ /* 0x000ea20000004200 */
[-C--:B------:R-:W-:Y:S07]  /*3d40*/  HMMA.16816.F32 R76, R12, R10.reuse, R76 ;  /* 0x0000000a0c4c723c */ /* 0x080fee000000184c */
[----:B------:R-:W5:Y:S01]  /*3d50*/  LDSM.16.MT88.4 R36, [R0+0xd480] ;  /* 0x00d480000024783b */ /* 0x000f620000004200 */
[C---:B------:R-:W-:Y:S07]  /*3d60*/  HMMA.16816.F32 R80, R4.reuse, R10, R80 ;  /* 0x0000000a0450723c */ /* 0x040fee0000001850 */
[----:B------:R-:W1:Y:S01]  /*3d70*/  LDSM.16.MT88.4 R8, [R0+0xe480] ;  /* 0x00e480000008783b */ /* 0x000e620000004200 */
[-C--:B---3--:R-:W-:Y:S07]  /*3d80*/  HMMA.16816.F32 R84, R4, R16.reuse, R84 ;  /* 0x000000100454723c */ /* 0x088fee0000001854 */
[----:B------:R-:W-:Y:S01]  /*3d90*/  LDSM.16.MT88.4 R40, [R221+0x10c80] ;  /* 0x010c8000dd28783b */ /* 0x000fe20000004200 */
[C---:B------:R-:W-:Y:S07]  /*3da0*/  HMMA.16816.F32 R88, R12.reuse, R16, R88 ;  /* 0x000000100c58723c */ /* 0x040fee0000001858 */
[----:B------:R-:W-:Y:S01]  /*3db0*/  LDSM.16.MT88.4 R44, [R0+0xcc80] ;  /* 0x00cc8000002c783b */ /* 0x000fe20000004200 */
[-C--:B------:R-:W-:Y:S08]  /*3dc0*/  HMMA.16816.F32 R92, R12, R18.reuse, R92 ;  /* 0x000000120c5c723c */ /* 0x080ff0000000185c */
[C---:B------:R-:W-:Y:S01]  /*3dd0*/  HMMA.16816.F32 R96, R4.reuse, R18, R96 ;  /* 0x000000120460723c */ /* 0x040fe20000001860 */
[----:B------:R-:W-:Y:S07]  /*3de0*/  LDSM.16.MT88.4 R16, [R0+0xc880] ;  /* 0x00c880000010783b */ /* 0x000fee0000004200 */
[-C--:B----4-:R-:W-:Y:S08]  /*3df0*/  HMMA.16816.F32 R100, R4, R20.reuse, R100 ;  /* 0x000000140464723c */ /* 0x090ff00000001864 */
[C---:B------:R-:W-:Y:S08]  /*3e00*/  HMMA.16816.F32 R104, R12.reuse, R20, R104 ;  /* 0x000000140c68723c */ /* 0x040ff00000001868 */
[-C--:B------:R-:W-:Y:S01]  /*3e10*/  HMMA.16816.F32 R108, R12, R22.reuse, R108 ;  /* 0x000000160c6c723c */ /* 0x080fe2000000186c */
[----:B------:R-:W3:Y:S07]  /*3e20*/  LDSM.16.MT88.4 R12, [R221+0x10480] ;  /* 0x01048000dd0c783b */ /* 0x000eee0000004200 */
[----:B------:R-:W-:Y:S01]  /*3e30*/  HMMA.16816.F32 R112, R4, R22, R112 ;  /* 0x000000160470723c */ /* 0x000fe20000001870 */
[----:B------:R-:W4:Y:S07]  /*3e40*/  LDSM.16.MT88.4 R4, [R221+0x12480] ;  /* 0x01248000dd04783b */ /* 0x000f2e0000004200 */
[-C--:B-1----:R-:W-:Y:S01]  /*3e50*/  HMMA.16816.F32 R68, R24, R28.reuse, R68 ;  /* 0x0000001c1844723c */ /* 0x082fe20000001844 */
[----:B------:R-:W1:Y:S07]  /*3e60*/  LDSM.16.MT88.4 R20, [R0+0xd880] ;  /* 0x00d880000014783b */ /* 0x000e6e0000004200 */
[C---:B--2---:R-:W-:Y:S08]  /*3e70*/  HMMA.16816.F32 R72, R32.reuse, R28, R72 ;  /* 0x0000001c2048723c */ /* 0x044ff00000001848 */
[-C--:B------:R-:W-:Y:S08]  /*3e80*/  HMMA.16816.F32 R76, R32, R30.reuse, R76 ;  /* 0x0000001e204c723c */ /* 0x080ff0000000184c */
[C---:B------:R-:W-:Y:S01]  /*3e90*/  HMMA.16816.F32 R80, R24.reuse, R30, R80 ;  /* 0x0000001e1850723c */ /* 0x040fe20000001850 */
[----:B------:R-:W2:Y:S07]  /*3ea0*/  LDSM.16.MT88.4 R28, [R0+0xe880] ;  /* 0x00e88000001c783b */ /* 0x000eae0000004200 */
[-C--:B-----5:R-:W-:Y:S08]  /*3eb0*/  HMMA.16816.F32 R84, R24, R36.reuse, R84 ;  /* 0x000000241854723c */ /* 0x0a0ff00000001854 */
[C---:B------:R-:W-:Y:S08]  /*3ec0*/  HMMA.16816.F32 R88, R32.reuse, R36, R88 ;  /* 0x000000242058723c */ /* 0x040ff00000001858 */
[-C--:B------:R-:W-:Y:S08]  /*3ed0*/  HMMA.16816.F32 R92, R32, R38.reuse, R92 ;  /* 0x00000026205c723c */ /* 0x080ff0000000185c */
[C---:B------:R-:W-:Y:S01]  /*3ee0*/  HMMA.16816.F32 R96, R24.reuse, R38, R96 ;  /* 0x000000261860723c */ /* 0x040fe20000001860 */
[----:B------:R-:W5:Y:S07]  /*3ef0*/  LDSM.16.MT88.4 R36, [R221+0x12c80] ;  /* 0x012c8000dd24783b */ /* 0x000f6e0000004200 */
[-C--:B------:R-:W-:Y:S08]  /*3f00*/  HMMA.16816.F32 R100, R24, R8.reuse, R100 ;  /* 0x000000081864723c */ /* 0x080ff00000001864 */
[C---:B------:R-:W-:Y:S08]  /*3f10*/  HMMA.16816.F32 R104, R32.reuse, R8, R104 ;  /* 0x000000082068723c */ /* 0x040ff00000001868 */
[-C--:B------:R-:W-:Y:S08]  /*3f20*/  HMMA.16816.F32 R108, R32, R10.reuse, R108 ;  /* 0x0000000a206c723c */ /* 0x080ff0000000186c */
[----:B------:R-:W-:Y:S01]  /*3f30*/  HMMA.16816.F32 R112, R24, R10, R112 ;  /* 0x0000000a1870723c */ /* 0x000fe20000001870 */
[----:B------:R-:W2:Y:S07]  /*3f40*/  LDSM.16.MT88.4 R8, [R0+0xdc80] ;  /* 0x00dc80000008783b */ /* 0x000eae0000004200 */
[-C--:B---3--:R-:W-:Y:S08]  /*3f50*/  HMMA.16816.F32 R68, R12, R16.reuse, R68 ;  /* 0x000000100c44723c */ /* 0x088ff00000001844 */
[C---:B----4-:R-:W-:Y:S08]  /*3f60*/  HMMA.16816.F32 R72, R4.reuse, R16, R72 ;  /* 0x000000100448723c */ /* 0x050ff00000001848 */
[-C--:B------:R-:W-:Y:S08]  /*3f70*/  HMMA.16816.F32 R76, R4, R18.reuse, R76 ;  /* 0x00000012044c723c */ /* 0x080ff0000000184c */
[C---:B------:R-:W-:Y:S01]  /*3f80*/  HMMA.16816.F32 R80, R12.reuse, R18, R80 ;  /* 0x000000120c50723c */ /* 0x040fe20000001850 */
[----:B------:R-:W3:Y:S07]  /*3f90*/  LDSM.16.MT88.4 R16, [R0+0xec80] ;  /* 0x00ec80000010783b */ /* 0x000eee0000004200 */
[-C--:B-1----:R-:W-:Y:S01]  /*3fa0*/  HMMA.16816.F32 R84, R12, R20.reuse, R84 ;  /* 0x000000140c54723c */ /* 0x082fe20000001854 */
[----:B------:R-:W-:Y:S07]  /*3fb0*/  BAR.SYNC.DEFER_BLOCKING 0x0 ;  /* 0x0000000000007b1d */ /* 0x000fee0000010000 */
[C---:B------:R-:W-:Y:S08]  /*3fc0*/  HMMA.16816.F32 R88, R4.reuse, R20, R88 ;  /* 0x000000140458723c */ /* 0x040ff00000001858 */
[-C--:B------:R-:W-:Y:S08]  /*3fd0*/  HMMA.16816.F32 R92, R4, R22.reuse, R92 ;  /* 0x00000016045c723c */ /* 0x080ff0000000185c */
[C---:B------:R-:W-:Y:S01]  /*3fe0*/  HMMA.16816.F32 R96, R12.reuse, R22, R96 ;  /* 0x000000160c60723c */ /* 0x040fe20000001860 */
[----:B------:R1:W4:Y:S06]  /*3ff0*/  LDSM.16.MT88.2 R2, [R220] ;  /* 0x00000000dc02783b */ /* 0x00032c0000004100 */
[----:B------:R1:W1:Y:S01]  /*4000*/  LDSM.16.MT88.2 R52, [R220+0x2400] ;  /* 0x00240000dc34783b */ /* 0x0002620000004100 */
[-C--:B--2---:R-:W-:Y:S05]  /*4010*/  HMMA.16816.F32 R100, R12, R28.reuse, R100 ;  /* 0x0000001c0c64723c */ /* 0x084fea0000001864 */
[----:B------:R2:W1:Y:S03]  /*4020*/  LDSM.16.MT88.2 R54, [R220+0x4400] ;  /* 0x00440000dc36783b */ /* 0x0004660000004100 */
[C---:B------:R-:W-:Y:S03]  /*4030*/  HMMA.16816.F32 R104, R4.reuse, R28, R104 ;  /* 0x0000001c0468723c */ /* 0x040fe60000001868 */
[----:B------:R2:W1:Y:S05]  /*4040*/  LDSM.16.MT88.2 R28, [R220+0x2000] ;  /* 0x00200000dc1c783b */ /* 0x00046a0000004100 */
[-C--:B------:R-:W-:Y:S01]  /*4050*/  HMMA.16816.F32 R108, R4, R30.reuse, R108 ;  /* 0x0000001e046c723c */ /* 0x080fe2000000186c */
[----:B------:R2:W1:Y:S07]  /*4060*/  LDSM.16.M88.4 R20, [R226] ;  /* 0x00000000e214783b */ /* 0x00046e0000000200 */
[----:B------:R-:W-:Y:S01]  /*4070*/  HMMA.16816.F32 R112, R12, R30, R112 ;  /* 0x0000001e0c70723c */ /* 0x000fe20000001870 */
[----:B------:R2:W1:Y:S06]  /*4080*/  LDSM.16.MT88.2 R30, [R220+0x4000] ;  /* 0x00400000dc1e783b */ /* 0x00046c0000004100 */
[----:B------:R2:W1:Y:S01]  /*4090*/  LDSM.16.M88.4 R24, [R226+0x1000] ;  /* 0x00100000e218783b */ /* 0x0004620000000200 */
[-C--:B------:R-:W-:Y:S07]  /*40a0*/  HMMA.16816.F32 R68, R40, R44.reuse, R68 ;  /* 0x0000002c2844723c */ /* 0x080fee0000001844 */
[----:B------:R2:W1:Y:S01]  /*40b0*/  LDSM.16.M88.4 R32, [R228] ;  /* 0x00000000e420783b */ /* 0x0004620000000200 */
[C---:B-----5:R-:W-:Y:S07]  /*40c0*/  HMMA.16816.F32 R72, R36.reuse, R44, R72 ;  /* 0x0000002c2448723c */ /* 0x060fee0000001848 */
[----:B------:R2:W1:Y:S01]  /*40d0*/  LDSM.16.MT88.2 R44, [R220+0x400] ;  /* 0x00040000dc2c783b */ /* 0x0004620000004100 */
[-C--:B------:R-:W-:Y:S05]  /*40e0*/  HMMA.16816.F32 R76, R36, R46.reuse, R76 ;  /* 0x0000002e244c723c */ /* 0x080fea000000184c */
[----:B------:R2:W1:Y:S03]  /*40f0*/  LDSM.16.M88.4 R48, [R228+0x1000] ;  /* 0x00100000e430783b */ /* 0x0004660000000200 */
[C---:B------:R-:W-:Y:S08]  /*4100*/  HMMA.16816.F32 R80, R40.reuse, R46, R80 ;  /* 0x0000002e2850723c */ /* 0x040ff00000001850 */
[-C--:B------:R-:W-:Y:S08]  /*4110*/  HMMA.16816.F32 R84, R40, R8.reuse, R84 ;  /* 0x000000082854723c */ /* 0x080ff00000001854 */
[C---:B------:R-:W-:Y:S08]  /*4120*/  HMMA.16816.F32 R88, R36.reuse, R8, R88 ;  /* 0x000000082458723c */ /* 0x040ff00000001858 */
[-C--:B------:R-:W-:Y:S08]  /*4130*/  HMMA.16816.F32 R92, R36, R10.reuse, R92 ;  /* 0x0000000a245c723c */ /* 0x080ff0000000185c */
[C---:B------:R-:W-:Y:S08]  /*4140*/  HMMA.16816.F32 R96, R40.reuse, R10, R96 ;  /* 0x0000000a2860723c */ /* 0x040ff00000001860 */
[-C--:B---3--:R-:W-:Y:S08]  /*4150*/  HMMA.16816.F32 R100, R40, R16.reuse, R100 ;  /* 0x000000102864723c */ /* 0x088ff00000001864 */
[C---:B------:R-:W-:Y:S08]  /*4160*/  HMMA.16816.F32 R104, R36.reuse, R16, R104 ;  /* 0x000000102468723c */ /* 0x040ff00000001868 */
[-C--:B------:R-:W-:Y:S08]  /*4170*/  HMMA.16816.F32 R108, R36, R18.reuse, R108 ;  /* 0x00000012246c723c */ /* 0x080ff0000000186c */
[----:B------:R-:W-:Y:S01]  /*4180*/  HMMA.16816.F32 R112, R40, R18, R112 ;  /* 0x000000122870723c */ /* 0x000fe20000001870 */
[----:B------:R-:W-:-:S07]  /*4190*/  @P0 BRA `(.L_x_2) ;  /* 0x000003f000000947 */ /* 0x000fce0003800000 */
[----:B-12-4-:R-:W2:Y:S01]  /*41a0*/  LDL.64 R174, [R1] ;  /* 0x0000000001ae7983 */ /* 0x016ea20000100a00 */
[----:B------:R-:W-:Y:S02]  /*41b0*/  USHF.R.S32.HI UR26, URZ, 0x1f, UR24 ;  /* 0x0000001f3f1a7899 */ /* 0x000fe40008011418 */
[----:B------:R-:W-:Y:S01]  /*41c0*/  ULDC.64 UR6, c[0x0][0x208] ;  /* 0x0000820000067ab9 */ /* 0x000fe20000000a00 */
[----:B------:R-:W3:Y:S01]  /*41d0*/  LDL.64 R66, [R1+0x20] ;  /* 0x0000200001427983 */ /* 0x000ee20000100a00 */
[----:B------:R-:W-:Y:S02]  /*41e0*/  UIMAD UR26, UR26, UR6, URZ ;  /* 0x000000061a1a72a4 */ /* 0x000fe4000f8e023f */
[----:B------:R-:W-:Y:S01]  /*41f0*/  UIMAD.WIDE.U32 UR28, UR24, UR6, URZ ;  /* 0x00000006181c72a5 */ /* 0x000fe2000f8e003f */
[----:B------:R-:W4:Y:S01]  /*4200*/  LDL.64 R64, [R1+0x30] ;  /* 0x0000300001407983 */ /* 0x000f220000100a00 */
[----:B------:R-:W-:Y:S02]  /*4210*/  UIMAD UR7, UR24, UR7, UR26 ;  /* 0x00000007180772a4 */ /* 0x000fe4000f8e021a */
[----:B------:R-:W-:Y:S01]  /*4220*/  USHF.L.U32 UR26, UR24, 0x6, URZ ;  /* 0x00000006181a7899 */ /* 0x000fe2000800063f */
[----:B------:R-:W5:Y:S01]  /*4230*/  LDL R60, [R1+0x18] ;  /* 0x00001800013c7983 */ /* 0x000f620000100800 */
[----:B------:R-:W-:Y:S01]  /*4240*/  UIADD3 UR7, UR29, UR7, URZ ;  /* 0x000000071d077290 */ /* 0x000fe2000fffe03f */
[----:B------:R-:W-:Y:S01]  /*4250*/  IMAD.U32 R11, RZ, RZ, UR28 ;  /* 0x0000001cff0b7e24 */ /* 0x000fe2000f8e00ff */
[----:B------:R-:W-:Y:S01]  /*4260*/  UIADD3 UR6, -UR26, UR18, URZ ;  /* 0x000000121a067290 */ /* 0x000fe2000fffe13f */
[----:B------:R-:W5:Y:S01]  /*4270*/  LDL.64 R56, [R1+0x8] ;  /* 0x0000080001387983 */ /* 0x000f620000100a00 */
[----:B------:R-:W-:Y:S02]  /*4280*/  IMAD.U32 R12, RZ, RZ, UR26 ;  /* 0x0000001aff0c7e24 */ /* 0x000fe4000f8e00ff */
[----:B------:R-:W-:Y:S01]  /*4290*/  IMAD.U32 R13, RZ, RZ, UR26 ;  /* 0x0000001aff0d7e24 */ /* 0x000fe2000f8e00ff */
[----:B------:R-:W5:Y:S04]  /*42a0*/  LDL.64 R14, [R1+0x10] ;  /* 0x00001000010e7983 */ /* 0x000f680000100a00 */
[----:B------:R-:W1:Y:S02]  /*42b0*/  S2R R8, SR_CTAID.Y ;  /* 0x0000000000087919 */ /* 0x000e640000002600 */
[----:B-1----:R-:W-:Y:S05]  /*42c0*/  SHF.R.S32.HI R10, RZ, 0x1f, R8 ;  /* 0x0000001fff0a7819 */ /* 0x002fea0000011408 */
[C---:B------:R-:W-:Y:S02]  /*42d0*/  IMAD R9, R10.reuse, c[0x0][0x288], RZ ;  /* 0x0000a2000a097a24 */ /* 0x040fe400078e02ff */
[----:B------:R-:W-:Y:S02]  /*42e0*/  IMAD R10, R10, c[0x0][0x210], RZ ;  /* 0x000084000a0a7a24 */ /* 0x000fe400078e02ff */
[C---:B------:R-:W-:Y:S02]  /*42f0*/  IMAD R9, R8.reuse, c[0x0][0x28c], R9 ;  /* 0x0000a30008097a24 */ /* 0x040fe400078e0209 */
[C---:B------:R-:W-:Y:S02]  /*4300*/  IMAD R10, R8.reuse, c[0x0][0x214], R10 ;  /* 0x00008500080a7a24 */ /* 0x040fe400078e020a */
[----:B--2---:R-:W-:Y:S02]  /*4310*/  IMAD.MOV.U32 R4, RZ, RZ, R174 ;  /* 0x000000ffff047224 */ /* 0x004fe400078e00ae */
[----:B------:R-:W-:Y:S02]  /*4320*/  IMAD.MOV.U32 R5, RZ, RZ, R175 ;  /* 0x000000ffff057224 */ /* 0x000fe400078e00af */
[----:B---3--:R-:W-:Y:S02]  /*4330*/  IMAD.MOV.U32 R7, RZ, RZ, R67 ;  /* 0x000000ffff077224 */ /* 0x008fe400078e0043 */
[----:B------:R-:W-:Y:S04]  /*4340*/  IMAD.WIDE.U32 R4, R8, c[0x0][0x288], R4 ;  /* 0x0000a20008047a25 */ /* 0x000fe800078e0004 */
[----:B----4-:R-:W-:Y:S01]  /*4350*/  IMAD.MOV.U32 R6, RZ, RZ, R64 ;  /* 0x000000ffff067224 */ /* 0x010fe200078e0040 */
[----:B------:R-:W-:Y:S03]  /*4360*/  IADD3 R0, P0, R4, UR19, RZ ;  /* 0x0000001304007c10 */ /* 0x000fe6000ff1e0ff */
[----:B------:R-:W-:Y:S01]  /*4370*/  IMAD.WIDE.U32 R6, R8, c[0x0][0x210], R6 ;  /* 0x0000840008067a25 */ /* 0x000fe200078e0006 */
[----:B------:R-:W-:Y:S04]  /*4380*/  IADD3.X R9, R5, UR10, R9, P0, !PT ;  /* 0x0000000a05097c10 */ /* 0x000fe800087fe409 */
[----:B------:R-:W-:Y:S02]  /*4390*/  IADD3 R8, P6, R6, UR20, RZ ;  /* 0x0000001406087c10 */ /* 0x000fe4000ffde0ff */
[----:B------:R-:W-:Y:S02]  /*43a0*/  LEA R6, P0, R0, c[0x0][0x280], 0x2 ;  /* 0x0000a00000067a11 */ /* 0x000fe400078010ff */
[----:B------:R-:W-:Y:S02]  /*43b0*/  LEA R4, P5, R8, c[0x0][0x1f0], 0x1 ;  /* 0x00007c0008047a11 */ /* 0x000fe400078a08ff */
[----:B------:R-:W-:Y:S01]  /*43c0*/  IADD3.X R5, R7, UR8, R10, P6, !PT ;  /* 0x0000000807057c10 */ /* 0x000fe2000b7fe40a */
[----:B------:R-:W-:Y:S01]  /*43d0*/  IMAD.U32 R10, RZ, RZ, UR7 ;  /* 0x00000007ff0a7e24 */ /* 0x000fe2000f8e00ff */
[----:B------:R-:W-:Y:S02]  /*43e0*/  LEA.HI.X R7, R0, c[0x0][0x284], R9, 0x2, P0 ;  /* 0x0000a10000077a11 */ /* 0x000fe400000f1409 */
[----:B------:R-:W-:Y:S02]  /*43f0*/  ISETP.GE.AND P0, PT, R252, c[0x0][0x1fc], PT ;  /* 0x00007f00fc007a0c */ /* 0x000fe40003f06270 */
[----:B------:R-:W-:Y:S02]  /*4400*/  LEA.HI.X R9, R8, c[0x0][0x1f4], R5, 0x1, P5 ;  /* 0x00007d0008097a11 */ /* 0x000fe400028f0c05 */
[----:B-----5:R-:W-:Y:S02]  /*4410*/  ISETP.GE.AND P5, PT, R60, c[0x0][0x1fc], PT ;  /* 0x00007f003c007a0c */ /* 0x020fe40003fa6270 */
[----:B------:R-:W-:Y:S02]  /*4420*/  SEL R8, RZ, 0x2, P0 ;  /* 0x00000002ff087807 */ /* 0x000fe40000000000 */
[----:B------:R-:W-:Y:S02]  /*4430*/  ISETP.GE.AND P0, PT, R56, c[0x0][0x1fc], PT ;  /* 0x00007f0038007a0c */ /* 0x000fe40003f06270 */
[----:B------:R-:W-:Y:S02]  /*4440*/  SEL R5, RZ, 0x4, P5 ;  /* 0x00000004ff057807 */ /* 0x000fe40002800000 */
[----:B------:R-:W-:Y:S02]  /*4450*/  SEL R0, RZ, 0x1, P0 ;  /* 0x00000001ff007807 */ /* 0x000fe40000000000 */
[----:B------:R-:W-:Y:S02]  /*4460*/  LEA R6, P0, R12, R6, 0x2 ;  /* 0x000000060c067211 */ /* 0x000fe400078010ff */
[----:B------:R-:W-:Y:S02]  /*4470*/  IADD3 R0, R5, R8, R0 ;  /* 0x0000000805007210 */ /* 0x000fe40007ffe000 */
[----:B------:R-:W-:Y:S02]  /*4480*/  ISETP.LT.AND P5, PT, R248, UR6, PT ;  /* 0x00000006f8007c0c */ /* 0x000fe4000bfa1270 */
[----:B------:R-:W-:Y:S02]  /*4490*/  LEA R4, P6, R11, R4, 0x7 ;  /* 0x000000040b047211 */ /* 0x000fe400078c38ff */
[----:B------:R-:W-:Y:S02]  /*44a0*/  LEA.HI.X.SX32 R7, R13, R7, 0x2, P0 ;  /* 0x000000070d077211 */ /* 0x000fe400000f16ff */
[----:B------:R-:W-:Y:S02]  /*44b0*/  ISETP.GE.OR P5, PT, R56, c[0x0][0x1fc], !P5 ;  /* 0x00007f0038007a0c */ /* 0x000fe40006fa6670 */
[----:B------:R-:W-:Y:S02]  /*44c0*/  LOP3.LUT P0, RZ, R0, 0x2, RZ, 0xc0, !PT ;  /* 0x0000000200ff7812 */ /* 0x000fe4000780c0ff */
[----:B------:R-:W-:Y:S02]  /*44d0*/  LEA.HI.X R5, R11, R9, R10, 0x7, P6 ;  /* 0x000000090b057211 */ /* 0x000fe400030f3c0a */
[----:B------:R-:W-:Y:S02]  /*44e0*/  ISETP.GE.OR P0, PT, R248, UR6, !P0 ;  /* 0x00000006f8007c0c */ /* 0x000fe4000c706670 */
[----:B------:R-:W-:Y:S01]  /*44f0*/  LOP3.LUT P6, RZ, R0, 0x4, RZ, 0xc0, !PT ;  /* 0x0000000400ff7812 */ /* 0x000fe200078cc0ff */
[----:B------:R-:W-:Y:S03]  /*4500*/  @!P1 IMAD.SHL.U32 R0, R14, 0x10, RZ ;  /* 0x000000100e009824 */ /* 0x000fe600078e00ff */
[----:B------:R-:W-:Y:S01]  /*4510*/  ISETP.GE.OR P6, PT, R248, UR6, !P6 ;  /* 0x00000006f8007c0c */ /* 0x000fe2000f7c6670 */
[----:B------:R-:W-:Y:S01]  /*4520*/  @!PT LDS RZ, [RZ] ;  /* 0x00000000fffff984 */ /* 0x000fe20000000800 */
[----:B------:R-:W-:Y:S01]  /*4530*/  @!PT LDS RZ, [RZ] ;  /* 0x00000000fffff984 */ /* 0x000fe20000000800 */
[----:B------:R-:W-:Y:S01]  /*4540*/  @!PT LDS RZ, [RZ] ;  /* 0x00000000fffff984 */ /* 0x000fe20000000800 */
[----:B------:R1:W-:Y:S06]  /*4550*/  LDGSTS.E.BYPASS.LTC128B.128 [R251+0xc080], [R4.64], !P5 ;  /* 0x0c08000004fb7fae */ /* 0x0003ec000e901d50 */
[----:B------:R1:W-:Y:S06]  /*4560*/  LDGSTS.E.BYPASS.LTC128B.128 [R251+0xd080], [R4.64+0x40], !P0 ;  /* 0x0d08004004fb7fae */ /* 0x0003ec000c101d50 */
[----:B------:R1:W-:Y:S04]  /*4570*/  LDGSTS.E.BYPASS.LTC128B.128 [R251+0xe080], [R4.64+0x80], !P6 ;  /* 0x0e08008004fb7fae */ /* 0x0003e8000f101d50 */
[----:B------:R1:W-:Y:S02]  /*4580*/  @!P1 LDGSTS.E.BYPASS.LTC128B.128 [R0+0xf280], [R6.64] ;  /* 0x0f28000006009fae */ /* 0x0003e4000b901d50 */
.L_x_2:
[-C--:B-12-4-:R-:W-:Y:S01]  /*4590*/  HMMA.16816.F32 R4, R20, R2.reuse, RZ ;  /* 0x000000021404723c */ /* 0x096fe200000018ff */
[----:B------:R-:W2:Y:S01]  /*45a0*/  LDL.64 R66, [R1+0x40] ;  /* 0x0000400001427983 */ /* 0x000ea20000100a00 */
[----:B------:R-:W-:Y:S02]  /*45b0*/  UIMAD UR22, UR22, 0x1800, URZ ;  /* 0x00001800161678a4 */ /* 0x000fe4000f8e023f */
[----:B------:R-:W-:Y:S01]  /*45c0*/  UISETP.GE.AND UP0, UPT, UR24, UR23, UPT ;  /* 0x000000171800728c */ /* 0x000fe2000bf06270 */
[----:B------:R-:W3:Y:S01]  /*45d0*/  LDL R64, [R1+0x48] ;  /* 0x0000480001407983 */ /* 0x000ee20000100800 */
[----:B------:R-:W-:Y:S02]  /*45e0*/  UIADD3 UR7, UR4, 0x1, URZ ;  /* 0x0000000104077890 */ /* 0x000fe4000fffe03f */
[C---:B------:R-:W-:Y:S01]  /*45f0*/  HMMA.16816.F32 R8, R24.reuse, R2, RZ ;  /* 0x000000021808723c */ /* 0x040fe200000018ff */
[----:B------:R-:W-:Y:S01]  /*4600*/  LDSM.16.MT88.2 R2, [R220+0x800] ;  /* 0x00080000dc02783b */ /* 0x000fe20000004100 */
[----:B------:R-:W-:Y:S02]  /*4610*/  UISETP.GE.AND UP2, UPT, UR4, 0x1, UPT ;  /* 0x000000010400788c */ /* 0x000fe4000bf46270 */
[----:B------:R-:W-:Y:S01]  /*4620*/  UIADD3 UR6, UR25, 0x1, URZ ;  /* 0x0000000119067890 */ /* 0x000fe2000fffe03f */
[----:B------:R-:W1:Y:S01]  /*4630*/  LDSM.16.M88.4 R36, [R227] ;  /* 0x00000000e324783b */ /* 0x000e620000000200 */
[----:B------:R-:W-:Y:S02]  /*4640*/  UISETP.GE.AND UP1, UPT, UR25, 0x1, UPT ;  /* 0x000000011900788c */ /* 0x000fe4000bf26270 */
[-C--:B------:R-:W-:Y:S01]  /*4650*/  HMMA.16816.F32 R12, R24, R28.reuse, RZ ;  /* 0x0000001c180c723c */ /* 0x080fe200000018ff */
[----:B------:R-:W4:Y:S01]  /*4660*/  LDSM.16.M88.4 R40, [R227+0x1000] ;  /* 0x00100000e328783b */ /* 0x000f220000000200 */
[----:B------:R-:W-:Y:S03]  /*4670*/  USEL UR25, UR6, URZ, !UP1 ;  /* 0x0000003f06197287 */ /* 0x000fe6000c800000 */
[----:B------:R-:W-:Y:S03]  /*4680*/  LDSM.16.M88.4 R56, [R232+0x1000] ;  /* 0x00100000e838783b */ /* 0x000fe60000000200 */
[C---:B------:R-:W-:Y:S01]  /*4690*/  HMMA.16816.F32 R16, R20.reuse, R28, RZ ;  /* 0x0000001c1410723c */ /* 0x040fe200000018ff */
[----:B------:R-:W5:Y:S04]  /*46a0*/  LDSM.16.MT88.2 R28, [R220+0x2800] ;  /* 0x00280000dc1c783b */ /* 0x000f680000004100 */
[----:B------:R-:W-:Y:S03]  /*46b0*/  LDSM.16.MT88.2 R60, [R220+0x2c00] ;  /* 0x002c0000dc3c783b */ /* 0x000fe60000004100 */
[-C--:B------:R-:W-:Y:S01]  /*46c0*/  HMMA.16816.F32 R20, R20, R30.reuse, RZ ;  /* 0x0000001e1414723c */ /* 0x080fe200000018ff */
[----:B------:R-:W0:Y:S07]  /*46d0*/  LDGDEPBAR ;  /* 0x00000000000079af */ /* 0x000e2e0000000000 */
[----:B------:R-:W-:Y:S01]  /*46e0*/  HMMA.16816.F32 R24, R24, R30, RZ ;  /* 0x0000001e1818723c */ /* 0x000fe200000018ff */
[----:B------:R-:W1:Y:S07]  /*46f0*/  LDSM.16.MT88.2 R30, [R220+0x4800] ;  /* 0x00480000dc1e783b */ /* 0x000e6e0000004100 */
[-C--:B------:R-:W-:Y:S08]  /*4700*/  HMMA.16816.F32 R4, R32, R44.reuse, R4 ;  /* 0x0000002c2004723c */ /* 0x080ff00000001804 */
[C---:B------:R-:W-:Y:S01]  /*4710*/  HMMA.16816.F32 R8, R48.reuse, R44, R8 ;  /* 0x0000002c3008723c */ /* 0x040fe20000001808 */
[----:B------:R-:W-:Y:S07]  /*4720*/  LDSM.16.M88.4 R44, [R232] ;  /* 0x00000000e82c783b */ /* 0x000fee0000000200 */
[-C--:B------:R-:W-:Y:S08]  /*4730*/  HMMA.16816.F32 R12, R48, R52.reuse, R12 ;  /* 0x00000034300c723c */ /* 0x080ff0000000180c */
[C---:B------:R-:W-:Y:S01]  /*4740*/  HMMA.16816.F32 R16, R32.reuse, R52, R16 ;  /* 0x000000342010723c */ /* 0x040fe20000001810 */
[----:B------:R-:W5:Y:S07]  /*4750*/  LDSM.16.MT88.2 R52, [R220+0xc00] ;  /* 0x000c0000dc34783b */ /* 0x000f6e0000004100 */
[-C--:B------:R-:W-:Y:S01]  /*4760*/  HMMA.16816.F32 R20, R32, R54.reuse, R20 ;  /* 0x000000362014723c */ /* 0x080fe20000001814 */
[----:B------:R-:W-:Y:S07]  /*4770*/  LDSM.16.M88.4 R32, [R226+0x2000] ;  /* 0x00200000e220783b */ /* 0x000fee0000000200 */
[----:B------:R-:W-:Y:S01]  /*4780*/  HMMA.16816.F32 R24, R48, R54, R24 ;  /* 0x000000363018723c */ /* 0x000fe20000001818 */
[----:B------:R-:W-:Y:S04]  /*4790*/  LDSM.16.M88.4 R48, [R226+0x3000] ;  /* 0x00300000e230783b */ /* 0x000fe80000000200 */
[----:B------:R-:W-:Y:S03]  /*47a0*/  LDSM.16.MT88.2 R54, [R220+0x3000] ;  /* 0x00300000dc36783b */ /* 0x000fe60000004100 */
[-C--:B-1----:R-:W-:Y:S08]  /*47b0*/  HMMA.16816.F32 R4, R36, R2.reuse, R4 ;  /* 0x000000022404723c */ /* 0x082ff00000001804 */
[C---:B----4-:R-:W-:Y:S01]  /*47c0*/  HMMA.16816.F32 R8, R40.reuse, R2, R8 ;  /* 0x000000022808723c */ /* 0x050fe20000001808 */
[----:B------:R-:W1:Y:S07]  /*47d0*/  LDSM.16.MT88.2 R2, [R220+0x4c00] ;  /* 0x004c0000dc02783b */ /* 0x000e6e0000004100 */
[-C--:B-----5:R-:W-:Y:S08]  /*47e0*/  HMMA.16816.F32 R12, R40, R28.reuse, R12 ;  /* 0x0000001c280c723c */ /* 0x0a0ff0000000180c */
[C---:B------:R-:W-:Y:S01]  /*47f0*/  HMMA.16816.F32 R16, R36.reuse, R28, R16 ;  /* 0x0000001c2410723c */ /* 0x040fe20000001810 */
[----:B------:R-:W4:Y:S07]  /*4800*/  LDSM.16.MT88.2 R28, [R220+0x1000] ;  /* 0x00100000dc1c783b */ /* 0x000f2e0000004100 */
[-C--:B------:R-:W-:Y:S01]  /*4810*/  HMMA.16816.F32 R20, R36, R30.reuse, R20 ;  /* 0x0000001e2414723c */ /* 0x080fe20000001814 */
[----:B------:R-:W-:Y:S07]  /*4820*/  LDSM.16.M88.4 R36, [R228+0x2000] ;  /* 0x00200000e424783b */ /* 0x000fee0000000200 */
[----:B------:R-:W-:Y:S01]  /*4830*/  HMMA.16816.F32 R24, R40, R30, R24 ;  /* 0x0000001e2818723c */ /* 0x000fe20000001818 */
[----:B------:R-:W5:Y:S04]  /*4840*/  LDSM.16.MT88.2 R30, [R220+0x5000] ;  /* 0x00500000dc1e783b */ /* 0x000f680000004100 */
[----:B------:R-:W4:Y:S03]  /*4850*/  LDSM.16.MT88.2 R40, [R220+0x1400] ;  /* 0x00140000dc28783b */ /* 0x000f260000004100 */
[-C--:B------:R-:W-:Y:S01]  /*4860*/  HMMA.16816.F32 R4, R44, R52.reuse, R4 ;  /* 0x000000342c04723c */ /* 0x080fe20000001804 */
[----:B------:R-:W-:Y:S07]  /*4870*/  LDSM.16.MT88.2 R42, [R220+0x3400] ;  /* 0x00340000dc2a783b */ /* 0x000fee0000004100 */
[C---:B------:R-:W-:Y:S08]  /*4880*/  HMMA.16816.F32 R8, R56.reuse, R52, R8 ;  /* 0x000000343808723c */ /* 0x040ff00000001808 */
[-C--:B------:R-:W-:Y:S08]  /*4890*/  HMMA.16816.F32 R12, R56, R60.reuse, R12 ;  /* 0x0000003c380c723c */ /* 0x080ff0000000180c */
[C---:B------:R-:W-:Y:S01]  /*48a0*/  HMMA.16816.F32 R16, R44.reuse, R60, R16 ;  /* 0x0000003c2c10723c */ /* 0x040fe20000001810 */
[----:B------:R-:W5:Y:S07]  /*48b0*/  LDSM.16.M88.4 R60, [R228+0x3000] ;  /* 0x00300000e43c783b */ /* 0x000f6e0000000200 */
[-C--:B-1----:R-:W-:Y:S01]  /*48c0*/  HMMA.16816.F32 R20, R44, R2.reuse, R20 ;  /* 0x000000022c14723c */ /* 0x082fe20000001814 */
[----:B------:R-:W-:Y:S07]  /*48d0*/  LDSM.16.M88.4 R44, [R227+0x2000] ;  /* 0x00200000e32c783b */ /* 0x000fee0000000200 */
[----:B------:R-:W-:Y:S01]  /*48e0*/  HMMA.16816.F32 R24, R56, R2, R24 ;  /* 0x000000023818723c */ /* 0x000fe20000001818 */
[----:B------:R-:W1:Y:S04]  /*48f0*/  LDSM.16.MT88.2 R2, [R220+0x5400] ;  /* 0x00540000dc02783b */ /* 0x000e680000004100 */
[----:B------:R-:W-:Y:S03]  /*4900*/  LDSM.16.MT88.2 R56, [R220+0x3800] ;  /* 0x00380000dc38783b */ /* 0x000fe60000004100 */
[-C--:B----4-:R-:W-:Y:S08]  /*4910*/  HMMA.16816.F32 R4, R32, R28.reuse, R4 ;  /* 0x0000001c2004723c */ /* 0x090ff00000001804 */
[C---:B------:R-:W-:Y:S01]  /*4920*/  HMMA.16816.F32 R8, R48.reuse, R28, R8 ;  /* 0x0000001c3008723c */ /* 0x040fe20000001808 */
[----:B------:R-:W4:Y:S07]  /*4930*/  LDSM.16.MT88.2 R28, [R220+0x1800] ;  /* 0x00180000dc1c783b */ /* 0x000f2e0000004100 */
[-C--:B------:R-:W-:Y:S08]  /*4940*/  HMMA.16816.F32 R12, R48, R54.reuse, R12 ;  /* 0x00000036300c723c */ /* 0x080ff0000000180c */
[C---:B------:R-:W-:Y:S01]  /*4950*/  HMMA.16816.F32 R16, R32.reuse, R54, R16 ;  /* 0x000000362010723c */ /* 0x040fe20000001810 */
[----:B------:R-:W1:Y:S07]  /*4960*/  LDSM.16.M88.4 R52, [R227+0x3000] ;  /* 0x00300000e334783b */ /* 0x000e6e0000000200 */
[-C--:B-----5:R-:W-:Y:S01]  /*4970*/  HMMA.16816.F32 R20, R32, R30.reuse, R20 ;  /* 0x0000001e2014723c */ /* 0x0a0fe20000001814 */
[----:B------:R-:W-:Y:S07]  /*4980*/  LDSM.16.M88.4 R32, [R231+0x2000] ;  /* 0x00200000e720783b */ /* 0x000fee0000000200 */
[----:B------:R-:W-:Y:S01]  /*4990*/  HMMA.16816.F32 R24, R48, R30, R24 ;  /* 0x0000001e3018723c */ /* 0x000fe20000001818 */
[----:B------:R-:W5:Y:S04]  /*49a0*/  LDSM.16.MT88.2 R30, [R220+0x5800] ;  /* 0x00580000dc1e783b */ /* 0x000f680000004100 */
[----:B------:R-:W-:Y:S03]  /*49b0*/  LDSM.16.M88.4 R48, [R231+0x3000] ;  /* 0x00300000e730783b */ /* 0x000fe60000000200 */
[-C--:B------:R-:W-:Y:S08]  /*49c0*/  HMMA.16816.F32 R4, R36, R40.reuse, R4 ;  /* 0x000000282404723c */ /* 0x080ff00000001804 */
[C---:B------:R-:W-:Y:S01]  /*49d0*/  HMMA.16816.F32 R8, R60.reuse, R40, R8 ;  /* 0x000000283c08723c */ /* 0x040fe20000001808 */
[----:B------:R-:W2:Y:S07]  /*49e0*/  LDSM.16.MT88.2 R40, [R220+0x1c00] ;  /* 0x001c0000dc28783b */ /* 0x000eae0000004100 */
[-C--:B------:R-:W-:Y:S08]  /*49f0*/  HMMA.16816.F32 R12, R60, R42.reuse, R12 ;  /* 0x0000002a3c0c723c */ /* 0x080ff0000000180c */
[C---:B------:R-:W-:Y:S01]  /*4a00*/  HMMA.16816.F32 R16, R36.reuse, R42, R16 ;  /* 0x0000002a2410723c */ /* 0x040fe20000001810 */
[----:B------:R-:W3:Y:S07]  /*4a10*/  LDSM.16.MT88.2 R42, [R220+0x3c00] ;  /* 0x003c0000dc2a783b */ /* 0x000eee0000004100 */
[-C--:B-1----:R-:W-:Y:S08]  /*4a20*/  HMMA.16816.F32 R20, R36, R2.reuse, R20 ;  /* 0x000000022414723c */ /* 0x082ff00000001814 */
[----:B------:R-:W-:Y:S01]  /*4a30*/  HMMA.16816.F32 R24, R60, R2, R24 ;  /* 0x000000023c18723c */ /* 0x000fe20000001818 */
[----:B------:R-:W1:Y:S07]  /*4a40*/  LDSM.16.MT88.2 R2, [R220+0x5c00] ;  /* 0x005c0000dc02783b */ /* 0x000e6e0000004100 */
[-C--:B----4-:R-:W-:Y:S08]  /*4a50*/  HMMA.16816.F32 R4, R44, R28.reuse, R4 ;  /* 0x0000001c2c04723c */ /* 0x090ff00000001804 */
[C---:B------:R-:W-:Y:S04]  /*4a60*/  HMMA.16816.F32 R8, R52.reuse, R28, R8 ;  /* 0x0000001c3408723c */ /* 0x040fe80000001808 */
[----:B--2---:R-:W-:Y:S03]  /*4a70*/  IADD3 R0, P0, R66, UR22, RZ ;  /* 0x0000001642007c10 */ /* 0x004fe6000ff1e0ff */
[----:B------:R-:W-:Y:S01]  /*4a80*/  IMAD.U32 R29, RZ, RZ, UR22 ;  /* 0x00000016ff1d7e24 */ /* 0x000fe2000f8e00ff */
[-C--:B------:R-:W-:Y:S01]  /*4a90*/  HMMA.16816.F32 R12, R52, R56.reuse, R12 ;  /* 0x00000038340c723c */ /* 0x080fe2000000180c */
[----:B------:R-:W-:Y:S03]  /*4aa0*/  UMOV UR22, UR24 ;  /* 0x0000001800167c82 */ /* 0x000fe60008000000 */
[----:B---3--:R-:W-:Y:S02]  /*4ab0*/  LEA.HI.X.SX32 R29, R29, R64, 0x1, P0 ;  /* 0x000000401d1d7211 */ /* 0x008fe400000f0eff */
[C---:B------:R-:W-:Y:S02]  /*4ac0*/  LEA R28, P0, R0.reuse, c[0x0][0x220], 0x2 ;  /* 0x00008800001c7a11 */ /* 0x040fe400078010ff */
[C---:B------:R-:W-:Y:S04]  /*4ad0*/  HMMA.16816.F32 R16, R44.reuse, R56, R16 ;  /* 0x000000382c10723c */ /* 0x040fe80000001810 */
[----:B------:R-:W-:Y:S01]  /*4ae0*/  LEA.HI.X R29, R0, c[0x0][0x224], R29, 0x2, P0 ;  /* 0x00008900001d7a11 */ /* 0x000fe200000f141d */
[----:B------:R-:W-:Y:S01]  /*4af0*/  IMAD.U32 R0, RZ, RZ, UR4 ;  /* 0x00000004ff007e24 */ /* 0x000fe2000f8e00ff */
[----:B------:R-:W-:Y:S01]  /*4b00*/  PLOP3.LUT P0, PT, PT, PT, UP0, 0x80, 0x0 ;  /* 0x000000000000781c */ /* 0x000fe20003f0f008 */
[----:B------:R-:W-:Y:S01]  /*4b10*/  USEL UR4, UR7, URZ, !UP2 ;  /* 0x0000003f07047287 */ /* 0x000fe2000d000000 */
[-C--:B-----5:R-:W-:Y:S04]  /*4b20*/  HMMA.16816.F32 R20, R44, R30.reuse, R20 ;  /* 0x0000001e2c14723c */ /* 0x0a0fe80000001814 */
[----:B------:R-:W-:Y:S04]  /*4b30*/  IMAD R0, R0, 0x1800, R229 ;  /* 0x0000180000007824 */ /* 0x000fe800078e02e5 */
[----:B------:R-:W-:Y:S04]  /*4b40*/  HMMA.16816.F32 R24, R52, R30, R24 ;  /* 0x0000001e3418723c */ /* 0x000fe80000001818 */
[----:B------:R-:W-:Y:S04]  /*4b50*/  IMAD.SHL.U32 R0, R0, 0x2, RZ ;  /* 0x0000000200007824 */ /* 0x000fe800078e00ff */
[-C--:B------:R-:W-:Y:S01]  /*4b60*/  HMMA.16816.F32 R4, R32, R40.reuse, R4 ;  /* 0x000000282004723c */ /* 0x080fe20000001804 */
[----:B------:R-:W-:Y:S07]  /*4b70*/  LDSM.16.MT88.4 R36, [R0+0x7480] ;  /* 0x007480000024783b */ /* 0x000fee0000004200 */
[C---:B------:R-:W-:Y:S08]  /*4b80*/  HMMA.16816.F32 R8, R48.reuse, R40, R8 ;  /* 0x000000283008723c */ /* 0x040ff00000001808 */
[-C--:B------:R-:W-:Y:S07]  /*4b90*/  HMMA.16816.F32 R12, R48, R42.reuse, R12 ;  /* 0x0000002a300c723c */ /* 0x080fee000000180c */
[----:B------:R-:W-:Y:S01]  /*4ba0*/  RED.E.ADD.F32.FTZ.RN.STRONG.GPU [R28.64], R4 ;  /* 0x000000041c00798e */ /* 0x000fe2000c10e790 */
[C---:B------:R-:W-:Y:S03]  /*4bb0*/  HMMA.16816.F32 R16, R32.reuse, R42, R16 ;  /* 0x0000002a2010723c */ /* 0x040fe60000001810 */
[----:B------:R-:W-:Y:S04]  /*4bc0*/  RED.E.ADD.F32.FTZ.RN.STRONG.GPU [R28.64+0x400], R5 ;  /* 0x000400051c00798e */ /* 0x000fe8000c10e790 */
[----:B------:R-:W-:Y:S01]  /*4bd0*/  RED.E.ADD.F32.FTZ.RN.STRONG.GPU [R28.64+0x800], R6 ;  /* 0x000800061c00798e */ /* 0x000fe2000c10e790 */
[-C--:B-1----:R-:W-:Y:S03]  /*4be0*/  HMMA.16816.F32 R20, R32, R2.reuse, R20 ;  /* 0x000000022014723c */ /* 0x082fe60000001814 */
[----:B------:R-:W-:Y:S04]  /*4bf0*/  RED.E.ADD.F32.FTZ.RN.STRONG.GPU [R28.64+0xc00], R7 ;  /* 0x000c00071c00798e */ /* 0x000fe8000c10e790 */
[----:B------:R-:W-:Y:S01]  /*4c00*/  RED.E.ADD.F32.FTZ.RN.STRONG.GPU [R28.64+0x1000], R8 ;  /* 0x001000081c00798e */ /* 0x000fe2000c10e790 */
[----:B------:R-:W-:Y:S03]  /*4c10*/  HMMA.16816.F32 R24, R48, R2, R24 ;  /* 0x000000023018723c */ /* 0x000fe60000001818 */
[----:B------:R-:W-:Y:S04]  /*4c20*/  RED.E.ADD.F32.FTZ.RN.STRONG.GPU [R28.64+0x1400], R9 ;  /* 0x001400091c00798e */ /* 0x000fe8000c10e790 */
[----:B------:R-:W-:Y:S04]  /*4c30*/  RED.E.ADD.F32.FTZ.RN.STRONG.GPU [R28.64+0x1800], R10 ;  /* 0x0018000a1c00798e */ /* 0x000fe8000c10e790 */
[----:B------:R-:W-:Y:S04]  /*4c40*/  RED.E.ADD.F32.FTZ.RN.STRONG.GPU [R28.64+0x1c00], R11 ;  /* 0x001c000b1c00798e */ /* 0x000fe8000c10e790 */
[----:B------:R-:W-:Y:S04]  /*4c50*/  RED.E.ADD.F32.FTZ.RN.STRONG.GPU [R28.64+0x2000], R16 ;  /* 0x002000101c00798e */ /* 0x000fe8000c10e790 */
[----:B------:R-:W-:Y:S04]  /*4c60*/  RED.E.ADD.F32.FTZ.RN.STRONG.GPU [R28.64+0x2400], R17 ;  /* 0x002400111c00798e */ /* 0x000fe8000c10e790 */
[----:B------:R-:W-:Y:S04]  /*4c70*/  RED.E.ADD.F32.FTZ.RN.STRONG.GPU [R28.64+0x2800], R18 ;  /* 0x002800121c00798e */ /* 0x000fe8000c10e790 */
[----:B------:R-:W-:Y:S04]  /*4c80*/  RED.E.ADD.F32.FTZ.RN.STRONG.GPU [R28.64+0x2c00], R19 ;  /* 0x002c00131c00798e */ /* 0x000fe8000c10e790 */
[----:B------:R-:W-:Y:S04]  /*4c90*/  RED.E.ADD.F32.FTZ.RN.STRONG.GPU [R28.64+0x3000], R12 ;  /* 0x0030000c1c00798e */ /* 0x000fe8000c10e790 */
[----:B------:R-:W-:Y:S04]  /*4ca0*/  LDSM.16.MT88.4 R4, [R221+0x13480] ;  /* 0x01348000dd04783b */ /* 0x000fe80000004200 */
[----:B------:R-:W1:Y:S04]  /*4cb0*/  LDSM.16.MT88.4 R8, [R0+0x6080] ;  /* 0x006080000008783b */ /* 0x000e680000004200 */
[----:B------:R-:W-:Y:S04]  /*4cc0*/  RED.E.ADD.F32.FTZ.RN.STRONG.GPU [R28.64+0x3400], R13 ;  /* 0x0034000d1c00798e */ /* 0x000fe8000c10e790 */
[----:B------:R-:W-:Y:S04]  /*4cd0*/  RED.E.ADD.F32.FTZ.RN.STRONG.GPU [R28.64+0x3800], R14 ;  /* 0x0038000e1c00798e */ /* 0x000fe8000c10e790 */
[----:B------:R-:W-:Y:S04]  /*4ce0*/  RED.E.ADD.F32.FTZ.RN.STRONG.GPU [R28.64+0x3c00], R15 ;  /* 0x003c000f1c00798e */ /* 0x000fe8000c10e790 */
[----:B------:R-:W2:Y:S04]  /*4cf0*/  LDSM.16.MT88.4 R12, [R221+0x15480] ;  /* 0x01548000dd0c783b */ /* 0x000ea80000004200 */
[----:B------:R-:W3:Y:S04]  /*4d00*/  LDSM.16.MT88.4 R16, [R0+0x7080] ;  /* 0x007080000010783b */ /* 0x000ee80000004200 */
[----:B------:R-:W-:Y:S04]  /*4d10*/  LDSM.16.MT88.4 R32, [R221+0x15c80] ;  /* 0x015c8000dd20783b */ /* 0x000fe80000004200 */
[----:B------:R-:W-:Y:S04]  /*4d20*/  LDSM.16.MT88.4 R40, [R221+0x16c80] ;  /* 0x016c8000dd28783b */ /* 0x000fe80000004200 */
[----:B------:R-:W-:Y:S04]  /*4d30*/  RED.E.ADD.F32.FTZ.RN.STRONG.GPU [R28.64+0x4000], R20 ;  /* 0x004000141c00798e */ /* 0x000fe8000c10e790 */
[----:B------:R-:W-:Y:S01]  /*4d40*/  RED.E.ADD.F32.FTZ.RN.STRONG.GPU [R28.64+0x4400], R21 ;  /* 0x004400151c00798e */ /* 0x000fe2000c10e790 */
[-C--:B-1----:R-:W-:Y:S03]  /*4d50*/  HMMA.16816.F32 R116, R4, R8.reuse, R116 ;  /* 0x000000080474723c */ /* 0x082fe60000001874 */
[----:B------:R-:W-:Y:S04]  /*4d60*/  RED.E.ADD.F32.FTZ.RN.STRONG.GPU [R28.64+0x4800], R22 ;  /* 0x004800161c00798e */ /* 0x000fe8000c10e790 */
[----:B------:R-:W-:Y:S04]  /*4d70*/  RED.E.ADD.F32.FTZ.RN.STRONG.GPU [R28.64+0x4c00], R23 ;  /* 0x004c00171c00798e */ /* 0x000fe8000c10e790 */
[----:B------:R-:W1:Y:S04]  /*4d80*/  LDSM.16.MT88.4 R20, [R0+0x8080] ;  /* 0x008080000014783b */ /* 0x000e680000004200 */
[----:B------:R-:W-:Y:S01]  /*4d90*/  RED.E.ADD.F32.FTZ.RN.STRONG.GPU [R28.64+0x5000], R24 ;  /* 0x005000181c00798e */ /* 0x000fe2000c10e790 */
[C---:B--2---:R-:W-:Y:S03]  /*4da0*/  HMMA.16816.F32 R120, R12.reuse, R8, R120 ;  /* 0x000000080c78723c */ /* 0x044fe60000001878 */
[----:B------:R-:W-:Y:S04]  /*4db0*/  RED.E.ADD.F32.FTZ.RN.STRONG.GPU [R28.64+0x5400], R25 ;  /* 0x005400191c00798e */ /* 0x000fe8000c10e790 */
[----:B------:R-:W-:Y:S01]  /*4dc0*/  RED.E.ADD.F32.FTZ.RN.STRONG.GPU [R28.64+0x5800], R26 ;  /* 0x0058001a1c00798e */ /* 0x000fe2000c10e790 */
[-C--:B------:R-:W-:Y:S03]  /*4dd0*/  HMMA.16816.F32 R124, R12, R10.reuse, R124 ;  /* 0x0000000a0c7c723c */ /* 0x080fe6000000187c */
[----:B------:R-:W-:Y:S04]  /*4de0*/  RED.E.ADD.F32.FTZ.RN.STRONG.GPU [R28.64+0x5c00], R27 ;  /* 0x005c001b1c00798e */ /* 0x000fe8000c10e790 */
[----:B------:R-:W-:Y:S01]  /*4df0*/  LDSM.16.MT88.4 R28, [R221+0x13c80] ;  /* 0x013c8000dd1c783b */ /* 0x000fe20000004200 */
[C---:B------:R-:W-:Y:S03]  /*4e00*/  HMMA.16816.F32 R128, R4.reuse, R10, R128 ;  /* 0x0000000a0480723c */ /* 0x040fe60000001880 */
[----:B------:R-:W2:Y:S04]  /*4e10*/  LDSM.16.MT88.4 R24, [R0+0x6480] ;  /* 0x006480000018783b */ /* 0x000ea80000004200 */
[----:B------:R-:W4:Y:S01]  /*4e20*/  LDSM.16.MT88.4 R8, [R0+0x8480] ;  /* 0x008480000008783b */ /* 0x000f220000004200 */
[-C--:B---3--:R-:W-:Y:S08]  /*4e30*/  HMMA.16816.F32 R132, R4, R16.reuse, R132 ;  /* 0x000000100484723c */ /* 0x088ff00000001884 */
[C---:B------:R-:W-:Y:S08]  /*4e40*/  HMMA.16816.F32 R136, R12.reuse, R16, R136 ;  /* 0x000000100c88723c */ /* 0x040ff00000001888 */
[-C--:B------:R-:W-:Y:S08]  /*4e50*/  HMMA.16816.F32 R140, R12, R18.reuse, R140 ;  /* 0x000000120c8c723c */ /* 0x080ff0000000188c */
[C---:B------:R-:W-:Y:S01]  /*4e60*/  HMMA.16816.F32 R144, R4.reuse, R18, R144 ;  /* 0x000000120490723c */ /* 0x040fe20000001890 */
[----:B------:R-:W-:Y:S07]  /*4e70*/  LDSM.16.MT88.4 R16, [R221+0x16480] ;  /* 0x01648000dd10783b */ /* 0x000fee0000004200 */
[-C--:B-1----:R-:W-:Y:S08]  /*4e80*/  HMMA.16816.F32 R148, R4, R20.reuse, R148 ;  /* 0x000000140494723c */ /* 0x082ff00000001894 */
[C---:B------:R-:W-:Y:S08]  /*4e90*/  HMMA.16816.F32 R152, R12.reuse, R20, R152 ;  /* 0x000000140c98723c */ /* 0x040ff00000001898 */
[-C--:B------:R-:W-:Y:S01]  /*4ea0*/  HMMA.16816.F32 R156, R12, R22.reuse, R156 ;  /* 0x000000160c9c723c */ /* 0x080fe2000000189c */
[----:B------:R-:W-:Y:S07]  /*4eb0*/  LDSM.16.MT88.4 R12, [R0+0x6880] ;  /* 0x00688000000c783b */ /* 0x000fee0000004200 */
[----:B------:R-:W-:Y:S01]  /*4ec0*/  HMMA.16816.F32 R160, R4, R22, R160 ;  /* 0x0000001604a0723c */ /* 0x000fe200000018a0 */
[----:B------:R-:W1:Y:S04]  /*4ed0*/  LDSM.16.MT88.4 R4, [R221+0x14480] ;  /* 0x01448000dd04783b */ /* 0x000e680000004200 */
[----:B------:R-:W3:Y:S03]  /*4ee0*/  LDSM.16.MT88.4 R20, [R0+0x7880] ;  /* 0x007880000014783b */ /* 0x000ee60000004200 */
[-C--:B--2---:R-:W-:Y:S08]  /*4ef0*/  HMMA.16816.F32 R116, R28, R24.reuse, R116 ;  /* 0x000000181c74723c */ /* 0x084ff00000001874 */
[C---:B------:R-:W-:Y:S08]  /*4f00*/  HMMA.16816.F32 R120, R32.reuse, R24, R120 ;  /* 0x000000182078723c */ /* 0x040ff00000001878 */
[-C--:B------:R-:W-:Y:S08]  /*4f10*/  HMMA.16816.F32 R124, R32, R26.reuse, R124 ;  /* 0x0000001a207c723c */ /* 0x080ff0000000187c */
[C---:B------:R-:W-:Y:S01]  /*4f20*/  HMMA.16816.F32 R128, R28.reuse, R26, R128 ;  /* 0x0000001a1c80723c */ /* 0x040fe20000001880 */
[----:B------:R-:W2:Y:S07]  /*4f30*/  LDSM.16.MT88.4 R24, [R0+0x8880] ;  /* 0x008880000018783b */ /* 0x000eae0000004200 */
[-C--:B------:R-:W-:Y:S08]  /*4f40*/  HMMA.16816.F32 R132, R28, R36.reuse, R132 ;  /* 0x000000241c84723c */ /* 0x080ff00000001884 */
[C---:B------:R-:W-:Y:S08]  /*4f50*/  HMMA.16816.F32 R136, R32.reuse, R36, R136 ;  /* 0x000000242088723c */ /* 0x040ff00000001888 */
[-C--:B------:R-:W-:Y:S08]  /*4f60*/  HMMA.16816.F32 R140, R32, R38.reuse, R140 ;  /* 0x00000026208c723c */ /* 0x080ff0000000188c */
[C---:B------:R-:W-:Y:S01]  /*4f70*/  HMMA.16816.F32 R144, R28.reuse, R38, R144 ;  /* 0x000000261c90723c */ /* 0x040fe20000001890 */
[----:B------:R-:W-:Y:S07]  /*4f80*/  LDSM.16.MT88.4 R36, [R0+0x6c80] ;  /* 0x006c80000024783b */ /* 0x000fee0000004200 */
[-C--:B----4-:R-:W-:Y:S08]  /*4f90*/  HMMA.16816.F32 R148, R28, R8.reuse, R148 ;  /* 0x000000081c94723c */ /* 0x090ff00000001894 */
[C---:B------:R-:W-:Y:S08]  /*4fa0*/  HMMA.16816.F32 R152, R32.reuse, R8, R152 ;  /* 0x000000082098723c */ /* 0x040ff00000001898 */
[-C--:B------:R-:W-:Y:S01]  /*4fb0*/  HMMA.16816.F32 R156, R32, R10.reuse, R156 ;  /* 0x0000000a209c723c */ /* 0x080fe2000000189c */
[----:B------:R-:W4:Y:S07]  /*4fc0*/  LDSM.16.MT88.4 R32, [R221+0x14c80] ;  /* 0x014c8000dd20783b */ /* 0x000f2e0000004200 */
[----:B------:R-:W-:Y:S01]  /*4fd0*/  HMMA.16816.F32 R160, R28, R10, R160 ;  /* 0x0000000a1ca0723c */ /* 0x000fe200000018a0 */
[----:B------:R-:W5:Y:S04]  /*4fe0*/  LDSM.16.MT88.4 R8, [R0+0x7c80] ;  /* 0x007c80000008783b */ /* 0x000f680000004200 */
[----:B------:R-:W2:Y:S03]  /*4ff0*/  LDSM.16.MT88.4 R28, [R0+0x8c80] ;  /* 0x008c8000001c783b */ /* 0x000ea60000004200 */
[-C--:B-1----:R-:W-:Y:S08]  /*5000*/  HMMA.16816.F32 R116, R4, R12.reuse, R116 ;  /* 0x0000000c0474723c */ /* 0x082ff00000001874 */
[C---:B------:R-:W-:Y:S08]  /*5010*/  HMMA.16816.F32 R120, R16.reuse, R12, R120 ;  /* 0x0000000c1078723c */ /* 0x040ff00000001878 */
[-C--:B------:R-:W-:Y:S08]  /*5020*/  HMMA.16816.F32 R124, R16, R14.reuse, R124 ;  /* 0x0000000e107c723c */ /* 0x080ff0000000187c */
[C---:B------:R-:W-:Y:S08]  /*5030*/  HMMA.16816.F32 R128, R4.reuse, R14, R128 ;  /* 0x0000000e0480723c */ /* 0x040ff00000001880 */
[-C--:B---3--:R-:W-:Y:S08]  /*5040*/  HMMA.16816.F32 R132, R4, R20.reuse, R132 ;  /* 0x000000140484723c */ /* 0x088ff00000001884 */
[C---:B------:R-:W-:Y:S08]  /*5050*/  HMMA.16816.F32 R136, R16.reuse, R20, R136 ;  /* 0x000000141088723c */ /* 0x040ff00000001888 */
[-C--:B------:R-:W-:Y:S08]  /*5060*/  HMMA.16816.F32 R140, R16, R22.reuse, R140 ;  /* 0x00000016108c723c */ /* 0x080ff0000000188c */
[C---:B------:R-:W-:Y:S08]  /*5070*/  HMMA.16816.F32 R144, R4.reuse, R22, R144 ;  /* 0x000000160490723c */ /* 0x040ff00000001890 */
[-C--:B--2---:R-:W-:Y:S08]  /*5080*/  HMMA.16816.F32 R148, R4, R24.reuse, R148 ;  /* 0x000000180494723c */ /* 0x084ff00000001894 */
[C---:B------:R-:W-:Y:S08]  /*5090*/  HMMA.16816.F32 R152, R16.reuse, R24, R152 ;  /* 0x000000181098723c */ /* 0x040ff00000001898 */
[-C--:B------:R-:W-:Y:S08]  /*50a0*/  HMMA.16816.F32 R156, R16, R26.reuse, R156 ;  /* 0x0000001a109c723c */ /* 0x080ff0000000189c */
[----:B------:R-:W-:Y:S08]  /*50b0*/  HMMA.16816.F32 R160, R4, R26, R160 ;  /* 0x0000001a04a0723c */ /* 0x000ff000000018a0 */
[-C--:B----4-:R-:W-:Y:S08]  /*50c0*/  HMMA.16816.F32 R116, R32, R36.reuse, R116 ;  /* 0x000000242074723c */ /* 0x090ff00000001874 */
[C---:B------:R-:W-:Y:S08]  /*50d0*/  HMMA.16816.F32 R120, R40.reuse, R36, R120 ;  /* 0x000000242878723c */ /* 0x040ff00000001878 */
[-C--:B------:R-:W-:Y:S08]  /*50e0*/  HMMA.16816.F32 R124, R40, R38.reuse, R124 ;  /* 0x00000026287c723c */ /* 0x080ff0000000187c */
[C---:B------:R-:W-:Y:S08]  /*50f0*/  HMMA.16816.F32 R128, R32.reuse, R38, R128 ;  /* 0x000000262080723c */ /* 0x040ff00000001880 */
[-C--:B-----5:R-:W-:Y:S08]  /*5100*/  HMMA.16816.F32 R132, R32, R8.reuse, R132 ;  /* 0x000000082084723c */ /* 0x0a0ff00000001884 */
[C---:B------:R-:W-:Y:S08]  /*5110*/  HMMA.16816.F32 R136, R40.reuse, R8, R136 ;  /* 0x000000082888723c */ /* 0x040ff00000001888 */
[-C--:B------:R-:W-:Y:S08]  /*5120*/  HMMA.16816.F32 R140, R40, R10.reuse, R140 ;  /* 0x0000000a288c723c */ /* 0x080ff0000000188c */
[C---:B------:R-:W-:Y:S08]  /*5130*/  HMMA.16816.F32 R144, R32.reuse, R10, R144 ;  /* 0x0000000a2090723c */ /* 0x040ff00000001890 */
[-C--:B------:R-:W-:Y:S08]  /*5140*/  HMMA.16816.F32 R148, R32, R28.reuse, R148 ;  /* 0x0000001c2094723c */ /* 0x080ff00000001894 */
[C---:B------:R-:W-:Y:S08]  /*5150*/  HMMA.16816.F32 R152, R40.reuse, R28, R152 ;  /* 0x0000001c2898723c */ /* 0x040ff00000001898 */
[-C--:B------:R-:W-:Y:S08]  /*5160*/  HMMA.16816.F32 R156, R40, R30.reuse, R156 ;  /* 0x0000001e289c723c */ /* 0x080ff0000000189c */
[----:B------:R-:W-:Y:S01]  /*5170*/  HMMA.16816.F32 R160, R32, R30, R160 ;  /* 0x0000001e20a0723c */ /* 0x000fe200000018a0 */
[----:B------:R-:W-:-:S07]  /*5180*/  @!P0 BRA `(.L_x_3) ;  /* 0xffffceb000008947 */ /* 0x000fce000383ffff */
.L_x_0:
[----:B-1--4-:R-:W2:Y:S04]  /*5190*/  LDL.64 R28, [R1+0x8] ;  /* 0x00000800011c7983 */ /* 0x012ea80000100a00 */
[----:B------:R-:W3:Y:S04]  /*51a0*/  LDL R30, [R1+0x18] ;  /* 0x00001800011e7983 */ /* 0x000ee80000100800 */
[----:B------:R-:W1:Y:S01]  /*51b0*/  S2R R64, SR_TID.X ;  /* 0x0000000000407919 */ /* 0x000e620000002100 */
[----:B------:R-:W-:-:S02]  /*51c0*/  F2FP.PACK_AB R68, R69, R68 ;  /* 0x000000444544723e */ /* 0x000fc400000000ff */
[----:B------:R-:W-:Y:S01]  /*51d0*/  F2FP.PACK_AB R70, R71, R70 ;  /* 0x000000464746723e */ /* 0x000fe200000000ff */
[----:B------:R-:W4:Y:S01]  /*51e0*/  LDL.LU R31, [R1+0x1c] ;  /* 0x00001c00011f7983 */ /* 0x000f220000300800 */
[----:B------:R-:W-:Y:S02]  /*51f0*/  F2FP.PACK_AB R80, R81, R80 ;  /* 0x000000505150723e */ /* 0x000fe400000000ff */
[----:B------:R-:W-:Y:S01]  /*5200*/  F2FP.PACK_AB R82, R83, R82 ;  /* 0x000000525352723e */ /* 0x000fe200000000ff */
[----:B------:R-:W5:Y:S01]  /*5210*/  LDL.LU.64 R32, [R1+0x10] ;  /* 0x0000100001207983 */ /* 0x000f620000300a00 */
[----:B------:R-:W-:Y:S01]  /*5220*/  F2FP.PACK_AB R72, R73, R72 ;  /* 0x000000484948723e */ /* 0x000fe200000000ff */
[----:B------:R-:W-:Y:S01]  /*5230*/  FMUL.FTZ R116, R116, c[0x0][0x298] ;  /* 0x0000a60074747a20 */ /* 0x000fe20000410000 */
        /* <DEDUP_REMOVED lines=14> */
[----:B-1----:R-:W-:Y:S01]  /*5320*/  SHF.R.S32.HI R27, RZ, 0x1f, R64 ;  /* 0x0000001fff1b7819 */ /* 0x002fe20000011440 */
[----:B------:R-:W-:Y:S01]  /*5330*/  FMUL.FTZ R120, R120, c[0x0][0x298] ;  /* 0x0000a60078787a20 */ /* 0x000fe20000410000 */
[----:B------:R-:W-:Y:S01]  /*5340*/  F2FP.PACK_AB R88, R89, R88 ;  /* 0x000000585958723e */ /* 0x000fe200000000ff */
[----:B------:R-:W-:Y:S01]  /*5350*/  FMUL.FTZ R24, R121, c[0x0][0x298] ;  /* 0x0000a60079187a20 */ /* 0x000fe20000410000 */
[----:B------:R-:W-:Y:S01]  /*5360*/  LEA.HI R3, R27, R64, RZ, 0x5 ;  /* 0x000000401b037211 */ /* 0x000fe200078f28ff */
[----:B------:R-:W-:Y:S01]  /*5370*/  FMUL.FTZ R122, R122, c[0x0][0x298] ;  /* 0x0000a6007a7a7a20 */ /* 0x000fe20000410000 */
[----:B------:R-:W-:Y:S01]  /*5380*/  F2FP.PACK_AB R90, R91, R90 ;  /* 0x0000005a5b5a723e */ /* 0x000fe200000000ff */
[----:B------:R-:W-:Y:S01]  /*5390*/  FMUL.FTZ R23, R123, c[0x0][0x298] ;  /* 0x0000a6007b177a20 */ /* 0x000fe20000410000 */
[--C-:B------:R-:W-:Y:S01]  /*53a0*/  SHF.R.S32.HI R6, RZ, 0x5, R3.reuse ;  /* 0x00000005ff067819 */ /* 0x100fe20000011403 */
[----:B------:R-:W-:Y:S01]  /*53b0*/  FMUL.FTZ R124, R124, c[0x0][0x298] ;  /* 0x0000a6007c7c7a20 */ /* 0x000fe20000410000 */
[----:B------:R-:W-:Y:S01]  /*53c0*/  SHF.R.S32.HI R3, RZ, 0x1f, R3 ;  /* 0x0000001fff037819 */ /* 0x000fe20000011403 */
        /* <DEDUP_REMOVED lines=57> */
[----:B------:R-:W1:Y:S01]  /*5760*/  S2UR UR9, SR_CTAID.X ;  /* 0x00000000000979c3 */ /* 0x000e620000002500 */
[----:B------:R-:W-:Y:S01]  /*5770*/  FMUL.FTZ R154, R154, c[0x0][0x298] ;  /* 0x0000a6009a9a7a20 */ /* 0x000fe20000410000 */
[----:B------:R-:W-:Y:S01]  /*5780*/  UMOV UR8, 0xffffff80 ;  /* 0xffffff8000087882 */ /* 0x000fe20000000000 */
[----:B------:R-:W-:Y:S01]  /*5790*/  FMUL.FTZ R155, R155, c[0x0][0x298] ;  /* 0x0000a6009b9b7a20 */ /* 0x000fe20000410000 */
[----:B------:R-:W-:Y:S01]  /*57a0*/  ULDC UR7, c[0x0][0x2f0] ;  /* 0x0000bc0000077ab9 */ /* 0x000fe20000000800 */
[----:B------:R-:W-:Y:S01]  /*57b0*/  FMUL.FTZ R156, R156, c[0x0][0x298] ;  /* 0x0000a6009c9c7a20 */ /* 0x000fe20000410000 */
[----:B------:R-:W2:Y:S01]  /*57c0*/  S2R R69, SR_CTAID.X ;  /* 0x0000000000457919 */ /* 0x000ea20000002500 */
[----:B------:R-:W-:Y:S01]  /*57d0*/  FMUL.FTZ R157, R157, c[0x0][0x298] ;  /* 0x0000a6009d9d7a20 */ /* 0x000fe20000410000 */
[----:B------:R-:W-:Y:S01]  /*57e0*/  USHF.R.S32.HI UR6, URZ, 0x1f, UR11 ;  /* 0x0000001f3f067899 */ /* 0x000fe2000801140b */
[----:B------:R-:W-:Y:S01]  /*57f0*/  FMUL.FTZ R158, R158, c[0x0][0x298] ;  /* 0x0000a6009e9e7a20 */ /* 0x000fe20000410000 */
[----:B------:R-:W-:Y:S01]  /*5800*/  ULDC.64 UR4, c[0x0][0x340] ;  /* 0x0000d00000047ab9 */ /* 0x000fe20000000a00 */
[----:B------:R-:W-:Y:S01]  /*5810*/  FMUL.FTZ R159, R159, c[0x0][0x298] ;  /* 0x0000a6009f9f7a20 */ /* 0x000fe20000410000 */
[----:B------:R-:W-:Y:S01]  /*5820*/  UIMAD UR4, UR6, UR4, URZ ;  /* 0x00000004060472a4 */ /* 0x000fe2000f8e023f */
[----:B------:R-:W-:Y:S03]  /*5830*/  BSSY B0, `(.L_x_4) ;  /* 0x0000083000007945 */ /* 0x000fe60003800000 */
[----:B------:R-:W-:-:S02]  /*5840*/  UIMAD UR4, UR11, UR5, UR4 ;  /* 0x000000050b0472a4 */ /* 0x000fc4000f8e0204 */
[----:B-1----:R-:W-:-:S04]  /*5850*/  UIMAD UR7, UR9, UR8, UR7 ;  /* 0x00000008090772a4 */ /* 0x002fc8000f8e0207 */
[----:B------:R-:W-:-:S04]  /*5860*/  UISETP.LT.AND UP0, UPT, UR7, 0x80, UPT ;  /* 0x000000800700788c */ /* 0x000fc8000bf01270 */
[----:B------:R-:W-:Y:S01]  /*5870*/  USEL UR7, UR7, 0x80, UP0 ;  /* 0x0000008007077887 */ /* 0x000fe20008000000 */
[----:B------:R-:W-:Y:S05]  /*5880*/  BAR.SYNC.DEFER_BLOCKING 0x1, 0x100 ;  /* 0x0044000000007b1d */ /* 0x000fea0000010000 */
[----:B------:R-:W-:Y:S01]  /*5890*/  ISETP.GE.AND P5, PT, R248, UR7, PT ;  /* 0x00000007f8007c0c */ /* 0x000fe2000bfa6270 */
[----:B--2---:R-:W-:Y:S02]  /*58a0*/  IMAD.MOV.U32 R66, RZ, RZ, R28 ;  /* 0x000000ffff427224 */ /* 0x004fe400078e001c */
[----:B------:R-:W-:Y:S02]  /*58b0*/  IMAD.MOV.U32 R67, RZ, RZ, R29 ;  /* 0x000000ffff437224 */ /* 0x000fe400078e001d */
[----:B---3--:R-:W-:Y:S01]  /*58c0*/  IMAD.MOV.U32 R65, RZ, RZ, R30 ;  /* 0x000000ffff417224 */ /* 0x008fe200078e001e */
[----:B----4-:R-:W-:-:S02]  /*58d0*/  LEA.HI R2, R31, R31, RZ, 0x1 ;  /* 0x0000001f1f027211 */ /* 0x010fc400078f08ff */
[----:B-----5:R-:W-:Y:S02]  /*58e0*/  SHF.R.S32.HI R0, RZ, 0x1f, R32 ;  /* 0x0000001fff007819 */ /* 0x020fe40000011420 */
[----:B------:R-:W-:Y:S02]  /*58f0*/  SHF.R.S32.HI R8, RZ, 0x1, R2 ;  /* 0x00000001ff087819 */ /* 0x000fe40000011402 */
[CC--:B------:R-:W-:Y:S02]  /*5900*/  LEA.HI R4, R0.reuse, R32.reuse, RZ, 0x2 ;  /* 0x0000002000047211 */ /* 0x0c0fe400078f10ff */
[----:B------:R-:W-:Y:S02]  /*5910*/  LEA.HI R5, R0, R32, RZ, 0x7 ;  /* 0x0000002000057211 */ /* 0x000fe400078f38ff */
[----:B------:R-:W-:Y:S02]  /*5920*/  LEA.HI R0, R3, R6, RZ, 0x2 ;  /* 0x0000000603007211 */ /* 0x000fe400078f10ff */
[----:B------:R-:W-:Y:S01]  /*5930*/  LOP3.LUT R7, R2, 0x3fffffe, RZ, 0xc0, !PT ;  /* 0x03fffffe02077812 */ /* 0x000fe200078ec0ff */
[----:B------:R-:W-:Y:S01]  /*5940*/  IMAD.SHL.U32 R2, R8, 0x40, RZ ;  /* 0x0000004008027824 */ /* 0x000fe200078e00ff */
[----:B------:R-:W-:-:S02]  /*5950*/  LOP3.LUT R4, R4, 0xfffffffc, RZ, 0xc0, !PT ;  /* 0xfffffffc04047812 */ /* 0x000fc400078ec0ff */
[----:B------:R-:W-:Y:S02]  /*5960*/  LOP3.LUT R0, R0, 0xfffffffc, RZ, 0xc0, !PT ;  /* 0xfffffffc00007812 */ /* 0x000fe400078ec0ff */
[----:B------:R-:W-:Y:S01]  /*5970*/  SHF.R.U32.HI R3, RZ, 0x4, R5 ;  /* 0x00000004ff037819 */ /* 0x000fe20000011605 */
[----:B------:R-:W-:Y:S01]  /*5980*/  IMAD.IADD R4, R32, 0x1, -R4 ;  /* 0x0000000120047824 */ /* 0x000fe200078e0a04 */
[----:B------:R-:W-:Y:S01]  /*5990*/  LOP3.LUT R2, R2, 0xc0, RZ, 0xc0, !PT ;  /* 0x000000c002027812 */ /* 0x000fe200078ec0ff */
[----:B------:R-:W-:Y:S01]  /*59a0*/  IMAD.IADD R0, R6, 0x1, -R0 ;  /* 0x0000000106007824 */ /* 0x000fe200078e0a00 */
[----:B------:R-:W-:Y:S01]  /*59b0*/  LOP3.LUT P0, RZ, R8, 0x2, RZ, 0xc0, !PT ;  /* 0x0000000208ff7812 */ /* 0x000fe2000780c0ff */
[----:B------:R-:W-:Y:S01]  /*59c0*/  IMAD.IADD R5, R31, 0x1, -R7 ;  /* 0x000000011f057824 */ /* 0x000fe200078e0a07 */
[----:B------:R-:W-:Y:S01]  /*59d0*/  LOP3.LUT R3, R2, 0x8, R3, 0xf8, !PT ;  /* 0x0000000802037812 */ /* 0x000fe200078ef803 */
[----:B------:R-:W-:Y:S01]  /*59e0*/  IMAD R0, R0, 0x100, R4 ;  /* 0x0000010000007824 */ /* 0x000fe200078e0204 */
[----:B------:R-:W-:-:S02]  /*59f0*/  SHF.R.U32.HI R2, RZ, 0x3, R2 ;  /* 0x00000003ff027819 */ /* 0x000fc40000011602 */
[----:B------:R-:W-:Y:S01]  /*5a00*/  F2FP.PACK_AB R6, R161, R160 ;  /* 0x000000a0a106723e */ /* 0x000fe200000000ff */
[----:B------:R-:W-:Y:S01]  /*5a10*/  IMAD R0, R5, 0x10, R0 ;  /* 0x0000001005007824 */ /* 0x000fe200078e0200 */
[----:B------:R-:W-:Y:S02]  /*5a20*/  LOP3.LUT R2, R3, R2, RZ, 0x3c, !PT ;  /* 0x0000000203027212 */ /* 0x000fe400078e3cff */
[----:B------:R-:W-:Y:S02]  /*5a30*/  F2FP.PACK_AB R5, R163, R162 ;  /* 0x000000a2a305723e */ /* 0x000fe400000000ff */
[----:B------:R-:W-:Y:S01]  /*5a40*/  F2FP.PACK_AB R8, R153, R152 ;  /* 0x000000989908723e */ /* 0x000fe200000000ff */
[----:B------:R-:W-:Y:S01]  /*5a50*/  IMAD.U32 R0, R0, 0x2, R2 ;  /* 0x0000000200007824 */ /* 0x000fe200078e0002 */
[----:B------:R-:W-:Y:S02]  /*5a60*/  F2FP.PACK_AB R7, R155, R154 ;  /* 0x0000009a9b07723e */ /* 0x000fe400000000ff */
[----:B------:R-:W-:Y:S01]  /*5a70*/  F2FP.PACK_AB R4, R157, R156 ;  /* 0x0000009c9d04723e */ /* 0x000fe200000000ff */
[----:B------:R-:W-:Y:S01]  /*5a80*/  IMAD.SHL.U32 R0, R0, 0x2, RZ ;  /* 0x0000000200007824 */ /* 0x000fe200078e00ff */
[----:B------:R-:W-:-:S04]  /*5a90*/  F2FP.PACK_AB R3, R159, R158 ;  /* 0x0000009e9f03723e */ /* 0x000fc800000000ff */
[C---:B------:R-:W-:Y:S01]  /*5aa0*/  IADD3 R2, R0.reuse, 0x20, RZ ;  /* 0x0000002000027810 */ /* 0x040fe20007ffe0ff */
[----:B------:R-:W-:Y:S01]  /*5ab0*/  STS [R0+0x6080], R68 ;  /* 0x0060804400007388 */ /* 0x000fe20000000800 */
[----:B------:R-:W-:-:S03]  /*5ac0*/  @P0 IADD3 R2, R0, -0x20, RZ ;  /* 0xffffffe000020810 */ /* 0x000fc60007ffe0ff */
[----:B------:R-:W-:Y:S04]  /*5ad0*/  STS [R0+0x6280], R70 ;  /* 0x0062804600007388 */ /* 0x000fe80000000800 */
        /* <DEDUP_REMOVED lines=33> */
[----:B------:R1:W-:Y:S04]  /*5cf0*/  STS [R2+0x2280], R13 ;  /* 0x0022800d02007388 */ /* 0x0003e80000000800 */
[----:B------:R-:W-:Y:S04]  /*5d00*/  STS [R0+0x3080], R16 ;  /* 0x0030801000007388 */ /* 0x000fe80000000800 */
[----:B------:R-:W-:Y:S04]  /*5d10*/  STS [R0+0x3280], R15 ;  /* 0x0032800f00007388 */ /* 0x000fe80000000800 */
[----:B------:R2:W-:Y:S04]  /*5d20*/  STS [R2+0x3080], R12 ;  /* 0x0030800c02007388 */ /* 0x0005e80000000800 */
[----:B------:R-:W-:Y:S04]  /*5d30*/  STS [R2+0x3280], R11 ;  /* 0x0032800b02007388 */ /* 0x000fe80000000800 */
[----:B------:R3:W-:Y:S04]  /*5d40*/  STS [R0+0x4080], R10 ;  /* 0x0040800a00007388 */ /* 0x0007e80000000800 */
[----:B------:R-:W-:Y:S01]  /*5d50*/  STS [R0+0x4280], R9 ;  /* 0x0042800900007388 */ /* 0x000fe20000000800 */
[----:B-1----:R-:W-:-:S03]  /*5d60*/  SHF.R.S32.HI R13, RZ, 0x1f, R66 ;  /* 0x0000001fff0d7819 */ /* 0x002fc60000011442 */
[----:B------:R1:W-:Y:S04]  /*5d70*/  STS [R2+0x4080], R6 ;  /* 0x0040800602007388 */ /* 0x0003e80000000800 */
[----:B------:R-:W-:Y:S04]  /*5d80*/  STS [R2+0x4280], R5 ;  /* 0x0042800502007388 */ /* 0x000fe80000000800 */
[----:B------:R-:W-:Y:S01]  /*5d90*/  STS [R0+0x5080], R8 ;  /* 0x0050800800007388 */ /* 0x000fe20000000800 */
[----:B--2---:R-:W-:-:S03]  /*5da0*/  IMAD.MOV.U32 R12, RZ, RZ, R66 ;  /* 0x000000ffff0c7224 */ /* 0x004fc600078e0042 */
[----:B------:R2:W-:Y:S04]  /*5db0*/  STS [R0+0x5280], R7 ;  /* 0x0052800700007388 */ /* 0x0005e80000000800 */
[----:B------:R-:W-:Y:S01]  /*5dc0*/  STS [R2+0x5080], R4 ;  /* 0x0050800402007388 */ /* 0x000fe20000000800 */
[----:B---3--:R-:W-:-:S03]  /*5dd0*/  IMAD.U32 R10, RZ, RZ, UR11 ;  /* 0x0000000bff0a7e24 */ /* 0x008fc6000f8e00ff */
[----:B------:R3:W-:Y:S04]  /*5de0*/  STS [R2+0x5280], R3 ;  /* 0x0052800302007388 */ /* 0x0007e80000000800 */
[----:B------:R-:W-:Y:S01]  /*5df0*/  BAR.SYNC.DEFER_BLOCKING 0x1, 0x100 ;  /* 0x0044000000007b1d */ /* 0x000fe20000010000 */
[----:B-1----:R-:W-:-:S04]  /*5e00*/  LEA.HI R6, R27, R64, RZ, 0x2 ;  /* 0x000000401b067211 */ /* 0x002fc800078f10ff */
[----:B------:R-:W-:Y:S01]  /*5e10*/  SHF.R.S32.HI R6, RZ, 0x2, R6 ;  /* 0x00000002ff067819 */ /* 0x000fe20000011406 */
[----:B------:R-:W1:Y:S03]  /*5e20*/  S2R R14, SR_CTAID.Y ;  /* 0x00000000000e7919 */ /* 0x000e660000002600 */
[----:B--2---:R-:W-:-:S05]  /*5e30*/  SHF.R.S32.HI R7, RZ, 0x1f, R6 ;  /* 0x0000001fff077819 */ /* 0x004fca0000011406 */
[----:B------:R-:W-:Y:S01]  /*5e40*/  IMAD.WIDE R6, R69, 0x80, R6 ;  /* 0x0000008045067825 */ /* 0x000fe200078e0206 */
[----:B------:R2:W4:Y:S04]  /*5e50*/  LDS.128 R36, [R251+0x7080] ;  /* 0x00708000fb247984 */ /* 0x0005280000000c00 */
[----:B------:R2:W2:Y:S01]  /*5e60*/  LDS.128 R32, [R251+0x9080] ;  /* 0x00908000fb207984 */ /* 0x0004a20000000c00 */
[----:B-1----:R-:W-:Y:S01]  /*5e70*/  SHF.R.S32.HI R15, RZ, 0x1f, R14 ;  /* 0x0000001fff0f7819 */ /* 0x002fe2000001140e */
[----:B---3--:R-:W-:Y:S02]  /*5e80*/  IMAD.WIDE.U32 R2, R14, c[0x0][0x338], R12 ;  /* 0x0000ce000e027a25 */ /* 0x008fe400078e000c */
[----:B------:R1:W3:Y:S02]  /*5e90*/  LDS.128 R28, [R251+0xb080] ;  /* 0x00b08000fb1c7984 */ /* 0x0002e40000000c00 */
[----:B------:R-:W-:-:S02]  /*5ea0*/  IMAD R0, R15, c[0x0][0x338], RZ ;  /* 0x0000ce000f007a24 */ /* 0x000fc400078e02ff */
[----:B------:R1:W1:Y:S02]  /*5eb0*/  LDS.128 R48, [R251+0x80] ;  /* 0x00008000fb307984 */ /* 0x0002640000000c00 */
[----:B------:R-:W-:Y:S02]  /*5ec0*/  IMAD R0, R14, c[0x0][0x33c], R0 ;  /* 0x0000cf000e007a24 */ /* 0x000fe400078e0200 */
[----:B------:R1:W1:Y:S02]  /*5ed0*/  LDS.128 R44, [R251+0x2080] ;  /* 0x00208000fb2c7984 */ /* 0x0002640000000c00 */
[----:B------:R-:W-:Y:S02]  /*5ee0*/  IMAD.IADD R3, R3, 0x1, R0 ;  /* 0x0000000103037824 */ /* 0x000fe400078e0200 */
[----:B------:R1:W1:Y:S02]  /*5ef0*/  LDS.128 R40, [R251+0x4080] ;  /* 0x00408000fb287984 */ /* 0x0002640000000c00 */
[----:B------:R-:W-:-:S02]  /*5f00*/  IMAD.WIDE.U32 R10, R10, c[0x0][0x340], R2 ;  /* 0x0000d0000a0a7a25 */ /* 0x000fc400078e0002 */
[----:B------:R1:W1:Y:S04]  /*5f10*/  LDS.128 R60, [R251+0x1080] ;  /* 0x00108000fb3c7984 */ /* 0x0002680000000c00 */
[----:B------:R1:W1:Y:S01]  /*5f20*/  LDS.128 R56, [R251+0x3080] ;  /* 0x00308000fb387984 */ /* 0x0002620000000c00 */
[----:B------:R-:W-:-:S03]  /*5f30*/  IADD3 R3, R11, UR4, RZ ;  /* 0x000000040b037c10 */ /* 0x000fc6000fffe0ff */
[----:B------:R1:W1:Y:S01]  /*5f40*/  LDS.128 R52, [R251+0x5080] ;  /* 0x00508000fb347984 */ /* 0x0002620000000c00 */
[----:B------:R-:W-:Y:S05]  /*5f50*/  @P5 BRA `(.L_x_5) ;  /* 0x0000010000005947 */ /* 0x000fea0003800000 */
[----:B------:R-:W-:Y:S01]  /*5f60*/  ISETP.GE.AND P3, PT, R66, c[0x0][0x324], PT ;  /* 0x0000c90042007a0c */ /* 0x000fe20003f66270 */
[----:B------:R-:W5:Y:S01]  /*5f70*/  LDS.128 R24, [R251+0x8080] ;  /* 0x00808000fb187984 */ /* 0x000f620000000c00 */
[----:B------:R-:W-:Y:S01]  /*5f80*/  IMAD R0, R7, c[0x0][0x330], RZ ;  /* 0x0000cc0007007a24 */ /* 0x000fe200078e02ff */
[----:B------:R-:W-:Y:S01]  /*5f90*/  ISETP.GE.AND P2, PT, R252, c[0x0][0x324], PT ;  /* 0x0000c900fc007a0c */ /* 0x000fe20003f46270 */
[----:B------:R-:W-:Y:S01]  /*5fa0*/  IMAD.MOV.U32 R2, RZ, RZ, R10 ;  /* 0x000000ffff027224 */ /* 0x000fe200078e000a */
[----:B------:R-:W4:Y:S01]  /*5fb0*/  LDS.128 R20, [R251+0xa080] ;  /* 0x00a08000fb147984 */ /* 0x000f220000000c00 */
[C---:B------:R-:W-:Y:S01]  /*5fc0*/  IMAD R0, R6.reuse, c[0x0][0x334], R0 ;  /* 0x0000cd0006007a24 */ /* 0x040fe200078e0200 */
[----:B------:R-:W-:Y:S01]  /*5fd0*/  ISETP.GE.AND P1, PT, R65, c[0x0][0x324], PT ;  /* 0x0000c90041007a0c */ /* 0x000fe20003f26270 */
[----:B------:R-:W-:-:S04]  /*5fe0*/  IMAD.WIDE.U32 R8, R6, c[0x0][0x330], R2 ;  /* 0x0000cc0006087a25 */ /* 0x000fc800078e0002 */
[----:B------:R-:W-:Y:S01]  /*5ff0*/  IMAD.IADD R0, R9, 0x1, R0 ;  /* 0x0000000109007824 */ /* 0x000fe200078e0200 */
[----:B------:R-:W3:Y:S01]  /*6000*/  @!P3 LDS.128 R16, [R251+0x6080] ;  /* 0x00608000fb10b984 */ /* 0x000ee20000000c00 */
[----:B------:R-:W-:-:S04]  /*6010*/  LEA R4, P0, R8, c[0x0][0x318], 0x1 ;  /* 0x0000c60008047a11 */ /* 0x000fc800078008ff */
[----:B------:R-:W-:-:S05]  /*6020*/  LEA.HI.X R5, R8, c[0x0][0x31c], R0, 0x1, P0 ;  /* 0x0000c70008057a11 */ /* 0x000fca00000f0c00 */
[----:B-----5:R2:W-:Y:S04]  /*6030*/  @!P2 STG.E.128 [R4.64+0x40], R24 ;  /* 0x000040180400a986 */ /* 0x0205e8000c101d10 */
[----:B----4-:R2:W-:Y:S04]  /*6040*/  @!P1 STG.E.128 [R4.64+0x80], R20 ;  /* 0x0000801404009986 */ /* 0x0105e8000c101d10 */
[----:B---3--:R2:W-:Y:S02]  /*6050*/  @!P3 STG.E.128 [R4.64], R16 ;  /* 0x000000100400b986 */ /* 0x0085e4000c101d10 */
.L_x_5:
[----:B------:R-:W-:Y:S05]  /*6060*/  BSYNC B0 ;  /* 0x0000000000007941 */ /* 0x000fea0003800000 */
.L_x_4:
[----:B------:R-:W-:Y:S01]  /*6070*/  IADD3 R0, R248, 0x40, RZ ;  /* 0x00000040f8007810 */ /* 0x000fe20007ffe0ff */
[----:B------:R-:W-:Y:S03]  /*6080*/  BSSY B0, `(.L_x_6) ;  /* 0x0000012000007945 */ /* 0x000fe60003800000 */
[----:B------:R-:W-:-:S13]  /*6090*/  ISETP.GE.AND P4, PT, R0, UR7, PT ;  /* 0x0000000700007c0c */ /* 0x000fda000bf86270 */
[----:B------:R-:W-:Y:S05]  /*60a0*/  @P4 BRA `(.L_x_7) ;  /* 0x000000f000004947 */ /* 0x000fea0003800000 */
[----:B------:R-:W-:Y:S02]  /*60b0*/  IADD3 R0, P0, R6, 0x40, RZ ;  /* 0x0000004006007810 */ /* 0x000fe40007f1e0ff */
[----:B------:R-:W-:Y:S02]  /*60c0*/  ISETP.GE.AND P2, PT, R66, c[0x0][0x324], PT ;  /* 0x0000c90042007a0c */ /* 0x000fe40003f46270 */
[----:B------:R-:W-:Y:S01]  /*60d0*/  ISETP.GE.AND P1, PT, R252, c[0x0][0x324], PT ;  /* 0x0000c900fc007a0c */ /* 0x000fe20003f26270 */
[----:B------:R-:W-:Y:S01]  /*60e0*/  IMAD.X R2, RZ, RZ, R7, P0 ;  /* 0x000000ffff027224 */ /* 0x000fe200000e0607 */
[----:B------:R-:W-:-:S03]  /*60f0*/  ISETP.GE.AND P0, PT, R65, c[0x0][0x324], PT ;  /* 0x0000c90041007a0c */ /* 0x000fc60003f06270 */
[----:B------:R-:W-:Y:S02]  /*6100*/  IMAD R8, R2, c[0x0][0x330], RZ ;  /* 0x0000cc0002087a24 */ /* 0x000fe400078e02ff */
[----:B------:R-:W-:-:S04]  /*6110*/  IMAD.MOV.U32 R2, RZ, RZ, R10 ;  /* 0x000000ffff027224 */ /* 0x000fc800078e000a */
[----:B--2---:R-:W-:-:S04]  /*6120*/  IMAD.WIDE.U32 R4, R0, c[0x0][0x330], R2 ;  /* 0x0000cc0000047a25 */ /* 0x004fc800078e0002 */
[----:B------:R-:W-:Y:S01]  /*6130*/  IMAD R0, R0, c[0x0][0x334], R8 ;  /* 0x0000cd0000007a24 */ /* 0x000fe200078e0208 */
[----:B------:R-:W-:-:S03]  /*6140*/  LEA R2, P3, R4, c[0x0][0x318], 0x1 ;  /* 0x0000c60004027a11 */ /* 0x000fc600078608ff */
[----:B------:R-:W-:-:S05]  /*6150*/  IMAD.IADD R0, R5, 0x1, R0 ;  /* 0x0000000105007824 */ /* 0x000fca00078e0200 */
[----:B------:R-:W-:-:S05]  /*6160*/  LEA.HI.X R3, R4, c[0x0][0x31c], R0, 0x1, P3 ;  /* 0x0000c70004037a11 */ /* 0x000fca00018f0c00 */
[----:B----4-:R2:W-:Y:S04]  /*6170*/  @!P2 STG.E.128 [R2.64], R36 ;  /* 0x000000240200a986 */ /* 0x0105e8000c101d10 */
[----:B------:R2:W-:Y:S04]  /*6180*/  @!P1 STG.E.128 [R2.64+0x40], R32 ;  /* 0x0000402002009986 */ /* 0x0005e8000c101d10 */
[----:B---3--:R2:W-:Y:S02]  /*6190*/  @!P0 STG.E.128 [R2.64+0x80], R28 ;  /* 0x0000801c02008986 */ /* 0x0085e4000c101d10 */
.L_x_7:
[----:B------:R-:W-:Y:S05]  /*61a0*/  BSYNC B0 ;  /* 0x0000000000007941 */ /* 0x000fea0003800000 */
.L_x_6:
[----:B------:R-:W-:Y:S01]  /*61b0*/  IMAD R0, R15, c[0x0][0x308], RZ ;  /* 0x0000c2000f007a24 */ /* 0x000fe200078e02ff */
[----:B------:R-:W-:Y:S01]  /*61c0*/  ULDC.64 UR4, c[0x0][0x310] ;  /* 0x0000c40000047ab9 */ /* 0x000fe20000000a00 */
[C---:B--2---:R-:W-:Y:S01]  /*61d0*/  IMAD.WIDE.U32 R2, R14.reuse, c[0x0][0x308], R12 ;  /* 0x0000c2000e027a25 */ /* 0x044fe200078e000c */
[----:B------:R-:W-:Y:S01]  /*61e0*/  UIMAD UR4, UR6, UR4, URZ ;  /* 0x00000004060472a4 */ /* 0x000fe2000f8e023f */
[----:B------:R-:W-:Y:S02]  /*61f0*/  BSSY B0, `(.L_x_8) ;  /* 0x0000015000007945 */ /* 0x000fe40003800000 */
[----:B------:R-:W-:Y:S01]  /*6200*/  IMAD R0, R14, c[0x0][0x30c], R0 ;  /* 0x0000c3000e007a24 */ /* 0x000fe200078e0200 */
[----:B------:R-:W-:-:S04]  /*6210*/  UIMAD UR4, UR11, UR5, UR4 ;  /* 0x000000050b0472a4 */ /* 0x000fc8000f8e0204 */
[----:B------:R-:W-:Y:S02]  /*6220*/  IADD3 R3, R3, R0, RZ ;  /* 0x0000000003037210 */ /* 0x000fe40007ffe0ff */
[----:B------:R-:W-:-:S05]  /*6230*/  MOV R0, UR11 ;  /* 0x0000000b00007c02 */ /* 0x000fca0008000f00 */
[----:B------:R-:W-:-:S05]  /*6240*/  IMAD.WIDE.U32 R10, R0, c[0x0][0x310], R2 ;  /* 0x0000c400000a7a25 */ /* 0x000fca00078e0002 */
[----:B------:R-:W-:Y:S01]  /*6250*/  IADD3 R3, R11, UR4, RZ ;  /* 0x000000040b037c10 */ /* 0x000fe2000fffe0ff */
[----:B------:R-:W-:Y:S05]  /*6260*/  @P5 BRA `(.L_x_9) ;  /* 0x000000d000005947 */ /* 0x000fea0003800000 */
[----:B------:R-:W-:Y:S01]  /*6270*/  IMAD R0, R7, c[0x0][0x300], RZ ;  /* 0x0000c00007007a24 */ /* 0x000fe200078e02ff */
[----:B------:R-:W-:Y:S01]  /*6280*/  ISETP.GE.AND P3, PT, R66, c[0x0][0x2f4], PT ;  /* 0x0000bd0042007a0c */ /* 0x000fe20003f66270 */
[----:B------:R-:W-:Y:S01]  /*6290*/  IMAD.MOV.U32 R2, RZ, RZ, R10 ;  /* 0x000000ffff027224 */ /* 0x000fe200078e000a */
[----:B------:R-:W-:Y:S01]  /*62a0*/  ISETP.GE.AND P2, PT, R252, c[0x0][0x2f4], PT ;  /* 0x0000bd00fc007a0c */ /* 0x000fe20003f46270 */
[C---:B------:R-:W-:Y:S01]  /*62b0*/  IMAD R0, R6.reuse, c[0x0][0x304], R0 ;  /* 0x0000c10006007a24 */ /* 0x040fe200078e0200 */
[----:B------:R-:W-:Y:S01]  /*62c0*/  ISETP.GE.AND P1, PT, R65, c[0x0][0x2f4], PT ;  /* 0x0000bd0041007a0c */ /* 0x000fe20003f26270 */
[----:B------:R-:W-:-:S04]  /*62d0*/  IMAD.WIDE.U32 R8, R6, c[0x0][0x300], R2 ;  /* 0x0000c00006087a25 */ /* 0x000fc800078e0002 */
[----:B------:R-:W-:Y:S01]  /*62e0*/  IMAD.IADD R0, R9, 0x1, R0 ;  /* 0x0000000109007824 */ /* 0x000fe200078e0200 */
[----:B------:R-:W-:-:S04]  /*62f0*/  LEA R4, P0, R8, c[0x0][0x2e8], 0x1 ;  /* 0x0000ba0008047a11 */ /* 0x000fc800078008ff */
[----:B------:R-:W-:-:S05]  /*6300*/  LEA.HI.X R5, R8, c[0x0][0x2ec], R0, 0x1, P0 ;  /* 0x0000bb0008057a11 */ /* 0x000fca00000f0c00 */
[----:B-1----:R1:W-:Y:S04]  /*6310*/  @!P3 STG.E.128 [R4.64], R48 ;  /* 0x000000300400b986 */ /* 0x0023e8000c101d10 */
[----:B------:R1:W-:Y:S04]  /*6320*/  @!P2 STG.E.128 [R4.64+0x40], R44 ;  /* 0x0000402c0400a986 */ /* 0x0003e8000c101d10 */
[----:B------:R1:W-:Y:S02]  /*6330*/  @!P1 STG.E.128 [R4.64+0x80], R40 ;  /* 0x0000802804009986 */ /* 0x0003e4000c101d10 */
.L_x_9:
[----:B------:R-:W-:Y:S05]  /*6340*/  BSYNC B0 ;  /* 0x0000000000007941 */ /* 0x000fea0003800000 */
.L_x_8:
[----:B------:R-:W-:Y:S05]  /*6350*/  @P4 EXIT ;  /* 0x000000000000494d */ /* 0x000fea0003800000 */
[----:B------:R-:W-:Y:S01]  /*6360*/  IADD3 R6, P0, R6, 0x40, RZ ;  /* 0x0000004006067810 */ /* 0x000fe20007f1e0ff */
[----:B------:R-:W-:Y:S01]  /*6370*/  IMAD.MOV.U32 R2, RZ, RZ, R10 ;  /* 0x000000ffff027224 */ /* 0x000fe200078e000a */
[----:B------:R-:W-:-:S03]  /*6380*/  ISETP.GE.AND P1, PT, R66, c[0x0][0x2f4], PT ;  /* 0x0000bd0042007a0c */ /* 0x000fc60003f26270 */
[----:B------:R-:W-:Y:S01]  /*6390*/  IMAD.X R0, RZ, RZ, R7, P0 ;  /* 0x000000ffff007224 */ /* 0x000fe200000e0607 */
[----:B------:R-:W-:Y:S01]  /*63a0*/  ISETP.GE.AND P0, PT, R252, c[0x0][0x2f4], PT ;  /* 0x0000bd00fc007a0c */ /* 0x000fe20003f06270 */
[----:B-1----:R-:W-:-:S04]  /*63b0*/  IMAD.WIDE.U32 R4, R6, c[0x0][0x300], R2 ;  /* 0x0000c00006047a25 */ /* 0x002fc800078e0002 */
[----:B------:R-:W-:Y:S01]  /*63c0*/  IMAD R0, R0, c[0x0][0x300], RZ ;  /* 0x0000c00000007a24 */ /* 0x000fe200078e02ff */
[----:B------:R-:W-:-:S03]  /*63d0*/  LEA R2, P2, R4, c[0x0][0x2e8], 0x1 ;  /* 0x0000ba0004027a11 */ /* 0x000fc600078408ff */
[----:B------:R-:W-:-:S04]  /*63e0*/  IMAD R0, R6, c[0x0][0x304], R0 ;  /* 0x0000c10006007a24 */ /* 0x000fc800078e0200 */
[----:B------:R-:W-:-:S05]  /*63f0*/  IMAD.IADD R0, R5, 0x1, R0 ;  /* 0x0000000105007824 */ /* 0x000fca00078e0200 */
[----:B------:R-:W-:-:S05]  /*6400*/  LEA.HI.X R3, R4, c[0x0][0x2ec], R0, 0x1, P2 ;  /* 0x0000bb0004037a11 */ /* 0x000fca00010f0c00 */
[----:B------:R1:W-:Y:S01]  /*6410*/  @!P0 STG.E.128 [R2.64+0x40], R56 ;  /* 0x0000403802008986 */ /* 0x0003e2000c101d10 */
[----:B------:R-:W-:-:S03]  /*6420*/  ISETP.GE.AND P0, PT, R65, c[0x0][0x2f4], PT ;  /* 0x0000bd0041007a0c */ /* 0x000fc60003f06270 */
[----:B------:R1:W-:Y:S10]  /*6430*/  @!P1 STG.E.128 [R2.64], R60 ;  /* 0x0000003c02009986 */ /* 0x0003f4000c101d10 */
[----:B------:R-:W-:Y:S05]  /*6440*/  @P0 EXIT ;  /* 0x000000000000094d */ /* 0x000fea0003800000 */
[----:B------:R-:W-:Y:S01]  /*6450*/  STG.E.128 [R2.64+0x80], R52 ;  /* 0x0000803402007986 */ /* 0x000fe2000c101d10 */
[----:B------:R-:W-:Y:S05]  /*6460*/  EXIT ;  /* 0x000000000000794d */ /* 0x000fea0003800000 */
.L_x_10:
[----:B------:R-:W-:-:S00]  /*6470*/  BRA `(.L_x_10) ;  /* 0xfffffff000007947 */ /* 0x000fc0000383ffff */
[----:B------:R-:W-:-:S00]  /*6480*/  NOP ;  /* 0x0000000000007918 */ /* 0x000fc00000000000 */
[----:B------:R-:W-:-:S00]  /*6490*/  NOP ;  /* 0x0000000000007918 */ /* 0x000fc00000000000 */
[----:B------:R-:W-:-:S00]  /*64a0*/  NOP ;  /* 0x0000000000007918 */ /* 0x000fc00000000000 */
[----:B------:R-:W-:-:S00]  /*64b0*/  NOP ;  /* 0x0000000000007918 */ /* 0x000fc00000000000 */
[----:B------:R-:W-:-:S00]  /*64c0*/  NOP ;  /* 0x0000000000007918 */ /* 0x000fc00000000000 */
[----:B------:R-:W-:-:S00]  /*64d0*/  NOP ;  /* 0x0000000000007918 */ /* 0x000fc00000000000 */
[----:B------:R-:W-:-:S00]  /*64e0*/  NOP ;  /* 0x0000000000007918 */ /* 0x000fc00000000000 */
[----:B------:R-:W-:-:S00]  /*64f0*/  NOP ;  /* 0x0000000000007918 */ /* 0x000fc00000000000 */
.L_x_1381:


//--------------------- .text._ZN7cutlass13device_kernelIN5flash19enable_sm80_to_sm89INS1_16FlashAttnBwdSm80INS1_25CollectiveMainloopBwdSm80ILi2ELi1EN4cute5tupleIJNS5_1CILi64EEENS7_ILi128EEENS7_ILi96EEEEEENS_6half_tEfNS_4arch4Sm80ELb0ELb0ELb0ELb0ELb1ELb0ELb0ELb0ELi2ELi2ELi4ELi2ELb1EEENS1_21CollectiveEpilogueBwdISB_SC_SE_Li256ELb0ELb0ELi2EEENS1_19SingleTileSchedulerILb0ELb0ELb0ELi128EEEEEEEEEvNT_6ParamsE --------------------------
	.section	.text._ZN7cutlass13device_kernelIN5flash19enable_sm80_to_sm89INS1_16FlashAttnBwdSm80INS1_25CollectiveMainloopBwdSm80ILi2ELi1EN4cute5tupleIJNS5_1CILi64EEENS7_ILi128EEENS7_ILi96EEEEEENS_6half_tEfNS_4arch4Sm80ELb0ELb0ELb0ELb0ELb1ELb0ELb0ELb0ELi2ELi2ELi4ELi2ELb1EEENS1_21CollectiveEpilogueBwdISB_SC_SE_Li256ELb0ELb0ELi2EEENS1_19SingleTileSchedulerILb0ELb0ELb0ELi128EEEEEEEEEvNT_6ParamsE,"ax",@progbits
	.sectioninfo	@"SHI_REGISTERS=255"
	.align	128
.text._ZN7cutlass13device_kernelIN5flash19enable_sm80_to_sm89INS1_16FlashAttnBwdSm80INS1_25CollectiveMainloopBwdSm80ILi2ELi1EN4cute5tupleIJNS5_1CILi64EEENS7_ILi128EEENS7_ILi96EEEEEENS_6half_tEfNS_4arch4Sm80ELb0ELb0ELb0ELb0ELb1ELb0ELb0ELb0ELi2ELi2ELi4ELi2ELb1EEENS1_21CollectiveEpilogueBwdISB_SC_SE_Li256ELb0ELb0ELi2EEENS1_19SingleTileSchedulerILb0ELb0ELb0ELi128EEEEEEEEEvNT_6ParamsE:
        .type           _ZN7cutlass13device_kernelIN5flash19enable_sm80_to_sm89INS1_16FlashAttnBwdSm80INS1_25CollectiveMainloopBwdSm80ILi2ELi1EN4cute5tupleIJNS5_1CILi64EEENS7_ILi128EEENS7_ILi96EEEEEENS_6half_tEfNS_4arch4Sm80ELb0ELb0ELb0ELb0ELb1ELb0ELb0ELb0ELi2ELi2ELi4ELi2ELb1EEENS1_21CollectiveEpilogueBwdISB_SC_SE_Li256ELb0ELb0ELi2EEENS1_19SingleTileSchedulerILb0ELb0ELb0ELi128EEEEEEEEEvNT_6ParamsE,@function
        .size           _ZN7cutlass13device_kernelIN5flash19enable_sm80_to_sm89INS1_16FlashAttnBwdSm80INS1_25CollectiveMainloopBwdSm80ILi2ELi1EN4cute5tupleIJNS5_1CILi64EEENS7_ILi128EEENS7_ILi96EEEEEENS_6half_tEfNS_4arch4Sm80ELb0ELb0ELb0ELb0ELb1ELb0ELb0ELb0ELi2ELi2ELi4ELi2ELb1EEENS1_21CollectiveEpilogueBwdISB_SC_SE_Li256ELb0ELb0ELi2EEENS1_19SingleTileSchedulerILb0ELb0ELb0ELi128EEEEEEEEEvNT_6ParamsE,(.L_x_1382 - _ZN7cutlass13device_kernelIN5flash19enable_sm80_to_sm89INS1_16FlashAttnBwdSm80INS1_25CollectiveMainloopBwdSm80ILi2ELi1EN4cute5tupleIJNS5_1CILi64EEENS7_ILi128EEENS7_ILi96EEEEEENS_6half_tEfNS_4arch4Sm80ELb0ELb0ELb0ELb0ELb1ELb0ELb0ELb0ELi2ELi2ELi4ELi2ELb1EEENS1_21CollectiveEpilogueBwdISB_SC_SE_Li256ELb0ELb0ELi2EEENS1_19SingleTileSchedulerILb0ELb0ELb0ELi128EEEEEEEEEvNT_6ParamsE)
        .other          _ZN7cutlass13device_kernelIN5flash19enable_sm80_to_sm89INS1_16FlashAttnBwdSm80INS1_25CollectiveMainloopBwdSm80ILi2ELi1EN4cute5tupleIJNS5_1CILi64EEENS7_ILi128EEENS7_ILi96EEEEEENS_6half_tEfNS_4arch4Sm80ELb0ELb0ELb0ELb0ELb1ELb0ELb0ELb0ELi2ELi2ELi4ELi2ELb1EEENS1_21CollectiveEpilogueBwdISB_SC_SE_Li256ELb0ELb0ELi2EEENS1_19SingleTileSchedulerILb0ELb0ELb0ELi128EEEEEEEEEvNT_6ParamsE,@"STO_CUDA_ENTRY STV_DEFAULT"
_ZN7cutlass13device_kernelIN5flash19enable_sm80_to_sm89INS1_16FlashAttnBwdSm80INS1_25CollectiveMainloopBwdSm80ILi2ELi1EN4cute5tupleIJNS5_1CILi64EEENS7_ILi128EEENS7_ILi96EEEEEENS_6half_tEfNS_4arch4Sm80ELb0ELb0ELb0ELb0ELb1ELb0ELb0ELb0ELi2ELi2ELi4ELi2ELb1EEENS1_21CollectiveEpilogueBwdISB_SC_SE_Li256ELb0ELb0ELi2EEENS1_19SingleTileSchedulerILb0ELb0ELb0ELi128EEEEEEEEEvNT_6ParamsE:
        /* <DEDUP_REMOVED lines=516> */
.L_x_14:
        /* <DEDUP_REMOVED lines=153> */
.L_x_12:
        /* <DEDUP_REMOVED lines=444> */
.L_x_13:
        /* <DEDUP_REMOVED lines=192> */
.L_x_11:
        /* <DEDUP_REMOVED lines=237> */
.L_x_16:
[----:B------:R-:W-:Y:S05]  /*6060*/  BSYNC B0 ;  /* 0x0000000000007941 */ /* 0x000fea0003800000 */
.L_x_15:
        /* <DEDUP_REMOVED lines=19> */
.L_x_18:
[----:B------:R-:W-:Y:S05]  /*61a0*/  BSYNC B0 ;  /* 0x0000000000007941 */ /* 0x000fea0003800000 */
.L_x_17:
        /* <DEDUP_REMOVED lines=25> */
.L_x_20:
[----:B------:R-:W-:Y:S05]  /*6340*/  BSYNC B0 ;  /* 0x0000000000007941 */ /* 0x000fea0003800000 */
.L_x_19:
        /* <DEDUP_REMOVED lines=18> */
.L_x_21:
        /* <DEDUP_REMOVED lines=9> */
.L_x_1382:


//--------------------- .text._ZN7cutlass13device_kernelIN5flash19enable_sm80_to_sm89INS1_16FlashAttnBwdSm80INS1_25CollectiveMainloopBwdSm80ILi2ELi1EN4cute5tupleIJNS5_1CILi64EEENS7_ILi128EEENS7_ILi96EEEEEENS_6half_tEfNS_4arch4Sm80ELb0ELb0ELb0ELb0ELb0ELb0ELb0ELb0ELi2ELi2ELi4ELi2ELb1EEENS1_24CollectiveEpilogueBwdGQAISB_fSE_Li256ELb0ELb0EEENS1_19SingleTileSchedulerILb0ELb0ELb0ELi128EEEEEEEEEvNT_6ParamsE --------------------------
	.section	.text._ZN7cutlass13device_kernelIN5flash19enable_sm80_to_sm89INS1_16FlashAttnBwdSm80INS1_25CollectiveMainloopBwdSm80ILi2ELi1EN4cute5tupleIJNS5_1CILi64EEENS7_ILi128EEENS7_ILi96EEEEEENS_6half_tEfNS_4arch4Sm80ELb0ELb0ELb0ELb0ELb0ELb0ELb0ELb0ELi2ELi2ELi4ELi2ELb1EEENS1_24CollectiveEpilogueBwdGQAISB_fSE_Li256ELb0ELb0EEENS1_19SingleTileSchedulerILb0ELb0ELb0ELi128EEEEEEEEEvNT_6ParamsE,"ax",@progbits
	.sectioninfo	@"SHI_REGISTERS=255"
	.align	128
.text._ZN7cutlass13device_kernelIN5flash19enable_sm80_to_sm89INS1_16FlashAttnBwdSm80INS1_25CollectiveMainloopBwdSm80ILi2ELi1EN4cute5tupleIJNS5_1CILi64EEENS7_ILi128EEENS7_ILi96EEEEEENS_6half_tEfNS_4arch4Sm80ELb0ELb0ELb0ELb0ELb0ELb0ELb0ELb0ELi2ELi2ELi4ELi2ELb1EEENS1_24CollectiveEpilogueBwdGQAISB_fSE_Li256ELb0ELb0EEENS1_19SingleTileSchedulerILb0ELb0ELb0ELi128EEEEEEEEEvNT_6ParamsE:
        .type           _ZN7cutlass13device_kernelIN5flash19enable_sm80_to_sm89INS1_16FlashAttnBwdSm80INS1_25CollectiveMainloopBwdSm80ILi2ELi1EN4cute5tupleIJNS5_1CILi64EEENS7_ILi128EEENS7_ILi96EEEEEENS_6half_tEfNS_4arch4Sm80ELb0ELb0ELb0ELb0ELb0ELb0ELb0ELb0ELi2ELi2ELi4ELi2ELb1EEENS1_24CollectiveEpilogueBwdGQAISB_fSE_Li256ELb0ELb0EEENS1_19SingleTileSchedulerILb0ELb0ELb0ELi128EEEEEEEEEvNT_6ParamsE,@function
        .size           _ZN7cutlass13device_kernelIN5flash19enable_sm80_to_sm89INS1_16FlashAttnBwdSm80INS1_25CollectiveMainloopBwdSm80ILi2ELi1EN4cute5tupleIJNS5_1CILi64EEENS7_ILi128EEENS7_ILi96EEEEEENS_6half_tEfNS_4arch4Sm80ELb0ELb0ELb0ELb0ELb0ELb0ELb0ELb0ELi2ELi2ELi4ELi2ELb1EEENS1_24CollectiveEpilogueBwdGQAISB_fSE_Li256ELb0ELb0EEENS1_19SingleTileSchedulerILb0ELb0ELb0ELi128EEEEEEEEEvNT_6ParamsE,(.L_x_1383 - _ZN7cutlass13device_kernelIN5flash19enable_sm80_to_sm89INS1_16FlashAttnBwdSm80INS1_25CollectiveMainloopBwdSm80ILi2ELi1EN4cute5tupleIJNS5_1CILi64EEENS7_ILi128EEENS7_ILi96EEEEEENS_6half_tEfNS_4arch4Sm80ELb0ELb0ELb0ELb0ELb0ELb0ELb0ELb0ELi2ELi2ELi4ELi2ELb1EEENS1_24CollectiveEpilogueBwdGQAISB_fSE_Li256ELb0ELb0EEENS1_19SingleTileSchedulerILb0ELb0ELb0ELi128EEEEEEEEEvNT_6ParamsE)
        .other          _ZN7cutlass13device_kernelIN5flash19enable_sm80_to_sm89INS1_16FlashAttnBwdSm80INS1_25CollectiveMainloopBwdSm80ILi2ELi1EN4cute5tupleIJNS5_1CILi64EEENS7_ILi128EEENS7_ILi96EEEEEENS_6half_tEfNS_4arch4Sm80ELb0ELb0ELb0ELb0ELb0ELb0ELb0ELb0ELi2ELi2ELi4ELi2ELb1EEENS1_24CollectiveEpilogueBwdGQAISB_fSE_Li256ELb0ELb0EEENS1_19SingleTileSchedulerILb0ELb0ELb0ELi128EEEEEEEEEvNT_6ParamsE,@"STO_CUDA_ENTRY STV_DEFAULT"
_ZN7cutlass13device_kernelIN5flash19enable_sm80_to_sm89INS1_16FlashAttnBwdSm80INS1_25CollectiveMainloopBwdSm80ILi2ELi1EN4cute5tupleIJNS5_1CILi64EEENS7_ILi128EEENS7_ILi96EEEEEENS_6half_tEfNS_4arch4Sm80ELb0ELb0ELb0ELb0ELb0ELb0ELb0ELb0ELi2ELi2ELi4ELi2ELb1EEENS1_24CollectiveEpilogueBwdGQAISB_fSE_Li256ELb0ELb0EEENS1_19SingleTileSchedulerILb0ELb0ELb0ELi128EEEEEEEEEvNT_6ParamsE:
[----:B------:R-:W-:-:S03]  /*0000*/  MOV R1, c[0x0][0x28] ;  /* 0x00000a0000017a02 */ /* 0x000fc60000000f00 */
[----:B------:R-:W1:Y:S01]  /*0010*/  S2UR UR15, SR_CTAID.Z ;  /* 0x00000000000f79c3 */ /* 0x000e620000002700 */
[----:B------:R-:W-:Y:S02]  /*0020*/  IADD3 R1, R1, -0x10, RZ ;  /* 0xfffffff001017810 */ /* 0x000fe40007ffe0ff */
[----:B-1----:R-:W-:-:S13]  /*0030*/  ISETP.LE.AND P0, PT, RZ, UR15, PT ;  /* 0x0000000fff007c0c */ /* 0x002fda000bf03270 */
[----:B------:R-:W-:Y:S05]  /*0040*/  @!P0 EXIT ;  /* 0x000000000000894d */ /* 0x000fea0003800000 */
[----:B------:R-:W1:Y:S01]  /*0050*/  S2UR UR10, SR_CTAID.Y ;  /* 0x00000000000a79c3 */ /* 0x000e620000002600 */
[----:B------:R-:W2:Y:S01]  /*0060*/  S2R R236, SR_TID.X ;  /* 0x0000000000ec7919 */ /* 0x000ea20000002100 */
[----:B------:R-:W-:Y:S01]  /*0070*/  USHF.R.S32.HI UR9, URZ, 0x1f, UR15 ;  /* 0x0000001f3f097899 */ /* 0x000fe2000801140f */
[----:B------:R-:W-:Y:S01]  /*0080*/  IMAD.MOV.U32 R0, RZ, RZ, -0x80 ;  /* 0xffffff80ff007424 */ /* 0x000fe200078e00ff */
[----:B------:R-:W-:Y:S01]  /*0090*/  ULDC.64 UR4, c[0x0][0x278] ;  /* 0x00009e0000047ab9 */ /* 0x000fe20000000a00 */
[----:B------:R-:W3:Y:S01]  /*00a0*/  S2R R11, SR_CTAID.X ;  /* 0x00000000000b7919 */ /* 0x000ee20000002500 */
[----:B------:R-:W-:Y:S01]  /*00b0*/  UIMAD UR12, UR9, UR4, URZ ;  /* 0x00000004090c72a4 */ /* 0x000fe2000f8e023f */
[----:B------:R-:W-:Y:S01]  /*00c0*/  IMAD.U32 R24, RZ, RZ, UR15 ;  /* 0x0000000fff187e24 */ /* 0x000fe2000f8e00ff */
[----:B------:R-:W-:Y:S01]  /*00d0*/  UIMAD.WIDE.U32 UR6, UR15, UR4, URZ ;  /* 0x000000040f0672a5 */ /* 0x000fe2000f8e003f */
[----:B------:R-:W-:Y:S01]  /*00e0*/  IMAD.MOV.U32 R231, RZ, RZ, 0x10 ;  /* 0x00000010ffe77424 */ /* 0x000fe200078e00ff */
[----:B------:R-:W-:Y:S01]  /*00f0*/  UIMAD UR12, UR15, UR5, UR12 ;  /* 0x000000050f0c72a4 */ /* 0x000fe2000f8e020c */
[----:B------:R-:W-:Y:S01]  /*0100*/  CS2R R150, SRZ ;  /* 0x0000000000967805 */ /* 0x000fe2000001ff00 */
[----:B------:R-:W-:Y:S01]  /*0110*/  ULDC.64 UR18, c[0x0][0x118] ;  /* 0x0000460000127ab9 */ /* 0x000fe20000000a00 */
[----:B------:R-:W-:Y:S01]  /*0120*/  CS2R R148, SRZ ;  /* 0x0000000000947805 */ /* 0x000fe2000001ff00 */
[----:B------:R-:W-:Y:S01]  /*0130*/  ULDC.64 UR4, c[0x0][0x270] ;  /* 0x00009c0000047ab9 */ /* 0x000fe20000000a00 */
[----:B------:R-:W-:Y:S01]  /*0140*/  CS2R R154, SRZ ;  /* 0x00000000009a7805 */ /* 0x000fe2000001ff00 */
[----:B------:R-:W-:Y:S01]  /*0150*/  UIADD3 UR12, UR7, UR12, URZ ;  /* 0x0000000c070c7290 */ /* 0x000fe2000fffe03f */
[----:B------:R-:W-:Y:S01]  /*0160*/  CS2R R152, SRZ ;  /* 0x0000000000987805 */ /* 0x000fe2000001ff00 */
[----:B------:R-:W-:Y:S01]  /*0170*/  CS2R R146, SRZ ;  /* 0x0000000000927805 */ /* 0x000fe2000001ff00 */
[----:B------:R-:W-:Y:S01]  /*0180*/  CS2R R144, SRZ ;  /* 0x0000000000907805 */ /* 0x000fe2000001ff00 */
[----:B------:R-:W-:Y:S01]  /*0190*/  CS2R R142, SRZ ;  /* 0x00000000008e7805 */ /* 0x000fe2000001ff00 */
[----:B------:R-:W-:Y:S01]  /*01a0*/  CS2R R140, SRZ ;  /* 0x00000000008c7805 */ /* 0x000fe2000001ff00 */
[----:B------:R-:W-:Y:S01]  /*01b0*/  CS2R R134, SRZ ;  /* 0x0000000000867805 */ /* 0x000fe2000001ff00 */
[----:B------:R-:W-:Y:S01]  /*01c0*/  CS2R R132, SRZ ;  /* 0x0000000000847805 */ /* 0x000fe2000001ff00 */
[----:B-1----:R-:W-:Y:S01]  /*01d0*/  USHF.R.S32.HI UR8, URZ, 0x1f, UR10 ;  /* 0x0000001f3f087899 */ /* 0x002fe2000801140a */
[----:B--2---:R-:W-:Y:S01]  /*01e0*/  IMAD.SHL.U32 R244, R236, 0x4, RZ ;  /* 0x00000004ecf47824 */ /* 0x004fe200078e00ff */
[----:B------:R-:W-:Y:S01]  /*01f0*/  SHF.R.S32.HI R17, RZ, 0x1f, R236 ;  /* 0x0000001fff117819 */ /* 0x000fe200000114ec */
[----:B------:R-:W-:Y:S01]  /*0200*/  IMAD.U32 R3, RZ, RZ, UR10 ;  /* 0x0000000aff037e24 */ /* 0x000fe2000f8e00ff */
[----:B------:R-:W-:Y:S01]  /*0210*/  UIMAD UR4, UR8, UR4, URZ ;  /* 0x00000004080472a4 */ /* 0x000fe2000f8e023f */
[----:B------:R-:W-:Y:S01]  /*0220*/  IMAD.U32 R8, RZ, RZ, UR10 ;  /* 0x0000000aff087e24 */ /* 0x000fe2000f8e00ff */
[--C-:B------:R-:W-:Y:S01]  /*0230*/  SHF.R.S32.HI R245, RZ, 0x1f, R244.reuse ;  /* 0x0000001ffff57819 */ /* 0x100fe200000114f4 */
[----:B------:R-:W-:Y:S01]  /*0240*/  UMOV UR13, UR10 ;  /* 0x0000000a000d7c82 */ /* 0x000fe20008000000 */
[-C--:B------:R-:W-:Y:S01]  /*0250*/  LEA.HI R9, R17, R236.reuse, RZ, 0x2 ;  /* 0x000000ec11097211 */ /* 0x080fe200078f10ff */
[----:B------:R-:W-:Y:S01]  /*0260*/  UIMAD UR11, UR10, UR5, UR4 ;  /* 0x000000050a0b72a4 */ /* 0x000fe2000f8e0204 */
[----:B------:R-:W-:Y:S01]  /*0270*/  IMAD.U32 R29, RZ, RZ, UR10 ;  /* 0x0000000aff1d7e24 */ /* 0x000fe2000f8e00ff */
[----:B------:R-:W-:Y:S01]  /*0280*/  CS2R R138, SRZ ;  /* 0x00000000008a7805 */ /* 0x000fe2000001ff00 */
[----:B------:R-:W-:Y:S01]  /*0290*/  IMAD.WIDE.U32 R2, R3, c[0x0][0x270], R244 ;  /* 0x00009c0003027a25 */ /* 0x000fe200078e00f4 */
[----:B------:R-:W-:Y:S01]  /*02a0*/  ULDC.64 UR4, c[0x0][0x248] ;  /* 0x0000920000047ab9 */ /* 0x000fe20000000a00 */
[----:B------:R-:W-:Y:S01]  /*02b0*/  LOP3.LUT R7, R9, 0xfffffffc, RZ, 0xc0, !PT ;  /* 0xfffffffc09077812 */ /* 0x000fe200078ec0ff */
[----:B------:R-:W-:Y:S01]  /*02c0*/  UISETP.NE.AND UP0, UPT, UR4, 0x1, UPT ;  /* 0x000000010400788c */ /* 0x000fe2000bf05270 */
[----:B------:R-:W-:Y:S01]  /*02d0*/  IMAD.U32 R4, RZ, RZ, UR11 ;  /* 0x0000000bff047e24 */ /* 0x000fe2000f8e00ff */
[----:B------:R-:W-:Y:S01]  /*02e0*/  IADD3 R5, P0, R2, UR6, RZ ;  /* 0x0000000602057c10 */ /* 0x000fe2000ff1e0ff */
[----:B------:R-:W-:Y:S01]  /*02f0*/  UIMAD.WIDE.U32 UR16, UR10, UR5, URZ ;  /* 0x000000050a1072a5 */ /* 0x000fe2000f8e003f */
[----:B------:R-:W-:Y:S01]  /*0300*/  IMAD.IADD R6, R236, 0x1, -R7 ;  /* 0x00000001ec067824 */ /* 0x000fe200078e0a07 */
[----:B------:R-:W-:Y:S01]  /*0310*/  ULDC UR6, c[0x0][0x250] ;  /* 0x0000940000067ab9 */ /* 0x000fe20000000800 */
[----:B------:R-:W-:Y:S01]  /*0320*/  IADD3.X R4, R3, UR12, R4, P0, !PT ;  /* 0x0000000c03047c10 */ /* 0x000fe200087fe404 */
[----:B------:R-:W-:Y:S01]  /*0330*/  ULDC.64 UR4, c[0x0][0x1e0] ;  /* 0x0000780000047ab9 */ /* 0x000fe20000000a00 */
[----:B------:R-:W-:Y:S01]  /*0340*/  LEA.HI R3, R17, R236, RZ, 0x3 ;  /* 0x000000ec11037211 */ /* 0x000fe200078f18ff */
[----:B------:R-:W-:Y:S01]  /*0350*/  IMAD.SHL.U32 R12, R6, 0x8, RZ ;  /* 0x00000008060c7824 */ /* 0x000fe200078e00ff */
[----:B------:R-:W-:Y:S01]  /*0360*/  SHF.R.S32.HI R238, RZ, 0x2, R9 ;  /* 0x00000002ffee7819 */ /* 0x000fe20000011409 */
[----:B------:R-:W-:Y:S01]  /*0370*/  @UP0 USHF.R.U32.HI UR13, URZ, UR6, UR17 ;  /* 0x000000063f0d0299 */ /* 0x000fe20008011611 */
[----:B---3--:R-:W-:Y:S01]  /*0380*/  IMAD R7, R11, R0, c[0x0][0x198] ;  /* 0x000066000b077624 */ /* 0x008fe200078e0200 */
[----:B------:R-:W-:Y:S01]  /*0390*/  CS2R R136, SRZ ;  /* 0x0000000000887805 */ /* 0x000fe2000001ff00 */
[----:B------:R-:W-:Y:S01]  /*03a0*/  IMAD.SHL.U32 R13, R3, 0x8, RZ ;  /* 0x00000008030d7824 */ /* 0x000fe200078e00ff */
[----:B------:R-:W-:Y:S01]  /*03b0*/  USHF.R.S32.HI UR11, URZ, 0x1f, UR13 ;  /* 0x0000001f3f0b7899 */ /* 0x000fe2000801140d */
[----:B------:R-:W-:Y:S01]  /*03c0*/  SHF.R.S32.HI R239, RZ, 0x1f, R238 ;  /* 0x0000001fffef7819 */ /* 0x000fe200000114ee */
[----:B------:R-:W-:Y:S01]  /*03d0*/  IMAD.U32 R15, RZ, RZ, UR13 ;  /* 0x0000000dff0f7e24 */ /* 0x000fe2000f8e00ff */
[----:B------:R-:W-:Y:S01]  /*03e0*/  ULDC.64 UR6, c[0x0][0x1e8] ;  /* 0x00007a0000067ab9 */ /* 0x000fe20000000a00 */
[----:B------:R-:W-:Y:S01]  /*03f0*/  LOP3.LUT R13, R13, 0xc0, RZ, 0xc0, !PT ;  /* 0x000000c00d0d7812 */ /* 0x000fe200078ec0ff */
[----:B------:R-:W-:Y:S01]  /*0400*/  UIMAD UR4, UR11, UR4, URZ ;  /* 0x000000040b0472a4 */ /* 0x000fe2000f8e023f */
[C---:B------:R-:W-:Y:S01]  /*0410*/  IMAD R19, R239.reuse, c[0x0][0x208], RZ ;  /* 0x00008200ef137a24 */ /* 0x040fe200078e02ff */
[----:B------:R-:W-:Y:S01]  /*0420*/  IADD3 R235, R12, 0x40, RZ ;  /* 0x000000400ceb7810 */ /* 0x000fe20007ffe0ff */
[----:B------:R-:W-:Y:S01]  /*0430*/  IMAD R21, R239, c[0x0][0x178], RZ ;  /* 0x00005e00ef157a24 */ /* 0x000fe200078e02ff */
[----:B------:R-:W-:Y:S01]  /*0440*/  SHF.R.U32.HI R0, RZ, 0x3, R13 ;  /* 0x00000003ff007819 */ /* 0x000fe2000001160d */
[----:B------:R-:W-:Y:S01]  /*0450*/  UIMAD UR14, UR13, UR5, UR4 ;  /* 0x000000050d0e72a4 */ /* 0x000fe2000f8e0204 */
[--C-:B------:R-:W-:Y:S01]  /*0460*/  LOP3.LUT R13, R13, 0x18, R12.reuse, 0xf8, !PT ;  /* 0x000000180d0d7812 */ /* 0x100fe200078ef80c */
[C---:B------:R-:W-:Y:S01]  /*0470*/  IMAD R26, R238.reuse, c[0x0][0x20c], R19 ;  /* 0x00008300ee1a7a24 */ /* 0x040fe200078e0213 */
[----:B------:R-:W-:Y:S01]  /*0480*/  ULDC.64 UR4, c[0x0][0x1b0] ;  /* 0x00006c0000047ab9 */ /* 0x000fe20000000a00 */
[C---:B------:R-:W-:Y:S01]  /*0490*/  IMAD R30, R238.reuse, c[0x0][0x17c], R21 ;  /* 0x00005f00ee1e7a24 */ /* 0x040fe200078e0215 */
[----:B------:R-:W-:Y:S01]  /*04a0*/  LOP3.LUT R0, R13, R0, RZ, 0x3c, !PT ;  /* 0x000000000d007212 */ /* 0x000fe200078e3cff */
[----:B------:R-:W-:Y:S01]  /*04b0*/  UIMAD UR4, UR11, UR4, URZ ;  /* 0x000000040b0472a4 */ /* 0x000fe2000f8e023f */
[----:B------:R-:W-:Y:S01]  /*04c0*/  SHF.R.S32.HI R13, RZ, 0x1f, R12 ;  /* 0x0000001fff0d7819 */ /* 0x000fe2000001140c */
[----:B------:R-:W-:Y:S01]  /*04d0*/  UIMAD UR11, UR9, UR6, URZ ;  /* 0x00000006090b72a4 */ /* 0x000fe2000f8e023f */
[----:B------:R-:W-:Y:S01]  /*04e0*/  IMAD.U32 R2, RZ, RZ, UR10 ;  /* 0x0000000aff027e24 */ /* 0x000fe2000f8e00ff */
[----:B------:R-:W-:Y:S01]  /*04f0*/  UIMAD UR6, UR13, UR5, UR4 ;  /* 0x000000050d0672a4 */ /* 0x000fe2000f8e0204 */
[----:B------:R-:W-:Y:S01]  /*0500*/  IMAD.WIDE R10, R11, 0x80, R238 ;  /* 0x000000800b0a7825 */ /* 0x000fe200078e02ee */
[----:B------:R-:W-:Y:S01]  /*0510*/  UIMAD UR11, UR15, UR7, UR11 ;  /* 0x000000070f0b72a4 */ /* 0x000fe2000f8e020b */
[----:B------:R-:W-:Y:S01]  /*0520*/  CS2R R130, SRZ ;  /* 0x0000000000827805 */ /* 0x000fe2000001ff00 */
[----:B------:R-:W-:Y:S01]  /*0530*/  ULDC.64 UR4, c[0x0][0x1b8] ;  /* 0x00006e0000047ab9 */ /* 0x000fe20000000a00 */
[C-C-:B------:R-:W-:Y:S01]  /*0540*/  IMAD.WIDE.U32 R18, R15.reuse, c[0x0][0x1e0], R12.reuse ;  /* 0x000078000f127a25 */ /* 0x140fe200078e000c */
[----:B------:R-:W-:Y:S01]  /*0550*/  UIMAD UR4, UR9, UR4, URZ ;  /* 0x00000004090472a4 */ /* 0x000fe2000f8e023f */
[----:B------:R-:W-:Y:S01]  /*0560*/  CS2R R128, SRZ ;  /* 0x0000000000807805 */ /* 0x000fe2000001ff00 */
[----:B------:R-:W-:Y:S01]  /*0570*/  CS2R R126, SRZ ;  /* 0x00000000007e7805 */ /* 0x000fe2000001ff00 */
[--C-:B------:R-:W-:Y:S01]  /*0580*/  IMAD.WIDE.U32 R14, R15, c[0x0][0x1b0], R12.reuse ;  /* 0x00006c000f0e7a25 */ /* 0x100fe200078e000c */
[----:B------:R-:W-:Y:S01]  /*0590*/  IADD3 R19, R19, UR14, RZ ;  /* 0x0000000e13137c10 */ /* 0x000fe2000fffe0ff */
[----:B------:R-:W-:Y:S01]  /*05a0*/  CS2R R124, SRZ ;  /* 0x00000000007c7805 */ /* 0x000fe2000001ff00 */
[----:B------:R-:W-:Y:S01]  /*05b0*/  CS2R R118, SRZ ;  /* 0x0000000000767805 */ /* 0x000fe2000001ff00 */
[C---:B------:R-:W-:Y:S01]  /*05c0*/  IMAD.WIDE.U32 R22, R238.reuse, c[0x0][0x178], R12 ;  /* 0x00005e00ee167a25 */ /* 0x040fe200078e000c */
[----:B------:R-:W-:Y:S01]  /*05d0*/  IADD3 R15, R15, UR6, RZ ;  /* 0x000000060f0f7c10 */ /* 0x000fe2000fffe0ff */
[----:B------:R-:W-:Y:S01]  /*05e0*/  ULDC.64 UR6, c[0x0][0x180] ;  /* 0x0000600000067ab9 */ /* 0x000fe20000000a00 */
[----:B------:R-:W-:Y:S01]  /*05f0*/  CS2R R116, SRZ ;  /* 0x0000000000747805 */ /* 0x000fe2000001ff00 */
[----:B------:R-:W-:Y:S01]  /*0600*/  IMAD.IADD R31, R23, 0x1, R30 ;  /* 0x00000001171f7824 */ /* 0x000fe200078e021e */
[----:B------:R-:W-:Y:S01]  /*0610*/  UIMAD UR13, UR8, UR6, URZ ;  /* 0x00000006080d72a4 */ /* 0x000fe2000f8e023f */
[----:B------:R-:W-:Y:S01]  /*0620*/  IMAD.MOV.U32 R30, RZ, RZ, R22 ;  /* 0x000000ffff1e7224 */ /* 0x000fe200078e0016 */
[----:B------:R-:W-:Y:S01]  /*0630*/  UIMAD UR6, UR15, UR5, UR4 ;  /* 0x000000050f0672a4 */ /* 0x000fe2000f8e0204 */
[----:B------:R-:W-:Y:S01]  /*0640*/  IMAD.WIDE.U32 R20, R238, c[0x0][0x208], R12 ;  /* 0x00008200ee147a25 */ /* 0x000fe200078e000c */
[----:B------:R-:W-:Y:S01]  /*0650*/  LEA.HI R13, R9, R238, RZ, 0x1 ;  /* 0x000000ee090d7211 */ /* 0x000fe200078f08ff */
[----:B------:R-:W-:Y:S01]  /*0660*/  ULDC.64 UR4, c[0x0][0x210] ;  /* 0x0000840000047ab9 */ /* 0x000fe20000000a00 */
[----:B------:R-:W-:Y:S01]  /*0670*/  SHF.R.S32.HI R9, RZ, 0x1f, R9 ;  /* 0x0000001fff097819 */ /* 0x000fe20000011409 */
[----:B------:R-:W-:Y:S01]  /*0680*/  IMAD.U32 R22, RZ, RZ, UR15 ;  /* 0x0000000fff167e24 */ /* 0x000fe2000f8e00ff */
[----:B------:R-:W-:Y:S01]  /*0690*/  LOP3.LUT R13, R13, 0x7fffffe, RZ, 0xc0, !PT ;  /* 0x07fffffe0d0d7812 */ /* 0x000fe200078ec0ff */
[----:B------:R-:W-:Y:S01]  /*06a0*/  IMAD.IADD R27, R21, 0x1, R26 ;  /* 0x00000001151b7824 */ /* 0x000fe200078e021a */
[----:B------:R-:W-:Y:S01]  /*06b0*/  UIMAD UR4, UR8, UR4, URZ ;  /* 0x00000004080472a4 */ /* 0x000fe2000f8e023f */
[----:B------:R-:W-:Y:S01]  /*06c0*/  IMAD.WIDE.U32 R22, R22, c[0x0][0x1e8], R18 ;  /* 0x00007a0016167a25 */ /* 0x000fe200078e0012 */
[----:B------:R-:W-:Y:S01]  /*06d0*/  LEA.HI R18, R17, R236, RZ, 0x5 ;  /* 0x000000ec11127211 */ /* 0x000fe200078f28ff */
[----:B------:R-:W-:Y:S01]  /*06e0*/  UIMAD UR7, UR10, UR7, UR13 ;  /* 0x000000070a0772a4 */ /* 0x000fe2000f8e020d */
[----:B------:R-:W-:Y:S01]  /*06f0*/  CS2R R122, SRZ ;  /* 0x00000000007a7805 */ /* 0x000fe2000001ff00 */
[----:B------:R-:W-:Y:S01]  /*0700*/  IMAD.MOV.U32 R26, RZ, RZ, R20 ;  /* 0x000000ffff1a7224 */ /* 0x000fe200078e0014 */
[----:B------:R-:W-:Y:S01]  /*0710*/  SHF.R.S32.HI R21, RZ, 0x5, R18 ;  /* 0x00000005ff157819 */ /* 0x000fe20000011412 */
[----:B------:R-:W-:Y:S01]  /*0720*/  IMAD.WIDE.U32 R24, R24, c[0x0][0x1b8], R14 ;  /* 0x00006e0018187a25 */ /* 0x000fe200078e000e */
[----:B------:R-:W-:Y:S01]  /*0730*/  UIMAD UR4, UR10, UR5, UR4 ;  /* 0x000000050a0472a4 */ /* 0x000fe2000f8e0204 */
[----:B------:R-:W-:Y:S01]  /*0740*/  IADD3 R23, R23, UR11, RZ ;  /* 0x0000000b17177c10 */ /* 0x000fe2000fffe0ff */
[----:B------:R-:W-:Y:S01]  /*0750*/  CS2R R120, SRZ ;  /* 0x0000000000787805 */ /* 0x000fe2000001ff00 */
[----:B------:R-:W-:Y:S01]  /*0760*/  IMAD.WIDE.U32 R30, R8, c[0x0][0x180], R30 ;  /* 0x00006000081e7a25 */ /* 0x000fe200078e001e */
[----:B------:R-:W-:Y:S01]  /*0770*/  IADD3 R15, R25, UR6, RZ ;  /* 0x00000006190f7c10 */ /* 0x000fe2000fffe0ff */
[----:B------:R-:W-:Y:S01]  /*0780*/  CS2R R114, SRZ ;  /* 0x0000000000727805 */ /* 0x000fe2000001ff00 */
[----:B------:R-:W-:Y:S01]  /*0790*/  CS2R R112, SRZ ;  /* 0x0000000000707805 */ /* 0x000fe2000001ff00 */
[----:B------:R-:W-:Y:S01]  /*07a0*/  IMAD.IADD R14, R238, 0x1, -R13 ;  /* 0x00000001ee0e7824 */ /* 0x000fe200078e0a0d */
[----:B------:R-:W-:Y:S01]  /*07b0*/  CS2R R110, SRZ ;  /* 0x00000000006e7805 */ /* 0x000fe2000001ff00 */
[----:B------:R-:W-:Y:S01]  /*07c0*/  IMAD.WIDE.U32 R32, R2, c[0x0][0x210], R26 ;  /* 0x0000840002207a25 */ /* 0x000fe200078e001a */
[----:B------:R-:W-:Y:S01]  /*07d0*/  IADD3 R27, R31, UR7, RZ ;  /* 0x000000071f1b7c10 */ /* 0x000fe2000fffe0ff */
[----:B------:R-:W-:Y:S01]  /*07e0*/  ULDC.64 UR6, c[0x0][0x188] ;  /* 0x0000620000067ab9 */ /* 0x000fe20000000a00 */
[----:B------:R-:W-:Y:S01]  /*07f0*/  CS2R R108, SRZ ;  /* 0x00000000006c7805 */ /* 0x000fe2000001ff00 */
[----:B------:R-:W-:Y:S01]  /*0800*/  IMAD R233, R21, 0x8, R14 ;  /* 0x0000000815e97824 */ /* 0x000fe200078e020e */
[----:B------:R-:W-:Y:S01]  /*0810*/  IADD3 R33, R33, UR4, RZ ;  /* 0x0000000421217c10 */ /* 0x000fe2000fffe0ff */
[----:B------:R-:W-:Y:S01]  /*0820*/  ULDC.64 UR4, c[0x0][0x218] ;  /* 0x0000860000047ab9 */ /* 0x000fe20000000a00 */
[----:B------:R-:W-:Y:S01]  /*0830*/  IMAD.MOV.U32 R14, RZ, RZ, R24 ;  /* 0x000000ffff0e7224 */ /* 0x000fe200078e0018 */
[----:B------:R-:W-:Y:S01]  /*0840*/  UIMAD UR6, UR9, UR6, URZ ;  /* 0x00000006090672a4 */ /* 0x000fe2000f8e023f */
[----:B------:R-:W-:Y:S01]  /*0850*/  IMAD.U32 R233, R233, 0x20, R0 ;  /* 0x00000020e9e97824 */ /* 0x000fe200078e0000 */
[----:B------:R-:W-:Y:S01]  /*0860*/  UIMAD UR4, UR9, UR4, URZ ;  /* 0x00000004090472a4 */ /* 0x000fe2000f8e023f */
[----:B------:R-:W-:Y:S01]  /*0870*/  IMAD.MOV.U32 R26, RZ, RZ, R30 ;  /* 0x000000ffff1a7224 */ /* 0x000fe200078e001e */
[----:B------:R-:W-:Y:S01]  /*0880*/  UIMAD UR6, UR15, UR7, UR6 ;  /* 0x000000070f0672a4 */ /* 0x000fe2000f8e0206 */
[----:B------:R-:W-:Y:S01]  /*0890*/  IMAD.U32 R24, RZ, RZ, UR15 ;  /* 0x0000000fff187e24 */ /* 0x000fe2000f8e00ff */
[----:B------:R-:W-:Y:S01]  /*08a0*/  UIMAD UR4, UR15, UR5, UR4 ;  /* 0x000000050f0472a4 */ /* 0x000fe2000f8e0204 */
[C---:B------:R-:W-:Y:S01]  /*08b0*/  IMAD R13, R11.reuse, c[0x0][0x1d8], RZ ;  /* 0x000076000b0d7a24 */ /* 0x040fe200078e02ff */
[----:B------:R-:W-:Y:S01]  /*08c0*/  CS2R R102, SRZ ;  /* 0x0000000000667805 */ /* 0x000fe2000001ff00 */
[----:B------:R-:W-:Y:S01]  /*08d0*/  IMAD R11, R11, c[0x0][0x1a8], RZ ;  /* 0x00006a000b0b7a24 */ /* 0x000fe200078e02ff */
[----:B------:R-:W-:Y:S01]  /*08e0*/  CS2R R100, SRZ ;  /* 0x0000000000647805 */ /* 0x000fe2000001ff00 */
[----:B------:R-:W-:Y:S01]  /*08f0*/  IMAD.U32 R0, RZ, RZ, UR15 ;  /* 0x0000000fff007e24 */ /* 0x000fe2000f8e00ff */
[----:B------:R-:W-:Y:S01]  /*0900*/  CS2R R106, SRZ ;  /* 0x00000000006a7805 */ /* 0x000fe2000001ff00 */
[----:B------:R-:W-:Y:S01]  /*0910*/  IMAD.WIDE.U32 R24, R24, c[0x0][0x188], R26 ;  /* 0x0000620018187a25 */ /* 0x000fe200078e001a */
[----:B------:R-:W-:Y:S01]  /*0920*/  CS2R R104, SRZ ;  /* 0x0000000000687805 */ /* 0x000fe2000001ff00 */
[----:B------:R-:W-:Y:S01]  /*0930*/  CS2R R98, SRZ ;  /* 0x0000000000627805 */ /* 0x000fe2000001ff00 */
[----:B------:R-:W-:Y:S01]  /*0940*/  CS2R R96, SRZ ;  /* 0x0000000000607805 */ /* 0x000fe2000001ff00 */
[----:B------:R-:W-:Y:S01]  /*0950*/  IMAD R11, R10, c[0x0][0x1ac], R11 ;  /* 0x00006b000a0b7a24 */ /* 0x000fe200078e020b */
[----:B------:R-:W-:Y:S01]  /*0960*/  LEA R248, P3, R24, c[0x0][0x160], 0x1 ;  /* 0x0000580018f87a11 */ /* 0x000fe200078608ff */
[----:B------:R-:W-:Y:S01]  /*0970*/  IMAD.WIDE.U32 R14, R10, c[0x0][0x1a8], R14 ;  /* 0x00006a000a0e7a25 */ /* 0x000fe200078e000e */
[----:B------:R-:W-:Y:S01]  /*0980*/  CS2R R94, SRZ ;  /* 0x00000000005e7805 */ /* 0x000fe2000001ff00 */
[----:B------:R-:W-:Y:S01]  /*0990*/  CS2R R92, SRZ ;  /* 0x00000000005c7805 */ /* 0x000fe2000001ff00 */
[----:B------:R-:W-:Y:S01]  /*09a0*/  CS2R R86, SRZ ;  /* 0x0000000000567805 */ /* 0x000fe2000001ff00 */
[----:B------:R-:W-:Y:S01]  /*09b0*/  IMAD.WIDE.U32 R32, R0, c[0x0][0x218], R32 ;  /* 0x0000860000207a25 */ /* 0x000fe200078e0020 */
[----:B------:R-:W-:Y:S01]  /*09c0*/  IADD3 R0, R25, UR6, RZ ;  /* 0x0000000619007c10 */ /* 0x000fe2000fffe0ff */
[----:B------:R-:W-:Y:S01]  /*09d0*/  CS2R R84, SRZ ;  /* 0x0000000000547805 */ /* 0x000fe2000001ff00 */
[----:B------:R-:W-:Y:S01]  /*09e0*/  LEA R26, P1, R14, c[0x0][0x190], 0x1 ;  /* 0x000064000e1a7a11 */ /* 0x000fe200078208ff */
[C---:B------:R-:W-:Y:S01]  /*09f0*/  IMAD R13, R10.reuse, c[0x0][0x1dc], R13 ;  /* 0x000077000a0d7a24 */ /* 0x040fe200078e020d */
[----:B------:R-:W-:Y:S01]  /*0a00*/  IADD3 R2, R33, UR4, RZ ;  /* 0x0000000421027c10 */ /* 0x000fe2000fffe0ff */
[----:B------:R-:W-:Y:S01]  /*0a10*/  IMAD.WIDE.U32 R22, R10, c[0x0][0x1d8], R22 ;  /* 0x000076000a167a25 */ /* 0x000fe200078e0016 */
[----:B------:R-:W-:Y:S01]  /*0a20*/  LEA R246, P0, R32, c[0x0][0x1f0], 0x1 ;  /* 0x00007c0020f67a11 */ /* 0x000fe200078008ff */
[----:B------:R-:W-:Y:S01]  /*0a30*/  ULDC.64 UR4, c[0x0][0x290] ;  /* 0x0000a40000047ab9 */ /* 0x000fe20000000a00 */
[----:B------:R-:W-:Y:S01]  /*0a40*/  LEA.HI.X R249, R24, c[0x0][0x164], R0, 0x1, P3 ;  /* 0x0000590018f97a11 */ /* 0x000fe200018f0c00 */
[----:B------:R-:W-:Y:S01]  /*0a50*/  IMAD.IADD R10, R15, 0x1, R11 ;  /* 0x000000010f0a7824 */ /* 0x000fe200078e020b */
[----:B------:R-:W-:Y:S01]  /*0a60*/  LEA R30, P2, R22, c[0x0][0x1c0], 0x1 ;  /* 0x00007000161e7a11 */ /* 0x000fe200078408ff */
[----:B------:R-:W-:Y:S01]  /*0a70*/  IMAD.IADD R8, R23, 0x1, R13 ;  /* 0x0000000117087824 */ /* 0x000fe200078e020d */
[----:B------:R-:W-:Y:S01]  /*0a80*/  LEA.HI.X R247, R32, c[0x0][0x1f4], R2, 0x1, P0 ;  /* 0x00007d0020f77a11 */ /* 0x000fe200000f0c02 */
[----:B------:R-:W-:Y:S01]  /*0a90*/  IMAD.MOV.U32 R15, RZ, RZ, c[0x0][0x1d8] ;  /* 0x00007600ff0f7624 */ /* 0x000fe200078e00ff */
[----:B------:R-:W-:Y:S01]  /*0aa0*/  LEA.HI.X R27, R14, c[0x0][0x194], R10, 0x1, P1 ;  /* 0x000065000e1b7a11 */ /* 0x000fe200008f0c0a */
[----:B------:R-:W-:Y:S01]  /*0ab0*/  IMAD.MOV.U32 R0, RZ, RZ, c[0x0][0x1dc] ;  /* 0x00007700ff007624 */ /* 0x000fe200078e00ff */
[----:B------:R-:W-:Y:S01]  /*0ac0*/  LEA.HI.X R31, R22, c[0x0][0x1c4], R8, 0x1, P2 ;  /* 0x00007100161f7a11 */ /* 0x000fe200010f0c08 */
[----:B------:R-:W-:Y:S01]  /*0ad0*/  IMAD.IADD R2, R7, 0x1, -R238 ;  /* 0x0000000107027824 */ /* 0x000fe200078e0aee */
[C---:B------:R-:W-:Y:S01]  /*0ae0*/  LEA R32, P1, R15.reuse, R30, 0x7 ;  /* 0x0000001e0f207211 */ /* 0x040fe200078238ff */
[----:B------:R-:W-:Y:S01]  /*0af0*/  UIMAD UR13, UR9, UR4, URZ ;  /* 0x00000004090d72a4 */ /* 0x000fe2000f8e023f */
[C---:B------:R-:W-:Y:S01]  /*0b00*/  ISETP.GE.AND P3, PT, R12.reuse, c[0x0][0x1cc], PT ;  /* 0x000073000c007a0c */ /* 0x040fe20003f66270 */
[----:B------:R-:W-:Y:S01]  /*0b10*/  IMAD.MOV.U32 R13, RZ, RZ, c[0x0][0x1a8] ;  /* 0x00006a00ff0d7624 */ /* 0x000fe200078e00ff */
[----:B------:R-:W-:Y:S01]  /*0b20*/  LEA.HI.X R33, R15, R31, R0, 0x7, P1 ;  /* 0x0000001f0f217211 */ /* 0x000fe200008f3c00 */
[----:B------:R-:W-:Y:S01]  /*0b30*/  IMAD.SHL.U32 R233, R233, 0x2, RZ ;  /* 0x00000002e9e97824 */ /* 0x000fe200078e00ff */
[----:B------:R-:W-:Y:S01]  /*0b40*/  IADD3 R0, R12, 0x20, RZ ;  /* 0x000000200c007810 */ /* 0x000fe20007ffe0ff */
[----:B------:R-:W-:Y:S01]  /*0b50*/  UIMAD.WIDE.U32 UR6, UR15, UR4, URZ ;  /* 0x000000040f0672a5 */ /* 0x000fe2000f8e003f */
[----:B------:R-:W-:Y:S01]  /*0b60*/  ISETP.GE.AND P1, PT, R235, c[0x0][0x1cc], PT ;  /* 0x00007300eb007a0c */ /* 0x000fe20003f26270 */
[----:B------:R-:W-:Y:S01]  /*0b70*/  UIMAD UR13, UR15, UR5, UR13 ;  /* 0x000000050f0d72a4 */ /* 0x000fe2000f8e020d */
[----:B------:R-:W-:Y:S01]  /*0b80*/  ISETP.GE.AND P2, PT, R0, c[0x0][0x1cc], PT ;  /* 0x0000730000007a0c */ /* 0x000fe20003f46270 */
[----:B------:R-:W-:Y:S01]  /*0b90*/  IMAD.MOV.U32 R11, RZ, RZ, c[0x0][0x1ac] ;  /* 0x00006b00ff0b7624 */ /* 0x000fe200078e00ff */
[C---:B------:R-:W-:Y:S01]  /*0ba0*/  ISETP.LT.OR P6, PT, R2.reuse, 0x1, P3 ;  /* 0x000000010200780c */ /* 0x040fe20001fc1670 */
[----:B------:R-:W-:Y:S01]  /*0bb0*/  ULDC.64 UR4, c[0x0][0x288] ;  /* 0x0000a20000047ab9 */ /* 0x000fe20000000a00 */
[C---:B------:R-:W-:Y:S01]  /*0bc0*/  ISETP.LT.OR P5, PT, R2.reuse, 0x1, P2 ;  /* 0x000000010200780c */ /* 0x040fe200017a1670 */
[----:B------:R-:W-:Y:S01]  /*0bd0*/  UIMAD UR4, UR8, UR4, URZ ;  /* 0x00000004080472a4 */ /* 0x000fe2000f8e023f */
[C---:B------:R-:W-:Y:S01]  /*0be0*/  ISETP.LT.OR P4, PT, R2.reuse, 0x1, P1 ;  /* 0x000000010200780c */ /* 0x040fe20000f81670 */
[----:B------:R-:W-:Y:S01]  /*0bf0*/  IMAD.WIDE.U32 R28, R29, c[0x0][0x288], R244 ;  /* 0x0000a2001d1c7a25 */ /* 0x000fe200078e00f4 */
[C---:B------:R-:W-:Y:S01]  /*0c00*/  ISETP.LT.OR P3, PT, R2.reuse, 0x41, P3 ;  /* 0x000000410200780c */ /* 0x040fe20001f61670 */
[----:B------:R-:W-:Y:S01]  /*0c10*/  UIMAD UR5, UR10, UR5, UR4 ;  /* 0x000000050a0572a4 */ /* 0x000fe2000f8e0204 */
[C---:B------:R-:W-:Y:S01]  /*0c20*/  ISETP.LT.OR P2, PT, R2.reuse, 0x41, P2 ;  /* 0x000000410200780c */ /* 0x040fe20001741670 */
[----:B------:R-:W-:Y:S01]  /*0c30*/  UIADD3 UR13, UR7, UR13, URZ ;  /* 0x0000000d070d7290 */ /* 0x000fe2000fffe03f */
[----:B------:R-:W-:Y:S01]  /*0c40*/  ISETP.LT.OR P1, PT, R2, 0x41, P1 ;  /* 0x000000410200780c */ /* 0x000fe20000f21670 */
[----:B------:R-:W-:Y:S01]  /*0c50*/  CS2R R90, SRZ ;  /* 0x00000000005a7805 */ /* 0x000fe2000001ff00 */
[C---:B------:R-:W-:Y:S01]  /*0c60*/  LEA R24, P0, R13.reuse, R26, 0x7 ;  /* 0x0000001a0d187211 */ /* 0x040fe200078038ff */
[----:B------:R1:W-:Y:S01]  /*0c70*/  LDGSTS.E.BYPASS.LTC128B.128 [R233+0x6080], [R30.64], !P6 ;  /* 0x060800001ee97fae */ /* 0x0003e2000f101d52 */
[----:B------:R-:W-:Y:S01]  /*0c80*/  ISETP.GE.AND P6, PT, R12, c[0x0][0x19c], PT ;  /* 0x000067000c007a0c */ /* 0x000fe20003fc6270 */
[----:B------:R-:W-:Y:S01]  /*0c90*/  CS2R R88, SRZ ;  /* 0x0000000000587805 */ /* 0x000fe2000001ff00 */
[----:B------:R-:W-:Y:S01]  /*0ca0*/  LEA.HI.X R25, R13, R27, R11, 0x7, P0 ;  /* 0x0000001b0d197211 */ /* 0x000fe200000f3c0b */
[----:B------:R1:W-:Y:S01]  /*0cb0*/  LDGSTS.E.BYPASS.LTC128B.128 [R233+0x8080], [R30.64+0x40], !P5 ;  /* 0x080800401ee97fae */ /* 0x0003e2000e901d52 */
[----:B------:R-:W-:Y:S01]  /*0cc0*/  LEA R22, P0, R5, c[0x0][0x258], 0x2 ;  /* 0x0000960005167a11 */ /* 0x000fe200078010ff */
[----:B------:R-:W-:Y:S01]  /*0cd0*/  CS2R R82, SRZ ;  /* 0x0000000000527805 */ /* 0x000fe2000001ff00 */
[----:B------:R-:W-:Y:S01]  /*0ce0*/  LEA.HI R8, R17, R236, RZ, 0x4 ;  /* 0x000000ec11087211 */ /* 0x000fe200078f20ff */
[----:B------:R1:W-:Y:S01]  /*0cf0*/  LDGSTS.E.BYPASS.LTC128B.128 [R233+0xa080], [R30.64+0x80], !P4 ;  /* 0x0a0800801ee97fae */ /* 0x0003e2000e101d52 */
[----:B------:R-:W-:Y:S01]  /*0d00*/  ISETP.LT.OR P4, PT, R2, 0x1, P6 ;  /* 0x000000010200780c */ /* 0x000fe20003781670 */
[----:B------:R-:W-:Y:S01]  /*0d10*/  CS2R R80, SRZ ;  /* 0x0000000000507805 */ /* 0x000fe2000001ff00 */
[----:B------:R-:W-:Y:S01]  /*0d20*/  LEA.HI.X R23, R5, c[0x0][0x25c], R4, 0x2, P0 ;  /* 0x0000970005177a11 */ /* 0x000fe200000f1404 */
[----:B------:R1:W-:Y:S01]  /*0d30*/  LDGSTS.E.BYPASS.LTC128B.128 [R233+0x7080], [R32.64], !P3 ;  /* 0x0708000020e97fae */ /* 0x0003e2000d901d52 */
[----:B------:R-:W-:Y:S01]  /*0d40*/  ISETP.GE.AND P3, PT, R0, c[0x0][0x19c], PT ;  /* 0x0000670000007a0c */ /* 0x000fe20003f66270 */
[----:B------:R-:W-:Y:S01]  /*0d50*/  IMAD.U32 R4, RZ, RZ, UR5 ;  /* 0x00000005ff047e24 */ /* 0x000fe2000f8e00ff */
[----:B------:R-:W-:Y:S01]  /*0d60*/  IADD3 R5, P5, R28, UR6, RZ ;  /* 0x000000061c057c10 */ /* 0x000fe2000ffbe0ff */
[----:B------:R1:W-:Y:S01]  /*0d70*/  LDGSTS.E.BYPASS.LTC128B.128 [R233+0x9080], [R32.64+0x40], !P2 ;  /* 0x0908004020e97fae */ /* 0x0003e2000d101d52 */
[C---:B------:R-:W-:Y:S01]  /*0d80*/  ISETP.LT.OR P2, PT, R2.reuse, 0x1, P3 ;  /* 0x000000010200780c */ /* 0x040fe20001f41670 */
[----:B------:R-:W-:Y:S01]  /*0d90*/  ULDC UR6, c[0x0][0x168] ;  /* 0x00005a0000067ab9 */ /* 0x000fe20000000800 */
[----:B------:R-:W-:Y:S01]  /*0da0*/  IADD3.X R4, R29, UR13, R4, P5, !PT ;  /* 0x0000000d1d047c10 */ /* 0x000fe2000affe404 */
[----:B------:R1:W-:Y:S01]  /*0db0*/  LDGSTS.E.BYPASS.LTC128B.128 [R233+0xb080], [R32.64+0x80], !P1 ;  /* 0x0b08008020e97fae */ /* 0x0003e2000c901d52 */
[----:B------:R-:W-:Y:S01]  /*0dc0*/  ISETP.GE.AND P1, PT, R235, c[0x0][0x19c], PT ;  /* 0x00006700eb007a0c */ /* 0x000fe20003f26270 */
[----:B------:R-:W-:Y:S01]  /*0dd0*/  UISETP.GE.AND UP0, UPT, UR6, 0x1, UPT ;  /* 0x000000010600788c */ /* 0x000fe2000bf06270 */
[C---:B------:R-:W-:Y:S01]  /*0de0*/  ISETP.LT.OR P5, PT, R2.reuse, 0x41, P6 ;  /* 0x000000410200780c */ /* 0x040fe200037a1670 */
[----:B------:R-:W0:Y:S01]  /*0df0*/  LDGDEPBAR ;  /* 0x00000000000079af */ /* 0x000e220000000000 */
[C---:B------:R-:W-:Y:S01]  /*0e00*/  ISETP.LT.OR P0, PT, R2.reuse, 0x1, P1 ;  /* 0x000000010200780c */ /* 0x040fe20000f01670 */
[----:B------:R-:W-:Y:S01]  /*0e10*/  CS2R R78, SRZ ;  /* 0x00000000004e7805 */ /* 0x000fe2000001ff00 */
[C---:B------:R-:W-:Y:S01]  /*0e20*/  ISETP.LT.OR P3, PT, R2.reuse, 0x41, P3 ;  /* 0x000000410200780c */ /* 0x040fe20001f61670 */
[----:B------:R1:W-:Y:S01]  /*0e30*/  LDGSTS.E.BYPASS.LTC128B.128 [R233+0x80], [R26.64], !P4 ;  /* 0x000800001ae97fae */ /* 0x0003e2000e101d52 */
[----:B------:R-:W-:Y:S01]  /*0e40*/  SHF.R.S32.HI R10, RZ, 0x4, R8 ;  /* 0x00000004ff0a7819 */ /* 0x000fe20000011408 */
[----:B------:R-:W-:Y:S01]  /*0e50*/  CS2R R76, SRZ ;  /* 0x00000000004c7805 */ /* 0x000fe2000001ff00 */
[----:B------:R-:W-:Y:S01]  /*0e60*/  ISETP.LT.OR P1, PT, R2, 0x41, P1 ;  /* 0x000000410200780c */ /* 0x000fe20000f21670 */
[----:B------:R1:W-:Y:S01]  /*0e70*/  LDGSTS.E.BYPASS.LTC128B.128 [R233+0x2080], [R26.64+0x40], !P2 ;  /* 0x020800401ae97fae */ /* 0x0003e2000d101d52 */
[----:B------:R-:W-:Y:S01]  /*0e80*/  LEA.HI R15, R8, R10, RZ, 0x1 ;  /* 0x0000000a080f7211 */ /* 0x000fe200078f08ff */
[----:B------:R-:W-:Y:S01]  /*0e90*/  CS2R R70, SRZ ;  /* 0x0000000000467805 */ /* 0x000fe2000001ff00 */
[----:B------:R-:W-:Y:S01]  /*0ea0*/  ISETP.GE.AND P2, PT, R238, c[0x0][0x168], PT ;  /* 0x00005a00ee007a0c */ /* 0x000fe20003f46270 */
[----:B------:R-:W-:Y:S01]  /*0eb0*/  CS2R R68, SRZ ;  /* 0x0000000000447805 */ /* 0x000fe2000001ff00 */
[----:B------:R-:W-:Y:S01]  /*0ec0*/  LOP3.LUT R13, R3, 0xfffffff8, RZ, 0xc0, !PT ;  /* 0xfffffff8030d7812 */ /* 0x000fe200078ec0ff */
[----:B------:R1:W-:Y:S01]  /*0ed0*/  LDGSTS.E.BYPASS.LTC128B.128 [R233+0x4080], [R26.64+0x80], !P0 ;  /* 0x040800801ae97fae */ /* 0x0003e2000c101d52 */
[----:B------:R-:W-:Y:S01]  /*0ee0*/  LOP3.LUT R11, R8, 0xfffffff0, RZ, 0xc0, !PT ;  /* 0xfffffff0080b7812 */ /* 0x000fe200078ec0ff */
[----:B------:R-:W-:Y:S01]  /*0ef0*/  CS2R R74, SRZ ;  /* 0x00000000004a7805 */ /* 0x000fe2000001ff00 */
[----:B------:R-:W-:Y:S01]  /*0f00*/  LOP3.LUT R15, R15, 0xfffffffe, RZ, 0xc0, !PT ;  /* 0xfffffffe0f0f7812 */ /* 0x000fe200078ec0ff */
[----:B------:R-:W-:Y:S01]  /*0f10*/  IMAD.IADD R16, R236, 0x1, -R13 ;  /* 0x00000001ec107824 */ /* 0x000fe200078e0a0d */
[C---:B------:R-:W-:Y:S01]  /*0f20*/  ISETP.GE.AND P0, PT, R12.reuse, c[0x0][0x16c], PT ;  /* 0x00005b000c007a0c */ /* 0x040fe20003f06270 */
[----:B------:R2:W-:Y:S01]  /*0f30*/  LDGSTS.E.BYPASS.LTC128B.128 [R233+0x1080], [R24.64], !P5 ;  /* 0x0108000018e97fae */ /* 0x0005e2000e901d52 */
[----:B------:R-:W-:Y:S01]  /*0f40*/  ISETP.GE.AND P4, PT, R12, c[0x0][0x1fc], PT ;  /* 0x00007f000c007a0c */ /* 0x000fe20003f86270 */
[----:B------:R-:W-:Y:S01]  /*0f50*/  IMAD.IADD R15, R10, 0x1, -R15 ;  /* 0x000000010a0f7824 */ /* 0x000fe200078e0a0f */
[----:B------:R-:W-:Y:S01]  /*0f60*/  ISETP.GE.OR P6, PT, R12, c[0x0][0x1fc], P2 ;  /* 0x00007f000c007a0c */ /* 0x000fe200017c6670 */
[----:B------:R-:W-:Y:S01]  /*0f70*/  IMAD.IADD R12, R236, 0x1, -R11 ;  /* 0x00000001ec0c7824 */ /* 0x000fe200078e0a0b */
[----:B------:R2:W-:Y:S01]  /*0f80*/  LDGSTS.E.BYPASS.LTC128B.128 [R233+0x3080], [R24.64+0x40], !P3 ;  /* 0x0308004018e97fae */ /* 0x0005e2000d901d52 */
[----:B------:R-:W-:Y:S01]  /*0f90*/  SEL R241, RZ, 0x1, P0 ;  /* 0x00000001fff17807 */ /* 0x000fe20000000000 */
[----:B------:R-:W-:Y:S01]  /*0fa0*/  IMAD.SHL.U32 R234, R15, 0x8, RZ ;  /* 0x000000080fea7824 */ /* 0x000fe200078e00ff */
[C---:B------:R-:W-:Y:S01]  /*0fb0*/  ISETP.GE.AND P5, PT, R0.reuse, c[0x0][0x16c], PT ;  /* 0x00005b0000007a0c */ /* 0x040fe20003fa6270 */
[----:B------:R2:W-:Y:S01]  /*0fc0*/  LDGSTS.E.BYPASS.LTC128B.128 [R233+0x5080], [R24.64+0x80], !P1 ;  /* 0x0508008018e97fae */ /* 0x0005e2000c901d52 */
[C---:B------:R-:W-:Y:S01]  /*0fd0*/  ISETP.GE.AND P3, PT, R0.reuse, c[0x0][0x1fc], PT ;  /* 0x00007f0000007a0c */ /* 0x040fe20003f66270 */
[----:B------:R-:W-:Y:S01]  /*0fe0*/  CS2R R72, SRZ ;  /* 0x0000000000487805 */ /* 0x000fe2000001ff00 */
[----:B------:R-:W-:Y:S01]  /*0ff0*/  ISETP.GE.OR P1, PT, R0, c[0x0][0x1fc], P2 ;  /* 0x00007f0000007a0c */ /* 0x000fe20001726670 */
[----:B------:R-:W0:Y:S01]  /*1000*/  LDGDEPBAR ;  /* 0x00000000000079af */ /* 0x000e220000000000 */
[----:B------:R-:W-:Y:S01]  /*1010*/  LEA R10, P0, R5, c[0x0][0x280], 0x2 ;  /* 0x0000a000050a7a11 */ /* 0x000fe200078010ff */
[----:B------:R-:W-:Y:S01]  /*1020*/  CS2R R66, SRZ ;  /* 0x0000000000427805 */ /* 0x000fe2000001ff00 */
[----:B------:R-:W-:Y:S01]  /*1030*/  LEA.HI R0, R16, R16, RZ, 0x1 ;  /* 0x0000001010007211 */ /* 0x000fe200078f08ff */
[----:B------:R-:W-:Y:S01]  /*1040*/  CS2R R64, SRZ ;  /* 0x0000000000407805 */ /* 0x000fe2000001ff00 */
[----:B------:R-:W-:Y:S01]  /*1050*/  LEA.HI R2, R17, R236, RZ, 0x6 ;  /* 0x000000ec11027211 */ /* 0x000fe200078f30ff */
[----:B------:R-:W-:Y:S01]  /*1060*/  CS2R R62, SRZ ;  /* 0x00000000003e7805 */ /* 0x000fe2000001ff00 */
[----:B------:R-:W-:Y:S01]  /*1070*/  SHF.R.S32.HI R13, RZ, 0x1f, R12 ;  /* 0x0000001fff0d7819 */ /* 0x000fe2000001140c */
[----:B------:R-:W-:Y:S01]  /*1080*/  CS2R R60, SRZ ;  /* 0x00000000003c7805 */ /* 0x000fe2000001ff00 */
[----:B------:R-:W-:-:S02]  /*1090*/  LEA.HI.X R11, R5, c[0x0][0x284], R4, 0x2, P0 ;  /* 0x0000a100050b7a11 */ /* 0x000fc400000f1404 */
[----:B------:R-:W-:Y:S02]  /*10a0*/  LOP3.LUT R5, R0, 0x7fffffe, RZ, 0xc0, !PT ;  /* 0x07fffffe00057812 */ /* 0x000fe400078ec0ff */
[----:B------:R-:W-:Y:S02]  /*10b0*/  SHF.R.S32.HI R2, RZ, 0x6, R2 ;  /* 0x00000006ff027819 */ /* 0x000fe40000011402 */
[-C--:B------:R-:W-:Y:S01]  /*10c0*/  LEA.HI R14, R12, R12.reuse, RZ, 0x1 ;  /* 0x0000000c0c0e7211 */ /* 0x080fe200078f08ff */
[----:B------:R-:W-:Y:S01]  /*10d0*/  IMAD.IADD R5, R16, 0x1, -R5 ;  /* 0x0000000110057824 */ /* 0x000fe200078e0a05 */
[----:B------:R-:W-:Y:S01]  /*10e0*/  LEA.HI R4, R13, R12, RZ, 0x3 ;  /* 0x0000000c0d047211 */ /* 0x000fe200078f18ff */
[----:B------:R-:W-:Y:S01]  /*10f0*/  IMAD R230, R15, 0x4, R2 ;  /* 0x000000040fe67824 */ /* 0x000fe200078e0202 */
[----:B------:R-:W-:Y:S01]  /*1100*/  LEA.HI R8, R18, R21, RZ, 0x1 ;  /* 0x0000001512087211 */ /* 0x000fe200078f08ff */
[----:B------:R-:W-:Y:S01]  /*1110*/  IMAD.SHL.U32 R16, R16, 0x40, RZ ;  /* 0x0000004010107824 */ /* 0x000fe200078e00ff */
[----:B------:R-:W-:Y:S01]  /*1120*/  LOP3.LUT R13, R4, 0xfffffff8, RZ, 0xc0, !PT ;  /* 0xfffffff8040d7812 */ /* 0x000fe200078ec0ff */
[----:B------:R-:W-:Y:S01]  /*1130*/  IMAD R230, R230, 0x8, R5 ;  /* 0x00000008e6e67824 */ /* 0x000fe200078e0205 */
[----:B--2---:R-:W-:Y:S01]  /*1140*/  LOP3.LUT R25, R14, 0x7fffffe, RZ, 0xc0, !PT ;  /* 0x07fffffe0e197812 */ /* 0x004fe200078ec0ff */
[----:B------:R-:W-:-:S04]  /*1150*/  DEPBAR.LE SB0, 0x1 ;  /* 0x000080400000791a */ /* 0x000fc80000000000 */
[----:B------:R-:W-:Y:S01]  /*1160*/  LOP3.LUT R8, R8, 0xfffffffe, RZ, 0xc0, !PT ;  /* 0xfffffffe08087812 */ /* 0x000fe200078ec0ff */
[C---:B------:R-:W-:Y:S01]  /*1170*/  IMAD.IADD R25, R12.reuse, 0x1, -R25 ;  /* 0x000000010c197824 */ /* 0x040fe200078e0a19 */
[----:B------:R-:W-:Y:S01]  /*1180*/  ISETP.GE.AND P0, PT, R235, c[0x0][0x16c], PT ;  /* 0x00005b00eb007a0c */ /* 0x000fe20003f06270 */
[----:B------:R-:W-:Y:S01]  /*1190*/  IMAD.IADD R13, R12, 0x1, -R13 ;  /* 0x000000010c0d7824 */ /* 0x000fe200078e0a0d */
[----:B------:R-:W-:Y:S01]  /*11a0*/  SHF.R.S32.HI R0, RZ, 0x1, R0 ;  /* 0x00000001ff007819 */ /* 0x000fe20000011400 */
[C---:B------:R-:W-:Y:S01]  /*11b0*/  IMAD.IADD R5, R21.reuse, 0x1, -R8 ;  /* 0x0000000115057824 */ /* 0x040fe200078e0a08 */
[----:B------:R-:W-:Y:S01]  /*11c0*/  SEL R12, RZ, 0x4, P0 ;  /* 0x00000004ff0c7807 */ /* 0x000fe20000000000 */
[----:B------:R-:W-:Y:S01]  /*11d0*/  IMAD.SHL.U32 R21, R21, 0x10, RZ ;  /* 0x0000001015157824 */ /* 0x000fe200078e00ff */
[C---:B------:R-:W-:Y:S01]  /*11e0*/  LOP3.LUT P0, RZ, R0.reuse, 0x2, RZ, 0xc0, !PT ;  /* 0x0000000200ff7812 */ /* 0x040fe2000780c0ff */
[----:B------:R-:W-:Y:S01]  /*11f0*/  IMAD.SHL.U32 R0, R0, 0x40, RZ ;  /* 0x0000004000007824 */ /* 0x000fe200078e00ff */
[----:B------:R-:W-:Y:S01]  /*1200*/  LOP3.LUT R16, R16, 0x1c0, RZ, 0xc0, !PT ;  /* 0x000001c010107812 */ /* 0x000fe200078ec0ff */
[----:B------:R-:W-:Y:S01]  /*1210*/  IMAD.SHL.U32 R225, R5, 0x400, RZ ;  /* 0x0000040005e17824 */ /* 0x000fe200078e00ff */
[----:B------:R-:W-:-:S02]  /*1220*/  SHF.R.S32.HI R4, RZ, 0x3, R4 ;  /* 0x00000003ff047819 */ /* 0x000fc40000011404 */
[----:B------:R-:W-:Y:S01]  /*1230*/  LOP3.LUT R20, R16, 0x30, R21, 0xf8, !PT ;  /* 0x0000003010147812 */ /* 0x000fe200078ef815 */
[----:B------:R-:W-:Y:S01]  /*1240*/  IMAD R251, R6, 0x2, R225 ;  /* 0x0000000206fb7824 */ /* 0x000fe200078e02e1 */
[----:B------:R-:W-:Y:S01]  /*1250*/  LOP3.LUT R0, R0, 0xc0, RZ, 0xc0, !PT ;  /* 0x000000c000007812 */ /* 0x000fe200078ec0ff */
[----:B------:R-:W-:Y:S01]  /*1260*/  IMAD R226, R4, 0x8, R25 ;  /* 0x0000000804e27824 */ /* 0x000fe200078e0219 */
[----:B------:R-:W-:Y:S01]  /*1270*/  LOP3.LUT R21, R20, 0x8, R3, 0xf8, !PT ;  /* 0x0000000814157812 */ /* 0x000fe200078ef803 */
[----:B------:R-:W-:Y:S01]  /*1280*/  IMAD R225, R4, 0x200, R225 ;  /* 0x0000020004e17824 */ /* 0x000fe200078e02e1 */
[----:B------:R-:W-:Y:S01]  /*1290*/  LOP3.LUT R3, R0, 0x8, R3, 0xf8, !PT ;  /* 0x0000000800037812 */ /* 0x000fe200078ef803 */
[----:B------:R-:W-:Y:S01]  /*12a0*/  IMAD.SHL.U32 R4, R15, 0x10, RZ ;  /* 0x000000100f047824 */ /* 0x000fe200078e00ff */
[----:B------:R-:W-:Y:S01]  /*12b0*/  SHF.R.U32.HI R0, RZ, 0x3, R0 ;  /* 0x00000003ff007819 */ /* 0x000fe20000011600 */
[----:B------:R-:W-:Y:S01]  /*12c0*/  IMAD.SHL.U32 R226, R226, 0x20, RZ ;  /* 0x00000020e2e27824 */ /* 0x000fe200078e00ff */
[----:B------:R-:W-:-:S02]  /*12d0*/  LEA.HI R17, R17, R236, RZ, 0x7 ;  /* 0x000000ec11117211 */ /* 0x000fc400078f38ff */
[----:B------:R-:W-:Y:S02]  /*12e0*/  LOP3.LUT R3, R3, R0, RZ, 0x3c, !PT ;  /* 0x0000000003037212 */ /* 0x000fe400078e3cff */
[----:B------:R-:W-:Y:S02]  /*12f0*/  SEL R0, RZ, 0x2, P5 ;  /* 0x00000002ff007807 */ /* 0x000fe40002800000 */
[----:B------:R-:W-:Y:S01]  /*1300*/  LEA.HI R6, R9, R238, RZ, 0x3 ;  /* 0x000000ee09067211 */ /* 0x000fe200078f18ff */
[----:B------:R-:W-:Y:S01]  /*1310*/  IMAD.U32 R230, R230, 0x20, R3 ;  /* 0x00000020e6e67824 */ /* 0x000fe200078e0003 */
[----:B------:R-:W-:Y:S01]  /*1320*/  IADD3 R12, R12, R0, R241 ;  /* 0x000000000c0c7210 */ /* 0x000fe20007ffe0f1 */
[----:B------:R-:W-:Y:S01]  /*1330*/  IMAD.MOV.U32 R0, RZ, RZ, 0x20 ;  /* 0x00000020ff007424 */ /* 0x000fe200078e00ff */
[----:B------:R-:W-:Y:S01]  /*1340*/  SHF.R.U32.HI R9, RZ, 0x4, R17 ;  /* 0x00000004ff097819 */ /* 0x000fe20000011611 */
[----:B------:R-:W-:Y:S01]  /*1350*/  IMAD.SHL.U32 R230, R230, 0x2, RZ ;  /* 0x00000002e6e67824 */ /* 0x000fe200078e00ff */
[----:B------:R-:W-:Y:S01]  /*1360*/  BAR.SYNC.DEFER_BLOCKING 0x0 ;  /* 0x0000000000007b1d */ /* 0x000fe20000010000 */
[----:B------:R-:W-:-:S02]  /*1370*/  LOP3.LUT R4, R4, 0x10, RZ, 0xc0, !PT ;  /* 0x0000001004047812 */ /* 0x000fc400078ec0ff */
[----:B------:R-:W-:Y:S02]  /*1380*/  SEL R3, R0, 0xffffffe0, !P0 ;  /* 0xffffffe000037807 */ /* 0x000fe40004000000 */
[----:B------:R-:W-:Y:S02]  /*1390*/  LOP3.LUT R9, R4, 0x8, R9, 0xf8, !PT ;  /* 0x0000000804097812 */ /* 0x000fe400078ef809 */
[----:B------:R-:W-:Y:S01]  /*13a0*/  SEL R4, RZ, 0xffffffff, P3 ;  /* 0xffffffffff047807 */ /* 0x000fe20001800000 */
[----:B------:R-:W-:Y:S01]  /*13b0*/  IMAD.IADD R220, R230, 0x1, R3 ;  /* 0x00000001e6dc7824 */ /* 0x000fe200078e0203 */
[----:B------:R-:W-:Y:S02]  /*13c0*/  LOP3.LUT P3, RZ, R12, 0x1, RZ, 0xc0, !PT ;  /* 0x000000010cff7812 */ /* 0x000fe4000786c0ff */
[--C-:B------:R-:W-:Y:S02]  /*13d0*/  SHF.R.S32.HI R19, RZ, 0x1, R14.reuse ;  /* 0x00000001ff137819 */ /* 0x100fe4000001140e */
[----:B------:R-:W-:-:S02]  /*13e0*/  SHF.R.S32.HI R14, RZ, 0x1f, R14 ;  /* 0x0000001fff0e7819 */ /* 0x000fc4000001140e */
[----:B------:R-:W-:Y:S02]  /*13f0*/  SEL R8, RZ, 0x1, P4 ;  /* 0x00000001ff087807 */ /* 0x000fe40002000000 */
[----:B------:R-:W-:Y:S02]  /*1400*/  ISETP.GE.OR P3, PT, R238, c[0x0][0x168], !P3 ;  /* 0x00005a00ee007a0c */ /* 0x000fe40005f66670 */
[----:B------:R-:W-:Y:S02]  /*1410*/  ISETP.GE.AND P4, PT, R235, c[0x0][0x1fc], PT ;  /* 0x00007f00eb007a0c */ /* 0x000fe40003f86270 */
[----:B------:R-:W-:Y:S02]  /*1420*/  LEA.HI R14, R14, R19, RZ, 0x2 ;  /* 0x000000130e0e7211 */ /* 0x000fe400078f10ff */
[----:B------:R-:W-:Y:S01]  /*1430*/  LOP3.LUT R17, R6, 0xfffffff8, RZ, 0xc0, !PT ;  /* 0xfffffff806117812 */ /* 0x000fe200078ec0ff */
[----:B------:R1:W2:Y:S01]  /*1440*/  LDSM.16.M88.4 R168, [R230+0x6080] ;  /* 0x00608000e6a8783b */ /* 0x0002a20000000200 */
[----:B------:R-:W-:-:S02]  /*1450*/  SEL R240, RZ, 0x4, P4 ;  /* 0x00000004fff07807 */ /* 0x000fc40002000000 */
[----:B------:R-:W-:Y:S01]  /*1460*/  LOP3.LUT P4, RZ, R12, 0x2, RZ, 0xc0, !PT ;  /* 0x000000020cff7812 */ /* 0x000fe2000788c0ff */
[----:B------:R1:W3:Y:S01]  /*1470*/  LDSM.16.M88.4 R172, [R230+0x7080] ;  /* 0x00708000e6ac783b */ /* 0x0002e20000000200 */
[----:B------:R-:W-:Y:S01]  /*1480*/  LOP3.LUT R14, R14, 0xfffffffc, RZ, 0xc0, !PT ;  /* 0xfffffffc0e0e7812 */ /* 0x000fe200078ec0ff */
[----:B------:R-:W-:Y:S01]  /*1490*/  IMAD.IADD R6, R238, 0x1, -R17 ;  /* 0x00000001ee067824 */ /* 0x000fe200078e0a11 */
[----:B------:R-:W-:Y:S01]  /*14a0*/  SHF.R.U32.HI R16, RZ, 0x3, R16 ;  /* 0x00000003ff107819 */ /* 0x000fe20000011610 */
[----:B------:R1:W4:Y:S01]  /*14b0*/  LDSM.16.M88.4 R176, [R220+0x6080] ;  /* 0x00608000dcb0783b */ /* 0x0003220000000200 */
[----:B------:R-:W-:Y:S01]  /*14c0*/  SEL R17, RZ, 0xffffffff, P5 ;  /* 0xffffffffff117807 */ /* 0x000fe20002800000 */
[----:B------:R-:W-:Y:S01]  /*14d0*/  IMAD.IADD R14, R19, 0x1, -R14 ;  /* 0x00000001130e7824 */ /* 0x000fe200078e0a0e */
[----:B------:R-:W-:Y:S01]  /*14e0*/  LOP3.LUT P0, RZ, R12, 0x4, RZ, 0xc0, !PT ;  /* 0x000000040cff7812 */ /* 0x000fe2000780c0ff */
[----:B------:R1:W1:Y:S01]  /*14f0*/  LDSM.16.M88.4 R184, [R220+0x7080] ;  /* 0x00708000dcb8783b */ /* 0x0002620000000200 */
[----:B------:R-:W-:Y:S01]  /*1500*/  ISETP.GE.OR P4, PT, R238, c[0x0][0x168], !P4 ;  /* 0x00005a00ee007a0c */ /* 0x000fe20006786670 */
[----:B------:R-:W-:Y:S01]  /*1510*/  IMAD.SHL.U32 R19, R6, 0x40, RZ ;  /* 0x0000004006137824 */ /* 0x000fe200078e00ff */
[----:B------:R-:W-:Y:S01]  /*1520*/  LOP3.LUT R16, R21, R16, RZ, 0x3c, !PT ;  /* 0x0000001015107212 */ /* 0x000fe200078e3cff */
[----:B------:R1:W1:Y:S01]  /*1530*/  LDSM.16.M88.4 R188, [R230+0x8080] ;  /* 0x00808000e6bc783b */ /* 0x0002620000000200 */
[----:B------:R-:W-:Y:S01]  /*1540*/  IMAD.SHL.U32 R21, R4, 0x2, RZ ;  /* 0x0000000204157824 */ /* 0x000fe200078e00ff */
[----:B------:R-:W-:Y:S01]  /*1550*/  ISETP.GE.OR P0, PT, R238, c[0x0][0x168], !P0 ;  /* 0x00005a00ee007a0c */ /* 0x000fe20004706670 */
[----:B------:R-:W-:Y:S01]  /*1560*/  IMAD.SHL.U32 R4, R17, 0x2, RZ ;  /* 0x0000000211047824 */ /* 0x000fe200078e00ff */
[----:B------:R1:W1:Y:S01]  /*1570*/  LDSM.16.M88.4 R192, [R230+0x9080] ;  /* 0x00908000e6c0783b */ /* 0x0002620000000200 */
[----:B------:R-:W-:Y:S01]  /*1580*/  LOP3.LUT R17, R18, 0xffffffe0, RZ, 0xc0, !PT ;  /* 0xffffffe012117812 */ /* 0x000fe200078ec0ff */
[----:B------:R-:W-:Y:S01]  /*1590*/  IMAD.SHL.U32 R12, R2, 0x8, RZ ;  /* 0x00000008020c7824 */ /* 0x000fe200078e00ff */
[----:B------:R-:W-:Y:S01]  /*15a0*/  LOP3.LUT R19, R19, 0x1c0, RZ, 0xc0, !PT ;  /* 0x000001c013137812 */ /* 0x000fe200078ec0ff */
[----:B------:R1:W1:Y:S01]  /*15b0*/  LDSM.16.M88.4 R196, [R220+0x8080] ;  /* 0x00808000dcc4783b */ /* 0x0002620000000200 */
[----:B------:R-:W-:Y:S01]  /*15c0*/  LOP3.LUT R241, R4, 0x2, R241, 0xe2, !PT ;  /* 0x0000000204f17812 */ /* 0x000fe200078ee2f1 */
[----:B------:R-:W-:Y:S01]  /*15d0*/  IMAD.IADD R4, R236, 0x1, -R17 ;  /* 0x00000001ec047824 */ /* 0x000fe200078e0a11 */
[----:B------:R-:W-:Y:S01]  /*15e0*/  LOP3.LUT R12, R12, 0x18, RZ, 0xc0, !PT ;  /* 0x000000180c0c7812 */ /* 0x000fe200078ec0ff */
[----:B------:R1:W1:Y:S01]  /*15f0*/  LDSM.16.M88.4 R200, [R220+0x9080] ;  /* 0x00908000dcc8783b */ /* 0x0002620000000200 */
[----:B------:R-:W-:Y:S01]  /*1600*/  SHF.R.U32.HI R3, RZ, 0x3, R19 ;  /* 0x00000003ff037819 */ /* 0x000fe20000011613 */
[----:B------:R-:W-:Y:S01]  /*1610*/  IMAD R227, R15, 0x200, R16 ;  /* 0x000002000fe37824 */ /* 0x000fe200078e0210 */
[C---:B------:R-:W-:Y:S01]  /*1620*/  LOP3.LUT P5, RZ, R13.reuse, 0x4, RZ, 0xc0, !PT ;  /* 0x000000040dff7812 */ /* 0x040fe200078ac0ff */
[----:B------:R1:W1:Y:S01]  /*1630*/  LDSM.16.M88.4 R204, [R230+0xa080] ;  /* 0x00a08000e6cc783b */ /* 0x0002620000000200 */
[----:B------:R-:W-:Y:S01]  /*1640*/  IMAD.SHL.U32 R15, R13, 0x40, RZ ;  /* 0x000000400d0f7824 */ /* 0x000fe200078e00ff */
[----:B------:R-:W-:-:S02]  /*1650*/  SHF.R.S32.HI R17, RZ, 0x1f, R4 ;  /* 0x0000001fff117819 */ /* 0x000fc40000011404 */
[----:B------:R1:W1:Y:S01]  /*1660*/  LDSM.16.M88.4 R208, [R230+0xb080] ;  /* 0x00b08000e6d0783b */ /* 0x0002620000000200 */
[----:B------:R-:W-:Y:S02]  /*1670*/  LOP3.LUT R18, R3, R19, R12, 0x1e, !PT ;  /* 0x0000001303127212 */ /* 0x000fe400078e1e0c */
[----:B------:R-:W-:Y:S01]  /*1680*/  LOP3.LUT R21, R21, 0x2, R8, 0xe2, !PT ;  /* 0x0000000215157812 */ /* 0x000fe200078ee208 */
[----:B------:R1:W1:Y:S01]  /*1690*/  LDSM.16.M88.4 R212, [R220+0xa080] ;  /* 0x00a08000dcd4783b */ /* 0x0002620000000200 */
[----:B------:R-:W-:Y:S01]  /*16a0*/  LEA.HI R8, R17, R4, RZ, 0x2 ;  /* 0x0000000411087211 */ /* 0x000fe200078f10ff */
[----:B------:R-:W-:Y:S01]  /*16b0*/  IMAD.IADD R251, R251, 0x1, R18 ;  /* 0x00000001fbfb7824 */ /* 0x000fe200078e0212 */
[----:B------:R-:W-:Y:S01]  /*16c0*/  LOP3.LUT R234, R234, 0x8, RZ, 0xc0, !PT ;  /* 0x00000008eaea7812 */ /* 0x000fe200078ec0ff */
[----:B------:R1:W1:Y:S01]  /*16d0*/  LDSM.16.M88.4 R216, [R220+0xb080] ;  /* 0x00b08000dcd8783b */ /* 0x0002620000000200 */
[----:B------:R-:W-:-:S03]  /*16e0*/  SHF.R.S32.HI R242, RZ, 0x2, R8 ;  /* 0x00000002fff27819 */ /* 0x000fc60000011408 */
[----:B------:R-:W-:Y:S01]  /*16f0*/  BAR.SYNC.DEFER_BLOCKING 0x0 ;  /* 0x0000000000007b1d */ /* 0x000fe20000010000 */
[----:B------:R-:W-:Y:S01]  /*1700*/  ISETP.GE.OR P2, PT, R235, c[0x0][0x1fc], P2 ;  /* 0x00007f00eb007a0c */ /* 0x000fe20001746670 */
[----:B------:R-:W-:Y:S01]  /*1710*/  IMAD R242, R5, 0x10, R242 ;  /* 0x0000001005f27824 */ /* 0x000fe200078e02f2 */
[----:B------:R-:W-:Y:S01]  /*1720*/  LOP3.LUT R240, R21, R240, RZ, 0xfc, !PT ;  /* 0x000000f015f07212 */ /* 0x000fe200078efcff */
[----:B------:R-:W-:Y:S01]  /*1730*/  IMAD R5, R5, 0x200, R226 ;  /* 0x0000020005057824 */ /* 0x000fe200078e02e2 */
[----:B------:R-:W-:Y:S01]  /*1740*/  SEL R0, R0, 0xffffffe0, !P5 ;  /* 0xffffffe000007807 */ /* 0x000fe20006800000 */
[----:B------:R-:W-:Y:S01]  /*1750*/  @!PT LDS RZ, [RZ] ;  /* 0x00000000fffff984 */ /* 0x000fe20000000800 */
[----:B------:R-:W-:Y:S01]  /*1760*/  @!PT LDS RZ, [RZ] ;  /* 0x00000000fffff984 */ /* 0x000fe20000000800 */
[----:B------:R-:W-:Y:S01]  /*1770*/  @!PT LDS RZ, [RZ] ;  /* 0x00000000fffff984 */ /* 0x000fe20000000800 */
[----:B------:R1:W-:Y:S01]  /*1780*/  LDGSTS.E.BYPASS.LTC128B.128 [R233+0x6080], [R248.64], !P3 ;  /* 0x06080000f8e97fae */ /* 0x0003e2000d901d52 */
[----:B------:R-:W-:-:S03]  /*1790*/  ISETP.GT.AND P3, PT, R236, 0xf, PT ;  /* 0x0000000fec00780c */ /* 0x000fc60003f64270 */
[----:B------:R1:W-:Y:S01]  /*17a0*/  LDGSTS.E.BYPASS.LTC128B.128 [R233+0x7080], [R248.64+0x40], !P4 ;  /* 0x07080040f8e97fae */ /* 0x0003e2000e101d52 */
[----:B------:R-:W-:Y:S01]  /*17b0*/  LOP3.LUT P4, RZ, R13, 0x2, RZ, 0xc0, !PT ;  /* 0x000000020dff7812 */ /* 0x000fe2000788c0ff */
[C---:B------:R-:W-:Y:S02]  /*17c0*/  IMAD.SHL.U32 R13, R14.reuse, 0x40, RZ ;  /* 0x000000400e0d7824 */ /* 0x040fe400078e00ff */
[----:B------:R1:W-:Y:S01]  /*17d0*/  LDGSTS.E.BYPASS.LTC128B.128 [R233+0x8080], [R248.64+0x80], !P0 ;  /* 0x08080080f8e97fae */ /* 0x0003e2000c101d52 */
[----:B------:R-:W-:Y:S02]  /*17e0*/  LOP3.LUT P0, RZ, R14, 0x2, RZ, 0xc0, !PT ;  /* 0x000000020eff7812 */ /* 0x000fe4000780c0ff */
[----:B------:R-:W-:Y:S02]  /*17f0*/  LOP3.LUT R14, R15, 0x1c0, RZ, 0xc0, !PT ;  /* 0x000001c00f0e7812 */ /* 0x000fe400078ec0ff */
[----:B------:R-:W-:Y:S01]  /*1800*/  LOP3.LUT R13, R13, 0xc0, RZ, 0xc0, !PT ;  /* 0x000000c00d0d7812 */ /* 0x000fe200078ec0ff */
[----:B------:R-:W-:Y:S01]  /*1810*/  @!P3 IMAD.SHL.U32 R3, R236, 0x10, RZ ;  /* 0x00000010ec03b824 */ /* 0x000fe200078e00ff */
[----:B------:R-:W-:-:S02]  /*1820*/  SEL R222, R231, 0xfffffff0, !P4 ;  /* 0xfffffff0e7de7807 */ /* 0x000fc40006000000 */
[----:B------:R-:W-:Y:S02]  /*1830*/  SHF.R.U32.HI R16, RZ, 0x3, R13 ;  /* 0x00000003ff107819 */ /* 0x000fe4000001160d */
[----:B------:R5:W-:Y:S01]  /*1840*/  @!P3 LDGSTS.E.BYPASS.LTC128B.128 [R3+0xf080], [R22.64] ;  /* 0x0f0800001603bfae */ /* 0x000be2000b901d52 */
[----:B------:R-:W-:-:S03]  /*1850*/  SEL R231, R231, 0xfffffff0, !P0 ;  /* 0xfffffff0e7e77807 */ /* 0x000fc60004000000 */
[----:B------:R-:W0:Y:S04]  /*1860*/  LDGDEPBAR ;  /* 0x00000000000079af */ /* 0x000e280000000000 */
[----:B------:R1:W-:Y:S04]  /*1870*/  LDGSTS.E.BYPASS.LTC128B.128 [R233+0xc080], [R246.64], !P6 ;  /* 0x0c080000f6e97fae */ /* 0x0003e8000f101d52 */
[----:B------:R1:W-:Y:S01]  /*1880*/  LDGSTS.E.BYPASS.LTC128B.128 [R233+0xd080], [R246.64+0x40], !P1 ;  /* 0x0d080040f6e97fae */ /* 0x0003e2000c901d52 */
[----:B------:R-:W-:-:S03]  /*1890*/  PLOP3.LUT P1, PT, PT, PT, UP0, 0x80, 0x0 ;  /* 0x000000000000781c */ /* 0x000fc60003f2f008 */
[----:B------:R1:W-:Y:S01]  /*18a0*/  LDGSTS.E.BYPASS.LTC128B.128 [R233+0xe080], [R246.64+0x80], !P2 ;  /* 0x0e080080f6e97fae */ /* 0x0003e2000d101d52 */
[----:B-----5:R-:W-:-:S04]  /*18b0*/  SHF.R.U32.HI R3, RZ, 0x3, R14 ;  /* 0x00000003ff037819 */ /* 0x020fc8000001160e */
[--C-:B------:R-:W-:Y:S02]  /*18c0*/  LOP3.LUT R14, R3, R14, R234.reuse, 0x1e, !PT ;  /* 0x0000000e030e7212 */ /* 0x100fe400078e1eea */
[C---:B------:R-:W-:Y:S02]  /*18d0*/  LOP3.LUT R234, R16.reuse, R13, R234, 0x1e, !PT ;  /* 0x0000000d10ea7212 */ /* 0x040fe400078e1eea */
[C---:B------:R-:W-:Y:S01]  /*18e0*/  LOP3.LUT R3, R16.reuse, R9, R13, 0x1e, !PT ;  /* 0x0000000910037212 */ /* 0x040fe200078e1e0d */
[----:B------:R-:W-:Y:S01]  /*18f0*/  IMAD.IADD R225, R225, 0x1, R14 ;  /* 0x00000001e1e17824 */ /* 0x000fe200078e020e */
[----:B------:R-:W-:Y:S01]  /*1900*/  LOP3.LUT R13, R16, R13, R12, 0x1e, !PT ;  /* 0x0000000d100d7212 */ /* 0x000fe200078e1e0c */
[----:B------:R-:W-:Y:S02]  /*1910*/  IMAD.IADD R234, R5, 0x1, R234 ;  /* 0x0000000105ea7824 */ /* 0x000fe400078e02ea */
[----:B------:R-:W-:Y:S02]  /*1920*/  @!P3 IMAD.SHL.U32 R5, R236, 0x10, RZ ;  /* 0x00000010ec05b824 */ /* 0x000fe400078e00ff */
[----:B------:R-:W-:-:S02]  /*1930*/  IMAD.IADD R232, R226, 0x1, R3 ;  /* 0x00000001e2e87824 */ /* 0x000fc400078e0203 */
[----:B------:R-:W-:Y:S01]  /*1940*/  IMAD.IADD R226, R226, 0x1, R13 ;  /* 0x00000001e2e27824 */ /* 0x000fe200078e020d */
[----:B------:R1:W-:Y:S04]  /*1950*/  @!P3 LDGSTS.E.BYPASS.LTC128B.128 [R5+0xf280], [R10.64] ;  /* 0x0f2800000a05bfae */ /* 0x0003e8000b901d52 */
[----:B------:R-:W0:Y:S04]  /*1960*/  LDGDEPBAR ;  /* 0x00000000000079af */ /* 0x000e280000000000 */
[----:B------:R-:W0:Y:S01]  /*1970*/  LDGDEPBAR ;  /* 0x00000000000079af */ /* 0x000e220000000000 */
[----:B------:R-:W-:Y:S05]  /*1980*/  @!P1 BRA `(.L_x_22) ;  /* 0x0000367000009947 */ /* 0x000fea0003800000 */
[----:B-1234-:R-:W-:Y:S01]  /*1990*/  SHF.R.S32.HI R5, RZ, 0x1f, R2 ;  /* 0x0000001fff057819 */ /* 0x01efe20000011402 */
[----:B------:R-:W-:Y:S01]  /*19a0*/  ULDC.64 UR4, c[0x0][0x238] ;  /* 0x00008e0000047ab9 */ /* 0x000fe20000000a00 */
[--C-:B------:R-:W-:Y:S01]  /*19b0*/  SHF.R.S32.HI R237, RZ, 0x1f, R236.reuse ;  /* 0x0000001fffed7819 */ /* 0x100fe200000114ec */
[----:B------:R-:W-:Y:S01]  /*19c0*/  UIMAD UR4, UR8, UR4, URZ ;  /* 0x00000004080472a4 */ /* 0x000fe2000f8e023f */
[----:B------:R-:W-:Y:S01]  /*19d0*/  LEA.HI R5, R5, R2, RZ, 0x2 ;  /* 0x0000000205057211 */ /* 0x000fe200078f10ff */
[----:B------:R-:W-:Y:S01]  /*19e0*/  IMAD.U32 R11, RZ, RZ, UR10 ;  /* 0x0000000aff0b7e24 */ /* 0x000fe2000f8e00ff */
[----:B------:R-:W-:Y:S01]  /*19f0*/  LOP3.LUT P0, RZ, R6, 0x4, RZ, 0xc0, !PT ;  /* 0x0000000406ff7812 */ /* 0x000fe2000780c0ff */
[----:B------:R-:W-:Y:S01]  /*1a00*/  UIMAD UR10, UR10, UR5, UR4 ;  /* 0x000000050a0a72a4 */ /* 0x000fe2000f8e0204 */
[----:B------:R-:W-:Y:S01]  /*1a10*/  LOP3.LUT R5, R5, 0xfffffffc, RZ, 0xc0, !PT ;  /* 0xfffffffc05057812 */ /* 0x000fe200078ec0ff */
[----:B------:R-:W-:Y:S01]  /*1a20*/  IMAD.WIDE.U32 R10, R11, c[0x0][0x238], R236 ;  /* 0x00008e000b0a7a25 */ /* 0x000fe200078e00ec */
[----:B------:R-:W-:Y:S01]  /*1a30*/  ULDC.64 UR4, c[0x0][0x240] ;  /* 0x0000900000047ab9 */ /* 0x000fe20000000a00 */
[----:B------:R-:W-:Y:S01]  /*1a40*/  LEA R225, R225, 0x13480, 0x1 ;  /* 0x00013480e1e17811 */ /* 0x000fe200078e08ff */
[----:B------:R-:W-:Y:S01]  /*1a50*/  UIADD3 UR7, UR6, 0x3f, URZ ;  /* 0x0000003f06077890 */ /* 0x000fe2000fffe03f */
[----:B------:R-:W-:Y:S01]  /*1a60*/  IMAD.IADD R2, R2, 0x1, -R5 ;  /* 0x0000000102027824 */ /* 0x000fe200078e0a05 */
[----:B------:R-:W-:Y:S01]  /*1a70*/  IADD3 R11, R11, UR10, RZ ;  /* 0x0000000a0b0b7c10 */ /* 0x000fe2000fffe0ff */
[----:B------:R-:W-:Y:S01]  /*1a80*/  IMAD.SHL.U32 R251, R251, 0x2, RZ ;  /* 0x00000002fbfb7824 */ /* 0x000fe200078e00ff */
[----:B------:R-:W-:Y:S01]  /*1a90*/  LOP3.LUT R9, R8, 0xfffffffc, RZ, 0xc0, !PT ;  /* 0xfffffffc08097812 */ /* 0x000fe200078ec0ff */
[----:B------:R-:W-:Y:S01]  /*1aa0*/  IMAD R250, R2, -0x8, R7 ;  /* 0xfffffff802fa7824 */ /* 0x000fe200078e0207 */
[----:B------:R-:W-:Y:S01]  /*1ab0*/  SHF.L.U32 R229, R234, 0x1, RZ ;  /* 0x00000001eae57819 */ /* 0x000fe200000006ff */
[----:B------:R-:W-:Y:S01]  /*1ac0*/  IMAD.U32 R2, RZ, RZ, UR15 ;  /* 0x0000000fff027e24 */ /* 0x000fe2000f8e00ff */
[----:B------:R-:W-:Y:S01]  /*1ad0*/  UIMAD UR4, UR9, UR4, URZ ;  /* 0x00000004090472a4 */ /* 0x000fe2000f8e023f */
[----:B------:R-:W-:Y:S01]  /*1ae0*/  IMAD R224, R222, 0x2, R225 ;  /* 0x00000002dee07824 */ /* 0x000fe200078e02e1 */
[----:B------:R-:W-:Y:S01]  /*1af0*/  USHF.R.S32.HI UR6, URZ, 0x1f, UR7 ;  /* 0x0000001f3f067899 */ /* 0x000fe20008011407 */
[----:B------:R-:W-:Y:S01]  /*1b00*/  IMAD.WIDE.U32 R12, R2, c[0x0][0x240], R10 ;  /* 0x00009000020c7a25 */ /* 0x000fe200078e000a */
[----:B------:R-:W-:Y:S01]  /*1b10*/  IADD3 R228, R229, 0xc080, RZ ;  /* 0x0000c080e5e47810 */ /* 0x000fe20007ffe0ff */
[----:B------:R-:W-:Y:S01]  /*1b20*/  UIMAD UR5, UR15, UR5, UR4 ;  /* 0x000000050f0572a4 */ /* 0x000fe2000f8e0204 */
[C---:B------:R-:W-:Y:S01]  /*1b30*/  IADD3 R3, R251.reuse, 0xf480, RZ ;  /* 0x0000f480fb037810 */ /* 0x040fe20007ffe0ff */
[----:B------:R-:W-:Y:S01]  /*1b40*/  IMAD.IADD R9, R4, 0x1, -R9 ;  /* 0x0000000104097824 */ /* 0x000fe200078e0a09 */
[----:B------:R1:W-:Y:S01]  /*1b50*/  STL.64 [R1], R12 ;  /* 0x0000000c01007387 */ /* 0x0003e20000100a00 */
[----:B------:R-:W-:Y:S01]  /*1b60*/  IMAD R223, R0, 0x2, R225 ;  /* 0x0000000200df7824 */ /* 0x000fe200078e02e1 */
[----:B------:R-:W-:Y:S01]  /*1b70*/  IADD3 R243, R251, 0xf4c0, RZ ;  /* 0x0000f4c0fbf37810 */ /* 0x000fe20007ffe0ff */
[----:B------:R-:W-:Y:S01]  /*1b80*/  ULEA.HI UR6, UR6, UR7, URZ, 0x6 ;  /* 0x0000000706067291 */ /* 0x000fe2000f8f303f */
[----:B------:R-:W-:Y:S01]  /*1b90*/  @P0 IADD3 R243, R3, -0x40, RZ ;  /* 0xffffffc003f30810 */ /* 0x000fe20007ffe0ff */
[----:B------:R-:W-:Y:S01]  /*1ba0*/  IMAD R250, R9, -0x2, R250 ;  /* 0xfffffffe09fa7824 */ /* 0x000fe200078e02fa */
[----:B------:R-:W-:Y:S01]  /*1bb0*/  LEA R226, R226, 0x80, 0x1 ;  /* 0x00000080e2e27811 */ /* 0x000fe200078e08ff */
[----:B------:R-:W-:Y:S01]  /*1bc0*/  IMAD.SHL.U32 R227, R227, 0x2, RZ ;  /* 0x00000002e3e37824 */ /* 0x000fe200078e00ff */
        /* <DEDUP_REMOVED lines=48> */
[----:B------:R-:W-:Y:S01]  /*1ed0*/  IMAD R222, R222, 0x2, R223 ;  /* 0x00000002dede7824 */ /* 0x000fe200078e02df */
[----:B------:R-:W-:Y:S01]  /*1ee0*/  LEA R0, R0, R224, 0x1 ;  /* 0x000000e000007211 */ /* 0x000fe200078e08ff */
[----:B------:R-:W-:Y:S01]  /*1ef0*/  IMAD R228, R231, 0x2, R228 ;  /* 0x00000002e7e47824 */ /* 0x000fe200078e02e4 */
[----:B------:R-:W-:Y:S01]  /*1f00*/  ULDC UR9, c[0x0][0x278] ;  /* 0x00009e0000097ab9 */ /* 0x000fe20000000800 */
[----:B------:R-:W-:Y:S01]  /*1f10*/  IADD3 R252, R13, UR5, RZ ;  /* 0x000000050dfc7c10 */ /* 0x000fe2000fffe0ff */
[----:B------:R-:W-:-:S02]  /*1f20*/  ULDC UR8, c[0x0][0x290] ;  /* 0x0000a40000087ab9 */ /* 0x000fc40000000800 */
[----:B------:R-:W-:Y:S02]  /*1f30*/  UMOV UR4, URZ ;  /* 0x0000003f00047c82 */ /* 0x000fe40008000000 */
[----:B------:R-:W-:Y:S02]  /*1f40*/  UMOV UR16, 0x1 ;  /* 0x0000000100107882 */ /* 0x000fe40000000000 */
[----:B------:R-:W-:Y:S02]  /*1f50*/  UMOV UR11, URZ ;  /* 0x0000003f000b7c82 */ /* 0x000fe40008000000 */
[----:B------:R-:W-:Y:S02]  /*1f60*/  ULDC UR10, c[0x0][0x168] ;  /* 0x00005a00000a7ab9 */ /* 0x000fe40000000800 */
[----:B------:R-:W-:Y:S02]  /*1f70*/  UIMAD UR9, UR15, UR9, URZ ;  /* 0x000000090f0972a4 */ /* 0x000fe4000f8e023f */
[----:B------:R-:W-:-:S02]  /*1f80*/  UIMAD UR8, UR15, UR8, URZ ;  /* 0x000000080f0872a4 */ /* 0x000fc4000f8e023f */
[----:B------:R-:W-:Y:S02]  /*1f90*/  USHF.R.S32.HI UR14, URZ, 0x6, UR6 ;  /* 0x000000063f0e7899 */ /* 0x000fe40008011406 */
[----:B------:R-:W-:-:S03]  /*1fa0*/  ULDC UR5, c[0x0][0x168] ;  /* 0x00005a0000057ab9 */ /* 0x000fc60000000800 */
[----:B-1----:R-:W-:-:S07]  /*1fb0*/  IADD3 R221, R234, R231, RZ ;  /* 0x000000e7eadd7210 */ /* 0x002fce0007ffe0ff */
.L_x_25:
[----:B------:R-:W-:Y:S04]  /*1fc0*/  DEPBAR.LE SB0, 0x1 ;  /* 0x000080400000791a */ /* 0x000fe80000000000 */
[----:B------:R-:W-:Y:S01]  /*1fd0*/  BAR.SYNC.DEFER_BLOCKING 0x0 ;  /* 0x0000000000007b1d */ /* 0x000fe20000010000 */
[----:B------:R-:W-:Y:S01]  /*1fe0*/  MOV R3, UR4 ;  /* 0x0000000400037c02 */ /* 0x000fe20008000f00 */
[----:B------:R-:W-:Y:S01]  /*1ff0*/  IMAD.U32 R48, RZ, RZ, UR4 ;  /* 0x00000004ff307e24 */ /* 0x000fe2000f8e00ff */
[----:B------:R-:W-:Y:S01]  /*2000*/  MOV R183, UR4 ;  /* 0x0000000400b77c02 */ /* 0x000fe20008000f00 */
[----:B------:R-:W-:Y:S02]  /*2010*/  UIADD3 UR20, UR11, 0x1, URZ ;  /* 0x000000010b147890 */ /* 0x000fe4000fffe03f */
[----:B------:R-:W-:Y:S01]  /*2020*/  IMAD R3, R3, 0x1800, R234 ;  /* 0x0000180003037824 */ /* 0x000fe200078e02ea */
[----:B------:R-:W-:Y:S01]  /*2030*/  LEA R181, R183, R242, 0x6 ;  /* 0x000000f2b7b57211 */ /* 0x000fe200078e30ff */
[----:B------:R-:W-:Y:S03]  /*2040*/  UISETP.GE.AND UP0, UPT, UR20, UR14, UPT ;  /* 0x0000000e1400728c */ /* 0x000fe6000bf06270 */
[----:B------:R-:W-:Y:S01]  /*2050*/  SHF.L.U32 R180, R3, 0x1, RZ ;  /* 0x0000000103b47819 */ /* 0x000fe200000006ff */
[----:B------:R-:W-:Y:S02]  /*2060*/  IMAD R3, R48, 0x1800, R231 ;  /* 0x0000180030037824 */ /* 0x000fe400078e02e7 */
[----:B------:R-:W-:Y:S03]  /*2070*/  PLOP3.LUT P0, PT, PT, PT, UP0, 0x80, 0x0 ;  /* 0x000000000000781c */ /* 0x000fe60003f0f008 */
[----:B------:R-:W-:Y:S05]  /*2080*/  IADD3 R3, R234, R3, RZ ;  /* 0x00000003ea037210 */ /* 0x000fea0007ffe0ff */
[----:B------:R-:W-:Y:S01]  /*2090*/  IMAD.SHL.U32 R2, R3, 0x2, RZ ;  /* 0x0000000203027824 */ /* 0x000fe200078e00ff */
[----:B------:R-:W-:Y:S05]  /*20a0*/  LDSM.16.M88.4 R40, [R230+0x80] ;  /* 0x00008000e628783b */ /* 0x000fea0000000200 */
[----:B------:R-:W1:Y:S05]  /*20b0*/  LDSM.16.M88.4 R36, [R180+0x6080] ;  /* 0x00608000b424783b */ /* 0x000e6a0000000200 */
[----:B------:R-:W2:Y:S05]  /*20c0*/  LDSM.16.M88.4 R44, [R180+0x6880] ;  /* 0x00688000b42c783b */ /* 0x000eaa0000000200 */
[----:B------:R-:W3:Y:S05]  /*20d0*/  LDSM.16.M88.4 R48, [R230+0x1080] ;  /* 0x00108000e630783b */ /* 0x000eea0000000200 */
[----:B------:R-:W-:Y:S05]  /*20e0*/  LDSM.16.M88.4 R56, [R220+0x80] ;  /* 0x00008000dc38783b */ /* 0x000fea0000000200 */
[----:B------:R-:W4:Y:S05]  /*20f0*/  LDSM.16.M88.4 R52, [R2+0x6080] ;  /* 0x006080000234783b */ /* 0x000f2a0000000200 */
[----:B------:R-:W5:Y:S05]  /*2100*/  LDSM.16.M88.4 R156, [R2+0x6880] ;  /* 0x00688000029c783b */ /* 0x000f6a0000000200 */
[----:B------:R-:W3:Y:S05]  /*2110*/  LDSM.16.M88.4 R160, [R220+0x1080] ;  /* 0x00108000dca0783b */ /* 0x000eea0000000200 */
[----:B------:R-:W-:Y:S01]  /*2120*/  LDSM.16.M88.4 R164, [R2+0x7880] ;  /* 0x0078800002a4783b */ /* 0x000fe20000000200 */
[-C--:B-1----:R-:W-:Y:S08]  /*2130*/  HMMA.16816.F32 R4, R36, R40.reuse, RZ ;  /* 0x000000282404723c */ /* 0x082ff000000018ff */
[C---:B--2---:R-:W-:Y:S08]  /*2140*/  HMMA.16816.F32 R8, R44.reuse, R40, RZ ;  /* 0x000000282c08723c */ /* 0x044ff000000018ff */
[-C--:B------:R-:W-:Y:S08]  /*2150*/  HMMA.16816.F32 R12, R44, R42.reuse, RZ ;  /* 0x0000002a2c0c723c */ /* 0x080ff000000018ff */
[C---:B------:R-:W-:Y:S01]  /*2160*/  HMMA.16816.F32 R16, R36.reuse, R42, RZ ;  /* 0x0000002a2410723c */ /* 0x040fe200000018ff */
[----:B------:R-:W-:Y:S07]  /*2170*/  LDSM.16.M88.4 R40, [R230+0x2080] ;  /* 0x00208000e628783b */ /* 0x000fee0000000200 */
[-C--:B---3--:R-:W-:Y:S08]  /*2180*/  HMMA.16816.F32 R20, R36, R48.reuse, RZ ;  /* 0x000000302414723c */ /* 0x088ff000000018ff */
[C---:B------:R-:W-:Y:S08]  /*2190*/  HMMA.16816.F32 R24, R44.reuse, R48, RZ ;  /* 0x000000302c18723c */ /* 0x040ff000000018ff */
[-C--:B------:R-:W-:Y:S01]  /*21a0*/  HMMA.16816.F32 R28, R44, R50.reuse, RZ ;  /* 0x000000322c1c723c */ /* 0x080fe200000018ff */
[----:B------:R-:W-:Y:S07]  /*21b0*/  LDSM.16.M88.4 R44, [R180+0x7880] ;  /* 0x00788000b42c783b */ /* 0x000fee0000000200 */
[----:B------:R-:W-:Y:S01]  /*21c0*/  HMMA.16816.F32 R32, R36, R50, RZ ;  /* 0x000000322420723c */ /* 0x000fe200000018ff */
[----:B------:R-:W1:Y:S05]  /*21d0*/  LDSM.16.M88.4 R36, [R180+0x7080] ;  /* 0x00708000b424783b */ /* 0x000e6a0000000200 */
[----:B------:R-:W2:Y:S02]  /*21e0*/  LDSM.16.M88.4 R48, [R230+0x3080] ;  /* 0x00308000e630783b */ /* 0x000ea40000000200 */
[-C--:B----4-:R-:W-:Y:S08]  /*21f0*/  HMMA.16816.F32 R4, R52, R56.reuse, R4 ;  /* 0x000000383404723c */ /* 0x090ff00000001804 */
[C---:B-----5:R-:W-:Y:S07]  /*2200*/  HMMA.16816.F32 R8, R156.reuse, R56, R8 ;  /* 0x000000389c08723c */ /* 0x060fee0000001808 */
[----:B------:R-:W-:Y:S01]  /*2210*/  MOV R56, UR4 ;  /* 0x0000000400387c02 */ /* 0x000fe20008000f00 */
[-C--:B------:R-:W-:Y:S04]  /*2220*/  HMMA.16816.F32 R12, R156, R58.reuse, R12 ;  /* 0x0000003a9c0c723c */ /* 0x080fe8000000180c */
[----:B------:R-:W-:Y:S04]  /*2230*/  IMAD R56, R56, 0x1800, R221 ;  /* 0x0000180038387824 */ /* 0x000fe800078e02dd */
[C---:B------:R-:W-:Y:S04]  /*2240*/  HMMA.16816.F32 R16, R52.reuse, R58, R16 ;  /* 0x0000003a3410723c */ /* 0x040fe80000001810 */
[----:B------:R-:W-:Y:S04]  /*2250*/  IMAD.SHL.U32 R3, R56, 0x2, RZ ;  /* 0x0000000238037824 */ /* 0x000fe800078e00ff */
[-C--:B------:R-:W-:Y:S01]  /*2260*/  HMMA.16816.F32 R20, R52, R160.reuse, R20 ;  /* 0x000000a03414723c */ /* 0x080fe20000001814 */
[----:B------:R-:W-:Y:S07]  /*2270*/  LDSM.16.M88.4 R56, [R3+0x7080] ;  /* 0x007080000338783b */ /* 0x000fee0000000200 */
[C---:B------:R-:W-:Y:S08]  /*2280*/  HMMA.16816.F32 R24, R156.reuse, R160, R24 ;  /* 0x000000a09c18723c */ /* 0x040ff00000001818 */
[-C--:B------:R-:W-:Y:S01]  /*2290*/  HMMA.16816.F32 R28, R156, R162.reuse, R28 ;  /* 0x000000a29c1c723c */ /* 0x080fe2000000181c */
[----:B------:R-:W3:Y:S07]  /*22a0*/  LDSM.16.M88.4 R156, [R220+0x2080] ;  /* 0x00208000dc9c783b */ /* 0x000eee0000000200 */
[----:B------:R-:W-:Y:S01]  /*22b0*/  HMMA.16816.F32 R32, R52, R162, R32 ;  /* 0x000000a23420723c */ /* 0x000fe20000001820 */
[----:B------:R-:W4:Y:S05]  /*22c0*/  LDSM.16.M88.4 R52, [R220+0x3080] ;  /* 0x00308000dc34783b */ /* 0x000f2a0000000200 */
[----:B------:R-:W-:Y:S02]  /*22d0*/  LDSM.16.M88.4 R160, [R180+0x8880] ;  /* 0x00888000b4a0783b */ /* 0x000fe40000000200 */
[-C--:B-1----:R-:W-:Y:S08]  /*22e0*/  HMMA.16816.F32 R4, R36, R40.reuse, R4 ;  /* 0x000000282404723c */ /* 0x082ff00000001804 */
[C---:B------:R-:W-:Y:S08]  /*22f0*/  HMMA.16816.F32 R8, R44.reuse, R40, R8 ;  /* 0x000000282c08723c */ /* 0x040ff00000001808 */
[-C--:B------:R-:W-:Y:S08]  /*2300*/  HMMA.16816.F32 R12, R44, R42.reuse, R12 ;  /* 0x0000002a2c0c723c */ /* 0x080ff0000000180c */
[C---:B------:R-:W-:Y:S01]  /*2310*/  HMMA.16816.F32 R16, R36.reuse, R42, R16 ;  /* 0x0000002a2410723c */ /* 0x040fe20000001810 */
[----:B------:R-:W-:Y:S07]  /*2320*/  LDSM.16.M88.4 R40, [R180+0x8080] ;  /* 0x00808000b428783b */ /* 0x000fee0000000200 */
[-C--:B--2---:R-:W-:Y:S08]  /*2330*/  HMMA.16816.F32 R20, R36, R48.reuse, R20 ;  /* 0x000000302414723c */ /* 0x084ff00000001814 */
[C---:B------:R-:W-:Y:S08]  /*2340*/  HMMA.16816.F32 R24, R44.reuse, R48, R24 ;  /* 0x000000302c18723c */ /* 0x040ff00000001818 */
[-C--:B------:R-:W-:Y:S01]  /*2350*/  HMMA.16816.F32 R28, R44, R50.reuse, R28 ;  /* 0x000000322c1c723c */ /* 0x080fe2000000181c */
[----:B------:R-:W1:Y:S07]  /*2360*/  LDSM.16.M88.4 R44, [R230+0x4080] ;  /* 0x00408000e62c783b */ /* 0x000e6e0000000200 */
[----:B------:R-:W-:Y:S01]  /*2370*/  HMMA.16816.F32 R32, R36, R50, R32 ;  /* 0x000000322420723c */ /* 0x000fe20000001820 */
[----:B------:R-:W2:Y:S05]  /*2380*/  LDSM.16.M88.4 R36, [R230+0x5080] ;  /* 0x00508000e624783b */ /* 0x000eaa0000000200 */
[----:B------:R-:W-:Y:S02]  /*2390*/  LDSM.16.M88.4 R48, [R220+0x4080] ;  /* 0x00408000dc30783b */ /* 0x000fe40000000200 */
[-C--:B---3--:R-:W-:Y:S08]  /*23a0*/  HMMA.16816.F32 R4, R56, R156.reuse, R4 ;  /* 0x0000009c3804723c */ /* 0x088ff00000001804 */
[C---:B------:R-:W-:Y:S08]  /*23b0*/  HMMA.16816.F32 R8, R164.reuse, R156, R8 ;  /* 0x0000009ca408723c */ /* 0x040ff00000001808 */
[-C--:B------:R-:W-:Y:S08]  /*23c0*/  HMMA.16816.F32 R12, R164, R158.reuse, R12 ;  /* 0x0000009ea40c723c */ /* 0x080ff0000000180c */
[C---:B------:R-:W-:Y:S08]  /*23d0*/  HMMA.16816.F32 R16, R56.reuse, R158, R16 ;  /* 0x0000009e3810723c */ /* 0x040ff00000001810 */
[-C--:B----4-:R-:W-:Y:S08]  /*23e0*/  HMMA.16816.F32 R20, R56, R52.reuse, R20 ;  /* 0x000000343814723c */ /* 0x090ff00000001814 */
[C---:B------:R-:W-:Y:S08]  /*23f0*/  HMMA.16816.F32 R24, R164.reuse, R52, R24 ;  /* 0x00000034a418723c */ /* 0x040ff00000001818 */
[-C--:B------:R-:W-:Y:S08]  /*2400*/  HMMA.16816.F32 R28, R164, R54.reuse, R28 ;  /* 0x00000036a41c723c */ /* 0x080ff0000000181c */
[----:B------:R-:W-:Y:S01]  /*2410*/  HMMA.16816.F32 R32, R56, R54, R32 ;  /* 0x000000363820723c */ /* 0x000fe20000001820 */
[----:B------:R-:W-:Y:S05]  /*2420*/  LDSM.16.M88.4 R52, [R2+0x8880] ;  /* 0x008880000234783b */ /* 0x000fea0000000200 */
[----:B------:R-:W-:Y:S02]  /*2430*/  LDSM.16.M88.4 R56, [R220+0x5080] ;  /* 0x00508000dc38783b */ /* 0x000fe40000000200 */
[-C--:B-1----:R-:W-:Y:S03]  /*2440*/  HMMA.16816.F32 R4, R40, R44.reuse, R4 ;  /* 0x0000002c2804723c */ /* 0x082fe60000001804 */
[----:B------:R-:W-:Y:S05]  /*2450*/  LDS R2, [R181.X4+0xf120] ;  /* 0x00f12000b5027984 */ /* 0x000fea0000004800 */
[C---:B------:R-:W-:Y:S08]  /*2460*/  HMMA.16816.F32 R8, R160.reuse, R44, R8 ;  /* 0x0000002ca008723c */ /* 0x040ff00000001808 */
[-C--:B------:R-:W-:Y:S08]  /*2470*/  HMMA.16816.F32 R12, R160, R46.reuse, R12 ;  /* 0x0000002ea00c723c */ /* 0x080ff0000000180c */
[C---:B------:R-:W-:Y:S01]  /*2480*/  HMMA.16816.F32 R16, R40.reuse, R46, R16 ;  /* 0x0000002e2810723c */ /* 0x040fe20000001810 */
[----:B------:R-:W1:Y:S05]  /*2490*/  LDSM.16.M88.4 R44, [R3+0x8080] ;  /* 0x00808000032c783b */ /* 0x000e6a0000000200 */
[----:B------:R3:W4:Y:S02]  /*24a0*/  LDS R3, [R181.X4+0xf100] ;  /* 0x00f10000b5037984 */ /* 0x0007240000004800 */
[-C--:B--2---:R-:W-:Y:S08]  /*24b0*/  HMMA.16816.F32 R20, R40, R36.reuse, R20 ;  /* 0x000000242814723c */ /* 0x084ff00000001814 */
[C---:B------:R-:W-:Y:S08]  /*24c0*/  HMMA.16816.F32 R24, R160.reuse, R36, R24 ;  /* 0x00000024a018723c */ /* 0x040ff00000001818 */
[-C--:B------:R-:W-:Y:S08]  /*24d0*/  HMMA.16816.F32 R28, R160, R38.reuse, R28 ;  /* 0x00000026a01c723c */ /* 0x080ff0000000181c */
[----:B------:R-:W-:Y:S01]  /*24e0*/  HMMA.16816.F32 R32, R40, R38, R32 ;  /* 0x000000262820723c */ /* 0x000fe20000001820 */
[----:B------:R3:W2:Y:S05]  /*24f0*/  LDS R42, [R181.X4+0xf080] ;  /* 0x00f08000b52a7984 */ /* 0x0006aa0000004800 */
[----:B------:R3:W2:Y:S02]  /*2500*/  LDS R41, [R181.X4+0xf0a0] ;  /* 0x00f0a000b5297984 */ /* 0x0006a40000004800 */
[----:B------:R-:W-:Y:S04]  /*2510*/  DEPBAR.LE SB0, 0x0 ;  /* 0x000080000000791a */ /* 0x000fe80000000000 */
[-C--:B-1----:R-:W-:Y:S01]  /*2520*/  HMMA.16816.F32 R4, R44, R48.reuse, R4 ;  /* 0x000000302c04723c */ /* 0x082fe20000001804 */
[----:B------:R-:W-:Y:S07]  /*2530*/  BAR.SYNC.DEFER_BLOCKING 0x0 ;  /* 0x0000000000007b1d */ /* 0x000fee0000010000 */
[C---:B------:R-:W-:Y:S08]  /*2540*/  HMMA.16816.F32 R8, R52.reuse, R48, R8 ;  /* 0x000000303408723c */ /* 0x040ff00000001808 */
[-C--:B------:R-:W-:Y:S08]  /*2550*/  HMMA.16816.F32 R12, R52, R50.reuse, R12 ;  /* 0x00000032340c723c */ /* 0x080ff0000000180c */
[C---:B------:R-:W-:Y:S01]  /*2560*/  HMMA.16816.F32 R16, R44.reuse, R50, R16 ;  /* 0x000000322c10723c */ /* 0x040fe20000001810 */
[----:B------:R3:W1:Y:S05]  /*2570*/  LDSM.16.M88.4 R156, [R229+0xc080] ;  /* 0x00c08000e59c783b */ /* 0x00066a0000000200 */
[----:B------:R3:W1:Y:S02]  /*2580*/  LDSM.16.M88.4 R160, [R229+0xc880] ;  /* 0x00c88000e5a0783b */ /* 0x0006640000000200 */
[-C--:B------:R-:W-:Y:S03]  /*2590*/  HMMA.16816.F32 R20, R44, R56.reuse, R20 ;  /* 0x000000382c14723c */ /* 0x080fe60000001814 */
[----:B------:R3:W1:Y:S05]  /*25a0*/  LDSM.16.M88.4 R164, [R228] ;  /* 0x00000000e4a4783b */ /* 0x00066a0000000200 */
[C---:B------:R-:W-:Y:S01]  /*25b0*/  HMMA.16816.F32 R24, R52.reuse, R56, R24 ;  /* 0x000000383418723c */ /* 0x040fe20000001818 */
[----:B------:R3:W1:Y:S07]  /*25c0*/  LDSM.16.M88.4 R180, [R228+0x800] ;  /* 0x00080000e4b4783b */ /* 0x00066e0000000200 */
[-C--:B------:R-:W-:Y:S08]  /*25d0*/  HMMA.16816.F32 R28, R52, R58.reuse, R28 ;  /* 0x0000003a341c723c */ /* 0x080ff0000000181c */
[----:B------:R-:W-:Y:S01]  /*25e0*/  HMMA.16816.F32 R32, R44, R58, R32 ;  /* 0x0000003a2c20723c */ /* 0x000fe20000001820 */
[----:B------:R-:W-:-:S07]  /*25f0*/  @P0 BRA `(.L_x_23) ;  /* 0x000002b000000947 */ /* 0x000fce0003800000 */
[----:B--2-4-:R-:W-:Y:S01]  /*2600*/  IMAD.U32 R36, RZ, RZ, UR11 ;  /* 0x0000000bff247e24 */ /* 0x014fe2000f8e00ff */
[----:B------:R-:W2:Y:S01]  /*2610*/  @!P3 S2R R37, SR_CTAID.Y ;  /* 0x000000000025b919 */ /* 0x000ea20000002600 */
[C---:B------:R-:W-:Y:S01]  /*2620*/  LOP3.LUT P5, RZ, R241.reuse, 0x1, RZ, 0xc0, !PT ;  /* 0x00000001f1ff7812 */ /* 0x040fe200078ac0ff */
[----:B------:R-:W-:Y:S01]  /*2630*/  ULDC.64 UR6, c[0x0][0x178] ;  /* 0x00005e0000067ab9 */ /* 0x000fe20000000a00 */
[----:B------:R-:W-:Y:S01]  /*2640*/  LOP3.LUT P4, RZ, R241, 0x2, RZ, 0xc0, !PT ;  /* 0x00000002f1ff7812 */ /* 0x000fe2000788c0ff */
[----:B------:R-:W-:Y:S01]  /*2650*/  USHF.R.S32.HI UR17, URZ, 0x1f, UR20 ;  /* 0x0000001f3f117899 */ /* 0x000fe20008011414 */
[----:B------:R-:W-:Y:S01]  /*2660*/  IADD3 R43, R233, 0x6080, RZ ;  /* 0x00006080e92b7810 */ /* 0x000fe20007ffe0ff */
[----:B------:R-:W-:Y:S01]  /*2670*/  UIMAD.WIDE.U32 UR22, UR20, UR6, URZ ;  /* 0x00000006141672a5 */ /* 0x000fe2000f8e003f */
[----:B------:R-:W-:Y:S01]  /*2680*/  @!P3 LEA R36, R36, 0x40, 0x6 ;  /* 0x000000402424b811 */ /* 0x000fe200078e30ff */
[----:B------:R-:W-:Y:S04]  /*2690*/  UIMAD UR17, UR17, UR6, URZ ;  /* 0x00000006111172a4 */ /* 0x000fe8000f8e023f */
[----:B------:R-:W-:Y:S01]  /*26a0*/  IMAD.U32 R40, RZ, RZ, UR22 ;  /* 0x00000016ff287e24 */ /* 0x000fe2000f8e00ff */
[----:B------:R-:W-:Y:S02]  /*26b0*/  UIMAD UR17, UR20, UR7, UR17 ;  /* 0x00000007141172a4 */ /* 0x000fe4000f8e0211 */
[----:B------:R-:W-:Y:S02]  /*26c0*/  UIMAD UR20, UR20, -0x40, UR10 ;  /* 0xffffffc0141478a4 */ /* 0x000fe4000f8e020a */
[----:B------:R-:W-:Y:S04]  /*26d0*/  UIADD3 UR17, UR23, UR17, URZ ;  /* 0x0000001117117290 */ /* 0x000fe8000fffe03f */
[C---:B------:R-:W-:Y:S02]  /*26e0*/  ISETP.GE.OR P5, PT, R238.reuse, UR20, !P5 ;  /* 0x00000014ee007c0c */ /* 0x040fe4000efa6670 */
[C---:B------:R-:W-:Y:S01]  /*26f0*/  ISETP.GE.OR P4, PT, R238.reuse, UR20, !P4 ;  /* 0x00000014ee007c0c */ /* 0x040fe2000e786670 */
[----:B--2---:R-:W-:Y:S01]  /*2700*/  @!P3 IMAD.WIDE.U32 R38, R37, c[0x0][0x270], R244 ;  /* 0x00009c002526ba25 */ /* 0x004fe200078e00f4 */
[----:B------:R-:W-:Y:S02]  /*2710*/  @!P3 SHF.R.S32.HI R44, RZ, 0x1f, R37 ;  /* 0x0000001fff2cb819 */ /* 0x000fe40000011425 */
[----:B------:R-:W-:Y:S02]  /*2720*/  ISETP.LT.AND P2, PT, R238, UR20, PT ;  /* 0x00000014ee007c0c */ /* 0x000fe4000bf41270 */
[----:B------:R-:W-:Y:S01]  /*2730*/  @!P3 IADD3 R45, P0, R38, UR9, RZ ;  /* 0x00000009262dbc10 */ /* 0x000fe2000ff1e0ff */
[----:B------:R-:W-:Y:S01]  /*2740*/  @!P3 IMAD R44, R44, c[0x0][0x270], RZ ;  /* 0x00009c002c2cba24 */ /* 0x000fe200078e02ff */
[----:B------:R-:W-:Y:S01]  /*2750*/  ISETP.GE.OR P2, PT, R235, c[0x0][0x16c], !P2 ;  /* 0x00005b00eb007a0c */ /* 0x000fe20005746670 */
[----:B------:R-:W-:Y:S02]  /*2760*/  IMAD.U32 R38, RZ, RZ, UR16 ;  /* 0x00000010ff267e24 */ /* 0x000fe4000f8e00ff */
[----:B------:R-:W-:Y:S02]  /*2770*/  @!P3 IMAD R44, R37, c[0x0][0x274], R44 ;  /* 0x00009d00252cba24 */ /* 0x000fe400078e022c */
[----:B------:R-:W-:Y:S02]  /*2780*/  IMAD R43, R38, 0x3000, R43 ;  /* 0x00003000262b7824 */ /* 0x000fe400078e022b */
[----:B------:R-:W-:Y:S01]  /*2790*/  IMAD.U32 R37, RZ, RZ, UR16 ;  /* 0x00000010ff257e24 */ /* 0x000fe2000f8e00ff */
[----:B------:R-:W-:Y:S01]  /*27a0*/  @!P3 IADD3.X R44, R39, UR12, R44, P0, !PT ;  /* 0x0000000c272cbc10 */ /* 0x000fe200087fe42c */
[----:B------:R-:W-:Y:S01]  /*27b0*/  IMAD.U32 R39, RZ, RZ, UR22 ;  /* 0x00000016ff277e24 */ /* 0x000fe2000f8e00ff */
[----:B------:R-:W-:Y:S01]  /*27c0*/  @!P3 LEA R46, P0, R45, c[0x0][0x258], 0x2 ;  /* 0x000096002d2eba11 */ /* 0x000fe200078010ff */
[----:B------:R-:W-:Y:S03]  /*27d0*/  @!P3 IMAD R37, R37, 0x40, R244 ;  /* 0x000000402525b824 */ /* 0x000fe600078e02f4 */
[----:B------:R-:W-:Y:S01]  /*27e0*/  LEA R48, P1, R39, R248, 0x7 ;  /* 0x000000f827307211 */ /* 0x000fe200078238ff */
[----:B------:R-:W-:Y:S01]  /*27f0*/  IMAD.U32 R39, RZ, RZ, UR17 ;  /* 0x00000011ff277e24 */ /* 0x000fe2000f8e00ff */
[----:B------:R-:W-:Y:S04]  /*2800*/  @!P3 LEA.HI.X R47, R45, c[0x0][0x25c], R44, 0x2, P0 ;  /* 0x000097002d2fba11 */ /* 0x000fe800000f142c */
[----:B------:R-:W-:Y:S01]  /*2810*/  LEA.HI.X R49, R40, R249, R39, 0x7, P1 ;  /* 0x000000f928317211 */ /* 0x000fe200008f3c27 */
[----:B------:R-:W-:Y:S04]  /*2820*/  @!P3 IMAD.WIDE R46, R36, 0x4, R46 ;  /* 0x00000004242eb825 */ /* 0x000fe800078e022e */
[----:B------:R-:W-:Y:S01]  /*2830*/  @!PT LDS RZ, [RZ] ;  /* 0x00000000fffff984 */ /* 0x000fe20000000800 */
[----:B------:R-:W-:Y:S01]  /*2840*/  @!PT LDS RZ, [RZ] ;  /* 0x00000000fffff984 */ /* 0x000fe20000000800 */
[----:B------:R-:W-:Y:S01]  /*2850*/  @!PT LDS RZ, [RZ] ;  /* 0x00000000fffff984 */ /* 0x000fe20000000800 */
[----:B------:R2:W-:Y:S01]  /*2860*/  LDGSTS.E.BYPASS.LTC128B.128 [R43], [R48.64], !P5 ;  /* 0x00000000302b7fae */ /* 0x0005e2000e901d52 */
[----:B------:R-:W-:Y:S05]  /*2870*/  @!P3 IMAD.SHL.U32 R39, R37, 0x4, RZ ;  /* 0x000000042527b824 */ /* 0x000fea00078e00ff */
[----:B------:R2:W-:Y:S06]  /*2880*/  LDGSTS.E.BYPASS.LTC128B.128 [R43+0x1000], [R48.64+0x40], !P4 ;  /* 0x01000040302b7fae */ /* 0x0005ec000e101d52 */
[----:B------:R2:W-:Y:S06]  /*2890*/  LDGSTS.E.BYPASS.LTC128B.128 [R43+0x2000], [R48.64+0x80], !P2 ;  /* 0x02000080302b7fae */ /* 0x0005ec000d101d52 */
[----:B------:R2:W-:Y:S02]  /*28a0*/  @!P3 LDGSTS.E.BYPASS.LTC128B.128 [R39+0xf080], [R46.64] ;  /* 0x0f0800002e27bfae */ /* 0x0005e4000b901d52 */
.L_x_23:
[-C--:B-12-4-:R-:W-:Y:S01]  /*28b0*/  HMMA.16816.F32 R36, R156, R168.reuse, RZ ;  /* 0x000000a89c24723c */ /* 0x096fe200000018ff */
[----:B------:R-:W-:Y:S01]  /*28c0*/  STL [R1+0xc], R108 ;  /* 0x00000c6c01007387 */ /* 0x000fe20000100800 */
[----:B------:R-:W-:Y:S01]  /*28d0*/  UIADD3 UR17, UR11, 0x1, URZ ;  /* 0x000000010b117890 */ /* 0x000fe2000fffe03f */
[C---:B------:R-:W-:Y:S02]  /*28e0*/  ISETP.GT.AND P4, PT, R250.reuse, 0x40, PT ;  /* 0x00000040fa00780c */ /* 0x040fe40003f84270 */
[----:B------:R1:W-:Y:S01]  /*28f0*/  STL [R1+0x8], R0 ;  /* 0x0000080001007387 */ /* 0x0003e20000100800 */
[----:B------:R-:W-:Y:S02]  /*2900*/  ISETP.GT.AND P2, PT, R250, 0x41, PT ;  /* 0x00000041fa00780c */ /* 0x000fe40003f44270 */
[----:B------:R-:W-:Y:S01]  /*2910*/  FSEL R47, R24, -INF , P4 ;  /* 0xff800000182f7808 */ /* 0x000fe20002000000 */
[----:B------:R-:W0:Y:S01]  /*2920*/  LDGDEPBAR ;  /* 0x00000000000079af */ /* 0x000e220000000000 */
[C---:B------:R-:W-:Y:S02]  /*2930*/  ISETP.GT.AND P1, PT, R250.reuse, RZ, PT ;  /* 0x000000fffa00720c */ /* 0x040fe40003f24270 */
[----:B------:R-:W-:Y:S02]  /*2940*/  ISETP.GT.AND P0, PT, R250, 0x1, PT ;  /* 0x00000001fa00780c */ /* 0x000fe40003f04270 */
[----:B------:R-:W-:Y:S02]  /*2950*/  FSEL R58, R25, -INF , P2 ;  /* 0xff800000193a7808 */ /* 0x000fe40001000000 */
[----:B------:R-:W-:Y:S02]  /*2960*/  FSEL R57, R26, -INF , P4 ;  /* 0xff8000001a397808 */ /* 0x000fe40002000000 */
[----:B------:R-:W-:Y:S02]  /*2970*/  FSEL R55, R27, -INF , P2 ;  /* 0xff8000001b377808 */ /* 0x000fe40001000000 */
[C---:B------:R-:W-:Y:S02]  /*2980*/  HMMA.16816.F32 R24, R160.reuse, R168, RZ ;  /* 0x000000a8a018723c */ /* 0x040fe400000018ff */
[----:B------:R-:W-:Y:S02]  /*2990*/  FSEL R44, R8, -INF , P1 ;  /* 0xff800000082c7808 */ /* 0x000fe40000800000 */
[----:B------:R-:W-:Y:S02]  /*29a0*/  FSEL R40, R9, -INF , P0 ;  /* 0xff80000009287808 */ /* 0x000fe40000000000 */
[----:B------:R-:W-:Y:S02]  /*29b0*/  FSEL R45, R10, -INF , P1 ;  /* 0xff8000000a2d7808 */ /* 0x000fe40000800000 */
[C---:B------:R-:W-:Y:S02]  /*29c0*/  ISETP.GT.AND P6, PT, R250.reuse, 0x20, PT ;  /* 0x00000020fa00780c */ /* 0x040fe40003fc4270 */
[----:B------:R-:W-:Y:S02]  /*29d0*/  ISETP.GT.AND P5, PT, R250, 0x21, PT ;  /* 0x00000021fa00780c */ /* 0x000fe40003fa4270 */
[----:B------:R-:W-:Y:S02]  /*29e0*/  FSEL R4, R4, -INF , P1 ;  /* 0xff80000004047808 */ /* 0x000fe40000800000 */
[----:B------:R-:W-:Y:S02]  /*29f0*/  FSEL R5, R5, -INF , P0 ;  /* 0xff80000005057808 */ /* 0x000fe40000000000 */
[----:B------:R-:W-:Y:S01]  /*2a00*/  FSEL R56, R6, -INF , P1 ;  /* 0xff80000006387808 */ /* 0x000fe20000800000 */
[--C-:B------:R-:W-:Y:S01]  /*2a10*/  FFMA.FTZ R4, R4, c[0x0][0x29c], -R42.reuse ;  /* 0x0000a70004047a23 */ /* 0x100fe2000001082a */
[----:B------:R-:W-:Y:S02]  /*2a20*/  FSEL R54, R7, -INF , P0 ;  /* 0xff80000007367808 */ /* 0x000fe40000000000 */
[----:B------:R-:W-:Y:S02]  /*2a30*/  FSEL R49, R11, -INF , P0 ;  /* 0xff8000000b317808 */ /* 0x000fe40000000000 */
[C---:B------:R-:W-:Y:S02]  /*2a40*/  ISETP.GT.AND P0, PT, R250.reuse, 0x61, PT ;  /* 0x00000061fa00780c */ /* 0x040fe40003f04270 */
[----:B------:R-:W-:Y:S02]  /*2a50*/  ISETP.GT.AND P1, PT, R250, 0x60, PT ;  /* 0x00000060fa00780c */ /* 0x000fe40003f24270 */
[----:B------:R-:W-:Y:S02]  /*2a60*/  FSEL R53, R14, -INF , P6 ;  /* 0xff8000000e357808 */ /* 0x000fe40003000000 */
[----:B------:R-:W-:Y:S02]  /*2a70*/  FSEL R14, R28, -INF , P1 ;  /* 0xff8000001c0e7808 */ /* 0x000fe40000800000 */
[----:B------:R-:W-:Y:S02]  /*2a80*/  FSEL R6, R29, -INF , P0 ;  /* 0xff8000001d067808 */ /* 0x000fe40000000000 */
[----:B------:R-:W-:Y:S01]  /*2a90*/  FSEL R48, R30, -INF , P1 ;  /* 0xff8000001e307808 */ /* 0x000fe20000800000 */
[----:B------:R-:W-:Y:S01]  /*2aa0*/  FFMA.FTZ R14, R14, c[0x0][0x29c], -R3 ;  /* 0x0000a7000e0e7a23 */ /* 0x000fe20000010803 */
[----:B------:R-:W-:Y:S02]  /*2ab0*/  FSEL R59, R31, -INF , P0 ;  /* 0xff8000001f3b7808 */ /* 0x000fe40000000000 */
[-C--:B------:R-:W-:Y:S01]  /*2ac0*/  HMMA.16816.F32 R28, R160, R170.reuse, RZ ;  /* 0x000000aaa01c723c */ /* 0x080fe200000018ff */
[----:B------:R-:W-:Y:S02]  /*2ad0*/  FSEL R43, R18, -INF , P6 ;  /* 0xff800000122b7808 */ /* 0x000fe40003000000 */
[----:B------:R-:W-:Y:S01]  /*2ae0*/  FSEL R46, R19, -INF , P5 ;  /* 0xff800000132e7808 */ /* 0x000fe20002800000 */
[----:B------:R-:W-:Y:S01]  /*2af0*/  MUFU.EX2 R14, R14 ;  /* 0x0000000e000e7308 */ /* 0x000fe20000000800 */
[----:B------:R-:W-:Y:S01]  /*2b00*/  FSEL R9, R20, -INF , P4 ;  /* 0xff80000014097808 */ /* 0x000fe20002000000 */
[--C-:B------:R-:W-:Y:S01]  /*2b10*/  FFMA.FTZ R8, R43, c[0x0][0x29c], -R41.reuse ;  /* 0x0000a7002b087a23 */ /* 0x100fe20000010829 */
[----:B------:R-:W-:Y:S02]  /*2b20*/  FSEL R21, R21, -INF , P2 ;  /* 0xff80000015157808 */ /* 0x000fe40001000000 */
[----:B------:R-:W-:Y:S03]  /*2b30*/  FSEL R18, R35, -INF , P0 ;  /* 0xff80000023127808 */ /* 0x000fe60000000000 */
[----:B------:R-:W-:Y:S01]  /*2b40*/  FSEL R7, R16, -INF , P6 ;  /* 0xff80000010077808 */ /* 0x000fe20003000000 */
[--C-:B-1----:R-:W-:Y:S01]  /*2b50*/  FFMA.FTZ R0, R9, c[0x0][0x29c], -R42.reuse ;  /* 0x0000a70009007a23 */ /* 0x102fe2000001082a */
[----:B------:R-:W-:Y:S01]  /*2b60*/  FSEL R17, R17, -INF , P5 ;  /* 0xff80000011117808 */ /* 0x000fe20002800000 */
[--C-:B------:R-:W-:Y:S01]  /*2b70*/  FFMA.FTZ R108, R21, c[0x0][0x29c], -R42.reuse ;  /* 0x0000a700156c7a23 */ /* 0x100fe2000001082a */
        /* <DEDUP_REMOVED lines=12> */
[----:B------:R-:W-:Y:S01]  /*2c40*/  MOV R56, R4 ;  /* 0x0000000400387202 */ /* 0x000fe20000000f00 */
[--C-:B------:R-:W-:Y:S01]  /*2c50*/  FFMA.FTZ R5, R7, c[0x0][0x29c], -R42.reuse ;  /* 0x0000a70007057a23 */ /* 0x100fe2000001082a */
[----:B------:R-:W-:Y:S01]  /*2c60*/  FSEL R52, R12, -INF , P6 ;  /* 0xff8000000c347808 */ /* 0x000fe20003000000 */
[----:B------:R-:W-:Y:S01]  /*2c70*/  FFMA.FTZ R20, R11, c[0x0][0x29c], -R42 ;  /* 0x0000a7000b147a23 */ /* 0x000fe2000001082a */
[----:B------:R-:W-:Y:S01]  /*2c80*/  FSEL R51, R15, -INF , P5 ;  /* 0xff8000000f337808 */ /* 0x000fe20002800000 */
[--C-:B------:R-:W-:Y:S01]  /*2c90*/  FFMA.FTZ R12, R54, c[0x0][0x29c], -R41.reuse ;  /* 0x0000a700360c7a23 */ /* 0x100fe20000010829 */
[----:B------:R-:W-:Y:S01]  /*2ca0*/  MOV R54, R17 ;  /* 0x0000001100367202 */ /* 0x000fe20000000f00 */
[--C-:B------:R-:W-:Y:S01]  /*2cb0*/  FFMA.FTZ R4, R46, c[0x0][0x29c], -R41.reuse ;  /* 0x0000a7002e047a23 */ /* 0x100fe20000010829 */
[----:B------:R-:W-:Y:S01]  /*2cc0*/  MUFU.EX2 R23, R23 ;  /* 0x0000001700177308 */ /* 0x000fe20000000800 */
[--C-:B------:R-:W-:Y:S01]  /*2cd0*/  FFMA.FTZ R34, R10, c[0x0][0x29c], -R41.reuse ;  /* 0x0000a7000a227a23 */ /* 0x100fe20000010829 */
[----:B------:R-:W-:Y:S01]  /*2ce0*/  PLOP3.LUT P0, PT, PT, PT, UP0, 0x80, 0x0 ;  /* 0x000000000000781c */ /* 0x000fe20003f0f008 */
[----:B------:R-:W-:Y:S02]  /*2cf0*/  FFMA.FTZ R33, R33, c[0x0][0x29c], -R41 ;  /* 0x0000a70021217a23 */ /* 0x000fe40000010829 */
[--C-:B------:R-:W-:Y:S02]  /*2d00*/  FFMA.FTZ R21, R40, c[0x0][0x29c], -R3.reuse ;  /* 0x0000a70028157a23 */ /* 0x100fe40000010803 */
[C---:B------:R-:W-:Y:S02]  /*2d10*/  HMMA.16816.F32 R40, R156.reuse, R170, RZ ;  /* 0x000000aa9c28723c */ /* 0x040fe400000018ff */
[--C-:B------:R-:W-:Y:S01]  /*2d20*/  FFMA.FTZ R22, R44, c[0x0][0x29c], -R3.reuse ;  /* 0x0000a7002c167a23 */ /* 0x100fe20000010803 */
[----:B------:R-:W-:Y:S01]  /*2d30*/  MUFU.EX2 R4, R4 ;  /* 0x0000000400047308 */ /* 0x000fe20000000800 */
[--C-:B------:R-:W-:Y:S02]  /*2d40*/  FFMA.FTZ R17, R47, c[0x0][0x29c], -R3.reuse ;  /* 0x0000a7002f117a23 */ /* 0x100fe40000010803 */
[--C-:B------:R-:W-:Y:S02]  /*2d50*/  FFMA.FTZ R11, R45, c[0x0][0x29c], -R2.reuse ;  /* 0x0000a7002d0b7a23 */ /* 0x100fe40000010802 */
[-C--:B------:R-:W-:Y:S01]  /*2d60*/  HMMA.16816.F32 R44, R156, R172.reuse, RZ ;  /* 0x000000ac9c2c723c */ /* 0x080fe200000018ff */
[--C-:B------:R-:W-:Y:S03]  /*2d70*/  FFMA.FTZ R18, R50, c[0x0][0x29c], -R3.reuse ;  /* 0x0000a70032127a23 */ /* 0x100fe60000010803 */
[--C-:B------:R-:W-:Y:S01]  /*2d80*/  FFMA.FTZ R7, R51, c[0x0][0x29c], -R2.reuse ;  /* 0x0000a70033077a23 */ /* 0x100fe20000010802 */
[----:B------:R-:W-:Y:S01]  /*2d90*/  MUFU.EX2 R17, R17 ;  /* 0x0000001100117308 */ /* 0x000fe20000000800 */
[--C-:B------:R-:W-:Y:S02]  /*2da0*/  FFMA.FTZ R19, R52, c[0x0][0x29c], -R3.reuse ;  /* 0x0000a70034137a23 */ /* 0x100fe40000010803 */
[--C-:B------:R-:W-:Y:S01]  /*2db0*/  FFMA.FTZ R15, R58, c[0x0][0x29c], -R3.reuse ;  /* 0x0000a7003a0f7a23 */ /* 0x100fe20000010803 */
[----:B------:R-:W-:Y:S03]  /*2dc0*/  MOV R58, R13 ;  /* 0x0000000d003a7202 */ /* 0x000fe60000000f00 */
[----:B------:R-:W-:Y:S02]  /*2dd0*/  FFMA.FTZ R13, R6, c[0x0][0x29c], -R3 ;  /* 0x0000a700060d7a23 */ /* 0x000fe40000010803 */
[--C-:B------:R-:W-:Y:S01]  /*2de0*/  FFMA.FTZ R3, R48, c[0x0][0x29c], -R2.reuse ;  /* 0x0000a70030037a23 */ /* 0x100fe20000010802 */
[----:B------:R-:W-:Y:S01]  /*2df0*/  MUFU.EX2 R15, R15 ;  /* 0x0000000f000f7308 */ /* 0x000fe20000000800 */
[--C-:B------:R-:W-:Y:S02]  /*2e00*/  FFMA.FTZ R10, R49, c[0x0][0x29c], -R2.reuse ;  /* 0x0000a700310a7a23 */ /* 0x100fe40000010802 */
[C---:B------:R-:W-:Y:S02]  /*2e10*/  HMMA.16816.F32 R48, R160.reuse, R172, RZ ;  /* 0x000000aca030723c */ /* 0x040fe400000018ff */
[--C-:B------:R-:W-:Y:S02]  /*2e20*/  FFMA.FTZ R9, R53, c[0x0][0x29c], -R2.reuse ;  /* 0x0000a70035097a23 */ /* 0x100fe40000010802 */
[--C-:B------:R-:W-:Y:S01]  /*2e30*/  FFMA.FTZ R6, R57, c[0x0][0x29c], -R2.reuse ;  /* 0x0000a70039067a23 */ /* 0x100fe20000010802 */
[----:B------:R-:W-:Y:S01]  /*2e40*/  MOV R57, R5 ;  /* 0x0000000500397202 */ /* 0x000fe20000000f00 */
[--C-:B------:R-:W-:Y:S01]  /*2e50*/  FFMA.FTZ R5, R55, c[0x0][0x29c], -R2.reuse ;  /* 0x0000a70037057a23 */ /* 0x100fe20000010802 */
[----:B------:R-:W-:Y:S01]  /*2e60*/  MUFU.EX2 R3, R3 ;  /* 0x0000000300037308 */ /* 0x000fe20000000800 */
[----:B------:R-:W-:Y:S01]  /*2e70*/  FFMA.FTZ R2, R59, c[0x0][0x29c], -R2 ;  /* 0x0000a7003b027a23 */ /* 0x000fe20000010802 */
[----:B------:R-:W-:Y:S02]  /*2e80*/  MOV R59, R54 ;  /* 0x00000036003b7202 */ /* 0x000fe40000000f00 */
[-C--:B------:R-:W-:Y:S06]  /*2e90*/  HMMA.16816.F32 R52, R160, R174.reuse, RZ ;  /* 0x000000aea034723c */ /* 0x080fec00000018ff */
[----:B------:R-:W-:Y:S01]  /*2ea0*/  MUFU.EX2 R33, R33 ;  /* 0x0000002100217308 */ /* 0x000fe20000000800 */
[----:B------:R-:W-:Y:S02]  /*2eb0*/  MOV R160, R59 ;  /* 0x0000003b00a07202 */ /* 0x000fe40000000f00 */
[----:B------:R-:W-:Y:S03]  /*2ec0*/  MOV R161, R57 ;  /* 0x0000003900a17202 */ /* 0x000fe60000000f00 */
[----:B------:R-:W-:Y:S02]  /*2ed0*/  MOV R162, R58 ;  /* 0x0000003a00a27202 */ /* 0x000fe40000000f00 */
[----:B------:R-:W-:Y:S02]  /*2ee0*/  MOV R163, R56 ;  /* 0x0000003800a37202 */ /* 0x000fe40000000f00 */
[----:B------:R-:W-:Y:S01]  /*2ef0*/  HMMA.16816.F32 R56, R156, R174, RZ ;  /* 0x000000ae9c38723c */ /* 0x000fe200000018ff */
[----:B------:R-:W-:Y:S06]  /*2f00*/  MUFU.EX2 R11, R11 ;  /* 0x0000000b000b7308 */ /* 0x000fec0000000800 */
[----:B------:R-:W-:Y:S01]  /*2f10*/  MOV R158, R108 ;  /* 0x0000006c009e7202 */ /* 0x000fe20000000f00 */
[-C--:B------:R-:W-:Y:S01]  /*2f20*/  HMMA.16816.F32 R36, R164, R176.reuse, R36 ;  /* 0x000000b0a424723c */ /* 0x080fe20000001824 */
[----:B------:R1:W5:Y:S02]  /*2f30*/  LDL.LU R108, [R1+0xc] ;  /* 0x00000c00016c7983 */ /* 0x0003640000300800 */
[----:B------:R-:W-:Y:S02]  /*2f40*/  MUFU.EX2 R10, R10 ;  /* 0x0000000a000a7308 */ /* 0x000fe40000000800 */
[----:B------:R-:W-:Y:S02]  /*2f50*/  MOV R159, R0 ;  /* 0x00000000009f7202 */ /* 0x000fe40000000f00 */
[----:B------:R1:W5:Y:S01]  /*2f60*/  LDL.LU R0, [R1+0x8] ;  /* 0x0000080001007983 */ /* 0x0003620000300800 */
[C---:B------:R-:W-:Y:S05]  /*2f70*/  HMMA.16816.F32 R24, R180.reuse, R176, R24 ;  /* 0x000000b0b418723c */ /* 0x040fea0000001818 */
[----:B------:R-:W-:Y:S03]  /*2f80*/  MUFU.EX2 R35, R35 ;  /* 0x0000002300237308 */ /* 0x000fe60000000800 */
[-C--:B------:R-:W-:Y:S07]  /*2f90*/  HMMA.16816.F32 R28, R180, R178.reuse, R28 ;  /* 0x000000b2b41c723c */ /* 0x080fee000000181c */
[----:B------:R-:W-:Y:S01]  /*2fa0*/  MUFU.EX2 R34, R34 ;  /* 0x0000002200227308 */ /* 0x000fe20000000800 */
[C---:B------:R-:W-:Y:S08]  /*2fb0*/  HMMA.16816.F32 R40, R164.reuse, R178, R40 ;  /* 0x000000b2a428723c */ /* 0x040ff00000001828 */
[-C--:B------:R-:W-:Y:S01]  /*2fc0*/  HMMA.16816.F32 R44, R164, R184.reuse, R44 ;  /* 0x000000b8a42c723c */ /* 0x080fe2000000182c */
[----:B------:R-:W-:Y:S07]  /*2fd0*/  MUFU.EX2 R13, R13 ;  /* 0x0000000d000d7308 */ /* 0x000fee0000000800 */
[C---:B------:R-:W-:Y:S03]  /*2fe0*/  HMMA.16816.F32 R48, R180.reuse, R184, R48 ;  /* 0x000000b8b430723c */ /* 0x040fe60000001830 */
[----:B------:R-:W-:Y:S05]  /*2ff0*/  MUFU.EX2 R22, R22 ;  /* 0x0000001600167308 */ /* 0x000fea0000000800 */
[-C--:B------:R-:W-:Y:S05]  /*3000*/  HMMA.16816.F32 R52, R180, R186.reuse, R52 ;  /* 0x000000bab434723c */ /* 0x080fea0000001834 */
[----:B------:R-:W-:Y:S02]  /*3010*/  MUFU.EX2 R21, R21 ;  /* 0x0000001500157308 */ /* 0x000fe40000000800 */
[----:B------:R-:W-:Y:S01]  /*3020*/  MOV R183, R158 ;  /* 0x0000009e00b77202 */ /* 0x000fe20000000f00 */
[----:B------:R-:W-:Y:S04]  /*3030*/  HMMA.16816.F32 R56, R164, R186, R56 ;  /* 0x000000baa438723c */ /* 0x000fe80000001838 */
[----:B------:R-:W-:Y:S02]  /*3040*/  MOV R182, R159 ;  /* 0x0000009f00b67202 */ /* 0x000fe40000000f00 */
[----:B------:R-:W2:Y:S01]  /*3050*/  LDSM.16.M88.4 R156, [R229+0xd080] ;  /* 0x00d08000e59c783b */ /* 0x000ea20000000200 */
[----:B---3--:R-:W-:Y:S01]  /*3060*/  MOV R181, R160 ;  /* 0x000000a000b57202 */ /* 0x008fe20000000f00 */
[----:B------:R-:W-:Y:S01]  /*3070*/  MUFU.EX2 R19, R19 ;  /* 0x0000001300137308 */ /* 0x000fe20000000800 */
[----:B------:R-:W-:Y:S03]  /*3080*/  MOV R180, R161 ;  /* 0x000000a100b47202 */ /* 0x000fe60000000f00 */
[----:B------:R-:W-:Y:S02]  /*3090*/  MOV R167, R162 ;  /* 0x000000a200a77202 */ /* 0x000fe40000000f00 */
[----:B------:R-:W-:Y:S02]  /*30a0*/  MOV R166, R163 ;  /* 0x000000a300a67202 */ /* 0x000fe40000000f00 */
[----:B------:R-:W3:Y:S02]  /*30b0*/  LDSM.16.M88.4 R160, [R229+0xd880] ;  /* 0x00d88000e5a0783b */ /* 0x000ee40000000200 */
[----:B------:R-:W-:Y:S10]  /*30c0*/  MUFU.EX2 R165, R167 ;  /* 0x000000a700a57308 */ /* 0x000ff40000000800 */
[----:B------:R-:W4:Y:S10]  /*30d0*/  MUFU.EX2 R164, R166 ;  /* 0x000000a600a47308 */ /* 0x000f340000000800 */
[----:B------:R-:W-:Y:S01]  /*30e0*/  MUFU.EX2 R166, R180 ;  /* 0x000000b400a67308 */ /* 0x000fe20000000800 */
[-C--:B--2---:R-:W-:Y:S09]  /*30f0*/  HMMA.16816.F32 R36, R156, R188.reuse, R36 ;  /* 0x000000bc9c24723c */ /* 0x084ff20000001824 */
[----:B------:R-:W2:Y:S01]  /*3100*/  MUFU.EX2 R167, R32 ;  /* 0x0000002000a77308 */ /* 0x000ea20000000800 */
[C---:B---3--:R-:W-:Y:S09]  /*3110*/  HMMA.16816.F32 R24, R160.reuse, R188, R24 ;  /* 0x000000bca018723c */ /* 0x048ff20000001818 */
[----:B------:R-:W3:Y:S01]  /*3120*/  MUFU.EX2 R180, R20 ;  /* 0x0000001400b47308 */ /* 0x000ee20000000800 */
[-C--:B------:R-:W-:Y:S09]  /*3130*/  HMMA.16816.F32 R28, R160, R190.reuse, R28 ;  /* 0x000000bea01c723c */ /* 0x080ff2000000181c */
[----:B------:R-:W-:Y:S01]  /*3140*/  MUFU.EX2 R2, R2 ;  /* 0x0000000200027308 */ /* 0x000fe20000000800 */
        /* <DEDUP_REMOVED lines=34> */
[----:B------:R-:W1:Y:S01]  /*3370*/  LDS R160, [R242.X4+0xf280] ;  /* 0x00f28000f2a07984 */ /* 0x000e620000004800 */
[----:B------:R-:W-:Y:S06]  /*3380*/  MUFU.EX2 R161, R181 ;  /* 0x000000b500a17308 */ /* 0x000fec0000000800 */
[----:B------:R-:W-:Y:S04]  /*3390*/  HMMA.16816.F32 R56, R156, R218, R56 ;  /* 0x000000da9c38723c */ /* 0x000fe80000001838 */
[----:B------:R-:W-:Y:S10]  /*33a0*/  MUFU.EX2 R181, R16 ;  /* 0x0000001000b57308 */ /* 0x000ff40000000800 */
[----:B------:R2:W-:Y:S10]  /*33b0*/  MUFU.EX2 R16, R18 ;  /* 0x0000001200107308 */ /* 0x0005f40000000800 */
[----:B------:R-:W-:Y:S01]  /*33c0*/  MUFU.EX2 R162, R182 ;  /* 0x000000b600a27308 */ /* 0x000fe20000000800 */
[--C-:B-1----:R-:W-:Y:S09]  /*33d0*/  FADD.FTZ R157, R36, -R160.reuse ;  /* 0x800000a0249d7221 */ /* 0x102ff20000010000 */
[----:B------:R-:W1:Y:S01]  /*33e0*/  MUFU.EX2 R182, R12 ;  /* 0x0000000c00b67308 */ /* 0x000e620000000800 */
[--C-:B------:R-:W-:Y:S02]  /*33f0*/  FADD.FTZ R158, R37, -R160.reuse ;  /* 0x800000a0259e7221 */ /* 0x100fe40000010000 */
[----:B----4-:R-:W-:Y:S01]  /*3400*/  FMUL.FTZ R157, R164, R157 ;  /* 0x0000009da49d7220 */ /* 0x010fe20000410000 */
[----:B--2---:R-:W2:Y:S01]  /*3410*/  LDS R18, [R242.X4+0xf2a0] ;  /* 0x00f2a000f2127984 */ /* 0x004ea20000004800 */
[C---:B------:R-:W-:Y:S01]  /*3420*/  F2FP.PACK_AB R164, R165.reuse, R164 ;  /* 0x000000a4a5a4723e */ /* 0x040fe200000000ff */
[----:B------:R-:W-:Y:S02]  /*3430*/  FMUL.FTZ R158, R165, R158 ;  /* 0x0000009ea59e7220 */ /* 0x000fe40000410000 */
[----:B------:R-:W4:Y:S01]  /*3440*/  LDS R165, [R242.X4+0xf300] ;  /* 0x00f30000f2a57984 */ /* 0x000f220000004800 */
[--C-:B------:R-:W-:Y:S01]  /*3450*/  FADD.FTZ R40, R40, -R160.reuse ;  /* 0x800000a028287221 */ /* 0x100fe20000010000 */
[----:B------:R-:W1:Y:S01]  /*3460*/  MUFU.EX2 R163, R183 ;  /* 0x000000b700a37308 */ /* 0x000e620000000800 */
[--C-:B------:R-:W-:Y:S02]  /*3470*/  FADD.FTZ R41, R41, -R160.reuse ;  /* 0x800000a029297221 */ /* 0x100fe40000010000 */
[--C-:B------:R-:W-:Y:S02]  /*3480*/  FADD.FTZ R44, R44, -R160.reuse ;  /* 0x800000a02c2c7221 */ /* 0x100fe40000010000 */
[--C-:B------:R-:W-:Y:S02]  /*3490*/  FADD.FTZ R45, R45, -R160.reuse ;  /* 0x800000a02d2d7221 */ /* 0x100fe40000010000 */
[--C-:B------:R-:W-:Y:S02]  /*34a0*/  FADD.FTZ R56, R56, -R160.reuse ;  /* 0x800000a038387221 */ /* 0x100fe40000010000 */
[----:B------:R-:W-:Y:S01]  /*34b0*/  FADD.FTZ R57, R57, -R160 ;  /* 0x800000a039397221 */ /* 0x000fe20000010000 */
[----:B------:R-:W2:Y:S01]  /*34c0*/  MUFU.EX2 R183, R8 ;  /* 0x0000000800b77308 */ /* 0x000ea20000000800 */
[----:B------:R-:W-:Y:S01]  /*34d0*/  FMUL.FTZ R56, R167, R56 ;  /* 0x00000038a7387220 */ /* 0x000fe20000410000 */
[C---:B---3--:R-:W-:Y:S01]  /*34e0*/  F2FP.PACK_AB R167, R180.reuse, R167 ;  /* 0x000000a7b4a7723e */ /* 0x048fe200000000ff */
[----:B------:R-:W-:Y:S01]  /*34f0*/  FMUL.FTZ R57, R180, R57 ;  /* 0x00000039b4397220 */ /* 0x000fe20000410000 */
[----:B-1----:R-:W-:Y:S01]  /*3500*/  F2FP.PACK_AB R180, R182, R181 ;  /* 0x000000b5b6b4723e */ /* 0x002fe200000000ff */
[----:B------:R-:W-:Y:S02]  /*3510*/  FMUL.FTZ R44, R162, R44 ;  /* 0x0000002ca22c7220 */ /* 0x000fe40000410000 */
[----:B------:R-:W-:Y:S01]  /*3520*/  FMUL.FTZ R40, R166, R40 ;  /* 0x00000028a6287220 */ /* 0x000fe20000410000 */
[C---:B------:R-:W-:Y:S01]  /*3530*/  F2FP.PACK_AB R166, R161.reuse, R166 ;  /* 0x000000a6a1a6723e */ /* 0x040fe200000000ff */
[----:B------:R-:W-:Y:S01]  /*3540*/  FMUL.FTZ R41, R161, R41 ;  /* 0x00000029a1297220 */ /* 0x000fe20000410000 */
[----:B------:R-:W-:Y:S02]  /*3550*/  F2FP.PACK_AB R56, R57, R56 ;  /* 0x000000383938723e */ /* 0x000fe400000000ff */
[----:B------:R-:W-:Y:S01]  /*3560*/  F2FP.PACK_AB R57, R16, R19 ;  /* 0x000000131039723e */ /* 0x000fe200000000ff */
[----:B------:R-:W-:Y:S01]  /*3570*/  FMUL.FTZ R45, R163, R45 ;  /* 0x0000002da32d7220 */ /* 0x000fe20000410000 */
[----:B------:R-:W-:Y:S02]  /*3580*/  F2FP.PACK_AB R40, R41, R40 ;  /* 0x000000282928723e */ /* 0x000fe400000000ff */
[----:B------:R-:W-:Y:S01]  /*3590*/  MUFU.EX2 R41, R9 ;  /* 0x0000000900297308 */ /* 0x000fe20000000800 */
[----:B------:R-:W-:Y:S02]  /*35a0*/  F2FP.PACK_AB R162, R163, R162 ;  /* 0x000000a2a3a2723e */ /* 0x000fe400000000ff */
[----:B------:R-:W-:Y:S02]  /*35b0*/  F2FP.PACK_AB R44, R45, R44 ;  /* 0x0000002c2d2c723e */ /* 0x000fe400000000ff */
[----:B------:R-:W-:Y:S01]  /*35c0*/  F2FP.PACK_AB R163, R34, R35 ;  /* 0x0000002322a3723e */ /* 0x000fe200000000ff */
[--C-:B--2---:R-:W-:Y:S01]  /*35d0*/  FADD.FTZ R160, R38, -R18.reuse ;  /* 0x8000001226a07221 */ /* 0x104fe20000010000 */
[----:B------:R-:W-:Y:S01]  /*35e0*/  F2FP.PACK_AB R161, R158, R157 ;  /* 0x0000009d9ea1723e */ /* 0x000fe200000000ff */
[--C-:B------:R-:W-:Y:S02]  /*35f0*/  FADD.FTZ R42, R42, -R18.reuse ;  /* 0x800000122a2a7221 */ /* 0x100fe40000010000 */
[----:B------:R-:W-:Y:S02]  /*3600*/  FMUL.FTZ R160, R181, R160 ;  /* 0x000000a0b5a07220 */ /* 0x000fe40000410000 */
[----:B------:R1:W-:Y:S01]  /*3610*/  MUFU.EX2 R181, R6 ;  /* 0x0000000600b57308 */ /* 0x0003e20000000800 */
[--C-:B------:R-:W-:Y:S02]  /*3620*/  FADD.FTZ R43, R43, -R18.reuse ;  /* 0x800000122b2b7221 */ /* 0x100fe40000010000 */
[--C-:B------:R-:W-:Y:S02]  /*3630*/  FADD.FTZ R45, R39, -R18.reuse ;  /* 0x80000012272d7221 */ /* 0x100fe40000010000 */
[C---:B------:R-:W-:Y:S02]  /*3640*/  FMUL.FTZ R43, R4.reuse, R43 ;  /* 0x0000002b042b7220 */ /* 0x040fe40000410000 */
[----:B------:R-:W-:Y:S01]  /*3650*/  FMUL.FTZ R42, R183, R42 ;  /* 0x0000002ab72a7220 */ /* 0x000fe20000410000 */
[----:B------:R-:W-:Y:S01]  /*3660*/  F2FP.PACK_AB R183, R4, R183 ;  /* 0x000000b704b7723e */ /* 0x000fe200000000ff */
[----:B------:R-:W-:Y:S02]  /*3670*/  FMUL.FTZ R45, R182, R45 ;  /* 0x0000002db62d7220 */ /* 0x000fe40000410000 */
[----:B------:R-:W2:Y:S01]  /*3680*/  MUFU.EX2 R182, R7 ;  /* 0x0000000700b67308 */ /* 0x000ea20000000800 */
[----:B------:R-:W-:Y:S01]  /*3690*/  F2FP.PACK_AB R42, R43, R42 ;  /* 0x0000002a2b2a723e */ /* 0x000fe200000000ff */
[--C-:B----4-:R-:W-:Y:S01]  /*36a0*/  FADD.FTZ R48, R48, -R165.reuse ;  /* 0x800000a530307221 */ /* 0x110fe20000010000 */
[----:B------:R-:W3:Y:S01]  /*36b0*/  LDS R43, [R242.X4+0xf320] ;  /* 0x00f32000f22b7984 */ /* 0x000ee20000004800 */
[--C-:B------:R-:W-:Y:S01]  /*36c0*/  FADD.FTZ R49, R49, -R165.reuse ;  /* 0x800000a531317221 */ /* 0x100fe20000010000 */
[----:B------:R-:W-:Y:S01]  /*36d0*/  F2FP.PACK_AB R160, R45, R160 ;  /* 0x000000a02da0723e */ /* 0x000fe200000000ff */
[----:B------:R-:W-:Y:S01]  /*36e0*/  FMUL.FTZ R48, R17, R48 ;  /* 0x0000003011307220 */ /* 0x000fe20000410000 */
[----:B------:R4:W-:Y:S01]  /*36f0*/  STS [R251+0xf480], R164 ;  /* 0x00f480a4fb007388 */ /* 0x0009e20000000800 */
[----:B------:R-:W-:Y:S02]  /*3700*/  FMUL.FTZ R49, R15, R49 ;  /* 0x000000310f317220 */ /* 0x000fe40000410000 */
[--C-:B------:R-:W-:Y:S01]  /*3710*/  FADD.FTZ R58, R58, -R18.reuse ;  /* 0x800000123a3a7221 */ /* 0x100fe20000010000 */
[----:B------:R-:W-:Y:S01]  /*3720*/  STS [R251+0xf880], R180 ;  /* 0x00f880b4fb007388 */ /* 0x000fe20000000800 */
[--C-:B------:R-:W-:Y:S01]  /*3730*/  FADD.FTZ R59, R59, -R18.reuse ;  /* 0x800000123b3b7221 */ /* 0x100fe20000010000 */
[----:B-1----:R-:W-:Y:S01]  /*3740*/  F2FP.PACK_AB R6, R49, R48 ;  /* 0x000000303106723e */ /* 0x002fe200000000ff */
[----:B------:R-:W-:Y:S01]  /*3750*/  FMUL.FTZ R58, R33, R58 ;  /* 0x0000003a213a7220 */ /* 0x000fe20000410000 */
[----:B------:R-:W-:Y:S01]  /*3760*/  F2FP.PACK_AB R48, R10, R11 ;  /* 0x0000000b0a30723e */ /* 0x000fe200000000ff */
[----:B------:R-:W-:Y:S01]  /*3770*/  FMUL.FTZ R59, R23, R59 ;  /* 0x0000003b173b7220 */ /* 0x000fe20000410000 */
[----:B------:R-:W-:Y:S01]  /*3780*/  STS [R243], R166 ;  /* 0x000000a6f3007388 */ /* 0x000fe20000000800 */
[--C-:B------:R-:W-:Y:S02]  /*3790*/  FADD.FTZ R45, R24, -R165.reuse ;  /* 0x800000a5182d7221 */ /* 0x100fe40000010000 */
[--C-:B------:R-:W-:Y:S01]  /*37a0*/  FADD.FTZ R46, R46, -R18.reuse ;  /* 0x800000122e2e7221 */ /* 0x100fe20000010000 */
[----:B------:R-:W-:Y:S01]  /*37b0*/  STS [R243+0x400], R183 ;  /* 0x000400b7f3007388 */ /* 0x000fe20000000800 */
[----:B------:R-:W-:Y:S01]  /*37c0*/  FADD.FTZ R47, R47, -R18 ;  /* 0x800000122f2f7221 */ /* 0x000fe20000010000 */
[----:B------:R-:W4:Y:S01]  /*37d0*/  MUFU.EX2 R24, R5 ;  /* 0x0000000500187308 */ /* 0x000f220000000800 */
[----:B------:R-:W-:Y:S01]  /*37e0*/  F2FP.PACK_AB R58, R59, R58 ;  /* 0x0000003a3b3a723e */ /* 0x000fe200000000ff */
[----:B------:R1:W-:Y:S01]  /*37f0*/  STS [R251+0x10880], R48 ;  /* 0x01088030fb007388 */ /* 0x0003e20000000800 */
[----:B------:R-:W-:Y:S01]  /*3800*/  FMUL.FTZ R46, R35, R46 ;  /* 0x0000002e232e7220 */ /* 0x000fe20000410000 */
[----:B------:R-:W-:Y:S01]  /*3810*/  F2FP.PACK_AB R18, R23, R33 ;  /* 0x000000211712723e */ /* 0x000fe200000000ff */
[----:B------:R-:W-:Y:S02]  /*3820*/  FMUL.FTZ R47, R34, R47 ;  /* 0x0000002f222f7220 */ /* 0x000fe40000410000 */
[--C-:B------:R-:W-:Y:S02]  /*3830*/  FADD.FTZ R59, R52, -R165.reuse ;  /* 0x800000a5343b7221 */ /* 0x100fe40000010000 */
[--C-:B------:R-:W-:Y:S01]  /*3840*/  FADD.FTZ R52, R53, -R165.reuse ;  /* 0x800000a535347221 */ /* 0x100fe20000010000 */
[----:B------:R-:W-:Y:S01]  /*3850*/  F2FP.PACK_AB R46, R47, R46 ;  /* 0x0000002e2f2e723e */ /* 0x000fe200000000ff */
[----:B------:R-:W-:Y:S01]  /*3860*/  FMUL.FTZ R59, R14, R59 ;  /* 0x0000003b0e3b7220 */ /* 0x000fe20000410000 */
[----:B------:R-:W-:Y:S01]  /*3870*/  F2FP.PACK_AB R47, R21, R22 ;  /* 0x00000016152f723e */ /* 0x000fe200000000ff */
[----:B------:R-:W-:Y:S01]  /*3880*/  FMUL.FTZ R52, R13, R52 ;  /* 0x000000340d347220 */ /* 0x000fe20000410000 */
[----:B------:R-:W-:Y:S01]  /*3890*/  F2FP.PACK_AB R53, R15, R17 ;  /* 0x000000110f35723e */ /* 0x000fe200000000ff */
[--C-:B------:R-:W-:Y:S02]  /*38a0*/  FADD.FTZ R25, R25, -R165.reuse ;  /* 0x800000a519197221 */ /* 0x100fe40000010000 */
[--C-:B------:R-:W-:Y:S01]  /*38b0*/  FADD.FTZ R28, R28, -R165.reuse ;  /* 0x800000a51c1c7221 */ /* 0x100fe20000010000 */
[----:B------:R-:W-:Y:S01]  /*38c0*/  STS [R251+0x10480], R47 ;  /* 0x0104802ffb007388 */ /* 0x000fe20000000800 */
[----:B------:R-:W-:Y:S01]  /*38d0*/  FADD.FTZ R29, R29, -R165 ;  /* 0x800000a51d1d7221 */ /* 0x000fe20000010000 */
[----:B------:R-:W-:Y:S01]  /*38e0*/  F2FP.PACK_AB R165, R13, R14 ;  /* 0x0000000e0da5723e */ /* 0x000fe200000000ff */
[--C-:B---3--:R-:W-:Y:S01]  /*38f0*/  FADD.FTZ R26, R26, -R43.reuse ;  /* 0x8000002b1a1a7221 */ /* 0x108fe20000010000 */
[----:B------:R-:W-:Y:S01]  /*3900*/  F2FP.PACK_AB R14, R52, R59 ;  /* 0x0000003b340e723e */ /* 0x000fe200000000ff */
[----:B------:R-:W-:Y:S01]  /*3910*/  STS [R243+0x1000], R57 ;  /* 0x00100039f3007388 */ /* 0x000fe20000000800 */
[----:B--2---:R-:W-:Y:S01]  /*3920*/  F2FP.PACK_AB R52, R182, R41 ;  /* 0x00000029b634723e */ /* 0x004fe200000000ff */
[--C-:B------:R-:W-:Y:S01]  /*3930*/  FADD.FTZ R27, R27, -R43.reuse ;  /* 0x8000002b1b1b7221 */ /* 0x100fe20000010000 */
[----:B----4-:R-:W-:Y:S01]  /*3940*/  F2FP.PACK_AB R164, R24, R181 ;  /* 0x000000b518a4723e */ /* 0x010fe200000000ff */
[----:B------:R-:W-:Y:S01]  /*3950*/  FMUL.FTZ R45, R22, R45 ;  /* 0x0000002d162d7220 */ /* 0x000fe20000410000 */
[----:B-1----:R-:W-:Y:S01]  /*3960*/  F2FP.PACK_AB R48, R2, R3 ;  /* 0x000000030230723e */ /* 0x002fe200000000ff */
[----:B------:R-:W-:Y:S01]  /*3970*/  STS [R243+0x1400], R52 ;  /* 0x00140034f3007388 */ /* 0x000fe20000000800 */
[----:B------:R-:W-:Y:S02]  /*3980*/  FMUL.FTZ R27, R10, R27 ;  /* 0x0000001b0a1b7220 */ /* 0x000fe40000410000 */
[--C-:B------:R-:W-:Y:S01]  /*3990*/  FADD.FTZ R30, R30, -R43.reuse ;  /* 0x8000002b1e1e7221 */ /* 0x100fe20000010000 */
[----:B------:R-:W-:Y:S01]  /*39a0*/  STS [R251+0x11480], R162 ;  /* 0x011480a2fb007388 */ /* 0x000fe20000000800 */
[--C-:B------:R-:W-:Y:S02]  /*39b0*/  FADD.FTZ R31, R31, -R43.reuse ;  /* 0x8000002b1f1f7221 */ /* 0x100fe40000010000 */
[----:B------:R-:W-:Y:S01]  /*39c0*/  FMUL.FTZ R25, R21, R25 ;  /* 0x0000001915197220 */ /* 0x000fe20000410000 */
[----:B------:R-:W-:Y:S01]  /*39d0*/  STS [R251+0x11880], R163 ;  /* 0x011880a3fb007388 */ /* 0x000fe20000000800 */
[----:B------:R-:W-:Y:S02]  /*39e0*/  FMUL.FTZ R26, R11, R26 ;  /* 0x0000001a0b1a7220 */ /* 0x000fe40000410000 */
[----:B------:R-:W-:Y:S01]  /*39f0*/  FMUL.FTZ R29, R16, R29 ;  /* 0x0000001d101d7220 */ /* 0x000fe20000410000 */
[----:B------:R-:W-:Y:S01]  /*3a00*/  STS [R243+0x2000], R167 ;  /* 0x002000a7f3007388 */ /* 0x000fe20000000800 */
[----:B------:R-:W-:Y:S01]  /*3a10*/  FMUL.FTZ R30, R41, R30 ;  /* 0x0000001e291e7220 */ /* 0x000fe20000410000 */
[----:B------:R-:W-:Y:S01]  /*3a20*/  F2FP.PACK_AB R25, R25, R45 ;  /* 0x0000002d1919723e */ /* 0x000fe200000000ff */
[----:B------:R-:W-:Y:S01]  /*3a30*/  FMUL.FTZ R31, R182, R31 ;  /* 0x0000001fb61f7220 */ /* 0x000fe20000410000 */
[----:B------:R-:W-:Y:S01]  /*3a40*/  STS [R243+0x2400], R18 ;  /* 0x00240012f3007388 */ /* 0x000fe20000000800 */
[----:B------:R-:W-:Y:S01]  /*3a50*/  FMUL.FTZ R28, R19, R28 ;  /* 0x0000001c131c7220 */ /* 0x000fe20000410000 */
[----:B------:R-:W-:Y:S01]  /*3a60*/  F2FP.PACK_AB R26, R27, R26 ;  /* 0x0000001a1b1a723e */ /* 0x000fe200000000ff */
[--C-:B------:R-:W-:Y:S01]  /*3a70*/  FADD.FTZ R50, R50, -R43.reuse ;  /* 0x8000002b32327221 */ /* 0x100fe20000010000 */
[----:B------:R-:W-:Y:S01]  /*3a80*/  STS [R251+0x12480], R53 ;  /* 0x01248035fb007388 */ /* 0x000fe20000000800 */
[----:B------:R-:W-:Y:S01]  /*3a90*/  F2FP.PACK_AB R30, R31, R30 ;  /* 0x0000001e1f1e723e */ /* 0x000fe200000000ff */
[--C-:B------:R-:W-:Y:S01]  /*3aa0*/  FADD.FTZ R51, R51, -R43.reuse ;  /* 0x8000002b33337221 */ /* 0x100fe20000010000 */
[----:B------:R-:W-:Y:S01]  /*3ab0*/  F2FP.PACK_AB R28, R29, R28 ;  /* 0x0000001c1d1c723e */ /* 0x000fe200000000ff */
[----:B------:R1:W-:Y:S01]  /*3ac0*/  STS [R251+0x12880], R164 ;  /* 0x012880a4fb007388 */ /* 0x0003e20000000800 */
[--C-:B------:R-:W-:Y:S02]  /*3ad0*/  FADD.FTZ R54, R54, -R43.reuse ;  /* 0x8000002b36367221 */ /* 0x100fe40000010000 */
[----:B------:R-:W-:Y:S01]  /*3ae0*/  FADD.FTZ R55, R55, -R43 ;  /* 0x8000002b37377221 */ /* 0x000fe20000010000 */
[----:B------:R-:W-:Y:S01]  /*3af0*/  STS [R243+0x3000], R165 ;  /* 0x003000a5f3007388 */ /* 0x000fe20000000800 */
[----:B------:R-:W-:Y:S02]  /*3b00*/  FMUL.FTZ R50, R181, R50 ;  /* 0x00000032b5327220 */ /* 0x000fe40000410000 */
[----:B------:R-:W-:Y:S01]  /*3b10*/  FMUL.FTZ R51, R24, R51 ;  /* 0x0000003318337220 */ /* 0x000fe20000410000 */
[----:B------:R-:W-:Y:S01]  /*3b20*/  STS [R243+0x3400], R48 ;  /* 0x00340030f3007388 */ /* 0x000fe20000000800 */
[----:B------:R-:W-:Y:S02]  /*3b30*/  FMUL.FTZ R54, R3, R54 ;  /* 0x0000003603367220 */ /* 0x000fe40000410000 */
[----:B------:R-:W-:Y:S01]  /*3b40*/  FMUL.FTZ R55, R2, R55 ;  /* 0x0000003702377220 */ /* 0x000fe20000410000 */
[----:B------:R-:W-:Y:S01]  /*3b50*/  BAR.SYNC.DEFER_BLOCKING 0x0 ;  /* 0x0000000000007b1d */ /* 0x000fe20000010000 */
[----:B------:R-:W-:Y:S03]  /*3b60*/  SHF.L.U32 R2, R232, 0x1, RZ ;  /* 0x00000001e8027819 */ /* 0x000fe600000006ff */
[----:B-1----:R-:W-:Y:S04]  /*3b70*/  F2FP.PACK_AB R164, R55, R54 ;  /* 0x0000003637a4723e */ /* 0x002fe800000000ff */
        /* <DEDUP_REMOVED lines=28> */
[----:B------:R-:W1:Y:S01]  /*3d40*/  LDSM.16.MT88.4 R160, [R2+0xd480] ;  /* 0x00d4800002a0783b */ /* 0x000e620000004200 */
        /* <DEDUP_REMOVED lines=21> */
[-C--:B------:R-:W-:Y:S08]  /*3ea0*/  HMMA.16816.F32 R76, R52, R160.reuse, R76 ;  /* 0x000000a0344c723c */ /* 0x080ff0000000184c */
[C---:B------:R-:W-:Y:S08]  /*3eb0*/  HMMA.16816.F32 R80, R156.reuse, R160, R80 ;  /* 0x000000a09c50723c */ /* 0x040ff00000001850 */
[-C--:B------:R-:W-:Y:S08]  /*3ec0*/  HMMA.16816.F32 R84, R156, R162.reuse, R84 ;  /* 0x000000a29c54723c */ /* 0x080ff00000001854 */
[C---:B------:R-:W-:Y:S01]  /*3ed0*/  HMMA.16816.F32 R88, R52.reuse, R162, R88 ;  /* 0x000000a23458723c */ /* 0x040fe20000001858 */
[----:B------:R-:W1:Y:S07]  /*3ee0*/  LDSM.16.MT88.4 R160, [R227+0x12c80] ;  /* 0x012c8000e3a0783b */ /* 0x000e6e0000004200 */
        /* <DEDUP_REMOVED lines=22> */
[----:B------:R2:W1:Y:S07]  /*4050*/  LDSM.16.M88.4 R24, [R225+0x1000] ;  /* 0x00100000e118783b */ /* 0x00046e0000000200 */
[----:B------:R-:W-:Y:S01]  /*4060*/  HMMA.16816.F32 R104, R40, R58, R104 ;  /* 0x0000003a2868723c */ /* 0x000fe20000001868 */
[----:B------:R2:W1:Y:S06]  /*4070*/  LDSM.16.MT88.2 R58, [R226+0x2400] ;  /* 0x00240000e23a783b */ /* 0x00046c0000004100 */
[----:B------:R2:W1:Y:S01]  /*4080*/  LDSM.16.M88.4 R40, [R225] ;  /* 0x00000000e128783b */ /* 0x0004620000000200 */
[-C--:B------:R-:W-:Y:S07]  /*4090*/  HMMA.16816.F32 R60, R164, R180.reuse, R60 ;  /* 0x000000b4a43c723c */ /* 0x080fee000000183c */
[----:B------:R2:W1:Y:S01]  /*40a0*/  LDSM.16.M88.4 R52, [R224] ;  /* 0x00000000e034783b */ /* 0x0004620000000200 */
[C---:B------:R-:W-:Y:S07]  /*40b0*/  HMMA.16816.F32 R64, R160.reuse, R180, R64 ;  /* 0x000000b4a040723c */ /* 0x040fee0000001840 */
        /* <DEDUP_REMOVED lines=13> */
[C---:B-12-4-:R-:W-:Y:S01]  /*4190*/  LOP3.LUT P5, RZ, R240.reuse, 0x1, RZ, 0xc0, !PT ;  /* 0x00000001f0ff7812 */ /* 0x056fe200078ac0ff */
[----:B------:R-:W1:Y:S01]  /*41a0*/  S2R R5, SR_CTAID.Y ;  /* 0x0000000000057919 */ /* 0x000e620000002600 */
[C---:B------:R-:W-:Y:S01]  /*41b0*/  LOP3.LUT P4, RZ, R240.reuse, 0x2, RZ, 0xc0, !PT ;  /* 0x00000002f0ff7812 */ /* 0x040fe2000788c0ff */
[----:B------:R-:W-:Y:S01]  /*41c0*/  ULDC.64 UR6, c[0x0][0x208] ;  /* 0x0000820000067ab9 */ /* 0x000fe20000000a00 */
[----:B------:R-:W-:Y:S01]  /*41d0*/  LOP3.LUT P2, RZ, R240, 0x4, RZ, 0xc0, !PT ;  /* 0x00000004f0ff7812 */ /* 0x000fe2000784c0ff */
[----:B------:R-:W-:Y:S02]  /*41e0*/  USHF.L.U32 UR21, UR17, 0x6, URZ ;  /* 0x0000000611157899 */ /* 0x000fe4000800063f */
[----:B------:R-:W-:Y:S02]  /*41f0*/  UIMAD.WIDE.U32 UR22, UR17, UR6, URZ ;  /* 0x00000006111672a5 */ /* 0x000fe4000f8e003f */
[----:B------:R-:W-:Y:S04]  /*4200*/  USHF.R.S32.HI UR20, URZ, 0x1f, UR17 ;  /* 0x0000001f3f147899 */ /* 0x000fe80008011411 */
[----:B------:R-:W-:Y:S02]  /*4210*/  UIMAD UR20, UR20, UR6, URZ ;  /* 0x00000006141472a4 */ /* 0x000fe4000f8e023f */
[----:B------:R-:W-:Y:S02]  /*4220*/  UIADD3 UR6, -UR21, UR5, URZ ;  /* 0x0000000515067290 */ /* 0x000fe4000fffe13f */
[----:B------:R-:W-:Y:S04]  /*4230*/  UIMAD UR20, UR17, UR7, UR20 ;  /* 0x00000007111472a4 */ /* 0x000fe8000f8e0214 */
[C---:B------:R-:W-:Y:S01]  /*4240*/  ISETP.GE.OR P5, PT, R238.reuse, UR6, !P5 ;  /* 0x00000006ee007c0c */ /* 0x040fe2000efa6670 */
[----:B------:R-:W-:Y:S01]  /*4250*/  UIADD3 UR20, UR23, UR20, URZ ;  /* 0x0000001417147290 */ /* 0x000fe2000fffe03f */
[C---:B------:R-:W-:Y:S02]  /*4260*/  ISETP.GE.OR P4, PT, R238.reuse, UR6, !P4 ;  /* 0x00000006ee007c0c */ /* 0x040fe4000e786670 */
[----:B-1----:R-:W-:Y:S01]  /*4270*/  SHF.R.S32.HI R4, RZ, 0x1f, R5 ;  /* 0x0000001fff047819 */ /* 0x002fe20000011405 */
[C---:B------:R-:W-:Y:S01]  /*4280*/  IMAD.WIDE.U32 R6, R5.reuse, c[0x0][0x288], R244 ;  /* 0x0000a20005067a25 */ /* 0x040fe200078e00f4 */
[----:B------:R-:W-:Y:S03]  /*4290*/  ISETP.GE.OR P2, PT, R238, UR6, !P2 ;  /* 0x00000006ee007c0c */ /* 0x000fe6000d746670 */
[----:B------:R-:W-:Y:S04]  /*42a0*/  IMAD R4, R4, c[0x0][0x288], RZ ;  /* 0x0000a20004047a24 */ /* 0x000fe800078e02ff */
[----:B------:R-:W-:Y:S01]  /*42b0*/  IMAD R4, R5, c[0x0][0x28c], R4 ;  /* 0x0000a30005047a24 */ /* 0x000fe200078e0204 */
[----:B------:R-:W-:Y:S01]  /*42c0*/  IADD3 R5, P0, R6, UR8, RZ ;  /* 0x0000000806057c10 */ /* 0x000fe2000ff1e0ff */
[----:B------:R-:W-:Y:S03]  /*42d0*/  IMAD.U32 R6, RZ, RZ, UR22 ;  /* 0x00000016ff067e24 */ /* 0x000fe6000f8e00ff */
[----:B------:R-:W-:Y:S01]  /*42e0*/  IADD3.X R4, R7, UR13, R4, P0, !PT ;  /* 0x0000000d07047c10 */ /* 0x000fe200087fe404 */
[----:B------:R-:W-:Y:S01]  /*42f0*/  IMAD.U32 R7, RZ, RZ, UR22 ;  /* 0x00000016ff077e24 */ /* 0x000fe2000f8e00ff */
[----:B------:R-:W-:Y:S04]  /*4300*/  LEA R8, P0, R5, c[0x0][0x280], 0x2 ;  /* 0x0000a00005087a11 */ /* 0x000fe800078010ff */
[----:B------:R-:W-:Y:S01]  /*4310*/  LEA R10, P1, R7, R246, 0x7 ;  /* 0x000000f6070a7211 */ /* 0x000fe200078238ff */
[----:B------:R-:W-:Y:S01]  /*4320*/  IMAD.U32 R7, RZ, RZ, UR20 ;  /* 0x00000014ff077e24 */ /* 0x000fe2000f8e00ff */
[----:B------:R-:W-:Y:S01]  /*4330*/  LEA.HI.X R9, R5, c[0x0][0x284], R4, 0x2, P0 ;  /* 0x0000a10005097a11 */ /* 0x000fe200000f1404 */
[----:B------:R-:W-:Y:S02]  /*4340*/  IMAD.U32 R5, RZ, RZ, UR21 ;  /* 0x00000015ff057e24 */ /* 0x000fe4000f8e00ff */
[----:B------:R-:W-:Y:S01]  /*4350*/  IMAD.U32 R4, RZ, RZ, UR21 ;  /* 0x00000015ff047e24 */ /* 0x000fe2000f8e00ff */
[----:B------:R-:W-:Y:S02]  /*4360*/  LEA.HI.X R11, R6, R247, R7, 0x7, P1 ;  /* 0x000000f7060b7211 */ /* 0x000fe400008f3c07 */
[----:B------:R-:W-:Y:S01]  /*4370*/  LEA R8, P0, R5, R8, 0x2 ;  /* 0x0000000805087211 */ /* 0x000fe200078010ff */
[----:B------:R-:W-:Y:S02]  /*4380*/  @!P3 IMAD.SHL.U32 R5, R236, 0x10, RZ ;  /* 0x00000010ec05b824 */ /* 0x000fe400078e00ff */
[----:B------:R-:W-:Y:S01]  /*4390*/  @!PT LDS RZ, [RZ] ;  /* 0x00000000fffff984 */ /* 0x000fe20000000800 */
[----:B------:R-:W-:Y:S01]  /*43a0*/  @!PT LDS RZ, [RZ] ;  /* 0x00000000fffff984 */ /* 0x000fe20000000800 */
[----:B------:R-:W-:Y:S01]  /*43b0*/  @!PT LDS RZ, [RZ] ;  /* 0x00000000fffff984 */ /* 0x000fe20000000800 */
[----:B------:R1:W-:Y:S01]  /*43c0*/  LDGSTS.E.BYPASS.LTC128B.128 [R233+0xc080], [R10.64], !P5 ;  /* 0x0c0800000ae97fae */ /* 0x0003e2000e901d52 */
[----:B------:R-:W-:Y:S04]  /*43d0*/  LEA.HI.X.SX32 R9, R4, R9, 0x2, P0 ;  /* 0x0000000904097211 */ /* 0x000fe800000f16ff */
[----:B------:R1:W-:Y:S05]  /*43e0*/  LDGSTS.E.BYPASS.LTC128B.128 [R233+0xd080], [R10.64+0x40], !P4 ;  /* 0x0d0800400ae97fae */ /* 0x0003ea000e101d52 */
[----:B------:R1:W-:Y:S05]  /*43f0*/  LDGSTS.E.BYPASS.LTC128B.128 [R233+0xe080], [R10.64+0x80], !P2 ;  /* 0x0e0800800ae97fae */ /* 0x0003ea000d101d52 */
[----:B------:R1:W-:Y:S02]  /*4400*/  @!P3 LDGSTS.E.BYPASS.LTC128B.128 [R5+0xf280], [R8.64] ;  /* 0x0f2800000805bfae */ /* 0x0003e4000b901d52 */
.L_x_24:
[-C--:B-12-4-:R-:W-:Y:S01]  /*4410*/  HMMA.16816.F32 R4, R40, R2.reuse, RZ ;  /* 0x000000022804723c */ /* 0x096fe200000018ff */
[----:B------:R-:W2:Y:S01]  /*4420*/  LDL.64 R160, [R1] ;  /* 0x0000000001a07983 */ /* 0x000ea20000100a00 */
[----:B------:R-:W-:Y:S02]  /*4430*/  UIMAD UR11, UR11, 0x1800, URZ ;  /* 0x000018000b0b78a4 */ /* 0x000fe4000f8e023f */
[----:B------:R-:W-:Y:S01]  /*4440*/  UISETP.GE.AND UP0, UPT, UR17, UR14, UPT ;  /* 0x0000000e1100728c */ /* 0x000fe2000bf06270 */
[----:B------:R-:W-:Y:S01]  /*4450*/  LDSM.16.M88.4 R28, [R223] ;  /* 0x00000000df1c783b */ /* 0x000fe20000000200 */
[----:B------:R-:W-:Y:S02]  /*4460*/  UIADD3 UR7, UR4, 0x1, URZ ;  /* 0x0000000104077890 */ /* 0x000fe4000fffe03f */
[C---:B------:R-:W-:Y:S01]  /*4470*/  HMMA.16816.F32 R8, R24.reuse, R2, RZ ;  /* 0x000000021808723c */ /* 0x040fe200000018ff */
[----:B------:R-:W1:Y:S01]  /*4480*/  LDSM.16.MT88.2 R2, [R226+0x800] ;  /* 0x00080000e202783b */ /* 0x000e620000004100 */
[----:B------:R-:W-:Y:S02]  /*4490*/  UISETP.GE.AND UP2, UPT, UR4, 0x1, UPT ;  /* 0x000000010400788c */ /* 0x000fe4000bf46270 */
[----:B------:R-:W-:Y:S01]  /*44a0*/  UIADD3 UR6, UR16, 0x1, URZ ;  /* 0x0000000110067890 */ /* 0x000fe2000fffe03f */
[----:B------:R-:W3:Y:S01]  /*44b0*/  LDSM.16.M88.4 R32, [R223+0x1000] ;  /* 0x00100000df20783b */ /* 0x000ee20000000200 */
[----:B------:R-:W-:Y:S02]  /*44c0*/  UISETP.GE.AND UP1, UPT, UR16, 0x1, UPT ;  /* 0x000000011000788c */ /* 0x000fe4000bf26270 */
[-C--:B------:R-:W-:Y:S01]  /*44d0*/  HMMA.16816.F32 R12, R24, R48.reuse, RZ ;  /* 0x00000030180c723c */ /* 0x080fe200000018ff */
[----:B------:R-:W4:Y:S01]  /*44e0*/  LDSM.16.MT88.2 R36, [R226+0x2800] ;  /* 0x00280000e224783b */ /* 0x000f220000004100 */
[----:B------:R-:W-:Y:S03]  /*44f0*/  USEL UR16, UR6, URZ, !UP1 ;  /* 0x0000003f06107287 */ /* 0x000fe6000c800000 */
[----:B------:R-:W1:Y:S03]  /*4500*/  LDSM.16.MT88.2 R38, [R226+0x4800] ;  /* 0x00480000e226783b */ /* 0x000e660000004100 */
[C---:B------:R-:W-:Y:S01]  /*4510*/  HMMA.16816.F32 R16, R40.reuse, R48, RZ ;  /* 0x000000302810723c */ /* 0x040fe200000018ff */
[----:B------:R-:W-:Y:S04]  /*4520*/  LDSM.16.MT88.2 R44, [R226+0xc00] ;  /* 0x000c0000e22c783b */ /* 0x000fe80000004100 */
[----:B------:R-:W-:Y:S03]  /*4530*/  LDSM.16.MT88.2 R46, [R226+0x2c00] ;  /* 0x002c0000e22e783b */ /* 0x000fe60000004100 */
[-C--:B------:R-:W-:Y:S01]  /*4540*/  HMMA.16816.F32 R20, R40, R50.reuse, RZ ;  /* 0x000000322814723c */ /* 0x080fe200000018ff */
[----:B------:R-:W1:Y:S04]  /*4550*/  LDSM.16.M88.4 R40, [R222] ;  /* 0x00000000de28783b */ /* 0x000e680000000200 */
[----:B------:R-:W0:Y:S03]  /*4560*/  LDGDEPBAR ;  /* 0x00000000000079af */ /* 0x000e260000000000 */
[----:B------:R-:W-:Y:S01]  /*4570*/  HMMA.16816.F32 R24, R24, R50, RZ ;  /* 0x000000321818723c */ /* 0x000fe200000018ff */
[----:B------:R-:W1:Y:S07]  /*4580*/  LDSM.16.M88.4 R48, [R222+0x1000] ;  /* 0x00100000de30783b */ /* 0x000e6e0000000200 */
[-C--:B------:R-:W-:Y:S08]  /*4590*/  HMMA.16816.F32 R4, R52, R56.reuse, R4 ;  /* 0x000000383404723c */ /* 0x080ff00000001804 */
[C---:B------:R-:W-:Y:S08]  /*45a0*/  HMMA.16816.F32 R8, R156.reuse, R56, R8 ;  /* 0x000000389c08723c */ /* 0x040ff00000001808 */
[-C--:B------:R-:W-:Y:S08]  /*45b0*/  HMMA.16816.F32 R12, R156, R58.reuse, R12 ;  /* 0x0000003a9c0c723c */ /* 0x080ff0000000180c */
[C---:B------:R-:W-:Y:S01]  /*45c0*/  HMMA.16816.F32 R16, R52.reuse, R58, R16 ;  /* 0x0000003a3410723c */ /* 0x040fe20000001810 */
[----:B------:R-:W-:Y:S07]  /*45d0*/  LDSM.16.M88.4 R56, [R225+0x3000] ;  /* 0x00300000e138783b */ /* 0x000fee0000000200 */
[-C--:B------:R-:W-:Y:S01]  /*45e0*/  HMMA.16816.F32 R20, R52, R180.reuse, R20 ;  /* 0x000000b43414723c */ /* 0x080fe20000001814 */
[----:B------:R-:W-:Y:S07]  /*45f0*/  LDSM.16.M88.4 R52, [R225+0x2000] ;  /* 0x00200000e134783b */ /* 0x000fee0000000200 */
[----:B------:R-:W-:Y:S01]  /*4600*/  HMMA.16816.F32 R24, R156, R180, R24 ;  /* 0x000000b49c18723c */ /* 0x000fe20000001818 */
[----:B------:R-:W-:Y:S07]  /*4610*/  LDSM.16.MT88.2 R156, [R226+0x3000] ;  /* 0x00300000e29c783b */ /* 0x000fee0000004100 */
[-C--:B-1----:R-:W-:Y:S08]  /*4620*/  HMMA.16816.F32 R4, R28, R2.reuse, R4 ;  /* 0x000000021c04723c */ /* 0x082ff00000001804 */
[C---:B---3--:R-:W-:Y:S01]  /*4630*/  HMMA.16816.F32 R8, R32.reuse, R2, R8 ;  /* 0x000000022008723c */ /* 0x048fe20000001808 */
[----:B------:R-:W1:Y:S07]  /*4640*/  LDSM.16.MT88.2 R2, [R226+0x4c00] ;  /* 0x004c0000e202783b */ /* 0x000e6e0000004100 */
[-C--:B----4-:R-:W-:Y:S08]  /*4650*/  HMMA.16816.F32 R12, R32, R36.reuse, R12 ;  /* 0x00000024200c723c */ /* 0x090ff0000000180c */
[C---:B------:R-:W-:Y:S01]  /*4660*/  HMMA.16816.F32 R16, R28.reuse, R36, R16 ;  /* 0x000000241c10723c */ /* 0x040fe20000001810 */
[----:B------:R-:W3:Y:S07]  /*4670*/  LDSM.16.MT88.2 R36, [R226+0x1000] ;  /* 0x00100000e224783b */ /* 0x000eee0000004100 */
[-C--:B------:R-:W-:Y:S01]  /*4680*/  HMMA.16816.F32 R20, R28, R38.reuse, R20 ;  /* 0x000000261c14723c */ /* 0x080fe20000001814 */
[----:B------:R-:W4:Y:S04]  /*4690*/  LDSM.16.MT88.2 R28, [R226+0x5000] ;  /* 0x00500000e21c783b */ /* 0x000f280000004100 */
[----:B------:R-:W-:Y:S03]  /*46a0*/  LDSM.16.MT88.2 R30, [R226+0x1400] ;  /* 0x00140000e21e783b */ /* 0x000fe60000004100 */
[----:B------:R-:W-:Y:S01]  /*46b0*/  HMMA.16816.F32 R24, R32, R38, R24 ;  /* 0x000000262018723c */ /* 0x000fe20000001818 */
[----:B------:R-:W3:Y:S04]  /*46c0*/  LDSM.16.M88.4 R32, [R224+0x2000] ;  /* 0x00200000e020783b */ /* 0x000ee80000000200 */
[----:B------:R-:W-:Y:S03]  /*46d0*/  LDSM.16.MT88.2 R38, [R226+0x3400] ;  /* 0x00340000e226783b */ /* 0x000fe60000004100 */
[-C--:B------:R-:W-:Y:S08]  /*46e0*/  HMMA.16816.F32 R4, R40, R44.reuse, R4 ;  /* 0x0000002c2804723c */ /* 0x080ff00000001804 */
[C---:B------:R-:W-:Y:S08]  /*46f0*/  HMMA.16816.F32 R8, R48.reuse, R44, R8 ;  /* 0x0000002c3008723c */ /* 0x040ff00000001808 */
[-C--:B------:R-:W-:Y:S08]  /*4700*/  HMMA.16816.F32 R12, R48, R46.reuse, R12 ;  /* 0x0000002e300c723c */ /* 0x080ff0000000180c */
[C---:B------:R-:W-:Y:S01]  /*4710*/  HMMA.16816.F32 R16, R40.reuse, R46, R16 ;  /* 0x0000002e2810723c */ /* 0x040fe20000001810 */
[----:B------:R-:W4:Y:S07]  /*4720*/  LDSM.16.M88.4 R44, [R224+0x3000] ;  /* 0x00300000e02c783b */ /* 0x000f2e0000000200 */
[-C--:B-1----:R-:W-:Y:S01]  /*4730*/  HMMA.16816.F32 R20, R40, R2.reuse, R20 ;  /* 0x000000022814723c */ /* 0x082fe20000001814 */
[----:B------:R-:W-:Y:S07]  /*4740*/  LDSM.16.M88.4 R40, [R223+0x2000] ;  /* 0x00200000df28783b */ /* 0x000fee0000000200 */
[----:B------:R-:W-:Y:S01]  /*4750*/  HMMA.16816.F32 R24, R48, R2, R24 ;  /* 0x000000023018723c */ /* 0x000fe20000001818 */
[----:B------:R-:W1:Y:S04]  /*4760*/  LDSM.16.MT88.2 R2, [R226+0x5400] ;  /* 0x00540000e202783b */ /* 0x000e680000004100 */
[----:B------:R-:W-:Y:S03]  /*4770*/  LDSM.16.M88.4 R48, [R223+0x3000] ;  /* 0x00300000df30783b */ /* 0x000fe60000000200 */
[-C--:B---3--:R-:W-:Y:S08]  /*4780*/  HMMA.16816.F32 R4, R52, R36.reuse, R4 ;  /* 0x000000243404723c */ /* 0x088ff00000001804 */
[C---:B------:R-:W-:Y:S01]  /*4790*/  HMMA.16816.F32 R8, R56.reuse, R36, R8 ;  /* 0x000000243808723c */ /* 0x040fe20000001808 */
[----:B------:R-:W3:Y:S07]  /*47a0*/  LDSM.16.MT88.2 R36, [R226+0x1800] ;  /* 0x00180000e224783b */ /* 0x000eee0000004100 */
[-C--:B------:R-:W-:Y:S08]  /*47b0*/  HMMA.16816.F32 R12, R56, R156.reuse, R12 ;  /* 0x0000009c380c723c */ /* 0x080ff0000000180c */
[C---:B------:R-:W-:Y:S01]  /*47c0*/  HMMA.16816.F32 R16, R52.reuse, R156, R16 ;  /* 0x0000009c3410723c */ /* 0x040fe20000001810 */
[----:B------:R-:W1:Y:S07]  /*47d0*/  LDSM.16.MT88.2 R156, [R226+0x3800] ;  /* 0x00380000e29c783b */ /* 0x000e6e0000004100 */
[-C--:B----4-:R-:W-:Y:S01]  /*47e0*/  HMMA.16816.F32 R20, R52, R28.reuse, R20 ;  /* 0x0000001c3414723c */ /* 0x090fe20000001814 */
[----:B-----5:R-:W-:Y:S07]  /*47f0*/  LDSM.16.M88.4 R52, [R0+0x2000] ;  /* 0x002000000034783b */ /* 0x020fee0000000200 */
[----:B------:R-:W-:Y:S01]  /*4800*/  HMMA.16816.F32 R24, R56, R28, R24 ;  /* 0x0000001c3818723c */ /* 0x000fe20000001818 */
[----:B------:R-:W4:Y:S04]  /*4810*/  LDSM.16.MT88.2 R28, [R226+0x5800] ;  /* 0x00580000e21c783b */ /* 0x000f280000004100 */
[----:B------:R-:W-:Y:S03]  /*4820*/  LDSM.16.M88.4 R56, [R0+0x3000] ;  /* 0x003000000038783b */ /* 0x000fe60000000200 */
[-C--:B------:R-:W-:Y:S08]  /*4830*/  HMMA.16816.F32 R4, R32, R30.reuse, R4 ;  /* 0x0000001e2004723c */ /* 0x080ff00000001804 */
[C---:B------:R-:W-:Y:S01]  /*4840*/  HMMA.16816.F32 R8, R44.reuse, R30, R8 ;  /* 0x0000001e2c08723c */ /* 0x040fe20000001808 */
[----:B------:R-:W2:Y:S07]  /*4850*/  LDSM.16.MT88.2 R30, [R226+0x1c00] ;  /* 0x001c0000e21e783b */ /* 0x000eae0000004100 */
[-C--:B------:R-:W-:Y:S08]  /*4860*/  HMMA.16816.F32 R12, R44, R38.reuse, R12 ;  /* 0x000000262c0c723c */ /* 0x080ff0000000180c */
[C---:B------:R-:W-:Y:S01]  /*4870*/  HMMA.16816.F32 R16, R32.reuse, R38, R16 ;  /* 0x000000262010723c */ /* 0x040fe20000001810 */
[----:B------:R-:W2:Y:S07]  /*4880*/  LDSM.16.MT88.2 R38, [R226+0x3c00] ;  /* 0x003c0000e226783b */ /* 0x000eae0000004100 */
[-C--:B-1----:R-:W-:Y:S01]  /*4890*/  HMMA.16816.F32 R20, R32, R2.reuse, R20 ;  /* 0x000000022014723c */ /* 0x082fe20000001814 */
[----:B------:R-:W-:Y:S07]  /*48a0*/  LDSM.16.MT88.4 R32, [R227+0x13c80] ;  /* 0x013c8000e320783b */ /* 0x000fee0000004200 */
[----:B------:R-:W-:Y:S01]  /*48b0*/  HMMA.16816.F32 R24, R44, R2, R24 ;  /* 0x000000022c18723c */ /* 0x000fe20000001818 */
[----:B------:R-:W1:Y:S07]  /*48c0*/  LDSM.16.MT88.2 R2, [R226+0x5c00] ;  /* 0x005c0000e202783b */ /* 0x000e6e0000004100 */
[-C--:B---3--:R-:W-:Y:S08]  /*48d0*/  HMMA.16816.F32 R4, R40, R36.reuse, R4 ;  /* 0x000000242804723c */ /* 0x088ff00000001804 */
[C---:B------:R-:W-:Y:S08]  /*48e0*/  HMMA.16816.F32 R8, R48.reuse, R36, R8 ;  /* 0x000000243008723c */ /* 0x040ff00000001808 */
[-C--:B------:R-:W-:Y:S08]  /*48f0*/  HMMA.16816.F32 R12, R48, R156.reuse, R12 ;  /* 0x0000009c300c723c */ /* 0x080ff0000000180c */
[C---:B------:R-:W-:Y:S08]  /*4900*/  HMMA.16816.F32 R16, R40.reuse, R156, R16 ;  /* 0x0000009c2810723c */ /* 0x040ff00000001810 */
[-C--:B----4-:R-:W-:Y:S08]  /*4910*/  HMMA.16816.F32 R20, R40, R28.reuse, R20 ;  /* 0x0000001c2814723c */ /* 0x090ff00000001814 */
[----:B------:R-:W-:Y:S07]  /*4920*/  HMMA.16816.F32 R24, R48, R28, R24 ;  /* 0x0000001c3018723c */ /* 0x000fee0000001818 */
[----:B--2---:R-:W-:Y:S01]  /*4930*/  IADD3 R29, P0, R160, UR11, RZ ;  /* 0x0000000ba01d7c10 */ /* 0x004fe2000ff1e0ff */
[-C--:B------:R-:W-:Y:S08]  /*4940*/  HMMA.16816.F32 R4, R52, R30.reuse, R4 ;  /* 0x0000001e3404723c */ /* 0x080ff00000001804 */
[C---:B------:R-:W-:Y:S07]  /*4950*/  HMMA.16816.F32 R8, R56.reuse, R30, R8 ;  /* 0x0000001e3808723c */ /* 0x040fee0000001808 */
[----:B------:R-:W-:Y:S01]  /*4960*/  IMAD.U32 R31, RZ, RZ, UR11 ;  /* 0x0000000bff1f7e24 */ /* 0x000fe2000f8e00ff */
[-C--:B------:R-:W-:Y:S01]  /*4970*/  HMMA.16816.F32 R12, R56, R38.reuse, R12 ;  /* 0x00000026380c723c */ /* 0x080fe2000000180c */
[----:B------:R-:W-:Y:S03]  /*4980*/  UMOV UR11, UR17 ;  /* 0x00000011000b7c82 */ /* 0x000fe60008000000 */
[----:B------:R-:W-:Y:S02]  /*4990*/  LEA.HI.X.SX32 R28, R31, R252, 0x1, P0 ;  /* 0x000000fc1f1c7211 */ /* 0x000fe400000f0eff */
[C---:B------:R-:W-:Y:S02]  /*49a0*/  LEA R44, P0, R29.reuse, c[0x0][0x220], 0x2 ;  /* 0x000088001d2c7a11 */ /* 0x040fe400078010ff */
[C---:B------:R-:W-:Y:S04]  /*49b0*/  HMMA.16816.F32 R16, R52.reuse, R38, R16 ;  /* 0x000000263410723c */ /* 0x040fe80000001810 */
[----:B------:R-:W-:Y:S02]  /*49c0*/  LEA.HI.X R45, R29, c[0x0][0x224], R28, 0x2, P0 ;  /* 0x000089001d2d7a11 */ /* 0x000fe400000f141c */
[----:B------:R-:W-:Y:S02]  /*49d0*/  PLOP3.LUT P0, PT, PT, PT, UP0, 0x80, 0x0 ;  /* 0x000000000000781c */ /* 0x000fe40003f0f008 */
[-C--:B-1----:R-:W-:Y:S01]  /*49e0*/  HMMA.16816.F32 R20, R52, R2.reuse, R20 ;  /* 0x000000023414723c */ /* 0x082fe20000001814 */
[----:B------:R-:W-:Y:S04]  /*49f0*/  RED.E.ADD.F32.FTZ.RN.STRONG.GPU [R44.64], R4 ;  /* 0x000000042c00798e */ /* 0x000fe8000c10e792 */
[----:B------:R-:W-:Y:S03]  /*4a00*/  RED.E.ADD.F32.FTZ.RN.STRONG.GPU [R44.64+0x400], R5 ;  /* 0x000400052c00798e */ /* 0x000fe6000c10e792 */
[----:B------:R-:W-:Y:S01]  /*4a10*/  HMMA.16816.F32 R24, R56, R2, R24 ;  /* 0x000000023818723c */ /* 0x000fe20000001818 */
[----:B------:R-:W-:Y:S04]  /*4a20*/  RED.E.ADD.F32.FTZ.RN.STRONG.GPU [R44.64+0x800], R6 ;  /* 0x000800062c00798e */ /* 0x000fe8000c10e792 */
[----:B------:R-:W-:Y:S02]  /*4a30*/  RED.E.ADD.F32.FTZ.RN.STRONG.GPU [R44.64+0xc00], R7 ;  /* 0x000c00072c00798e */ /* 0x000fe4000c10e792 */
[----:B------:R-:W-:Y:S01]  /*4a40*/  IMAD.U32 R3, RZ, RZ, UR4 ;  /* 0x00000004ff037e24 */ /* 0x000fe2000f8e00ff */
[----:B------:R-:W-:Y:S01]  /*4a50*/  USEL UR4, UR7, URZ, !UP2 ;  /* 0x0000003f07047287 */ /* 0x000fe2000d000000 */
[----:B------:R-:W-:Y:S03]  /*4a60*/  RED.E.ADD.F32.FTZ.RN.STRONG.GPU [R44.64+0x1000], R8 ;  /* 0x001000082c00798e */ /* 0x000fe6000c10e792 */
[----:B------:R-:W-:Y:S01]  /*4a70*/  IMAD R3, R3, 0x1800, R232 ;  /* 0x0000180003037824 */ /* 0x000fe200078e02e8 */
[----:B------:R-:W-:Y:S03]  /*4a80*/  RED.E.ADD.F32.FTZ.RN.STRONG.GPU [R44.64+0x1400], R9 ;  /* 0x001400092c00798e */ /* 0x000fe6000c10e792 */
[----:B------:R-:W-:Y:S01]  /*4a90*/  IMAD.SHL.U32 R2, R3, 0x2, RZ ;  /* 0x0000000203027824 */ /* 0x000fe200078e00ff */
        /* <DEDUP_REMOVED lines=10> */
[----:B------:R-:W-:Y:S04]  /*4b40*/  RED.E.ADD.F32.FTZ.RN.STRONG.GPU [R44.64+0x3c00], R15 ;  /* 0x003c000f2c00798e */ /* 0x000fe8000c10e792 */
[----:B------:R-:W1:Y:S04]  /*4b50*/  LDSM.16.MT88.4 R12, [R2+0x6080] ;  /* 0x00608000020c783b */ /* 0x000e680000004200 */
[----:B------:R-:W2:Y:S04]  /*4b60*/  LDSM.16.MT88.4 R16, [R227+0x15480] ;  /* 0x01548000e310783b */ /* 0x000ea80000004200 */
[----:B------:R-:W-:Y:S04]  /*4b70*/  RED.E.ADD.F32.FTZ.RN.STRONG.GPU [R44.64+0x4000], R20 ;  /* 0x004000142c00798e */ /* 0x000fe8000c10e792 */
[----:B------:R-:W-:Y:S04]  /*4b80*/  RED.E.ADD.F32.FTZ.RN.STRONG.GPU [R44.64+0x4400], R21 ;  /* 0x004400152c00798e */ /* 0x000fe8000c10e792 */
[----:B------:R-:W-:Y:S04]  /*4b90*/  RED.E.ADD.F32.FTZ.RN.STRONG.GPU [R44.64+0x4800], R22 ;  /* 0x004800162c00798e */ /* 0x000fe8000c10e792 */
[----:B------:R-:W-:Y:S04]  /*4ba0*/  RED.E.ADD.F32.FTZ.RN.STRONG.GPU [R44.64+0x4c00], R23 ;  /* 0x004c00172c00798e */ /* 0x000fe8000c10e792 */
[----:B------:R-:W3:Y:S04]  /*4bb0*/  LDSM.16.MT88.4 R20, [R2+0x7080] ;  /* 0x007080000214783b */ /* 0x000ee80000004200 */
[----:B------:R-:W4:Y:S04]  /*4bc0*/  LDSM.16.MT88.4 R28, [R2+0x8080] ;  /* 0x00808000021c783b */ /* 0x000f280000004200 */
[----:B------:R-:W3:Y:S04]  /*4bd0*/  LDSM.16.MT88.4 R36, [R2+0x6480] ;  /* 0x006480000224783b */ /* 0x000ee80000004200 */
[----:B------:R-:W-:Y:S01]  /*4be0*/  LDSM.16.MT88.4 R40, [R2+0x7480] ;  /* 0x007480000228783b */ /* 0x000fe20000004200 */
[-C--:B-1----:R-:W-:Y:S03]  /*4bf0*/  HMMA.16816.F32 R108, R8, R12.reuse, R108 ;  /* 0x0000000c086c723c */ /* 0x082fe6000000186c */
[----:B------:R-:W-:Y:S04]  /*4c00*/  RED.E.ADD.F32.FTZ.RN.STRONG.GPU [R44.64+0x5000], R24 ;  /* 0x005000182c00798e */ /* 0x000fe8000c10e792 */
[----:B------:R-:W-:Y:S01]  /*4c10*/  RED.E.ADD.F32.FTZ.RN.STRONG.GPU [R44.64+0x5400], R25 ;  /* 0x005400192c00798e */ /* 0x000fe2000c10e792 */
[C---:B--2---:R-:W-:Y:S03]  /*4c20*/  HMMA.16816.F32 R112, R16.reuse, R12, R112 ;  /* 0x0000000c1070723c */ /* 0x044fe60000001870 */
[----:B------:R-:W-:Y:S04]  /*4c30*/  RED.E.ADD.F32.FTZ.RN.STRONG.GPU [R44.64+0x5800], R26 ;  /* 0x0058001a2c00798e */ /* 0x000fe8000c10e792 */
[----:B------:R-:W-:Y:S01]  /*4c40*/  RED.E.ADD.F32.FTZ.RN.STRONG.GPU [R44.64+0x5c00], R27 ;  /* 0x005c001b2c00798e */ /* 0x000fe2000c10e792 */
[-C--:B------:R-:W-:Y:S03]  /*4c50*/  HMMA.16816.F32 R116, R16, R14.reuse, R116 ;  /* 0x0000000e1074723c */ /* 0x080fe60000001874 */
[----:B------:R-:W1:Y:S04]  /*4c60*/  LDSM.16.MT88.4 R24, [R227+0x15c80] ;  /* 0x015c8000e318783b */ /* 0x000e680000004200 */
[----:B------:R-:W-:Y:S01]  /*4c70*/  LDSM.16.MT88.4 R44, [R227+0x16c80] ;  /* 0x016c8000e32c783b */ /* 0x000fe20000004200 */
[C---:B------:R-:W-:Y:S03]  /*4c80*/  HMMA.16816.F32 R120, R8.reuse, R14, R120 ;  /* 0x0000000e0878723c */ /* 0x040fe60000001878 */
[----:B------:R-:W2:Y:S05]  /*4c90*/  LDSM.16.MT88.4 R12, [R2+0x8480] ;  /* 0x00848000020c783b */ /* 0x000eaa0000004200 */
[-C--:B---3--:R-:W-:Y:S08]  /*4ca0*/  HMMA.16816.F32 R124, R8, R20.reuse, R124 ;  /* 0x00000014087c723c */ /* 0x088ff0000000187c */
[C---:B------:R-:W-:Y:S08]  /*4cb0*/  HMMA.16816.F32 R128, R16.reuse, R20, R128 ;  /* 0x000000141080723c */ /* 0x040ff00000001880 */
[-C--:B------:R-:W-:Y:S08]  /*4cc0*/  HMMA.16816.F32 R132, R16, R22.reuse, R132 ;  /* 0x000000161084723c */ /* 0x080ff00000001884 */
[C---:B------:R-:W-:Y:S01]  /*4cd0*/  HMMA.16816.F32 R136, R8.reuse, R22, R136 ;  /* 0x000000160888723c */ /* 0x040fe20000001888 */
[----:B------:R-:W-:Y:S07]  /*4ce0*/  LDSM.16.MT88.4 R20, [R227+0x16480] ;  /* 0x01648000e314783b */ /* 0x000fee0000004200 */
[-C--:B----4-:R-:W-:Y:S08]  /*4cf0*/  HMMA.16816.F32 R140, R8, R28.reuse, R140 ;  /* 0x0000001c088c723c */ /* 0x090ff0000000188c */
[C---:B------:R-:W-:Y:S08]  /*4d00*/  HMMA.16816.F32 R144, R16.reuse, R28, R144 ;  /* 0x0000001c1090723c */ /* 0x040ff00000001890 */
[-C--:B------:R-:W-:Y:S01]  /*4d10*/  HMMA.16816.F32 R148, R16, R30.reuse, R148 ;  /* 0x0000001e1094723c */ /* 0x080fe20000001894 */
[----:B------:R-:W-:Y:S07]  /*4d20*/  LDSM.16.MT88.4 R16, [R2+0x6880] ;  /* 0x006880000210783b */ /* 0x000fee0000004200 */
[----:B------:R-:W-:Y:S01]  /*4d30*/  HMMA.16816.F32 R152, R8, R30, R152 ;  /* 0x0000001e0898723c */ /* 0x000fe20000001898 */
[----:B------:R-:W3:Y:S04]  /*4d40*/  LDSM.16.MT88.4 R8, [R227+0x14480] ;  /* 0x01448000e308783b */ /* 0x000ee80000004200 */
[----:B------:R-:W4:Y:S03]  /*4d50*/  LDSM.16.MT88.4 R28, [R2+0x7880] ;  /* 0x00788000021c783b */ /* 0x000f260000004200 */
[-C--:B------:R-:W-:Y:S08]  /*4d60*/  HMMA.16816.F32 R108, R32, R36.reuse, R108 ;  /* 0x00000024206c723c */ /* 0x080ff0000000186c */
[C---:B-1----:R-:W-:Y:S08]  /*4d70*/  HMMA.16816.F32 R112, R24.reuse, R36, R112 ;  /* 0x000000241870723c */ /* 0x042ff00000001870 */
[-C--:B------:R-:W-:Y:S08]  /*4d80*/  HMMA.16816.F32 R116, R24, R38.reuse, R116 ;  /* 0x000000261874723c */ /* 0x080ff00000001874 */
[C---:B------:R-:W-:Y:S01]  /*4d90*/  HMMA.16816.F32 R120, R32.reuse, R38, R120 ;  /* 0x000000262078723c */ /* 0x040fe20000001878 */
[----:B------:R-:W1:Y:S07]  /*4da0*/  LDSM.16.MT88.4 R36, [R2+0x8880] ;  /* 0x008880000224783b */ /* 0x000e6e0000004200 */
[-C--:B------:R-:W-:Y:S08]  /*4db0*/  HMMA.16816.F32 R124, R32, R40.reuse, R124 ;  /* 0x00000028207c723c */ /* 0x080ff0000000187c */
[C---:B------:R-:W-:Y:S08]  /*4dc0*/  HMMA.16816.F32 R128, R24.reuse, R40, R128 ;  /* 0x000000281880723c */ /* 0x040ff00000001880 */
[-C--:B------:R-:W-:Y:S08]  /*4dd0*/  HMMA.16816.F32 R132, R24, R42.reuse, R132 ;  /* 0x0000002a1884723c */ /* 0x080ff00000001884 */
[C---:B------:R-:W-:Y:S01]  /*4de0*/  HMMA.16816.F32 R136, R32.reuse, R42, R136 ;  /* 0x0000002a2088723c */ /* 0x040fe20000001888 */
[----:B------:R-:W-:Y:S07]  /*4df0*/  LDSM.16.MT88.4 R40, [R2+0x6c80] ;  /* 0x006c80000228783b */ /* 0x000fee0000004200 */
[-C--:B--2---:R-:W-:Y:S08]  /*4e00*/  HMMA.16816.F32 R140, R32, R12.reuse, R140 ;  /* 0x0000000c208c723c */ /* 0x084ff0000000188c */
[C---:B------:R-:W-:Y:S08]  /*4e10*/  HMMA.16816.F32 R144, R24.reuse, R12, R144 ;  /* 0x0000000c1890723c */ /* 0x040ff00000001890 */
[-C--:B------:R-:W-:Y:S01]  /*4e20*/  HMMA.16816.F32 R148, R24, R14.reuse, R148 ;  /* 0x0000000e1894723c */ /* 0x080fe20000001894 */
[----:B------:R-:W2:Y:S07]  /*4e30*/  LDSM.16.MT88.4 R24, [R227+0x14c80] ;  /* 0x014c8000e318783b */ /* 0x000eae0000004200 */
[----:B------:R-:W-:Y:S01]  /*4e40*/  HMMA.16816.F32 R152, R32, R14, R152 ;  /* 0x0000000e2098723c */ /* 0x000fe20000001898 */
[----:B------:R-:W1:Y:S04]  /*4e50*/  LDSM.16.MT88.4 R12, [R2+0x7c80] ;  /* 0x007c8000020c783b */ /* 0x000e680000004200 */
[----:B------:R-:W1:Y:S03]  /*4e60*/  LDSM.16.MT88.4 R32, [R2+0x8c80] ;  /* 0x008c80000220783b */ /* 0x000e660000004200 */
[-C--:B---3--:R-:W-:Y:S08]  /*4e70*/  HMMA.16816.F32 R108, R8, R16.reuse, R108 ;  /* 0x00000010086c723c */ /* 0x088ff0000000186c */
[C---:B------:R-:W-:Y:S08]  /*4e80*/  HMMA.16816.F32 R112, R20.reuse, R16, R112 ;  /* 0x000000101470723c */ /* 0x040ff00000001870 */
[-C--:B------:R-:W-:Y:S08]  /*4e90*/  HMMA.16816.F32 R116, R20, R18.reuse, R116 ;  /* 0x000000121474723c */ /* 0x080ff00000001874 */
[C---:B------:R-:W-:Y:S08]  /*4ea0*/  HMMA.16816.F32 R120, R8.reuse, R18, R120 ;  /* 0x000000120878723c */ /* 0x040ff00000001878 */
[-C--:B----4-:R-:W-:Y:S08]  /*4eb0*/  HMMA.16816.F32 R124, R8, R28.reuse, R124 ;  /* 0x0000001c087c723c */ /* 0x090ff0000000187c */
[C---:B------:R-:W-:Y:S08]  /*4ec0*/  HMMA.16816.F32 R128, R20.reuse, R28, R128 ;  /* 0x0000001c1480723c */ /* 0x040ff00000001880 */
[-C--:B------:R-:W-:Y:S08]  /*4ed0*/  HMMA.16816.F32 R132, R20, R30.reuse, R132 ;  /* 0x0000001e1484723c */ /* 0x080ff00000001884 */
[C---:B------:R-:W-:Y:S08]  /*4ee0*/  HMMA.16816.F32 R136, R8.reuse, R30, R136 ;  /* 0x0000001e0888723c */ /* 0x040ff00000001888 */
[-C--:B-1----:R-:W-:Y:S08]  /*4ef0*/  HMMA.16816.F32 R140, R8, R36.reuse, R140 ;  /* 0x00000024088c723c */ /* 0x082ff0000000188c */
[C---:B------:R-:W-:Y:S08]  /*4f00*/  HMMA.16816.F32 R144, R20.reuse, R36, R144 ;  /* 0x000000241490723c */ /* 0x040ff00000001890 */
[-C--:B------:R-:W-:Y:S08]  /*4f10*/  HMMA.16816.F32 R148, R20, R38.reuse, R148 ;  /* 0x000000261494723c */ /* 0x080ff00000001894 */
[----:B------:R-:W-:Y:S08]  /*4f20*/  HMMA.16816.F32 R152, R8, R38, R152 ;  /* 0x000000260898723c */ /* 0x000ff00000001898 */
[-C--:B--2---:R-:W-:Y:S08]  /*4f30*/  HMMA.16816.F32 R108, R24, R40.reuse, R108 ;  /* 0x00000028186c723c */ /* 0x084ff0000000186c */
[C---:B------:R-:W-:Y:S08]  /*4f40*/  HMMA.16816.F32 R112, R44.reuse, R40, R112 ;  /* 0x000000282c70723c */ /* 0x040ff00000001870 */
[-C--:B------:R-:W-:Y:S08]  /*4f50*/  HMMA.16816.F32 R116, R44, R42.reuse, R116 ;  /* 0x0000002a2c74723c */ /* 0x080ff00000001874 */
        /* <DEDUP_REMOVED lines=10> */
.L_x_22:
[----:B--234-:R-:W2:Y:S01]  /*5000*/  S2R R0, SR_CTAID.Y ;  /* 0x0000000000007919 */ /* 0x01cea20000002600 */
[----:B------:R-:W3:Y:S01]  /*5010*/  S2UR UR6, SR_CTAID.X ;  /* 0x00000000000679c3 */ /* 0x000ee20000002500 */
[----:B------:R-:W-:Y:S01]  /*5020*/  MOV R2, 0x1 ;  /* 0x0000000100027802 */ /* 0x000fe20000000f00 */
[----:B------:R-:W-:Y:S01]  /*5030*/  USHF.R.S32.HI UR4, URZ, 0x1f, UR15 ;  /* 0x0000001f3f047899 */ /* 0x000fe2000801140f */
[----:B------:R-:W-:Y:S02]  /*5040*/  BAR.SYNC.DEFER_BLOCKING 0x1, 0x100 ;  /* 0x0044000000007b1d */ /* 0x000fe40000010000 */
[----:B------:R-:W-:-:S13]  /*5050*/  ISETP.NE.AND P1, PT, R2, c[0x0][0x338], PT ;  /* 0x0000ce0002007a0c */ /* 0x000fda0003f25270 */
[----:B--2---:R-:W-:Y:S01]  /*5060*/  @P1 IMAD.HI.U32 R3, R0, c[0x0][0x33c], RZ ;  /* 0x0000cf0000031a27 */ /* 0x004fe200078e00ff */
[----:B---3--:R-:W-:Y:S01]  /*5070*/  UIMAD UR6, UR6, 0x3000, URZ ;  /* 0x00003000060678a4 */ /* 0x008fe2000f8e023f */
[----:B------:R-:W-:Y:S02]  /*5080*/  SHF.R.S32.HI R7, RZ, 0x1f, R0 ;  /* 0x0000001fff077819 */ /* 0x000fe40000011400 */
[----:B------:R-:W-:Y:S01]  /*5090*/  MOV R6, R0 ;  /* 0x0000000000067202 */ /* 0x000fe20000000f00 */
[----:B------:R-:W-:Y:S01]  /*50a0*/  USHF.R.S32.HI UR11, URZ, 0x1f, UR6 ;  /* 0x0000001f3f0b7899 */ /* 0x000fe20008011406 */
[----:B------:R-:W-:Y:S02]  /*50b0*/  @P1 SHF.R.U32.HI R3, RZ, c[0x0][0x340], R3 ;  /* 0x0000d000ff031a19 */ /* 0x000fe40000011603 */
[C---:B------:R-:W-:Y:S01]  /*50c0*/  IADD3 R4, P0, R236.reuse, UR6, RZ ;  /* 0x00000006ec047c10 */ /* 0x040fe2000ff1e0ff */
[----:B------:R-:W-:Y:S01]  /*50d0*/  ULDC.64 UR6, c[0x0][0x330] ;  /* 0x0000cc0000067ab9 */ /* 0x000fe20000000a00 */
[----:B------:R-:W-:Y:S01]  /*50e0*/  @P1 SHF.R.S32.HI R2, RZ, 0x1f, R3 ;  /* 0x0000001fff021819 */ /* 0x000fe20000011403 */
[----:B------:R-:W-:Y:S01]  /*50f0*/  UIMAD UR6, UR4, UR6, URZ ;  /* 0x00000006040672a4 */ /* 0x000fe2000f8e023f */
[----:B-1----:R-:W-:-:S02]  /*5100*/  LEA.HI.X.SX32 R5, R236, UR11, 0x1, P0 ;  /* 0x0000000bec057c11 */ /* 0x002fc400080f0eff */
[----:B------:R-:W-:Y:S01]  /*5110*/  @P1 MOV R7, R2 ;  /* 0x0000000200071202 */ /* 0x000fe20000000f00 */
[----:B------:R-:W-:Y:S01]  /*5120*/  UIMAD UR11, UR15, UR7, UR6 ;  /* 0x000000070f0b72a4 */ /* 0x000fe2000f8e0206 */
[----:B------:R-:W-:Y:S02]  /*5130*/  @P1 MOV R6, R3 ;  /* 0x0000000300061202 */ /* 0x000fe40000000f00 */
[----:B------:R-:W-:Y:S01]  /*5140*/  MOV R2, UR15 ;  /* 0x0000000f00027c02 */ /* 0x000fe20008000f00 */
[C---:B------:R-:W-:Y:S01]  /*5150*/  IMAD R9, R7.reuse, c[0x0][0x328], RZ ;  /* 0x0000ca0007097a24 */ /* 0x040fe200078e02ff */
[----:B------:R-:W-:Y:S01]  /*5160*/  ULDC.64 UR6, c[0x0][0x308] ;  /* 0x0000c20000067ab9 */ /* 0x000fe20000000a00 */
[----:B------:R-:W-:Y:S01]  /*5170*/  IMAD R3, R7, c[0x0][0x300], RZ ;  /* 0x0000c00007037a24 */ /* 0x000fe200078e02ff */
[----:B------:R-:W-:Y:S01]  /*5180*/  UIMAD UR6, UR4, UR6, URZ ;  /* 0x00000006040672a4 */ /* 0x000fe2000f8e023f */
[----:B------:R-:W-:-:S03]  /*5190*/  IMAD.WIDE.U32 R10, R6, c[0x0][0x328], R4 ;  /* 0x0000ca00060a7a25 */ /* 0x000fc600078e0004 */
[----:B------:R-:W-:Y:S01]  /*51a0*/  UIMAD UR6, UR15, UR7, UR6 ;  /* 0x000000070f0672a4 */ /* 0x000fe2000f8e0206 */
[C---:B------:R-:W-:Y:S02]  /*51b0*/  IMAD R0, R6.reuse, c[0x0][0x32c], R9 ;  /* 0x0000cb0006007a24 */ /* 0x040fe400078e0209 */
[----:B------:R-:W-:-:S03]  /*51c0*/  IMAD.WIDE.U32 R4, R6, c[0x0][0x300], R4 ;  /* 0x0000c00006047a25 */ /* 0x000fc600078e0004 */
[----:B------:R-:W-:Y:S01]  /*51d0*/  IADD3 R11, R11, R0, RZ ;  /* 0x000000000b0b7210 */ /* 0x000fe20007ffe0ff */
[----:B------:R-:W-:Y:S01]  /*51e0*/  IMAD R3, R6, c[0x0][0x304], R3 ;  /* 0x0000c10006037a24 */ /* 0x000fe200078e0203 */
[----:B------:R-:W-:-:S04]  /*51f0*/  MOV R0, UR15 ;  /* 0x0000000f00007c02 */ /* 0x000fc80008000f00 */
[----:B------:R-:W-:Y:S01]  /*5200*/  IADD3 R5, R5, R3, RZ ;  /* 0x0000000305057210 */ /* 0x000fe20007ffe0ff */
[----:B------:R-:W-:-:S04]  /*5210*/  IMAD.WIDE.U32 R2, R2, c[0x0][0x330], R10 ;  /* 0x0000cc0002027a25 */ /* 0x000fc800078e000a */
[----:B------:R-:W-:Y:S01]  /*5220*/  IMAD.WIDE.U32 R4, R0, c[0x0][0x308], R4 ;  /* 0x0000c20000047a25 */ /* 0x000fe200078e0004 */
[----:B------:R-:W-:Y:S02]  /*5230*/  IADD3 R3, R3, UR11, RZ ;  /* 0x0000000b03037c10 */ /* 0x000fe4000fffe0ff */
[----:B------:R-:W-:Y:S02]  /*5240*/  LEA R8, P1, R2, c[0x0][0x310], 0x2 ;  /* 0x0000c40002087a11 */ /* 0x000fe400078210ff */
[----:B------:R-:W-:Y:S02]  /*5250*/  LEA R6, P0, R4, c[0x0][0x2e8], 0x2 ;  /* 0x0000ba0004067a11 */ /* 0x000fe400078010ff */
[----:B------:R-:W-:Y:S01]  /*5260*/  LEA.HI.X R9, R2, c[0x0][0x314], R3, 0x2, P1 ;  /* 0x0000c50002097a11 */ /* 0x000fe200008f1403 */
[----:B------:R-:W-:Y:S01]  /*5270*/  FMUL.FTZ R3, R108, c[0x0][0x298] ;  /* 0x0000a6006c037a20 */ /* 0x000fe20000410000 */
[----:B------:R-:W-:-:S03]  /*5280*/  IADD3 R0, R5, UR6, RZ ;  /* 0x0000000605007c10 */ /* 0x000fc6000fffe0ff */
[----:B------:R-:W-:Y:S01]  /*5290*/  RED.E.ADD.F32.FTZ.RN.STRONG.GPU [R8.64], R60 ;  /* 0x0000003c0800798e */ /* 0x000fe2000c10e792 */
[----:B------:R-:W-:-:S03]  /*52a0*/  LEA.HI.X R7, R4, c[0x0][0x2ec], R0, 0x2, P0 ;  /* 0x0000bb0004077a11 */ /* 0x000fc600000f1400 */
        /* <DEDUP_REMOVED lines=39> */
[----:B------:R-:W-:Y:S01]  /*5520*/  RED.E.ADD.F32.FTZ.RN.STRONG.GPU [R8.64+0xa000], R104 ;  /* 0x00a000680800798e */ /* 0x000fe2000c10e792 */
[----:B------:R-:W-:-:S03]  /*5530*/  FMUL.FTZ R109, R109, c[0x0][0x298] ;  /* 0x0000a6006d6d7a20 */ /* 0x000fc60000410000 */
        /* <DEDUP_REMOVED lines=12> */
[----:B------:R1:W-:Y:S01]  /*5600*/  RED.E.ADD.F32.FTZ.RN.STRONG.GPU [R8.64+0xbc00], R103 ;  /* 0x00bc00670800798e */ /* 0x0003e2000c10e792 */
[----:B------:R-:W-:-:S03]  /*5610*/  FMUL.FTZ R15, R120, c[0x0][0x298] ;  /* 0x0000a600780f7a20 */ /* 0x000fc60000410000 */
[----:B------:R-:W-:Y:S01]  /*5620*/  RED.E.ADD.F32.FTZ.RN.STRONG.GPU [R6.64], R3 ;  /* 0x000000030600798e */ /* 0x000fe2000c10e792 */
[----:B------:R-:W-:-:S03]  /*5630*/  FMUL.FTZ R121, R121, c[0x0][0x298] ;  /* 0x0000a60079797a20 */ /* 0x000fc60000410000 */
[----:B------:R-:W-:Y:S01]  /*5640*/  RED.E.ADD.F32.FTZ.RN.STRONG.GPU [R6.64+0x400], R109 ;  /* 0x0004006d0600798e */ /* 0x000fe2000c10e792 */
[----:B------:R-:W-:-:S03]  /*5650*/  FMUL.FTZ R17, R122, c[0x0][0x298] ;  /* 0x0000a6007a117a20 */ /* 0x000fc60000410000 */
[----:B------:R-:W-:Y:S01]  /*5660*/  RED.E.ADD.F32.FTZ.RN.STRONG.GPU [R6.64+0x800], R5 ;  /* 0x000800050600798e */ /* 0x000fe2000c10e792 */
[----:B------:R-:W-:-:S03]  /*5670*/  FMUL.FTZ R123, R123, c[0x0][0x298] ;  /* 0x0000a6007b7b7a20 */ /* 0x000fc60000410000 */
[----:B------:R-:W-:Y:S04]  /*5680*/  RED.E.ADD.F32.FTZ.RN.STRONG.GPU [R6.64+0xc00], R111 ;  /* 0x000c006f0600798e */ /* 0x000fe8000c10e792 */
[----:B------:R-:W-:Y:S01]  /*5690*/  RED.E.ADD.F32.FTZ.RN.STRONG.GPU [R6.64+0x1000], R11 ;  /* 0x0010000b0600798e */ /* 0x000fe2000c10e792 */
[----:B------:R-:W-:-:S03]  /*56a0*/  FMUL.FTZ R117, R117, c[0x0][0x298] ;  /* 0x0000a60075757a20 */ /* 0x000fc60000410000 */
[----:B------:R-:W-:Y:S01]  /*56b0*/  RED.E.ADD.F32.FTZ.RN.STRONG.GPU [R6.64+0x1400], R113 ;  /* 0x001400710600798e */ /* 0x000fe2000c10e792 */
[----:B------:R-:W-:Y:S02]  /*56c0*/  FMUL.FTZ R19, R118, c[0x0][0x298] ;  /* 0x0000a60076137a20 */ /* 0x000fe40000410000 */
[----:B-1----:R-:W-:Y:S01]  /*56d0*/  FMUL.FTZ R9, R116, c[0x0][0x298] ;  /* 0x0000a60074097a20 */ /* 0x002fe20000410000 */
        /* <DEDUP_REMOVED lines=75> */
[----:B------:R-:W-:Y:S05]  /*5b90*/  EXIT ;  /* 0x000000000000794d */ /* 0x000fea0003800000 */
.L_x_26:
        /* <DEDUP_REMOVED lines=14> */
.L_x_1383:


//--------------------- .text._ZN7cutlass13device_kernelIN5flash19enable_sm80_to_sm89INS1_16FlashAttnBwdSm80INS1_25CollectiveMainloopBwdSm80ILi2ELi1EN4cute5tupleIJNS5_1CILi64EEENS7_ILi128EEENS7_ILi96EEEEEENS_6half_tEfNS_4arch4Sm80ELb0ELb0ELb0ELb0ELb1ELb0ELb0ELb0ELi2ELi2ELi4ELi2ELb1EEENS1_24CollectiveEpilogueBwdGQAISB_fSE_Li256ELb0ELb1EEENS1_19SingleTileSchedulerILb0ELb0ELb0ELi128EEEEEEEEEvNT_6ParamsE --------------------------
	.section	.text._ZN7cutlass13device_kernelIN5flash19enable_sm80_to_sm89INS1_16FlashAttnBwdSm80INS1_25CollectiveMainloopBwdSm80ILi2ELi1EN4cute5tupleIJNS5_1CILi64EEENS7_ILi128EEENS7_ILi96EEEEEENS_6half_tEfNS_4arch4Sm80ELb0ELb0ELb0ELb0ELb1ELb0ELb0ELb0ELi2ELi2ELi4ELi2ELb1EEENS1_24CollectiveEpilogueBwdGQAISB_fSE_Li256ELb0ELb1EEENS1_19SingleTileSchedulerILb0ELb0ELb0ELi128EEEEEEEEEvNT_6ParamsE,"ax",@progbits
	.sectioninfo	@"SHI_REGISTERS=255"
	.align	128
.text._ZN7cutlass13device_kernelIN5flash19enable_sm80_to_sm89INS1_16FlashAttnBwdSm80INS1_25CollectiveMainloopBwdSm80ILi2ELi1EN4cute5tupleIJNS5_1CILi64EEENS7_ILi128EEENS7_ILi96EEEEEENS_6half_tEfNS_4arch4Sm80ELb0ELb0ELb0ELb0ELb1ELb0ELb0ELb0ELi2ELi2ELi4ELi2ELb1EEENS1_24CollectiveEpilogueBwdGQAISB_fSE_Li256ELb0ELb1EEENS1_19SingleTileSchedulerILb0ELb0ELb0ELi128EEEEEEEEEvNT_6ParamsE:
        .type           _ZN7cutlass13device_kernelIN5flash19enable_sm80_to_sm89INS1_16FlashAttnBwdSm80INS1_25CollectiveMainloopBwdSm80ILi2ELi1EN4cute5tupleIJNS5_1CILi64EEENS7_ILi128EEENS7_ILi96EEEEEENS_6half_tEfNS_4arch4Sm80ELb0ELb0ELb0ELb0ELb1ELb0ELb0ELb0ELi2ELi2ELi4ELi2ELb1EEENS1_24CollectiveEpilogueBwdGQAISB_fSE_Li256ELb0ELb1EEENS1_19SingleTileSchedulerILb0ELb0ELb0ELi128EEEEEEEEEvNT_6ParamsE,@function
        .size           _ZN7cutlass13device_kernelIN5flash19enable_sm80_to_sm89INS1_16FlashAttnBwdSm80INS1_25CollectiveMainloopBwdSm80ILi2ELi1EN4cute5tupleIJNS5_1CILi64EEENS7_ILi128EEENS7_ILi96EEEEEENS_6half_tEfNS_4arch4Sm80ELb0ELb0ELb0ELb0ELb1ELb0ELb0ELb0ELi2ELi2ELi4ELi2ELb1EEENS1_24CollectiveEpilogueBwdGQAISB_fSE_Li256ELb0ELb1EEENS1_19SingleTileSchedulerILb0ELb0ELb0ELi128EEEEEEEEEvNT_6ParamsE,(.L_x_1384 - _ZN7cutlass13device_kernelIN5flash19enable_sm80_to_sm89INS1_16FlashAttnBwdSm80INS1_25CollectiveMainloopBwdSm80ILi2ELi1EN4cute5tupleIJNS5_1CILi64EEENS7_ILi128EEENS7_ILi96EEEEEENS_6half_tEfNS_4arch4Sm80ELb0ELb0ELb0ELb0ELb1ELb0ELb0ELb0ELi2ELi2ELi4ELi2ELb1EEENS1_24CollectiveEpilogueBwdGQAISB_fSE_Li256ELb0ELb1EEENS1_19SingleTileSchedulerILb0ELb0ELb0ELi128EEEEEEEEEvNT_6ParamsE)
        .other          _ZN7cutlass13device_kernelIN5flash19enable_sm80_to_sm89INS1_16FlashAttnBwdSm80INS1_25CollectiveMainloopBwdSm80ILi2ELi1EN4cute5tupleIJNS5_1CILi64EEENS7_ILi128EEENS7_ILi96EEEEEENS_6half_tEfNS_4arch4Sm80ELb0ELb0ELb0ELb0ELb1ELb0ELb0ELb0ELi2ELi2ELi4ELi2ELb1EEENS1_24CollectiveEpilogueBwdGQAISB_fSE_Li256ELb0ELb1EEENS1_19SingleTileSchedulerILb0ELb0ELb0ELi128EEEEEEEEEvNT_6ParamsE,@"STO_CUDA_ENTRY STV_DEFAULT"
_ZN7cutlass13device_kernelIN5flash19enable_sm80_to_sm89INS1_16FlashAttnBwdSm80INS1_25CollectiveMainloopBwdSm80ILi2ELi1EN4cute5tupleIJNS5_1CILi64EEENS7_ILi128EEENS7_ILi96EEEEEENS_6half_tEfNS_4arch4Sm80ELb0ELb0ELb0ELb0ELb1ELb0ELb0ELb0ELi2ELi2ELi4ELi2ELb1EEENS1_24CollectiveEpilogueBwdGQAISB_fSE_Li256ELb0ELb1EEENS1_19SingleTileSchedulerILb0ELb0ELb0ELi128EEEEEEEEEvNT_6ParamsE:
[----:B------:R-:W-:-:S03]  /*0000*/  MOV R1, c[0x0][0x28] ;  /* 0x00000a0000017a02 */ /* 0x000fc60000000f00 */
[----:B------:R-:W1:Y:S01]  /*0010*/  S2UR UR17, SR_CTAID.Z ;  /* 0x00000000001179c3 */ /* 0x000e620000002700 */
[----:B------:R-:W-:Y:S02]  /*0020*/  IADD3 R1, R1, -0x10, RZ ;  /* 0xfffffff001017810 */ /* 0x000fe40007ffe0ff */
[----:B-1----:R-:W-:-:S13]  /*0030*/  ISETP.LE.AND P0, PT, RZ, UR17, PT ;  /* 0x00000011ff007c0c */ /* 0x002fda000bf03270 */
[----:B------:R-:W-:Y:S05]  /*0040*/  @!P0 EXIT ;  /* 0x000000000000894d */ /* 0x000fea0003800000 */
[----:B------:R-:W1:Y:S01]  /*0050*/  S2R R236, SR_TID.X ;  /* 0x0000000000ec7919 */ /* 0x000e620000002100 */
[----:B------:R-:W-:Y:S01]  /*0060*/  IMAD.MOV.U32 R0, RZ, RZ, c[0x0][0x248] ;  /* 0x00009200ff007624 */ /* 0x000fe200078e00ff */
[----:B------:R-:W-:Y:S01]  /*0070*/  USHF.R.S32.HI UR6, URZ, 0x1f, UR17 ;  /* 0x0000001f3f067899 */ /* 0x000fe20008011411 */
[----:B------:R-:W-:Y:S01]  /*0080*/  IMAD.U32 R20, RZ, RZ, UR17 ;  /* 0x00000011ff147e24 */ /* 0x000fe2000f8e00ff */
[----:B------:R-:W2:Y:S01]  /*0090*/  S2R R7, SR_CTAID.Y ;  /* 0x0000000000077919 */ /* 0x000ea20000002600 */
[----:B------:R-:W-:Y:S01]  /*00a0*/  ULDC.64 UR4, c[0x0][0x278] ;  /* 0x00009e0000047ab9 */ /* 0x000fe20000000a00 */
[----:B------:R-:W-:Y:S01]  /*00b0*/  ISETP.NE.AND P0, PT, R0, 0x1, PT ;  /* 0x000000010000780c */ /* 0x000fe20003f05270 */
[----:B------:R-:W-:Y:S01]  /*00c0*/  UIMAD UR15, UR6, UR4, URZ ;  /* 0x00000004060f72a4 */ /* 0x000fe2000f8e023f */
[----:B------:R-:W3:Y:S01]  /*00d0*/  S2R R29, SR_CTAID.X ;  /* 0x00000000001d7919 */ /* 0x000ee20000002500 */
[----:B------:R-:W-:Y:S01]  /*00e0*/  UIMAD.WIDE.U32 UR8, UR17, UR4, URZ ;  /* 0x00000004110872a5 */ /* 0x000fe2000f8e003f */
[----:B------:R-:W-:Y:S01]  /*00f0*/  IMAD.MOV.U32 R220, RZ, RZ, 0x20 ;  /* 0x00000020ffdc7424 */ /* 0x000fe200078e00ff */
[----:B------:R-:W-:Y:S01]  /*0100*/  UIMAD UR15, UR17, UR5, UR15 ;  /* 0x00000005110f72a4 */ /* 0x000fe2000f8e020f */
[----:B------:R-:W-:Y:S01]  /*0110*/  IMAD.MOV.U32 R231, RZ, RZ, 0x10 ;  /* 0x00000010ffe77424 */ /* 0x000fe200078e00ff */
[----:B------:R-:W-:Y:S01]  /*0120*/  ULDC.64 UR12, c[0x0][0x118] ;  /* 0x00004600000c7ab9 */ /* 0x000fe20000000a00 */
[----:B------:R-:W-:Y:S01]  /*0130*/  CS2R R150, SRZ ;  /* 0x0000000000967805 */ /* 0x000fe2000001ff00 */
[----:B------:R-:W-:Y:S01]  /*0140*/  ULDC.64 UR4, c[0x0][0x290] ;  /* 0x0000a40000047ab9 */ /* 0x000fe20000000a00 */
[----:B------:R-:W-:Y:S01]  /*0150*/  CS2R R148, SRZ ;  /* 0x0000000000947805 */ /* 0x000fe2000001ff00 */
[----:B------:R-:W-:Y:S01]  /*0160*/  UIMAD.WIDE.U32 UR10, UR17, UR4, URZ ;  /* 0x00000004110a72a5 */ /* 0x000fe2000f8e003f */
[----:B------:R-:W-:Y:S01]  /*0170*/  CS2R R154, SRZ ;  /* 0x00000000009a7805 */ /* 0x000fe2000001ff00 */
[----:B------:R-:W-:Y:S01]  /*0180*/  UIMAD UR4, UR6, UR4, URZ ;  /* 0x00000004060472a4 */ /* 0x000fe2000f8e023f */
[----:B------:R-:W-:Y:S01]  /*0190*/  CS2R R152, SRZ ;  /* 0x0000000000987805 */ /* 0x000fe2000001ff00 */
[----:B------:R-:W-:Y:S01]  /*01a0*/  UIADD3 UR15, UR9, UR15, URZ ;  /* 0x0000000f090f7290 */ /* 0x000fe2000fffe03f */
[----:B------:R-:W-:Y:S01]  /*01b0*/  CS2R R146, SRZ ;  /* 0x0000000000927805 */ /* 0x000fe2000001ff00 */
[----:B------:R-:W-:Y:S01]  /*01c0*/  UIMAD UR5, UR17, UR5, UR4 ;  /* 0x00000005110572a4 */ /* 0x000fe2000f8e0204 */
[----:B-1----:R-:W-:Y:S01]  /*01d0*/  IMAD.SHL.U32 R244, R236, 0x4, RZ ;  /* 0x00000004ecf47824 */ /* 0x002fe200078e00ff */
[----:B------:R-:W-:Y:S01]  /*01e0*/  SHF.R.S32.HI R17, RZ, 0x1f, R236 ;  /* 0x0000001fff117819 */ /* 0x000fe200000114ec */
[----:B------:R-:W-:Y:S01]  /*01f0*/  ULDC UR9, c[0x0][0x168] ;  /* 0x00005a0000097ab9 */ /* 0x000fe20000000800 */
[----:B------:R-:W-:Y:S01]  /*0200*/  CS2R R144, SRZ ;  /* 0x0000000000907805 */ /* 0x000fe2000001ff00 */
[--C-:B--2---:R-:W-:Y:S01]  /*0210*/  SHF.R.S32.HI R2, RZ, 0x1f, R7.reuse ;  /* 0x0000001fff027819 */ /* 0x104fe20000011407 */
[----:B------:R-:W-:Y:S01]  /*0220*/  @P0 IMAD.HI.U32 R0, R7, c[0x0][0x24c], RZ ;  /* 0x0000930007000a27 */ /* 0x000fe200078e00ff */
[----:B------:R-:W-:Y:S01]  /*0230*/  SHF.R.S32.HI R245, RZ, 0x1f, R244 ;  /* 0x0000001ffff57819 */ /* 0x000fe200000114f4 */
[----:B------:R-:W-:Y:S01]  /*0240*/  UIADD3 UR16, UR11, UR5, URZ ;  /* 0x000000050b107290 */ /* 0x000fe2000fffe03f */
[-C--:B------:R-:W-:Y:S01]  /*0250*/  LEA.HI R15, R17, R236.reuse, RZ, 0x2 ;  /* 0x000000ec110f7211 */ /* 0x080fe200078f10ff */
[----:B------:R-:W-:Y:S01]  /*0260*/  IMAD.MOV.U32 R23, RZ, RZ, R7 ;  /* 0x000000ffff177224 */ /* 0x000fe200078e0007 */
[----:B------:R-:W-:Y:S01]  /*0270*/  @P0 SHF.R.U32.HI R23, RZ, c[0x0][0x250], R0 ;  /* 0x00009400ff170a19 */ /* 0x000fe20000011600 */
[----:B------:R-:W-:Y:S01]  /*0280*/  IMAD.WIDE.U32 R8, R7, c[0x0][0x270], R244 ;  /* 0x00009c0007087a25 */ /* 0x000fe200078e00f4 */
[----:B------:R-:W-:Y:S01]  /*0290*/  LOP3.LUT R251, R15, 0xfffffffc, RZ, 0xc0, !PT ;  /* 0xfffffffc0ffb7812 */ /* 0x000fe200078ec0ff */
[----:B------:R-:W-:Y:S01]  /*02a0*/  ULDC.64 UR4, c[0x0][0x1e8] ;  /* 0x00007a0000047ab9 */ /* 0x000fe20000000a00 */
[----:B------:R-:W-:Y:S01]  /*02b0*/  SHF.R.S32.HI R238, RZ, 0x2, R15 ;  /* 0x00000002ffee7819 */ /* 0x000fe2000001140f */
[----:B------:R-:W-:Y:S01]  /*02c0*/  IMAD R6, R2, c[0x0][0x270], RZ ;  /* 0x00009c0002067a24 */ /* 0x000fe200078e02ff */
[----:B------:R-:W-:Y:S01]  /*02d0*/  IADD3 R12, P1, R8, UR8, RZ ;  /* 0x00000008080c7c10 */ /* 0x000fe2000ff3e0ff */
[----:B------:R-:W-:Y:S01]  /*02e0*/  IMAD.WIDE.U32 R4, R7, c[0x0][0x288], R244 ;  /* 0x0000a20007047a25 */ /* 0x000fe200078e00f4 */
[----:B------:R-:W-:Y:S01]  /*02f0*/  UIMAD UR4, UR6, UR4, URZ ;  /* 0x00000004060472a4 */ /* 0x000fe2000f8e023f */
[----:B------:R-:W-:Y:S01]  /*0300*/  SHF.R.S32.HI R239, RZ, 0x1f, R238 ;  /* 0x0000001fffef7819 */ /* 0x000fe200000114ee */
[----:B------:R-:W-:Y:S01]  /*0310*/  UISETP.GE.AND UP0, UPT, UR9, 0x1, UPT ;  /* 0x000000010900788c */ /* 0x000fe2000bf06270 */
[----:B------:R-:W-:Y:S01]  /*0320*/  IMAD R0, R2, c[0x0][0x288], RZ ;  /* 0x0000a20002007a24 */ /* 0x000fe200078e02ff */
[----:B------:R-:W-:Y:S01]  /*0330*/  IADD3 R8, P0, R4, UR10, RZ ;  /* 0x0000000a04087c10 */ /* 0x000fe2000ff1e0ff */
[----:B------:R-:W-:Y:S01]  /*0340*/  IMAD.IADD R251, R236, 0x1, -R251 ;  /* 0x00000001ecfb7824 */ /* 0x000fe200078e0afb */
[-C--:B------:R-:W-:Y:S01]  /*0350*/  LEA.HI R4, R17, R236.reuse, RZ, 0x4 ;  /* 0x000000ec11047211 */ /* 0x080fe200078f20ff */
[C---:B------:R-:W-:Y:S01]  /*0360*/  IMAD R11, R7.reuse, c[0x0][0x274], R6 ;  /* 0x00009d00070b7a24 */ /* 0x040fe200078e0206 */
[----:B------:R-:W-:Y:S01]  /*0370*/  SHF.R.S32.HI R6, RZ, 0x1f, R23 ;  /* 0x0000001fff067819 */ /* 0x000fe20000011417 */
[----:B------:R-:W-:Y:S01]  /*0380*/  IMAD R3, R7, c[0x0][0x28c], R0 ;  /* 0x0000a30007037a24 */ /* 0x000fe200078e0200 */
[----:B------:R-:W-:Y:S01]  /*0390*/  SHF.R.S32.HI R10, RZ, 0x4, R4 ;  /* 0x00000004ff0a7819 */ /* 0x000fe20000011404 */
[----:B------:R-:W-:Y:S01]  /*03a0*/  IMAD.SHL.U32 R18, R251, 0x8, RZ ;  /* 0x00000008fb127824 */ /* 0x000fe200078e00ff */
[----:B------:R-:W-:Y:S01]  /*03b0*/  IADD3.X R11, R9, UR15, R11, P1, !PT ;  /* 0x0000000f090b7c10 */ /* 0x000fe20008ffe40b */
[----:B------:R-:W-:Y:S01]  /*03c0*/  IMAD.MOV.U32 R0, RZ, RZ, -0x80 ;  /* 0xffffff80ff007424 */ /* 0x000fe200078e00ff */
[----:B------:R-:W-:Y:S01]  /*03d0*/  LEA.HI R9, R17, R236, RZ, 0x3 ;  /* 0x000000ec11097211 */ /* 0x000fe200078f18ff */
[----:B------:R-:W-:Y:S01]  /*03e0*/  UIMAD UR7, UR17, UR5, UR4 ;  /* 0x00000005110772a4 */ /* 0x000fe2000f8e0204 */
[----:B------:R-:W-:Y:S01]  /*03f0*/  IADD3.X R3, R5, UR16, R3, P0, !PT ;  /* 0x0000001005037c10 */ /* 0x000fe200087fe403 */
[----:B---3--:R-:W-:Y:S01]  /*0400*/  IMAD R5, R29, R0, c[0x0][0x198] ;  /* 0x000066001d057624 */ /* 0x008fe200078e0200 */
[----:B------:R-:W-:Y:S01]  /*0410*/  SHF.R.S32.HI R19, RZ, 0x1f, R18 ;  /* 0x0000001fff137819 */ /* 0x000fe20000011412 */
[----:B------:R-:W-:Y:S01]  /*0420*/  IMAD R0, R6, c[0x0][0x1e0], RZ ;  /* 0x0000780006007a24 */ /* 0x000fe200078e02ff */
[----:B------:R-:W-:Y:S01]  /*0430*/  LEA.HI R13, R4, R10, RZ, 0x1 ;  /* 0x0000000a040d7211 */ /* 0x000fe200078f08ff */
[----:B------:R-:W-:Y:S01]  /*0440*/  IMAD.SHL.U32 R21, R9, 0x8, RZ ;  /* 0x0000000809157824 */ /* 0x000fe200078e00ff */
[----:B------:R-:W-:Y:S01]  /*0450*/  ULDC.64 UR4, c[0x0][0x1b8] ;  /* 0x00006e0000047ab9 */ /* 0x000fe20000000a00 */
[----:B------:R-:W-:Y:S01]  /*0460*/  IMAD R6, R6, c[0x0][0x1b0], RZ ;  /* 0x00006c0006067a24 */ /* 0x000fe200078e02ff */
[----:B------:R-:W-:Y:S01]  /*0470*/  LOP3.LUT R13, R13, 0xfffffffe, RZ, 0xc0, !PT ;  /* 0xfffffffe0d0d7812 */ /* 0x000fe200078ec0ff */
[----:B------:R-:W-:Y:S01]  /*0480*/  IMAD R0, R23, c[0x0][0x1e4], R0 ;  /* 0x0000790017007a24 */ /* 0x000fe200078e0200 */
[----:B------:R-:W-:Y:S01]  /*0490*/  LOP3.LUT R21, R21, 0xc0, RZ, 0xc0, !PT ;  /* 0x000000c015157812 */ /* 0x000fe200078ec0ff */
[----:B------:R-:W-:Y:S01]  /*04a0*/  IMAD.WIDE.U32 R24, R23, c[0x0][0x1e0], R18 ;  /* 0x0000780017187a25 */ /* 0x000fe200078e0012 */
[----:B------:R-:W-:Y:S01]  /*04b0*/  UIMAD UR4, UR6, UR4, URZ ;  /* 0x00000004060472a4 */ /* 0x000fe2000f8e023f */
[----:B------:R-:W-:Y:S01]  /*04c0*/  LEA.HI R31, R15, R238, RZ, 0x1 ;  /* 0x000000ee0f1f7211 */ /* 0x000fe200078f08ff */
[----:B------:R-:W-:Y:S01]  /*04d0*/  CS2R R142, SRZ ;  /* 0x00000000008e7805 */ /* 0x000fe2000001ff00 */
[----:B------:R-:W-:Y:S01]  /*04e0*/  IMAD R6, R23, c[0x0][0x1b4], R6 ;  /* 0x00006d0017067a24 */ /* 0x000fe200078e0206 */
[----:B------:R-:W-:Y:S01]  /*04f0*/  UIMAD UR4, UR17, UR5, UR4 ;  /* 0x00000005110472a4 */ /* 0x000fe2000f8e0204 */
[----:B------:R-:W-:Y:S01]  /*0500*/  IMAD.IADD R25, R25, 0x1, R0 ;  /* 0x0000000119197824 */ /* 0x000fe200078e0200 */
[----:B------:R-:W-:Y:S01]  /*0510*/  LOP3.LUT R31, R31, 0x7fffffe, RZ, 0xc0, !PT ;  /* 0x07fffffe1f1f7812 */ /* 0x000fe200078ec0ff */
[----:B------:R-:W-:Y:S01]  /*0520*/  IMAD.WIDE.U32 R22, R23, c[0x0][0x1b0], R18 ;  /* 0x00006c0017167a25 */ /* 0x000fe200078e0012 */
[----:B------:R-:W-:Y:S01]  /*0530*/  LEA.HI R16, R17, R236, RZ, 0x5 ;  /* 0x000000ec11107211 */ /* 0x000fe200078f28ff */
[----:B------:R-:W-:Y:S01]  /*0540*/  CS2R R140, SRZ ;  /* 0x00000000008c7805 */ /* 0x000fe2000001ff00 */
[C---:B------:R-:W-:Y:S01]  /*0550*/  IADD3 R235, R18.reuse, 0x40, RZ ;  /* 0x0000004012eb7810 */ /* 0x040fe20007ffe0ff */
[----:B------:R-:W-:Y:S01]  /*0560*/  IMAD.U32 R0, RZ, RZ, UR17 ;  /* 0x00000011ff007e24 */ /* 0x000fe2000f8e00ff */
[----:B------:R-:W-:Y:S01]  /*0570*/  ISETP.GE.AND P2, PT, R18, c[0x0][0x1cc], PT ;  /* 0x0000730012007a0c */ /* 0x000fe20003f46270 */
[----:B------:R-:W-:Y:S01]  /*0580*/  IMAD.IADD R13, R10, 0x1, -R13 ;  /* 0x000000010a0d7824 */ /* 0x000fe200078e0a0d */
[----:B------:R-:W-:Y:S01]  /*0590*/  SHF.R.U32.HI R10, RZ, 0x3, R21 ;  /* 0x00000003ff0a7819 */ /* 0x000fe20000011615 */
[----:B------:R-:W-:Y:S01]  /*05a0*/  IMAD.IADD R23, R23, 0x1, R6 ;  /* 0x0000000117177824 */ /* 0x000fe200078e0206 */
[----:B------:R-:W-:Y:S01]  /*05b0*/  LOP3.LUT R21, R21, 0x18, R18, 0xf8, !PT ;  /* 0x0000001815157812 */ /* 0x000fe200078ef812 */
[----:B------:R-:W-:Y:S01]  /*05c0*/  IMAD.WIDE.U32 R32, R0, c[0x0][0x1e8], R24 ;  /* 0x00007a0000207a25 */ /* 0x000fe200078e0018 */
[----:B------:R-:W-:Y:S01]  /*05d0*/  SHF.R.S32.HI R15, RZ, 0x1f, R15 ;  /* 0x0000001fff0f7819 */ /* 0x000fe2000001140f */
[----:B------:R-:W-:Y:S01]  /*05e0*/  CS2R R134, SRZ ;  /* 0x0000000000867805 */ /* 0x000fe2000001ff00 */
[----:B------:R-:W-:Y:S01]  /*05f0*/  LOP3.LUT R10, R21, R10, RZ, 0x3c, !PT ;  /* 0x0000000a150a7212 */ /* 0x000fe200078e3cff */
[----:B------:R-:W-:Y:S01]  /*0600*/  IMAD.WIDE R28, R29, 0x80, R238 ;  /* 0x000000801d1c7825 */ /* 0x000fe200078e02ee */
[----:B------:R-:W-:Y:S01]  /*0610*/  IADD3 R33, R33, UR7, RZ ;  /* 0x0000000721217c10 */ /* 0x000fe2000fffe0ff */
[----:B------:R-:W-:Y:S01]  /*0620*/  CS2R R132, SRZ ;  /* 0x0000000000847805 */ /* 0x000fe2000001ff00 */
[----:B------:R-:W-:Y:S01]  /*0630*/  LEA.HI R15, R15, R238, RZ, 0x3 ;  /* 0x000000ee0f0f7211 */ /* 0x000fe200078f18ff */
[----:B------:R-:W-:Y:S01]  /*0640*/  IMAD.WIDE.U32 R20, R20, c[0x0][0x1b8], R22 ;  /* 0x00006e0014147a25 */ /* 0x000fe200078e0016 */
[----:B------:R-:W-:Y:S01]  /*0650*/  SHF.R.S32.HI R23, RZ, 0x5, R16 ;  /* 0x00000005ff177819 */ /* 0x000fe20000011410 */
[----:B------:R-:W-:Y:S01]  /*0660*/  CS2R R138, SRZ ;  /* 0x00000000008a7805 */ /* 0x000fe2000001ff00 */
[----:B------:R-:W-:Y:S01]  /*0670*/  LOP3.LUT R15, R15, 0xfffffff8, RZ, 0xc0, !PT ;  /* 0xfffffff80f0f7812 */ /* 0x000fe200078ec0ff */
[----:B------:R-:W-:Y:S01]  /*0680*/  IMAD R25, R29, c[0x0][0x1d8], RZ ;  /* 0x000076001d197a24 */ /* 0x000fe200078e02ff */
[----:B------:R-:W-:Y:S01]  /*0690*/  IADD3 R21, R21, UR4, RZ ;  /* 0x0000000415157c10 */ /* 0x000fe2000fffe0ff */
[----:B------:R-:W-:Y:S01]  /*06a0*/  IMAD R0, R29, c[0x0][0x1a8], RZ ;  /* 0x00006a001d007a24 */ /* 0x000fe200078e02ff */
[----:B------:R-:W-:Y:S01]  /*06b0*/  ULDC.64 UR4, c[0x0][0x188] ;  /* 0x0000620000047ab9 */ /* 0x000fe20000000a00 */
[C---:B------:R-:W-:Y:S01]  /*06c0*/  IMAD R6, R28.reuse, c[0x0][0x1dc], R25 ;  /* 0x000077001c067a24 */ /* 0x040fe200078e0219 */
[----:B------:R-:W-:Y:S01]  /*06d0*/  UIMAD UR4, UR6, UR4, URZ ;  /* 0x00000004060472a4 */ /* 0x000fe2000f8e023f */
[C---:B------:R-:W-:Y:S01]  /*06e0*/  IMAD.WIDE.U32 R24, R28.reuse, c[0x0][0x1d8], R32 ;  /* 0x000076001c187a25 */ /* 0x040fe200078e0020 */
[----:B------:R-:W-:Y:S01]  /*06f0*/  CS2R R136, SRZ ;  /* 0x0000000000887805 */ /* 0x000fe2000001ff00 */
[----:B------:R-:W-:Y:S01]  /*0700*/  CS2R R130, SRZ ;  /* 0x0000000000827805 */ /* 0x000fe2000001ff00 */
[----:B------:R-:W-:Y:S01]  /*0710*/  UIMAD UR4, UR17, UR5, UR4 ;  /* 0x00000005110472a4 */ /* 0x000fe2000f8e0204 */
[----:B------:R-:W-:Y:S01]  /*0720*/  IMAD R0, R28, c[0x0][0x1ac], R0 ;  /* 0x00006b001c007a24 */ /* 0x000fe200078e0200 */
[----:B------:R-:W-:Y:S01]  /*0730*/  LEA R30, P0, R24, c[0x0][0x1c0], 0x1 ;  /* 0x00007000181e7a11 */ /* 0x000fe200078008ff */
[----:B------:R-:W-:Y:S01]  /*0740*/  IMAD.IADD R6, R25, 0x1, R6 ;  /* 0x0000000119067824 */ /* 0x000fe200078e0206 */
[----:B------:R-:W-:Y:S01]  /*0750*/  CS2R R128, SRZ ;  /* 0x0000000000807805 */ /* 0x000fe2000001ff00 */
[----:B------:R-:W-:Y:S01]  /*0760*/  IMAD.WIDE.U32 R20, R28, c[0x0][0x1a8], R20 ;  /* 0x00006a001c147a25 */ /* 0x000fe200078e0014 */
[----:B------:R-:W-:Y:S01]  /*0770*/  CS2R R126, SRZ ;  /* 0x00000000007e7805 */ /* 0x000fe2000001ff00 */
[----:B------:R-:W-:Y:S01]  /*0780*/  CS2R R124, SRZ ;  /* 0x00000000007c7805 */ /* 0x000fe2000001ff00 */
[----:B------:R-:W-:Y:S01]  /*0790*/  CS2R R118, SRZ ;  /* 0x0000000000767805 */ /* 0x000fe2000001ff00 */
[----:B------:R-:W-:Y:S01]  /*07a0*/  IMAD.MOV.U32 R25, RZ, RZ, c[0x0][0x1d8] ;  /* 0x00007600ff197624 */ /* 0x000fe200078e00ff */
[----:B------:R-:W-:Y:S01]  /*07b0*/  CS2R R116, SRZ ;  /* 0x0000000000747805 */ /* 0x000fe2000001ff00 */
[----:B------:R-:W-:Y:S01]  /*07c0*/  IMAD.IADD R14, R238, 0x1, -R31 ;  /* 0x00000001ee0e7824 */ /* 0x000fe200078e0a1f */
[----:B------:R-:W-:Y:S01]  /*07d0*/  LEA.HI.X R31, R24, c[0x0][0x1c4], R6, 0x1, P0 ;  /* 0x00007100181f7a11 */ /* 0x000fe200000f0c06 */
[----:B------:R-:W-:Y:S01]  /*07e0*/  IMAD.IADD R0, R21, 0x1, R0 ;  /* 0x0000000115007824 */ /* 0x000fe200078e0200 */
[----:B------:R-:W-:Y:S01]  /*07f0*/  LEA R26, P0, R20, c[0x0][0x190], 0x1 ;  /* 0x00006400141a7a11 */ /* 0x000fe200078008ff */
[----:B------:R-:W-:Y:S01]  /*0800*/  IMAD R27, R239, c[0x0][0x178], RZ ;  /* 0x00005e00ef1b7a24 */ /* 0x000fe200078e02ff */
[----:B------:R-:W-:Y:S01]  /*0810*/  LEA R28, P1, R25, R30, 0x7 ;  /* 0x0000001e191c7211 */ /* 0x000fe200078238ff */
[----:B------:R-:W-:Y:S01]  /*0820*/  IMAD.MOV.U32 R21, RZ, RZ, c[0x0][0x1dc] ;  /* 0x00007700ff157624 */ /* 0x000fe200078e00ff */
[----:B------:R-:W-:Y:S01]  /*0830*/  CS2R R122, SRZ ;  /* 0x00000000007a7805 */ /* 0x000fe2000001ff00 */
[----:B------:R-:W-:Y:S01]  /*0840*/  IMAD R32, R238, c[0x0][0x17c], R27 ;  /* 0x00005f00ee207a24 */ /* 0x000fe200078e021b */
[----:B------:R-:W-:Y:S01]  /*0850*/  LEA.HI.X R27, R20, c[0x0][0x194], R0, 0x1, P0 ;  /* 0x00006500141b7a11 */ /* 0x000fe200000f0c00 */
[----:B------:R-:W-:Y:S01]  /*0860*/  IMAD R233, R23, 0x8, R14 ;  /* 0x0000000817e97824 */ /* 0x000fe200078e020e */
[----:B------:R-:W-:Y:S01]  /*0870*/  LEA.HI.X R29, R25, R31, R21, 0x7, P1 ;  /* 0x0000001f191d7211 */ /* 0x000fe200008f3c15 */
[----:B------:R-:W-:Y:S01]  /*0880*/  IMAD.MOV.U32 R21, RZ, RZ, c[0x0][0x1a8] ;  /* 0x00006a00ff157624 */ /* 0x000fe200078e00ff */
[----:B------:R-:W-:Y:S01]  /*0890*/  IADD3 R0, R18, 0x20, RZ ;  /* 0x0000002012007810 */ /* 0x000fe20007ffe0ff */
[----:B------:R-:W-:Y:S01]  /*08a0*/  IMAD.IADD R6, R5, 0x1, -R238 ;  /* 0x0000000105067824 */ /* 0x000fe200078e0aee */
[----:B------:R-:W-:Y:S01]  /*08b0*/  ISETP.GE.AND P0, PT, R235, c[0x0][0x1cc], PT ;  /* 0x00007300eb007a0c */ /* 0x000fe20003f06270 */
[----:B------:R-:W-:Y:S01]  /*08c0*/  IMAD.U32 R233, R233, 0x20, R10 ;  /* 0x00000020e9e97824 */ /* 0x000fe200078e000a */
[----:B------:R-:W-:Y:S01]  /*08d0*/  ISETP.GE.AND P1, PT, R0, c[0x0][0x1cc], PT ;  /* 0x0000730000007a0c */ /* 0x000fe20003f26270 */
[----:B------:R-:W-:Y:S01]  /*08e0*/  IMAD.MOV.U32 R10, RZ, RZ, c[0x0][0x1ac] ;  /* 0x00006b00ff0a7624 */ /* 0x000fe200078e00ff */
[----:B------:R-:W-:Y:S01]  /*08f0*/  LEA R24, P3, R21, R26, 0x7 ;  /* 0x0000001a15187211 */ /* 0x000fe200078638ff */
[----:B------:R-:W-:Y:S01]  /*0900*/  IMAD.WIDE.U32 R34, R238, c[0x0][0x178], R18 ;  /* 0x00005e00ee227a25 */ /* 0x000fe200078e0012 */
[C---:B------:R-:W-:Y:S01]  /*0910*/  ISETP.LT.OR P5, PT, R6.reuse, 0x1, P2 ;  /* 0x000000010600780c */ /* 0x040fe200017a1670 */
[----:B------:R-:W-:Y:S01]  /*0920*/  CS2R R120, SRZ ;  /* 0x0000000000787805 */ /* 0x000fe2000001ff00 */
[C---:B------:R-:W-:Y:S01]  /*0930*/  ISETP.LT.OR P4, PT, R6.reuse, 0x1, P1 ;  /* 0x000000010600780c */ /* 0x040fe20000f81670 */
[----:B------:R-:W-:Y:S01]  /*0940*/  IMAD.IADD R33, R35, 0x1, R32 ;  /* 0x0000000123217824 */ /* 0x000fe200078e0220 */
[----:B------:R-:W-:Y:S01]  /*0950*/  LEA.HI.X R25, R21, R27, R10, 0x7, P3 ;  /* 0x0000001b15197211 */ /* 0x000fe200018f3c0a */
[----:B------:R-:W-:Y:S01]  /*0960*/  IMAD.MOV.U32 R32, RZ, RZ, R34 ;  /* 0x000000ffff207224 */ /* 0x000fe200078e0022 */
[----:B------:R-:W-:Y:S01]  /*0970*/  ISETP.LT.OR P3, PT, R6, 0x1, P0 ;  /* 0x000000010600780c */ /* 0x000fe20000761670 */
[----:B------:R-:W-:Y:S01]  /*0980*/  IMAD R14, R2, c[0x0][0x180], RZ ;  /* 0x00006000020e7a24 */ /* 0x000fe200078e02ff */
[C---:B------:R-:W-:Y:S01]  /*0990*/  ISETP.LT.OR P2, PT, R6.reuse, 0x41, P2 ;  /* 0x000000410600780c */ /* 0x040fe20001741670 */
[----:B------:R-:W-:Y:S01]  /*09a0*/  IMAD.SHL.U32 R233, R233, 0x2, RZ ;  /* 0x00000002e9e97824 */ /* 0x000fe200078e00ff */
[C---:B------:R-:W-:Y:S01]  /*09b0*/  ISETP.LT.OR P1, PT, R6.reuse, 0x41, P1 ;  /* 0x000000410600780c */ /* 0x040fe20000f21670 */
[C---:B------:R-:W-:Y:S01]  /*09c0*/  IMAD R14, R7.reuse, c[0x0][0x184], R14 ;  /* 0x00006100070e7a24 */ /* 0x040fe200078e020e */
[----:B------:R-:W-:Y:S01]  /*09d0*/  ISETP.LT.OR P0, PT, R6, 0x41, P0 ;  /* 0x000000410600780c */ /* 0x000fe20000701670 */
[----:B------:R-:W-:Y:S01]  /*09e0*/  IMAD.WIDE.U32 R32, R7, c[0x0][0x180], R32 ;  /* 0x0000600007207a25 */ /* 0x000fe200078e0020 */
[----:B------:R1:W-:Y:S01]  /*09f0*/  LDGSTS.E.BYPASS.LTC128B.128 [R233+0x6080], [R30.64], !P5 ;  /* 0x060800001ee97fae */ /* 0x0003e2000e901d4c */
[----:B------:R-:W-:Y:S01]  /*0a00*/  ISETP.GE.AND P5, PT, R0, c[0x0][0x19c], PT ;  /* 0x0000670000007a0c */ /* 0x000fe20003fa6270 */
[----:B------:R-:W-:Y:S01]  /*0a10*/  CS2R R114, SRZ ;  /* 0x0000000000727805 */ /* 0x000fe2000001ff00 */
[----:B------:R-:W-:Y:S01]  /*0a20*/  IMAD.IADD R33, R33, 0x1, R14 ;  /* 0x0000000121217824 */ /* 0x000fe200078e020e */
[----:B------:R1:W-:Y:S01]  /*0a30*/  LDGSTS.E.BYPASS.LTC128B.128 [R233+0x8080], [R30.64+0x40], !P4 ;  /* 0x080800401ee97fae */ /* 0x0003e2000e101d4c */
[----:B------:R-:W-:Y:S01]  /*0a40*/  IMAD.U32 R10, RZ, RZ, UR17 ;  /* 0x00000011ff0a7e24 */ /* 0x000fe2000f8e00ff */
[----:B------:R-:W-:Y:S01]  /*0a50*/  ISETP.GE.AND P4, PT, R18, c[0x0][0x19c], PT ;  /* 0x0000670012007a0c */ /* 0x000fe20003f86270 */
[----:B------:R-:W-:Y:S01]  /*0a60*/  IMAD R21, R239, c[0x0][0x208], RZ ;  /* 0x00008200ef157a24 */ /* 0x000fe200078e02ff */
[----:B------:R1:W-:Y:S01]  /*0a70*/  LDGSTS.E.BYPASS.LTC128B.128 [R233+0xa080], [R30.64+0x80], !P3 ;  /* 0x0a0800801ee97fae */ /* 0x0003e2000d901d4c */
[----:B------:R-:W-:Y:S01]  /*0a80*/  ISETP.GE.AND P3, PT, R235, c[0x0][0x19c], PT ;  /* 0x00006700eb007a0c */ /* 0x000fe20003f66270 */
[----:B------:R-:W-:Y:S01]  /*0a90*/  IMAD.WIDE.U32 R32, R10, c[0x0][0x188], R32 ;  /* 0x000062000a207a25 */ /* 0x000fe200078e0020 */
[C---:B------:R-:W-:Y:S01]  /*0aa0*/  ISETP.LT.OR P6, PT, R6.reuse, 0x1, P4 ;  /* 0x000000010600780c */ /* 0x040fe200027c1670 */
[----:B------:R2:W-:Y:S01]  /*0ab0*/  LDGSTS.E.BYPASS.LTC128B.128 [R233+0x7080], [R28.64], !P2 ;  /* 0x070800001ce97fae */ /* 0x0005e2000d101d4c */
[----:B------:R-:W-:Y:S01]  /*0ac0*/  ISETP.LT.OR P2, PT, R6, 0x1, P5 ;  /* 0x000000010600780c */ /* 0x000fe20002f41670 */
[----:B------:R-:W-:Y:S01]  /*0ad0*/  IMAD R21, R238, c[0x0][0x20c], R21 ;  /* 0x00008300ee157a24 */ /* 0x000fe200078e0215 */
[----:B------:R-:W-:Y:S01]  /*0ae0*/  IADD3 R10, R33, UR4, RZ ;  /* 0x00000004210a7c10 */ /* 0x000fe2000fffe0ff */
[----:B------:R2:W-:Y:S01]  /*0af0*/  LDGSTS.E.BYPASS.LTC128B.128 [R233+0x9080], [R28.64+0x40], !P1 ;  /* 0x090800401ce97fae */ /* 0x0005e2000c901d4c */
[C---:B------:R-:W-:Y:S01]  /*0b00*/  ISETP.LT.OR P1, PT, R6.reuse, 0x1, P3 ;  /* 0x000000010600780c */ /* 0x040fe20001f21670 */
[----:B------:R-:W-:Y:S01]  /*0b10*/  ULDC.64 UR4, c[0x0][0x218] ;  /* 0x0000860000047ab9 */ /* 0x000fe20000000a00 */
[----:B------:R-:W-:Y:S01]  /*0b20*/  ISETP.LT.OR P4, PT, R6, 0x41, P4 ;  /* 0x000000410600780c */ /* 0x000fe20002781670 */
[----:B------:R2:W-:Y:S01]  /*0b30*/  LDGSTS.E.BYPASS.LTC128B.128 [R233+0xb080], [R28.64+0x80], !P0 ;  /* 0x0b0800801ce97fae */ /* 0x0005e2000c101d4c */
[----:B------:R-:W-:Y:S01]  /*0b40*/  LEA R248, P0, R32, c[0x0][0x160], 0x1 ;  /* 0x0000580020f87a11 */ /* 0x000fe200078008ff */
[----:B------:R-:W-:Y:S01]  /*0b50*/  UIMAD UR4, UR6, UR4, URZ ;  /* 0x00000004060472a4 */ /* 0x000fe2000f8e023f */
[----:B------:R-:W-:Y:S01]  /*0b60*/  ISETP.LT.OR P5, PT, R6, 0x41, P5 ;  /* 0x000000410600780c */ /* 0x000fe20002fa1670 */
[----:B------:R-:W0:Y:S01]  /*0b70*/  LDGDEPBAR ;  /* 0x00000000000079af */ /* 0x000e220000000000 */
[----:B------:R-:W-:Y:S01]  /*0b80*/  LEA.HI.X R249, R32, c[0x0][0x164], R10, 0x1, P0 ;  /* 0x0000590020f97a11 */ /* 0x000fe200000f0c0a */
[----:B------:R-:W-:Y:S01]  /*0b90*/  IMAD R10, R2, c[0x0][0x210], RZ ;  /* 0x00008400020a7a24 */ /* 0x000fe200078e02ff */
[----:B------:R-:W-:Y:S01]  /*0ba0*/  ISETP.LT.OR P3, PT, R6, 0x41, P3 ;  /* 0x000000410600780c */ /* 0x000fe20001f61670 */
[----:B------:R3:W-:Y:S01]  /*0bb0*/  LDGSTS.E.BYPASS.LTC128B.128 [R233+0x80], [R26.64], !P6 ;  /* 0x000800001ae97fae */ /* 0x0007e2000f101d4c */
[----:B------:R-:W-:Y:S01]  /*0bc0*/  IMAD.U32 R6, RZ, RZ, UR17 ;  /* 0x00000011ff067e24 */ /* 0x000fe2000f8e00ff */
[----:B------:R-:W-:Y:S01]  /*0bd0*/  UIMAD UR4, UR17, UR5, UR4 ;  /* 0x00000005110472a4 */ /* 0x000fe2000f8e0204 */
[----:B------:R-:W-:Y:S01]  /*0be0*/  IMAD R10, R7, c[0x0][0x214], R10 ;  /* 0x00008500070a7a24 */ /* 0x000fe200078e020a */
[----:B------:R3:W-:Y:S01]  /*0bf0*/  LDGSTS.E.BYPASS.LTC128B.128 [R233+0x2080], [R26.64+0x40], !P2 ;  /* 0x020800401ae97fae */ /* 0x0007e2000d101d4c */
[----:B------:R-:W-:Y:S01]  /*0c00*/  ISETP.GE.AND P0, PT, R18, c[0x0][0x16c], PT ;  /* 0x00005b0012007a0c */ /* 0x000fe20003f06270 */
[----:B------:R-:W-:Y:S01]  /*0c10*/  IMAD.SHL.U32 R234, R13, 0x8, RZ ;  /* 0x000000080dea7824 */ /* 0x000fe200078e00ff */
[C---:B------:R-:W-:Y:S01]  /*0c20*/  ISETP.GE.AND P2, PT, R238.reuse, c[0x0][0x168], PT ;  /* 0x00005a00ee007a0c */ /* 0x040fe20003f46270 */
[----:B-1----:R-:W-:Y:S01]  /*0c30*/  IMAD.WIDE.U32 R30, R238, c[0x0][0x208], R18 ;  /* 0x00008200ee1e7a25 */ /* 0x002fe200078e0012 */
[----:B------:R3:W-:Y:S01]  /*0c40*/  LDGSTS.E.BYPASS.LTC128B.128 [R233+0x4080], [R26.64+0x80], !P1 ;  /* 0x040800801ae97fae */ /* 0x0007e2000c901d4c */
[----:B------:R-:W-:Y:S01]  /*0c50*/  LOP3.LUT R19, R9, 0xfffffff8, RZ, 0xc0, !PT ;  /* 0xfffffff809137812 */ /* 0x000fe200078ec0ff */
[----:B------:R-:W-:Y:S01]  /*0c60*/  CS2R R112, SRZ ;  /* 0x0000000000707805 */ /* 0x000fe2000001ff00 */
[----:B------:R-:W-:Y:S01]  /*0c70*/  IMAD.IADD R21, R31, 0x1, R21 ;  /* 0x000000011f157824 */ /* 0x000fe200078e0215 */
[----:B------:R-:W-:Y:S01]  /*0c80*/  SEL R241, RZ, 0x1, P0 ;  /* 0x00000001fff17807 */ /* 0x000fe20000000000 */
[----:B------:R-:W-:Y:S01]  /*0c90*/  IMAD.MOV.U32 R20, RZ, RZ, R30 ;  /* 0x000000ffff147224 */ /* 0x000fe200078e001e */
[----:B------:R1:W-:Y:S01]  /*0ca0*/  LDGSTS.E.BYPASS.LTC128B.128 [R233+0x1080], [R24.64], !P4 ;  /* 0x0108000018e97fae */ /* 0x0003e2000e101d4c */
[----:B------:R-:W-:Y:S01]  /*0cb0*/  IMAD.IADD R228, R236, 0x1, -R19 ;  /* 0x00000001ece47824 */ /* 0x000fe200078e0a13 */
[----:B------:R-:W-:Y:S01]  /*0cc0*/  ISETP.GE.AND P4, PT, R18, c[0x0][0x1fc], PT ;  /* 0x00007f0012007a0c */ /* 0x000fe20003f86270 */
[----:B------:R-:W-:Y:S01]  /*0cd0*/  CS2R R110, SRZ ;  /* 0x00000000006e7805 */ /* 0x000fe2000001ff00 */
[----:B--2---:R-:W-:Y:S01]  /*0ce0*/  IMAD.WIDE.U32 R28, R7, c[0x0][0x210], R20 ;  /* 0x00008400071c7a25 */ /* 0x004fe200078e0014 */
[----:B------:R-:W-:Y:S01]  /*0cf0*/  LEA R20, P1, R12, c[0x0][0x258], 0x2 ;  /* 0x000096000c147a11 */ /* 0x000fe200078210ff */
[----:B------:R1:W-:Y:S01]  /*0d00*/  LDGSTS.E.BYPASS.LTC128B.128 [R233+0x3080], [R24.64+0x40], !P5 ;  /* 0x0308004018e97fae */ /* 0x0003e2000e901d4c */
[----:B------:R-:W-:Y:S01]  /*0d10*/  ISETP.GE.OR P6, PT, R18, c[0x0][0x1fc], P2 ;  /* 0x00007f0012007a0c */ /* 0x000fe200017c6670 */
[----:B------:R-:W-:Y:S01]  /*0d20*/  IMAD.IADD R29, R29, 0x1, R10 ;  /* 0x000000011d1d7824 */ /* 0x000fe200078e020a */
[----:B------:R-:W-:Y:S01]  /*0d30*/  LEA.HI.X R21, R12, c[0x0][0x25c], R11, 0x2, P1 ;  /* 0x000097000c157a11 */ /* 0x000fe200008f140b */
[----:B------:R1:W-:Y:S01]  /*0d40*/  LDGSTS.E.BYPASS.LTC128B.128 [R233+0x5080], [R24.64+0x80], !P3 ;  /* 0x0508008018e97fae */ /* 0x0003e2000d901d4c */
[----:B------:R-:W-:Y:S01]  /*0d50*/  LEA.HI R12, R16, R23, RZ, 0x1 ;  /* 0x00000017100c7211 */ /* 0x000fe200078f08ff */
[----:B------:R-:W-:Y:S01]  /*0d60*/  IMAD.WIDE.U32 R10, R6, c[0x0][0x218], R28 ;  /* 0x00008600060a7a25 */ /* 0x000fe200078e001c */
[----:B------:R-:W-:Y:S01]  /*0d70*/  ISETP.GE.AND P5, PT, R0, c[0x0][0x16c], PT ;  /* 0x00005b0000007a0c */ /* 0x000fe20003fa6270 */
[----:B------:R-:W0:Y:S01]  /*0d80*/  LDGDEPBAR ;  /* 0x00000000000079af */ /* 0x000e220000000000 */
[----:B------:R-:W-:Y:S01]  /*0d90*/  LOP3.LUT R12, R12, 0xfffffffe, RZ, 0xc0, !PT ;  /* 0xfffffffe0c0c7812 */ /* 0x000fe200078ec0ff */
[----:B------:R-:W-:Y:S01]  /*0da0*/  CS2R R108, SRZ ;  /* 0x00000000006c7805 */ /* 0x000fe2000001ff00 */
[----:B------:R-:W-:Y:S01]  /*0db0*/  IADD3 R6, R11, UR4, RZ ;  /* 0x000000040b067c10 */ /* 0x000fe2000fffe0ff */
[----:B------:R-:W-:Y:S01]  /*0dc0*/  CS2R R102, SRZ ;  /* 0x0000000000667805 */ /* 0x000fe2000001ff00 */
[----:B------:R-:W-:Y:S01]  /*0dd0*/  LOP3.LUT R11, R4, 0xfffffff0, RZ, 0xc0, !PT ;  /* 0xfffffff0040b7812 */ /* 0x000fe200078ec0ff */
[C---:B------:R-:W-:Y:S01]  /*0de0*/  IMAD.IADD R12, R23.reuse, 0x1, -R12 ;  /* 0x00000001170c7824 */ /* 0x040fe200078e0a0c */
[----:B------:R-:W-:Y:S01]  /*0df0*/  LEA R246, P0, R10, c[0x0][0x1f0], 0x1 ;  /* 0x00007c000af67a11 */ /* 0x000fe200078008ff */
[----:B------:R-:W-:Y:S01]  /*0e00*/  IMAD.SHL.U32 R23, R23, 0x10, RZ ;  /* 0x0000001017177824 */ /* 0x000fe200078e00ff */
[----:B------:R-:W-:Y:S01]  /*0e10*/  ISETP.GE.AND P3, PT, R0, c[0x0][0x1fc], PT ;  /* 0x00007f0000007a0c */ /* 0x000fe20003f66270 */
[----:B------:R-:W-:Y:S01]  /*0e20*/  IMAD.IADD R4, R236, 0x1, -R11 ;  /* 0x00000001ec047824 */ /* 0x000fe200078e0a0b */
[----:B------:R-:W-:Y:S01]  /*0e30*/  LEA.HI.X R247, R10, c[0x0][0x1f4], R6, 0x1, P0 ;  /* 0x00007d000af77a11 */ /* 0x000fe200000f0c06 */
[----:B------:R-:W-:Y:S01]  /*0e40*/  IMAD.SHL.U32 R226, R12, 0x400, RZ ;  /* 0x000004000ce27824 */ /* 0x000fe200078e00ff */
[----:B------:R-:W-:Y:S01]  /*0e50*/  LEA.HI R6, R228, R228, RZ, 0x1 ;  /* 0x000000e4e4067211 */ /* 0x000fe200078f08ff */
[----:B------:R-:W-:Y:S01]  /*0e60*/  CS2R R100, SRZ ;  /* 0x0000000000647805 */ /* 0x000fe2000001ff00 */
[----:B------:R-:W-:Y:S01]  /*0e70*/  LEA R10, P0, R8, c[0x0][0x280], 0x2 ;  /* 0x0000a000080a7a11 */ /* 0x000fe200078010ff */
[----:B------:R-:W-:Y:S01]  /*0e80*/  IMAD R251, R251, 0x2, R226 ;  /* 0x00000002fbfb7824 */ /* 0x000fe200078e02e2 */
[-C--:B------:R-:W-:Y:S01]  /*0e90*/  LEA.HI R14, R4, R4.reuse, RZ, 0x1 ;  /* 0x00000004040e7211 */ /* 0x080fe200078f08ff */
[----:B------:R-:W-:Y:S01]  /*0ea0*/  CS2R R106, SRZ ;  /* 0x00000000006a7805 */ /* 0x000fe2000001ff00 */
[----:B---3--:R-:W-:Y:S01]  /*0eb0*/  LOP3.LUT R27, R6, 0x7fffffe, RZ, 0xc0, !PT ;  /* 0x07fffffe061b7812 */ /* 0x008fe200078ec0ff */
[----:B------:R-:W-:Y:S01]  /*0ec0*/  CS2R R104, SRZ ;  /* 0x0000000000687805 */ /* 0x000fe2000001ff00 */
[----:B------:R-:W-:Y:S01]  /*0ed0*/  LEA.HI.X R11, R8, c[0x0][0x284], R3, 0x2, P0 ;  /* 0x0000a100080b7a11 */ /* 0x000fe200000f1403 */
[----:B------:R-:W-:Y:S01]  /*0ee0*/  CS2R R98, SRZ ;  /* 0x0000000000627805 */ /* 0x000fe2000001ff00 */
[----:B-1----:R-:W-:Y:S01]  /*0ef0*/  SHF.R.S32.HI R25, RZ, 0x1f, R4 ;  /* 0x0000001fff197819 */ /* 0x002fe20000011404 */
[----:B------:R-:W-:Y:S01]  /*0f00*/  IMAD.IADD R27, R228, 0x1, -R27 ;  /* 0x00000001e41b7824 */ /* 0x000fe200078e0a1b */
[----:B------:R-:W-:Y:S01]  /*0f10*/  LOP3.LUT R19, R14, 0x7fffffe, RZ, 0xc0, !PT ;  /* 0x07fffffe0e137812 */ /* 0x000fe200078ec0ff */
[----:B------:R-:W-:Y:S01]  /*0f20*/  IMAD.SHL.U32 R228, R228, 0x40, RZ ;  /* 0x00000040e4e47824 */ /* 0x000fe200078e00ff */
[----:B------:R-:W-:Y:S01]  /*0f30*/  LEA.HI R25, R25, R4, RZ, 0x3 ;  /* 0x0000000419197211 */ /* 0x000fe200078f18ff */
[----:B------:R-:W-:-:S04]  /*0f40*/  DEPBAR.LE SB0, 0x1 ;  /* 0x000080400000791a */ /* 0x000fc80000000000 */
[----:B------:R-:W-:Y:S01]  /*0f50*/  LOP3.LUT R3, R25, 0xfffffff8, RZ, 0xc0, !PT ;  /* 0xfffffff819037812 */ /* 0x000fe200078ec0ff */
[C---:B------:R-:W-:Y:S01]  /*0f60*/  IMAD.IADD R18, R4.reuse, 0x1, -R19 ;  /* 0x0000000104127824 */ /* 0x040fe200078e0a13 */
[----:B------:R-:W-:Y:S01]  /*0f70*/  ISETP.GE.AND P0, PT, R235, c[0x0][0x16c], PT ;  /* 0x00005b00eb007a0c */ /* 0x000fe20003f06270 */
[----:B------:R-:W-:Y:S01]  /*0f80*/  CS2R R96, SRZ ;  /* 0x0000000000607805 */ /* 0x000fe2000001ff00 */
[----:B------:R-:W-:Y:S01]  /*0f90*/  SHF.R.S32.HI R6, RZ, 0x1, R6 ;  /* 0x00000001ff067819 */ /* 0x000fe20000011406 */
[----:B------:R-:W-:Y:S01]  /*0fa0*/  IMAD.IADD R3, R4, 0x1, -R3 ;  /* 0x0000000104037824 */ /* 0x000fe200078e0a03 */
[----:B------:R-:W-:Y:S01]  /*0fb0*/  SEL R4, RZ, 0x4, P0 ;  /* 0x00000004ff047807 */ /* 0x000fe20000000000 */
[----:B------:R-:W-:Y:S01]  /*0fc0*/  CS2R R94, SRZ ;  /* 0x00000000005e7805 */ /* 0x000fe2000001ff00 */
[--C-:B------:R-:W-:Y:S01]  /*0fd0*/  SHF.R.S32.HI R19, RZ, 0x1, R14.reuse ;  /* 0x00000001ff137819 */ /* 0x100fe2000001140e */
[----:B------:R-:W-:Y:S01]  /*0fe0*/  CS2R R92, SRZ ;  /* 0x00000000005c7805 */ /* 0x000fe2000001ff00 */
[C---:B------:R-:W-:Y:S01]  /*0ff0*/  LOP3.LUT P0, RZ, R6.reuse, 0x2, RZ, 0xc0, !PT ;  /* 0x0000000206ff7812 */ /* 0x040fe2000780c0ff */
[----:B------:R-:W-:Y:S01]  /*1000*/  IMAD.SHL.U32 R6, R6, 0x40, RZ ;  /* 0x0000004006067824 */ /* 0x000fe200078e00ff */
[----:B------:R-:W-:Y:S01]  /*1010*/  LOP3.LUT R228, R228, 0x1c0, RZ, 0xc0, !PT ;  /* 0x000001c0e4e47812 */ /* 0x000fe200078ec0ff */
[----:B------:R-:W-:Y:S01]  /*1020*/  CS2R R86, SRZ ;  /* 0x0000000000567805 */ /* 0x000fe2000001ff00 */
[----:B------:R-:W-:Y:S01]  /*1030*/  SHF.R.S32.HI R14, RZ, 0x1f, R14 ;  /* 0x0000001fff0e7819 */ /* 0x000fe2000001140e */
[----:B------:R-:W-:Y:S01]  /*1040*/  CS2R R84, SRZ ;  /* 0x0000000000547805 */ /* 0x000fe2000001ff00 */
[----:B------:R-:W-:Y:S01]  /*1050*/  ISETP.GE.OR P1, PT, R0, c[0x0][0x1fc], P2 ;  /* 0x00007f0000007a0c */ /* 0x000fe20001726670 */
[----:B------:R-:W-:Y:S01]  /*1060*/  CS2R R90, SRZ ;  /* 0x00000000005a7805 */ /* 0x000fe2000001ff00 */
[----:B------:R-:W-:Y:S01]  /*1070*/  LEA.HI R0, R17, R236, RZ, 0x6 ;  /* 0x000000ec11007211 */ /* 0x000fe200078f30ff */
[----:B------:R-:W-:Y:S01]  /*1080*/  CS2R R88, SRZ ;  /* 0x0000000000587805 */ /* 0x000fe2000001ff00 */
[----:B------:R-:W-:Y:S01]  /*1090*/  LOP3.LUT R22, R228, 0x30, R23, 0xf8, !PT ;  /* 0x00000030e4167812 */ /* 0x000fe200078ef817 */
[----:B------:R-:W-:Y:S01]  /*10a0*/  CS2R R82, SRZ ;  /* 0x0000000000527805 */ /* 0x000fe2000001ff00 */
[----:B------:R-:W-:Y:S01]  /*10b0*/  LEA.HI R14, R14, R19, RZ, 0x2 ;  /* 0x000000130e0e7211 */ /* 0x000fe200078f10ff */
[----:B------:R-:W-:Y:S01]  /*10c0*/  CS2R R80, SRZ ;  /* 0x0000000000507805 */ /* 0x000fe2000001ff00 */
[----:B------:R-:W-:Y:S01]  /*10d0*/  LOP3.LUT R6, R6, 0xc0, RZ, 0xc0, !PT ;  /* 0x000000c006067812 */ /* 0x000fe200078ec0ff */
[----:B------:R-:W-:Y:S01]  /*10e0*/  CS2R R78, SRZ ;  /* 0x00000000004e7805 */ /* 0x000fe2000001ff00 */
[----:B------:R-:W-:Y:S01]  /*10f0*/  SHF.R.S32.HI R0, RZ, 0x6, R0 ;  /* 0x00000006ff007819 */ /* 0x000fe20000011400 */
[----:B------:R-:W-:Y:S01]  /*1100*/  CS2R R76, SRZ ;  /* 0x00000000004c7805 */ /* 0x000fe2000001ff00 */
[--C-:B------:R-:W-:Y:S01]  /*1110*/  LOP3.LUT R23, R22, 0x8, R9.reuse, 0xf8, !PT ;  /* 0x0000000816177812 */ /* 0x100fe200078ef809 */
[----:B------:R-:W-:Y:S01]  /*1120*/  CS2R R70, SRZ ;  /* 0x0000000000467805 */ /* 0x000fe2000001ff00 */
[----:B------:R-:W-:Y:S01]  /*1130*/  LOP3.LUT R14, R14, 0xfffffffc, RZ, 0xc0, !PT ;  /* 0xfffffffc0e0e7812 */ /* 0x000fe200078ec0ff */
[----:B------:R-:W-:Y:S01]  /*1140*/  IMAD R230, R13, 0x4, R0 ;  /* 0x000000040de67824 */ /* 0x000fe200078e0200 */
[----:B------:R-:W-:Y:S01]  /*1150*/  LOP3.LUT R9, R6, 0x8, R9, 0xf8, !PT ;  /* 0x0000000806097812 */ /* 0x000fe200078ef809 */
[----:B------:R-:W-:Y:S01]  /*1160*/  CS2R R68, SRZ ;  /* 0x0000000000447805 */ /* 0x000fe2000001ff00 */
[----:B------:R-:W-:Y:S01]  /*1170*/  SHF.R.U32.HI R6, RZ, 0x3, R6 ;  /* 0x00000003ff067819 */ /* 0x000fe20000011606 */
[----:B------:R-:W-:Y:S01]  /*1180*/  IMAD.IADD R14, R19, 0x1, -R14 ;  /* 0x00000001130e7824 */ /* 0x000fe200078e0a0e */
[----:B------:R-:W-:Y:S01]  /*1190*/  SEL R221, R220, 0xffffffe0, !P0 ;  /* 0xffffffe0dcdd7807 */ /* 0x000fe20004000000 */
[----:B------:R-:W-:Y:S01]  /*11a0*/  IMAD R230, R230, 0x8, R27 ;  /* 0x00000008e6e67824 */ /* 0x000fe200078e021b */
[----:B------:R-:W-:Y:S01]  /*11b0*/  LOP3.LUT R19, R9, R6, RZ, 0x3c, !PT ;  /* 0x0000000609137212 */ /* 0x000fe200078e3cff */
[----:B------:R-:W-:Y:S01]  /*11c0*/  IMAD.IADD R6, R238, 0x1, -R15 ;  /* 0x00000001ee067824 */ /* 0x000fe200078e0a0f */
[----:B------:R-:W-:Y:S01]  /*11d0*/  SEL R9, RZ, 0x2, P5 ;  /* 0x00000002ff097807 */ /* 0x000fe20002800000 */
[----:B------:R-:W-:Y:S01]  /*11e0*/  CS2R R74, SRZ ;  /* 0x00000000004a7805 */ /* 0x000fe2000001ff00 */
[----:B------:R-:W-:Y:S01]  /*11f0*/  SHF.R.S32.HI R25, RZ, 0x3, R25 ;  /* 0x00000003ff197819 */ /* 0x000fe20000011419 */
[----:B------:R-:W-:Y:S01]  /*1200*/  IMAD.U32 R230, R230, 0x20, R19 ;  /* 0x00000020e6e67824 */ /* 0x000fe200078e0013 */
[----:B------:R-:W-:Y:S01]  /*1210*/  IADD3 R9, R4, R9, R241 ;  /* 0x0000000904097210 */ /* 0x000fe20007ffe0f1 */
[----:B------:R-:W-:Y:S01]  /*1220*/  CS2R R72, SRZ ;  /* 0x0000000000487805 */ /* 0x000fe2000001ff00 */
[----:B------:R-:W-:Y:S01]  /*1230*/  SEL R4, RZ, 0xffffffff, P3 ;  /* 0xffffffffff047807 */ /* 0x000fe20001800000 */
[----:B------:R-:W-:Y:S01]  /*1240*/  IMAD.SHL.U32 R230, R230, 0x2, RZ ;  /* 0x00000002e6e67824 */ /* 0x000fe200078e00ff */
[----:B------:R-:W-:Y:S01]  /*1250*/  BAR.SYNC.DEFER_BLOCKING 0x0 ;  /* 0x0000000000007b1d */ /* 0x000fe20000010000 */
[----:B------:R-:W-:Y:S01]  /*1260*/  LOP3.LUT P3, RZ, R9, 0x1, RZ, 0xc0, !PT ;  /* 0x0000000109ff7812 */ /* 0x000fe2000786c0ff */
[----:B------:R-:W-:Y:S01]  /*1270*/  IMAD R227, R25, 0x8, R18 ;  /* 0x0000000819e37824 */ /* 0x000fe200078e0212 */
[----:B------:R-:W-:Y:S01]  /*1280*/  LEA.HI R17, R17, R236, RZ, 0x7 ;  /* 0x000000ec11117211 */ /* 0x000fe200078f38ff */
[----:B------:R-:W-:Y:S01]  /*1290*/  IMAD.IADD R221, R230, 0x1, R221 ;  /* 0x00000001e6dd7824 */ /* 0x000fe200078e02dd */
[----:B------:R-:W-:Y:S01]  /*12a0*/  ISETP.GE.OR P3, PT, R238, c[0x0][0x168], !P3 ;  /* 0x00005a00ee007a0c */ /* 0x000fe20005f66670 */
[----:B------:R-:W-:Y:S01]  /*12b0*/  IMAD.SHL.U32 R18, R13, 0x10, RZ ;  /* 0x000000100d127824 */ /* 0x000fe200078e00ff */
[----:B------:R-:W-:Y:S01]  /*12c0*/  SHF.R.U32.HI R17, RZ, 0x4, R17 ;  /* 0x00000004ff117819 */ /* 0x000fe20000011611 */
[----:B------:R-:W-:Y:S01]  /*12d0*/  IMAD.SHL.U32 R19, R4, 0x2, RZ ;  /* 0x0000000204137824 */ /* 0x000fe200078e00ff */
[----:B------:R-:W-:Y:S01]  /*12e0*/  SEL R8, RZ, 0x1, P4 ;  /* 0x00000001ff087807 */ /* 0x000fe20002000000 */
[----:B------:R-:W-:Y:S01]  /*12f0*/  IMAD.SHL.U32 R227, R227, 0x20, RZ ;  /* 0x00000020e3e37824 */ /* 0x000fe200078e00ff */
[----:B------:R-:W-:Y:S01]  /*1300*/  LOP3.LUT R18, R18, 0x10, RZ, 0xc0, !PT ;  /* 0x0000001012127812 */ /* 0x000fe200078ec0ff */
[----:B------:R-:W-:Y:S01]  /*1310*/  IMAD R226, R25, 0x200, R226 ;  /* 0x0000020019e27824 */ /* 0x000fe200078e02e2 */
[----:B------:R-:W-:Y:S01]  /*1320*/  ISETP.GE.AND P4, PT, R235, c[0x0][0x1fc], PT ;  /* 0x00007f00eb007a0c */ /* 0x000fe20003f86270 */
[----:B------:R-:W-:Y:S01]  /*1330*/  CS2R R66, SRZ ;  /* 0x0000000000427805 */ /* 0x000fe2000001ff00 */
[----:B------:R-:W-:Y:S01]  /*1340*/  SEL R15, RZ, 0xffffffff, P5 ;  /* 0xffffffffff0f7807 */ /* 0x000fe20002800000 */
[----:B------:R-:W-:Y:S01]  /*1350*/  CS2R R64, SRZ ;  /* 0x0000000000407805 */ /* 0x000fe2000001ff00 */
[----:B------:R-:W-:Y:S01]  /*1360*/  LOP3.LUT R232, R18, 0x8, R17, 0xf8, !PT ;  /* 0x0000000812e87812 */ /* 0x000fe200078ef811 */
[----:B------:R-:W-:Y:S01]  /*1370*/  IMAD.SHL.U32 R18, R6, 0x40, RZ ;  /* 0x0000004006127824 */ /* 0x000fe200078e00ff */
[----:B------:R-:W-:Y:S01]  /*1380*/  SEL R240, RZ, 0x4, P4 ;  /* 0x00000004fff07807 */ /* 0x000fe20002000000 */
[----:B------:R-:W-:Y:S01]  /*1390*/  IMAD.SHL.U32 R4, R15, 0x2, RZ ;  /* 0x000000020f047824 */ /* 0x000fe200078e00ff */
[C---:B------:R-:W-:Y:S01]  /*13a0*/  LOP3.LUT P4, RZ, R9.reuse, 0x2, RZ, 0xc0, !PT ;  /* 0x0000000209ff7812 */ /* 0x040fe2000788c0ff */
[----:B------:R-:W-:Y:S01]  /*13b0*/  CS2R R62, SRZ ;  /* 0x00000000003e7805 */ /* 0x000fe2000001ff00 */
[----:B------:R-:W-:Y:S01]  /*13c0*/  LOP3.LUT P0, RZ, R9, 0x4, RZ, 0xc0, !PT ;  /* 0x0000000409ff7812 */ /* 0x000fe2000780c0ff */
[----:B------:R1:W2:Y:S01]  /*13d0*/  LDSM.16.M88.4 R168, [R230+0x6080] ;  /* 0x00608000e6a8783b */ /* 0x0002a20000000200 */
[----:B------:R-:W-:Y:S01]  /*13e0*/  SHF.R.U32.HI R228, RZ, 0x3, R228 ;  /* 0x00000003ffe47819 */ /* 0x000fe200000116e4 */
[----:B------:R-:W-:Y:S01]  /*13f0*/  IMAD.SHL.U32 R9, R0, 0x8, RZ ;  /* 0x0000000800097824 */ /* 0x000fe200078e00ff */
[----:B------:R-:W-:Y:S01]  /*1400*/  LOP3.LUT R15, R16, 0xffffffe0, RZ, 0xc0, !PT ;  /* 0xffffffe0100f7812 */ /* 0x000fe200078ec0ff */
[----:B------:R1:W3:Y:S01]  /*1410*/  LDSM.16.M88.4 R172, [R230+0x7080] ;  /* 0x00708000e6ac783b */ /* 0x0002e20000000200 */
[----:B------:R-:W-:Y:S01]  /*1420*/  LOP3.LUT R18, R18, 0x1c0, RZ, 0xc0, !PT ;  /* 0x000001c012127812 */ /* 0x000fe200078ec0ff */
[----:B------:R-:W-:Y:S01]  /*1430*/  IMAD.SHL.U32 R16, R3, 0x40, RZ ;  /* 0x0000004003107824 */ /* 0x000fe200078e00ff */
[C---:B------:R-:W-:Y:S01]  /*1440*/  ISETP.GE.OR P4, PT, R238.reuse, c[0x0][0x168], !P4 ;  /* 0x00005a00ee007a0c */ /* 0x040fe20006786670 */
[----:B------:R1:W4:Y:S01]  /*1450*/  LDSM.16.M88.4 R176, [R221+0x6080] ;  /* 0x00608000ddb0783b */ /* 0x0003220000000200 */
[----:B------:R-:W-:Y:S01]  /*1460*/  ISETP.GE.OR P0, PT, R238, c[0x0][0x168], !P0 ;  /* 0x00005a00ee007a0c */ /* 0x000fe20004706670 */
[----:B------:R-:W-:Y:S01]  /*1470*/  CS2R R60, SRZ ;  /* 0x00000000003c7805 */ /* 0x000fe2000001ff00 */
[----:B------:R-:W-:Y:S01]  /*1480*/  LOP3.LUT R228, R23, R228, RZ, 0x3c, !PT ;  /* 0x000000e417e47212 */ /* 0x000fe200078e3cff */
[----:B------:R1:W1:Y:S01]  /*1490*/  LDSM.16.M88.4 R184, [R221+0x7080] ;  /* 0x00708000ddb8783b */ /* 0x0002620000000200 */
[----:B------:R-:W-:Y:S01]  /*14a0*/  LOP3.LUT R241, R4, 0x2, R241, 0xe2, !PT ;  /* 0x0000000204f17812 */ /* 0x000fe200078ee2f1 */
[----:B------:R-:W-:Y:S01]  /*14b0*/  IMAD.IADD R4, R236, 0x1, -R15 ;  /* 0x00000001ec047824 */ /* 0x000fe200078e0a0f */
[----:B------:R-:W-:Y:S01]  /*14c0*/  LOP3.LUT R9, R9, 0x18, RZ, 0xc0, !PT ;  /* 0x0000001809097812 */ /* 0x000fe200078ec0ff */
[----:B------:R1:W1:Y:S01]  /*14d0*/  LDSM.16.M88.4 R188, [R230+0x8080] ;  /* 0x00808000e6bc783b */ /* 0x0002620000000200 */
[----:B------:R-:W-:Y:S01]  /*14e0*/  SHF.R.U32.HI R17, RZ, 0x3, R18 ;  /* 0x00000003ff117819 */ /* 0x000fe20000011612 */
[----:B------:R-:W-:Y:S01]  /*14f0*/  IMAD R228, R13, 0x200, R228 ;  /* 0x000002000de47824 */ /* 0x000fe200078e02e4 */
[----:B------:R-:W-:Y:S01]  /*1500*/  LOP3.LUT R19, R19, 0x2, R8, 0xe2, !PT ;  /* 0x0000000213137812 */ /* 0x000fe200078ee208 */
[----:B------:R1:W1:Y:S01]  /*1510*/  LDSM.16.M88.4 R192, [R230+0x9080] ;  /* 0x00908000e6c0783b */ /* 0x0002620000000200 */
[----:B------:R-:W-:Y:S01]  /*1520*/  LOP3.LUT R18, R17, R18, R9, 0x1e, !PT ;  /* 0x0000001211127212 */ /* 0x000fe200078e1e09 */
[----:B------:R-:W-:Y:S01]  /*1530*/  IMAD.SHL.U32 R13, R14, 0x40, RZ ;  /* 0x000000400e0d7824 */ /* 0x000fe200078e00ff */
[----:B------:R-:W-:Y:S01]  /*1540*/  SHF.R.S32.HI R17, RZ, 0x1f, R4 ;  /* 0x0000001fff117819 */ /* 0x000fe20000011404 */
[----:B------:R1:W1:Y:S01]  /*1550*/  LDSM.16.M88.4 R196, [R221+0x8080] ;  /* 0x00808000ddc4783b */ /* 0x0002620000000200 */
[----:B------:R-:W-:Y:S01]  /*1560*/  LOP3.LUT R16, R16, 0x1c0, RZ, 0xc0, !PT ;  /* 0x000001c010107812 */ /* 0x000fe200078ec0ff */
[----:B------:R-:W-:Y:S01]  /*1570*/  IMAD.IADD R251, R251, 0x1, R18 ;  /* 0x00000001fbfb7824 */ /* 0x000fe200078e0212 */
[----:B------:R-:W-:Y:S01]  /*1580*/  LEA.HI R8, R17, R4, RZ, 0x2 ;  /* 0x0000000411087211 */ /* 0x000fe200078f10ff */
[----:B------:R1:W1:Y:S01]  /*1590*/  LDSM.16.M88.4 R200, [R221+0x9080] ;  /* 0x00908000ddc8783b */ /* 0x0002620000000200 */
[----:B------:R-:W-:-:S02]  /*15a0*/  LOP3.LUT R13, R13, 0xc0, RZ, 0xc0, !PT ;  /* 0x000000c00d0d7812 */ /* 0x000fc400078ec0ff */
[----:B------:R-:W-:Y:S01]  /*15b0*/  LOP3.LUT P5, RZ, R3, 0x4, RZ, 0xc0, !PT ;  /* 0x0000000403ff7812 */ /* 0x000fe200078ac0ff */
[----:B------:R1:W1:Y:S01]  /*15c0*/  LDSM.16.M88.4 R204, [R230+0xa080] ;  /* 0x00a08000e6cc783b */ /* 0x0002620000000200 */
[----:B------:R-:W-:Y:S02]  /*15d0*/  LOP3.LUT R234, R234, 0x8, RZ, 0xc0, !PT ;  /* 0x00000008eaea7812 */ /* 0x000fe400078ec0ff */
[----:B------:R-:W-:Y:S01]  /*15e0*/  ISETP.GE.OR P2, PT, R235, c[0x0][0x1fc], P2 ;  /* 0x00007f00eb007a0c */ /* 0x000fe20001746670 */
[----:B------:R1:W1:Y:S01]  /*15f0*/  LDSM.16.M88.4 R208, [R230+0xb080] ;  /* 0x00b08000e6d0783b */ /* 0x0002620000000200 */
[----:B------:R-:W-:Y:S02]  /*1600*/  LOP3.LUT R240, R19, R240, RZ, 0xfc, !PT ;  /* 0x000000f013f07212 */ /* 0x000fe400078efcff */
[----:B------:R-:W-:Y:S01]  /*1610*/  SEL R220, R220, 0xffffffe0, !P5 ;  /* 0xffffffe0dcdc7807 */ /* 0x000fe20006800000 */
[----:B------:R1:W1:Y:S04]  /*1620*/  LDSM.16.M88.4 R212, [R221+0xa080] ;  /* 0x00a08000ddd4783b */ /* 0x0002680000000200 */
[----:B------:R1:W1:Y:S04]  /*1630*/  LDSM.16.M88.4 R216, [R221+0xb080] ;  /* 0x00b08000ddd8783b */ /* 0x0002680000000200 */
[----:B------:R-:W-:Y:S06]  /*1640*/  BAR.SYNC.DEFER_BLOCKING 0x0 ;  /* 0x0000000000007b1d */ /* 0x000fec0000010000 */
[----:B------:R-:W-:Y:S01]  /*1650*/  @!PT LDS RZ, [RZ] ;  /* 0x00000000fffff984 */ /* 0x000fe20000000800 */
[----:B------:R-:W-:Y:S01]  /*1660*/  @!PT LDS RZ, [RZ] ;  /* 0x00000000fffff984 */ /* 0x000fe20000000800 */
[----:B------:R-:W-:Y:S01]  /*1670*/  @!PT LDS RZ, [RZ] ;  /* 0x00000000fffff984 */ /* 0x000fe20000000800 */
[----:B------:R1:W-:Y:S01]  /*1680*/  LDGSTS.E.BYPASS.LTC128B.128 [R233+0x6080], [R248.64], !P3 ;  /* 0x06080000f8e97fae */ /* 0x0003e2000d901d4c */
[----:B------:R-:W-:-:S03]  /*1690*/  ISETP.GT.AND P3, PT, R236, 0xf, PT ;  /* 0x0000000fec00780c */ /* 0x000fc60003f64270 */
[----:B------:R1:W-:Y:S01]  /*16a0*/  LDGSTS.E.BYPASS.LTC128B.128 [R233+0x7080], [R248.64+0x40], !P4 ;  /* 0x07080040f8e97fae */ /* 0x0003e2000e101d4c */
[----:B------:R-:W-:Y:S02]  /*16b0*/  LOP3.LUT P4, RZ, R3, 0x2, RZ, 0xc0, !PT ;  /* 0x0000000203ff7812 */ /* 0x000fe4000788c0ff */
[----:B------:R-:W-:Y:S01]  /*16c0*/  SHF.R.S32.HI R3, RZ, 0x2, R8 ;  /* 0x00000002ff037819 */ /* 0x000fe20000011408 */
[----:B------:R1:W-:Y:S01]  /*16d0*/  LDGSTS.E.BYPASS.LTC128B.128 [R233+0x8080], [R248.64+0x80], !P0 ;  /* 0x08080080f8e97fae */ /* 0x0003e2000c101d4c */
[----:B------:R-:W-:Y:S02]  /*16e0*/  LOP3.LUT P0, RZ, R14, 0x2, RZ, 0xc0, !PT ;  /* 0x000000020eff7812 */ /* 0x000fe4000780c0ff */
[----:B------:R-:W-:Y:S01]  /*16f0*/  SHF.R.U32.HI R14, RZ, 0x3, R13 ;  /* 0x00000003ff0e7819 */ /* 0x000fe2000001160d */
[----:B------:R-:W-:Y:S01]  /*1700*/  IMAD R242, R12, 0x10, R3 ;  /* 0x000000100cf27824 */ /* 0x000fe200078e0203 */
[C---:B------:R-:W-:Y:S01]  /*1710*/  SEL R223, R231.reuse, 0xfffffff0, !P4 ;  /* 0xfffffff0e7df7807 */ /* 0x040fe20006000000 */
[----:B------:R-:W-:Y:S01]  /*1720*/  @!P3 IMAD.SHL.U32 R15, R236, 0x10, RZ ;  /* 0x00000010ec0fb824 */ /* 0x000fe200078e00ff */
[----:B------:R-:W-:Y:S01]  /*1730*/  LOP3.LUT R232, R14, R232, R13, 0x1e, !PT ;  /* 0x000000e80ee87212 */ /* 0x000fe200078e1e0d */
[----:B------:R-:W-:Y:S01]  /*1740*/  IMAD R3, R12, 0x200, R227 ;  /* 0x000002000c037824 */ /* 0x000fe200078e02e3 */
[----:B------:R-:W-:-:S02]  /*1750*/  SEL R231, R231, 0xfffffff0, !P0 ;  /* 0xfffffff0e7e77807 */ /* 0x000fc40004000000 */
[----:B------:R5:W-:Y:S01]  /*1760*/  @!P3 LDGSTS.E.BYPASS.LTC128B.128 [R15+0xf080], [R20.64] ;  /* 0x0f080000140fbfae */ /* 0x000be2000b901d4c */
[----:B------:R-:W-:-:S03]  /*1770*/  IMAD.IADD R232, R227, 0x1, R232 ;  /* 0x00000001e3e87824 */ /* 0x000fc600078e02e8 */
[----:B------:R-:W0:Y:S04]  /*1780*/  LDGDEPBAR ;  /* 0x00000000000079af */ /* 0x000e280000000000 */
[----:B------:R1:W-:Y:S04]  /*1790*/  LDGSTS.E.BYPASS.LTC128B.128 [R233+0xc080], [R246.64], !P6 ;  /* 0x0c080000f6e97fae */ /* 0x0003e8000f101d4c */
[----:B------:R1:W-:Y:S01]  /*17a0*/  LDGSTS.E.BYPASS.LTC128B.128 [R233+0xd080], [R246.64+0x40], !P1 ;  /* 0x0d080040f6e97fae */ /* 0x0003e2000c901d4c */
[----:B------:R-:W-:-:S03]  /*17b0*/  PLOP3.LUT P1, PT, PT, PT, UP0, 0x80, 0x0 ;  /* 0x000000000000781c */ /* 0x000fc60003f2f008 */
[----:B------:R1:W-:Y:S01]  /*17c0*/  LDGSTS.E.BYPASS.LTC128B.128 [R233+0xe080], [R246.64+0x80], !P2 ;  /* 0x0e080080f6e97fae */ /* 0x0003e2000d101d4c */
[----:B-----5:R-:W-:-:S04]  /*17d0*/  SHF.R.U32.HI R15, RZ, 0x3, R16 ;  /* 0x00000003ff0f7819 */ /* 0x020fc80000011610 */
[--C-:B------:R-:W-:Y:S02]  /*17e0*/  LOP3.LUT R15, R15, R16, R234.reuse, 0x1e, !PT ;  /* 0x000000100f0f7212 */ /* 0x100fe400078e1eea */
[CC--:B------:R-:W-:Y:S02]  /*17f0*/  LOP3.LUT R234, R14.reuse, R13.reuse, R234, 0x1e, !PT ;  /* 0x0000000d0eea7212 */ /* 0x0c0fe400078e1eea */
[----:B------:R-:W-:Y:S01]  /*1800*/  LOP3.LUT R14, R14, R13, R9, 0x1e, !PT ;  /* 0x0000000d0e0e7212 */ /* 0x000fe200078e1e09 */
[----:B------:R-:W-:Y:S02]  /*1810*/  IMAD.IADD R226, R226, 0x1, R15 ;  /* 0x00000001e2e27824 */ /* 0x000fe400078e020f */
[----:B------:R-:W-:Y:S02]  /*1820*/  IMAD.IADD R234, R3, 0x1, R234 ;  /* 0x0000000103ea7824 */ /* 0x000fe400078e02ea */
[----:B------:R-:W-:Y:S02]  /*1830*/  @!P3 IMAD.SHL.U32 R3, R236, 0x10, RZ ;  /* 0x00000010ec03b824 */ /* 0x000fe400078e00ff */
[----:B------:R-:W-:-:S03]  /*1840*/  IMAD.IADD R227, R227, 0x1, R14 ;  /* 0x00000001e3e37824 */ /* 0x000fc600078e020e */
[----:B------:R1:W-:Y:S04]  /*1850*/  @!P3 LDGSTS.E.BYPASS.LTC128B.128 [R3+0xf280], [R10.64] ;  /* 0x0f2800000a03bfae */ /* 0x0003e8000b901d4c */
[----:B------:R-:W0:Y:S04]  /*1860*/  LDGDEPBAR ;  /* 0x00000000000079af */ /* 0x000e280000000000 */
[----:B------:R-:W0:Y:S01]  /*1870*/  LDGDEPBAR ;  /* 0x00000000000079af */ /* 0x000e220000000000 */
[----:B------:R-:W-:Y:S05]  /*1880*/  @!P1 BRA `(.L_x_27) ;  /* 0x0000366000009947 */ /* 0x000fea0003800000 */
[----:B-1234-:R-:W-:Y:S01]  /*1890*/  SHF.R.S32.HI R3, RZ, 0x1f, R0 ;  /* 0x0000001fff037819 */ /* 0x01efe20000011400 */
[----:B------:R-:W-:Y:S01]  /*18a0*/  IMAD R2, R2, c[0x0][0x238], RZ ;  /* 0x00008e0002027a24 */ /* 0x000fe200078e02ff */
[----:B------:R-:W-:Y:S01]  /*18b0*/  SHF.R.S32.HI R237, RZ, 0x1f, R236 ;  /* 0x0000001fffed7819 */ /* 0x000fe200000114ec */
[----:B------:R-:W-:Y:S01]  /*18c0*/  ULDC.64 UR4, c[0x0][0x240] ;  /* 0x0000900000047ab9 */ /* 0x000fe20000000a00 */
[----:B------:R-:W-:Y:S01]  /*18d0*/  LEA.HI R3, R3, R0, RZ, 0x2 ;  /* 0x0000000003037211 */ /* 0x000fe200078f10ff */
[C---:B------:R-:W-:Y:S01]  /*18e0*/  IMAD R2, R7.reuse, c[0x0][0x23c], R2 ;  /* 0x00008f0007027a24 */ /* 0x040fe200078e0202 */
[----:B------:R-:W-:Y:S01]  /*18f0*/  LOP3.LUT P0, RZ, R6, 0x4, RZ, 0xc0, !PT ;  /* 0x0000000406ff7812 */ /* 0x000fe2000780c0ff */
[----:B------:R-:W-:Y:S01]  /*1900*/  IMAD.WIDE.U32 R10, R7, c[0x0][0x238], R236 ;  /* 0x00008e00070a7a25 */ /* 0x000fe200078e00ec */
[----:B------:R-:W-:Y:S01]  /*1910*/  LOP3.LUT R9, R3, 0xfffffffc, RZ, 0xc0, !PT ;  /* 0xfffffffc03097812 */ /* 0x000fe200078ec0ff */
[----:B------:R-:W-:Y:S01]  /*1920*/  UIADD3 UR9, UR9, 0x3f, URZ ;  /* 0x0000003f09097890 */ /* 0x000fe2000fffe03f */
[----:B------:R-:W-:Y:S01]  /*1930*/  LEA R226, R226, 0x13480, 0x1 ;  /* 0x00013480e2e27811 */ /* 0x000fe200078e08ff */
[----:B------:R-:W-:Y:S01]  /*1940*/  IMAD.IADD R11, R11, 0x1, R2 ;  /* 0x000000010b0b7824 */ /* 0x000fe200078e0202 */
[----:B------:R-:W-:Y:S01]  /*1950*/  LOP3.LUT R7, R8, 0xfffffffc, RZ, 0xc0, !PT ;  /* 0xfffffffc08077812 */ /* 0x000fe200078ec0ff */
[----:B------:R-:W-:Y:S01]  /*1960*/  IMAD.IADD R0, R0, 0x1, -R9 ;  /* 0x0000000100007824 */ /* 0x000fe200078e0a09 */
[----:B------:R-:W-:Y:S01]  /*1970*/  UIMAD UR4, UR6, UR4, URZ ;  /* 0x00000004060472a4 */ /* 0x000fe2000f8e023f */
[----:B------:R-:W-:Y:S01]  /*1980*/  IMAD.SHL.U32 R251, R251, 0x2, RZ ;  /* 0x00000002fbfb7824 */ /* 0x000fe200078e00ff */
[----:B------:R-:W-:Y:S01]  /*1990*/  IADD3 R7, R4, -R7, RZ ;  /* 0x8000000704077210 */ /* 0x000fe20007ffe0ff */
[----:B------:R-:W-:Y:S01]  /*19a0*/  IMAD R250, R0, -0x8, R5 ;  /* 0xfffffff800fa7824 */ /* 0x000fe200078e0205 */
[----:B------:R-:W-:Y:S01]  /*19b0*/  USHF.R.S32.HI UR8, URZ, 0x1f, UR9 ;  /* 0x0000001f3f087899 */ /* 0x000fe20008011409 */
[----:B------:R-:W-:Y:S01]  /*19c0*/  IMAD.U32 R0, RZ, RZ, UR17 ;  /* 0x00000011ff007e24 */ /* 0x000fe2000f8e00ff */
[----:B------:R-:W-:Y:S01]  /*19d0*/  LEA R224, R220, R226, 0x1 ;  /* 0x000000e2dce07211 */ /* 0x000fe200078e08ff */
[----:B------:R-:W-:Y:S01]  /*19e0*/  IMAD R225, R223, 0x2, R226 ;  /* 0x00000002dfe17824 */ /* 0x000fe200078e02e2 */
[C---:B------:R-:W-:Y:S01]  /*19f0*/  IADD3 R3, R251.reuse, 0xf480, RZ ;  /* 0x0000f480fb037810 */ /* 0x040fe20007ffe0ff */
[----:B------:R-:W-:Y:S01]  /*1a00*/  IMAD.WIDE.U32 R12, R0, c[0x0][0x240], R10 ;  /* 0x00009000000c7a25 */ /* 0x000fe200078e000a */
[----:B------:R-:W-:Y:S01]  /*1a10*/  UIMAD UR5, UR17, UR5, UR4 ;  /* 0x00000005110572a4 */ /* 0x000fe2000f8e0204 */
[----:B------:R-:W-:Y:S01]  /*1a20*/  IADD3 R243, R251, 0xf4c0, RZ ;  /* 0x0000f4c0fbf37810 */ /* 0x000fe20007ffe0ff */
[----:B------:R-:W-:Y:S01]  /*1a30*/  ULEA.HI UR8, UR8, UR9, URZ, 0x6 ;  /* 0x0000000908087291 */ /* 0x000fe2000f8f303f */
[----:B------:R-:W-:Y:S01]  /*1a40*/  IMAD.SHL.U32 R0, R234, 0x2, RZ ;  /* 0x00000002ea007824 */ /* 0x000fe200078e00ff */
[----:B------:R1:W-:Y:S01]  /*1a50*/  STL.64 [R1], R12 ;  /* 0x0000000c01007387 */ /* 0x0003e20000100a00 */
[----:B------:R-:W-:Y:S01]  /*1a60*/  @P0 IADD3 R243, R3, -0x40, RZ ;  /* 0xffffffc003f30810 */ /* 0x000fe20007ffe0ff */
[----:B------:R-:W-:Y:S01]  /*1a70*/  IMAD R250, R7, -0x2, R250 ;  /* 0xfffffffe07fa7824 */ /* 0x000fe200078e02fa */
[----:B------:R-:W-:Y:S01]  /*1a80*/  SHF.L.U32 R228, R228, 0x1, RZ ;  /* 0x00000001e4e47819 */ /* 0x000fe200000006ff */
[----:B------:R-:W-:Y:S01]  /*1a90*/  ULDC UR10, c[0x0][0x278] ;  /* 0x00009e00000a7ab9 */ /* 0x000fe20000000800 */
[----:B------:R-:W-:Y:S01]  /*1aa0*/  IADD3 R0, R0, 0xc080, RZ ;  /* 0x0000c08000007810 */ /* 0x000fe20007ffe0ff */
[----:B------:R-:W-:Y:S01]  /*1ab0*/  ULDC UR7, c[0x0][0x290] ;  /* 0x0000a40000077ab9 */ /* 0x000fe20000000800 */
[----:B------:R-:W-:Y:S01]  /*1ac0*/  LEA R227, R227, 0x80, 0x1 ;  /* 0x00000080e3e37811 */ /* 0x000fe200078e08ff */
[----:B------:R-:W-:Y:S01]  /*1ad0*/  CS2R R154, SRZ ;  /* 0x00000000009a7805 */ /* 0x000fe2000001ff00 */
[----:B------:R-:W-:Y:S01]  /*1ae0*/  CS2R R152, SRZ ;  /* 0x0000000000987805 */ /* 0x000fe2000001ff00 */
[----:B------:R-:W-:Y:S01]  /*1af0*/  IMAD R229, R231, 0x2, R0 ;  /* 0x00000002e7e57824 */ /* 0x000fe200078e0200 */
        /* <DEDUP_REMOVED lines=48> */
[C---:B------:R-:W-:Y:S01]  /*1e00*/  IMAD.IADD R222, R234.reuse, 0x1, R231 ;  /* 0x00000001eade7824 */ /* 0x040fe200078e02e7 */
[----:B------:R-:W-:Y:S01]  /*1e10*/  SHF.L.U32 R0, R234, 0x1, RZ ;  /* 0x00000001ea007819 */ /* 0x000fe200000006ff */
[----:B------:R-:W-:Y:S01]  /*1e20*/  UIMAD UR10, UR17, UR10, URZ ;  /* 0x0000000a110a72a4 */ /* 0x000fe2000f8e023f */
[----:B------:R-:W-:Y:S01]  /*1e30*/  IADD3 R252, R13, UR5, RZ ;  /* 0x000000050dfc7c10 */ /* 0x000fe2000fffe0ff */
[----:B------:R-:W-:-:S02]  /*1e40*/  UIMAD UR7, UR17, UR7, URZ ;  /* 0x00000007110772a4 */ /* 0x000fc4000f8e023f */
[----:B------:R-:W-:Y:S02]  /*1e50*/  UMOV UR4, URZ ;  /* 0x0000003f00047c82 */ /* 0x000fe40008000000 */
[----:B------:R-:W-:Y:S02]  /*1e60*/  UMOV UR18, 0x1 ;  /* 0x0000000100127882 */ /* 0x000fe40000000000 */
[----:B------:R-:W-:Y:S02]  /*1e70*/  UMOV UR14, URZ ;  /* 0x0000003f000e7c82 */ /* 0x000fe40008000000 */
[----:B------:R-:W-:Y:S02]  /*1e80*/  ULDC UR11, c[0x0][0x168] ;  /* 0x00005a00000b7ab9 */ /* 0x000fe40000000800 */
[----:B------:R-:W-:Y:S02]  /*1e90*/  USHF.R.S32.HI UR17, URZ, 0x6, UR8 ;  /* 0x000000063f117899 */ /* 0x000fe40008011408 */
[----:B-1----:R-:W-:-:S02]  /*1ea0*/  ULDC UR5, c[0x0][0x168] ;  /* 0x00005a0000057ab9 */ /* 0x002fc40000000800 */
.L_x_30:
        /* <DEDUP_REMOVED lines=143> */
.L_x_28:
        /* <DEDUP_REMOVED lines=438> */
.L_x_29:
        /* <DEDUP_REMOVED lines=62> */
[----:B------:R-:W-:Y:S07]  /*46e0*/  LDSM.16.M88.4 R52, [R220+0x2000] ;  /* 0x00200000dc34783b */ /* 0x000fee0000000200 */
        /* <DEDUP_REMOVED lines=63> */
[-C--:B-1---5:R-:W-:Y:S03]  /*4ae0*/  HMMA.16816.F32 R108, R8, R12.reuse, R108 ;  /* 0x0000000c086c723c */ /* 0x0a2fe6000000186c */
        /* <DEDUP_REMOVED lines=64> */
.L_x_27:
[----:B--234-:R-:W2:Y:S01]  /*4ef0*/  S2UR UR11, SR_CTAID.Y ;  /* 0x00000000000b79c3 */ /* 0x01cea20000002600 */
[----:B------:R-:W-:Y:S01]  /*4f00*/  UMOV UR4, 0x1 ;  /* 0x0000000100047882 */ /* 0x000fe20000000000 */
[----:B------:R-:W-:Y:S01]  /*4f10*/  ISETP.NE.AND P1, PT, R236, RZ, PT ;  /* 0x000000ffec00720c */ /* 0x000fe20003f25270 */
[----:B------:R-:W-:Y:S01]  /*4f20*/  ULDC.64 UR16, c[0x0][0x338] ;  /* 0x0000ce0000107ab9 */ /* 0x000fe20000000a00 */
[----:B------:R-:W-:Y:S01]  /*4f30*/  BSSY B0, `(.L_x_31) ;  /* 0x0000056000007945 */ /* 0x000fe20003800000 */
[----:B------:R-:W-:Y:S01]  /*4f40*/  UISETP.NE.AND UP0, UPT, UR4, UR16, UPT ;  /* 0x000000100400728c */ /* 0x000fe2000bf05270 */
[----:B------:R-:W-:Y:S01]  /*4f50*/  FMUL.FTZ R108, R108, c[0x0][0x298] ;  /* 0x0000a6006c6c7a20 */ /* 0x000fe20000410000 */
[----:B------:R-:W-:Y:S01]  /*4f60*/  ULDC UR9, c[0x0][0x340] ;  /* 0x0000d00000097ab9 */ /* 0x000fe20000000800 */
[----:B------:R-:W3:Y:S01]  /*4f70*/  S2UR UR8, SR_CTAID.X ;  /* 0x00000000000879c3 */ /* 0x000ee20000002500 */
[----:B------:R-:W-:Y:S01]  /*4f80*/  ULDC UR4, c[0x0][0x358] ;  /* 0x0000d60000047ab9 */ /* 0x000fe20000000800 */
[----:B------:R-:W-:Y:S01]  /*4f90*/  FMUL.FTZ R109, R109, c[0x0][0x298] ;  /* 0x0000a6006d6d7a20 */ /* 0x000fe20000410000 */
[----:B------:R-:W-:Y:S01]  /*4fa0*/  ULDC UR5, c[0x0][0x2f4] ;  /* 0x0000bd0000057ab9 */ /* 0x000fe20000000800 */
[----:B------:R-:W-:-:S02]  /*4fb0*/  FMUL.FTZ R110, R110, c[0x0][0x298] ;  /* 0x0000a6006e6e7a20 */ /* 0x000fc40000410000 */
[----:B------:R-:W-:Y:S02]  /*4fc0*/  FMUL.FTZ R111, R111, c[0x0][0x298] ;  /* 0x0000a6006f6f7a20 */ /* 0x000fe40000410000 */
[----:B------:R-:W4:Y:S01]  /*4fd0*/  S2UR UR7, SR_CTAID.Z ;  /* 0x00000000000779c3 */ /* 0x000f220000002700 */
[----:B------:R-:W-:Y:S02]  /*4fe0*/  FMUL.FTZ R112, R112, c[0x0][0x298] ;  /* 0x0000a60070707a20 */ /* 0x000fe40000410000 */
[----:B------:R-:W-:Y:S02]  /*4ff0*/  FMUL.FTZ R113, R113, c[0x0][0x298] ;  /* 0x0000a60071717a20 */ /* 0x000fe40000410000 */
[----:B------:R-:W-:Y:S02]  /*5000*/  FMUL.FTZ R114, R114, c[0x0][0x298] ;  /* 0x0000a60072727a20 */ /* 0x000fe40000410000 */
[----:B------:R-:W-:Y:S01]  /*5010*/  FMUL.FTZ R115, R115, c[0x0][0x298] ;  /* 0x0000a60073737a20 */ /* 0x000fe20000410000 */
[----:B--2---:R-:W-:Y:S01]  /*5020*/  UIMAD.WIDE.U32 UR18, UR11, UR17, URZ ;  /* 0x000000110b1272a5 */ /* 0x004fe2000f8e003f */
[----:B------:R-:W-:Y:S01]  /*5030*/  FMUL.FTZ R120, R120, c[0x0][0x298] ;  /* 0x0000a60078787a20 */ /* 0x000fe20000410000 */
[----:B------:R-:W-:Y:S01]  /*5040*/  USHF.R.S32.HI UR15, URZ, 0x1f, UR11 ;  /* 0x0000001f3f0f7899 */ /* 0x000fe2000801140b */
[----:B------:R-:W-:Y:S01]  /*5050*/  FMUL.FTZ R121, R121, c[0x0][0x298] ;  /* 0x0000a60079797a20 */ /* 0x000fe20000410000 */
[----:B------:R-:W-:Y:S01]  /*5060*/  UMOV UR17, UR11 ;  /* 0x0000000b00117c82 */ /* 0x000fe20008000000 */
[----:B------:R-:W-:Y:S01]  /*5070*/  FMUL.FTZ R122, R122, c[0x0][0x298] ;  /* 0x0000a6007a7a7a20 */ /* 0x000fe20000410000 */
[----:B------:R-:W-:Y:S01]  /*5080*/  @UP0 USHF.R.U32.HI UR17, URZ, UR9, UR19 ;  /* 0x000000093f110299 */ /* 0x000fe20008011613 */
[----:B------:R-:W-:Y:S01]  /*5090*/  FMUL.FTZ R123, R123, c[0x0][0x298] ;  /* 0x0000a6007b7b7a20 */ /* 0x000fe20000410000 */
[----:B---3--:R-:W-:Y:S01]  /*50a0*/  UIMAD UR9, UR8, UR4, URZ ;  /* 0x00000004080972a4 */ /* 0x008fe2000f8e023f */
[----:B------:R-:W-:Y:S01]  /*50b0*/  FMUL.FTZ R116, R116, c[0x0][0x298] ;  /* 0x0000a60074747a20 */ /* 0x000fe20000410000 */
[----:B------:R-:W-:Y:S01]  /*50c0*/  @UP0 USHF.R.S32.HI UR4, URZ, 0x1f, UR17 ;  /* 0x0000001f3f040899 */ /* 0x000fe20008011411 */
[----:B------:R-:W-:Y:S01]  /*50d0*/  FMUL.FTZ R117, R117, c[0x0][0x298] ;  /* 0x0000a60075757a20 */ /* 0x000fe20000410000 */
[----:B------:R-:W-:Y:S01]  /*50e0*/  UMOV UR14, UR11 ;  /* 0x0000000b000e7c82 */ /* 0x000fe20008000000 */
[----:B------:R-:W-:Y:S01]  /*50f0*/  FMUL.FTZ R118, R118, c[0x0][0x298] ;  /* 0x0000a60076767a20 */ /* 0x000fe20000410000 */
[----:B------:R-:W-:Y:S01]  /*5100*/  @UP0 UMOV UR14, UR17 ;  /* 0x00000011000e0c82 */ /* 0x000fe20008000000 */
[----:B------:R-:W-:Y:S01]  /*5110*/  FMUL.FTZ R119, R119, c[0x0][0x298] ;  /* 0x0000a60077777a20 */ /* 0x000fe20000410000 */
[----:B----4-:R-:W-:Y:S01]  /*5120*/  UIMAD UR10, UR7, UR5, URZ ;  /* 0x00000005070a72a4 */ /* 0x010fe2000f8e023f */
[----:B------:R-:W-:Y:S01]  /*5130*/  FMUL.FTZ R124, R124, c[0x0][0x298] ;  /* 0x0000a6007c7c7a20 */ /* 0x000fe20000410000 */
[----:B------:R-:W-:Y:S01]  /*5140*/  UIMAD UR5, UR9, UR5, URZ ;  /* 0x00000005090572a4 */ /* 0x000fe2000f8e023f */
[----:B------:R-:W-:Y:S01]  /*5150*/  FMUL.FTZ R125, R125, c[0x0][0x298] ;  /* 0x0000a6007d7d7a20 */ /* 0x000fe20000410000 */
[----:B------:R-:W-:Y:S01]  /*5160*/  USHF.R.S32.HI UR18, URZ, 0x1f, UR10 ;  /* 0x0000001f3f127899 */ /* 0x000fe2000801140a */
[----:B------:R-:W-:Y:S01]  /*5170*/  FMUL.FTZ R126, R126, c[0x0][0x298] ;  /* 0x0000a6007e7e7a20 */ /* 0x000fe20000410000 */
[----:B------:R-:W-:Y:S01]  /*5180*/  @UP0 UMOV UR15, UR4 ;  /* 0x00000004000f0c82 */ /* 0x000fe20008000000 */
[----:B------:R-:W-:Y:S01]  /*5190*/  FMUL.FTZ R127, R127, c[0x0][0x298] ;  /* 0x0000a6007f7f7a20 */ /* 0x000fe20000410000 */
[----:B------:R-:W-:Y:S01]  /*51a0*/  USHF.R.S32.HI UR9, URZ, 0x1f, UR5 ;  /* 0x0000001f3f097899 */ /* 0x000fe20008011405 */
[----:B------:R-:W-:Y:S01]  /*51b0*/  FMUL.FTZ R128, R128, c[0x0][0x298] ;  /* 0x0000a60080807a20 */ /* 0x000fe20000410000 */
[----:B------:R-:W-:Y:S01]  /*51c0*/  UIADD3 UR10, UP1, UP0, UR5, UR14, UR10 ;  /* 0x0000000e050a7290 */ /* 0x000fe2000f83e00a */
[----:B------:R-:W-:Y:S01]  /*51d0*/  FMUL.FTZ R129, R129, c[0x0][0x298] ;  /* 0x0000a60081817a20 */ /* 0x000fe20000410000 */
[----:B------:R-:W-:Y:S01]  /*51e0*/  UIADD3 UR17, -UR17, URZ, URZ ;  /* 0x0000003f11117290 */ /* 0x000fe2000fffe13f */
[----:B------:R-:W-:Y:S01]  /*51f0*/  FMUL.FTZ R130, R130, c[0x0][0x298] ;  /* 0x0000a60082827a20 */ /* 0x000fe20000410000 */
[----:B------:R-:W-:Y:S01]  /*5200*/  UIADD3.X UR18, UR9, UR15, UR18, UP1, UP0 ;  /* 0x0000000f09127290 */ /* 0x000fe20008fe0412 */
[----:B------:R-:W-:Y:S01]  /*5210*/  FMUL.FTZ R131, R131, c[0x0][0x298] ;  /* 0x0000a60083837a20 */ /* 0x000fe20000410000 */
[----:B------:R-:W-:Y:S01]  /*5220*/  USHF.L.U32 UR9, UR10, 0x2, URZ ;  /* 0x000000020a097899 */ /* 0x000fe2000800063f */
[----:B------:R-:W-:Y:S01]  /*5230*/  FMUL.FTZ R136, R136, c[0x0][0x298] ;  /* 0x0000a60088887a20 */ /* 0x000fe20000410000 */
[----:B------:R-:W-:Y:S01]  /*5240*/  ULDC.64 UR4, c[0x0][0x350] ;  /* 0x0000d40000047ab9 */ /* 0x000fe20000000a00 */
[----:B------:R-:W-:Y:S01]  /*5250*/  FMUL.FTZ R137, R137, c[0x0][0x298] ;  /* 0x0000a60089897a20 */ /* 0x000fe20000410000 */
[----:B------:R-:W-:Y:S01]  /*5260*/  USHF.L.U64.HI UR10, UR10, 0x2, UR18 ;  /* 0x000000020a0a7899 */ /* 0x000fe20008010212 */
[----:B------:R-:W-:Y:S01]  /*5270*/  FMUL.FTZ R138, R138, c[0x0][0x298] ;  /* 0x0000a6008a8a7a20 */ /* 0x000fe20000410000 */
[----:B------:R-:W-:Y:S01]  /*5280*/  UIADD3 UR4, UP0, UR9, UR4, URZ ;  /* 0x0000000409047290 */ /* 0x000fe2000ff1e03f */
[----:B------:R-:W-:Y:S01]  /*5290*/  FMUL.FTZ R139, R139, c[0x0][0x298] ;  /* 0x0000a6008b8b7a20 */ /* 0x000fe20000410000 */
[----:B------:R-:W-:Y:S01]  /*52a0*/  UIMAD UR11, UR17, UR16, UR11 ;  /* 0x00000010110b72a4 */ /* 0x000fe2000f8e020b */
[----:B------:R-:W-:Y:S01]  /*52b0*/  FMUL.FTZ R132, R132, c[0x0][0x298] ;  /* 0x0000a60084847a20 */ /* 0x000fe20000410000 */
[----:B------:R-:W-:Y:S01]  /*52c0*/  UIADD3.X UR5, UR10, UR5, URZ, UP0, !UPT ;  /* 0x000000050a057290 */ /* 0x000fe200087fe43f */
[----:B------:R-:W-:Y:S01]  /*52d0*/  FMUL.FTZ R133, R133, c[0x0][0x298] ;  /* 0x0000a60085857a20 */ /* 0x000fe20000410000 */
[----:B------:R-:W-:Y:S01]  /*52e0*/  MOV R2, UR4 ;  /* 0x0000000400027c02 */ /* 0x000fe20008000f00 */
[----:B------:R-:W-:-:S02]  /*52f0*/  FMUL.FTZ R134, R134, c[0x0][0x298] ;  /* 0x0000a60086867a20 */ /* 0x000fc40000410000 */
[----:B------:R-:W-:Y:S01]  /*5300*/  FMUL.FTZ R135, R135, c[0x0][0x298] ;  /* 0x0000a60087877a20 */ /* 0x000fe20000410000 */
[----:B-1----:R-:W-:Y:S01]  /*5310*/  MOV R3, UR5 ;  /* 0x0000000500037c02 */ /* 0x002fe20008000f00 */
[----:B------:R-:W-:Y:S02]  /*5320*/  FMUL.FTZ R140, R140, c[0x0][0x298] ;  /* 0x0000a6008c8c7a20 */ /* 0x000fe40000410000 */
[----:B------:R-:W-:Y:S02]  /*5330*/  FMUL.FTZ R141, R141, c[0x0][0x298] ;  /* 0x0000a6008d8d7a20 */ /* 0x000fe40000410000 */
[----:B------:R-:W-:Y:S02]  /*5340*/  FMUL.FTZ R142, R142, c[0x0][0x298] ;  /* 0x0000a6008e8e7a20 */ /* 0x000fe40000410000 */
[----:B------:R-:W-:Y:S02]  /*5350*/  FMUL.FTZ R143, R143, c[0x0][0x298] ;  /* 0x0000a6008f8f7a20 */ /* 0x000fe40000410000 */
[----:B------:R-:W-:-:S02]  /*5360*/  FMUL.FTZ R144, R144, c[0x0][0x298] ;  /* 0x0000a60090907a20 */ /* 0x000fc40000410000 */
[----:B------:R-:W-:Y:S02]  /*5370*/  FMUL.FTZ R145, R145, c[0x0][0x298] ;  /* 0x0000a60091917a20 */ /* 0x000fe40000410000 */
        /* <DEDUP_REMOVED lines=9> */
[----:B------:R-:W-:Y:S01]  /*5410*/  FMUL.FTZ R151, R151, c[0x0][0x298] ;  /* 0x0000a60097977a20 */ /* 0x000fe20000410000 */
[----:B------:R-:W-:Y:S06]  /*5420*/  BAR.SYNC.DEFER_BLOCKING 0x1, 0x100 ;  /* 0x0044000000007b1d */ /* 0x000fec0000010000 */
[----:B------:R-:W-:Y:S05]  /*5430*/  @P1 BRA `(.L_x_32) ;  /* 0x0000005000001947 */ /* 0x000fea0003800000 */
.L_x_33:
[----:B------:R-:W2:Y:S01]  /*5440*/  LDG.E.STRONG.GPU R0, [R2.64] ;  /* 0x0000000c02007981 */ /* 0x000ea2000c1ef900 */
[----:B------:R-:W-:Y:S01]  /*5450*/  YIELD ;  /* 0x0000000000007946 */ /* 0x000fe20003800000 */
[----:B--2---:R-:W-:Y:S01]  /*5460*/  ISETP.NE.AND P0, PT, R0, UR11, PT ;  /* 0x0000000b00007c0c */ /* 0x004fe2000bf05270 */
[----:B------:R-:W-:-:S12]  /*5470*/  CCTL.IVALL ;  /* 0x00000000ff00798f */ /* 0x000fd80002000000 */
[----:B------:R-:W-:Y:S05]  /*5480*/  @P0 BRA `(.L_x_33) ;  /* 0xffffffb000000947 */ /* 0x000fea000383ffff */
.L_x_32:
[----:B------:R-:W-:Y:S05]  /*5490*/  BSYNC B0 ;  /* 0x0000000000007941 */ /* 0x000fea0003800000 */
.L_x_31:
[----:B------:R-:W-:Y:S01]  /*54a0*/  MOV R5, 0xffffffff ;  /* 0xffffffff00057802 */ /* 0x000fe20000000f00 */
[----:B------:R-:W-:Y:S05]  /*54b0*/  BRA.CONV ~URZ, `(.L_x_34) ;  /* 0x000000237f007947 */ /* 0x000fea000b800000 */
[----:B------:R-:W-:Y:S02]  /*54c0*/  MOV R4, 0x54e0 ;  /* 0x000054e000047802 */ /* 0x000fe40000000f00 */
[----:B------:R-:W-:Y:S05]  /*54d0*/  CALL.REL.NOINC `($__internal_0_$__cuda_sm70_warpsync) ;  /* 0x00000b2000007944 */ /* 0x000fea0003c00000 */
.L_x_34:
[----:B------:R-:W-:Y:S01]  /*54e0*/  UIMAD UR4, UR8, 0x3000, URZ ;  /* 0x00003000080478a4 */ /* 0x000fe2000f8e023f */
[----:B------:R-:W1:Y:S01]  /*54f0*/  S2R R0, SR_CTAID.Z ;  /* 0x0000000000007919 */ /* 0x000e620000002700 */
[----:B------:R-:W-:Y:S01]  /*5500*/  IMAD.U32 R8, RZ, RZ, UR14 ;  /* 0x0000000eff087e24 */ /* 0x000fe2000f8e00ff */
[----:B------:R-:W-:-:S06]  /*5510*/  NOP ;  /* 0x0000000000007918 */ /* 0x000fcc0000000000 */
[----:B------:R-:W-:Y:S01]  /*5520*/  USHF.R.S32.HI UR16, URZ, 0x1f, UR4 ;  /* 0x0000001f3f107899 */ /* 0x000fe20008011404 */
[C---:B------:R-:W-:Y:S01]  /*5530*/  IADD3 R6, P0, R236.reuse, UR4, RZ ;  /* 0x00000004ec067c10 */ /* 0x040fe2000ff1e0ff */
[----:B------:R-:W-:Y:S01]  /*5540*/  IMAD.U32 R9, RZ, RZ, UR15 ;  /* 0x0000000fff097e24 */ /* 0x000fe2000f8e00ff */
[----:B------:R-:W-:Y:S02]  /*5550*/  ULDC.64 UR4, c[0x0][0x328] ;  /* 0x0000ca0000047ab9 */ /* 0x000fe40000000a00 */
[----:B------:R-:W-:Y:S01]  /*5560*/  UIMAD UR4, UR15, UR4, URZ ;  /* 0x000000040f0472a4 */ /* 0x000fe2000f8e023f */
[----:B------:R-:W-:-:S03]  /*5570*/  LEA.HI.X.SX32 R7, R236, UR16, 0x1, P0 ;  /* 0x00000010ec077c11 */ /* 0x000fc600080f0eff */
[----:B------:R-:W-:Y:S02]  /*5580*/  UIMAD UR16, UR14, UR5, UR4 ;  /* 0x000000050e1072a4 */ /* 0x000fe4000f8e0204 */
[----:B------:R-:W-:Y:S01]  /*5590*/  IMAD.WIDE.U32 R8, R8, c[0x0][0x328], R6 ;  /* 0x0000ca0008087a25 */ /* 0x000fe200078e0006 */
[----:B------:R-:W-:Y:S02]  /*55a0*/  ULDC.64 UR4, c[0x0][0x330] ;  /* 0x0000cc0000047ab9 */ /* 0x000fe40000000a00 */
[----:B------:R-:W-:Y:S02]  /*55b0*/  UIMAD UR4, UR6, UR4, URZ ;  /* 0x00000004060472a4 */ /* 0x000fe4000f8e023f */
[----:B------:R-:W-:Y:S02]  /*55c0*/  IADD3 R9, R9, UR16, RZ ;  /* 0x0000001009097c10 */ /* 0x000fe4000fffe0ff */
[----:B------:R-:W-:-:S03]  /*55d0*/  UIMAD UR4, UR7, UR5, UR4 ;  /* 0x00000005070472a4 */ /* 0x000fc6000f8e0204 */
[----:B-1----:R-:W-:-:S05]  /*55e0*/  IMAD.WIDE.U32 R8, R0, c[0x0][0x330], R8 ;  /* 0x0000cc0000087a25 */ /* 0x002fca00078e0008 */
[----:B------:R-:W-:Y:S02]  /*55f0*/  IADD3 R4, R9, UR4, RZ ;  /* 0x0000000409047c10 */ /* 0x000fe4000fffe0ff */
[----:B------:R-:W-:-:S04]  /*5600*/  LEA R10, P0, R8, c[0x0][0x310], 0x2 ;  /* 0x0000c400080a7a11 */ /* 0x000fc800078010ff */
[----:B------:R-:W-:-:S05]  /*5610*/  LEA.HI.X R11, R8, c[0x0][0x314], R4, 0x2, P0 ;  /* 0x0000c500080b7a11 */ /* 0x000fca00000f1404 */
[----:B------:R1:W-:Y:S04]  /*5620*/  RED.E.ADD.F32.FTZ.RN.STRONG.GPU [R10.64], R60 ;  /* 0x0000003c0a00798e */ /* 0x0003e8000c10e78c */
[----:B------:R1:W-:Y:S04]  /*5630*/  RED.E.ADD.F32.FTZ.RN.STRONG.GPU [R10.64+0x400], R61 ;  /* 0x0004003d0a00798e */ /* 0x0003e8000c10e78c */
        /* <DEDUP_REMOVED lines=45> */
[----:B------:R1:W-:Y:S01]  /*5910*/  RED.E.ADD.F32.FTZ.RN.STRONG.GPU [R10.64+0xbc00], R103 ;  /* 0x00bc00670a00798e */ /* 0x0003e2000c10e78c */
[----:B------:R-:W-:Y:S05]  /*5920*/  BRA.CONV ~URZ, `(.L_x_35) ;  /* 0x000000237f007947 */ /* 0x000fea000b800000 */
[----:B------:R-:W-:Y:S02]  /*5930*/  MOV R4, 0x5950 ;  /* 0x0000595000047802 */ /* 0x000fe40000000f00 */
[----:B-1----:R-:W-:Y:S05]  /*5940*/  CALL.REL.NOINC `($__internal_0_$__cuda_sm70_warpsync) ;  /* 0x000006b000007944 */ /* 0x002fea0003c00000 */
.L_x_35:
[----:B------:R-:W-:-:S06]  /*5950*/  NOP ;  /* 0x0000000000007918 */ /* 0x000fcc0000000000 */
[----:B------:R-:W-:Y:S01]  /*5960*/  BSSY B0, `(.L_x_36) ;  /* 0x000000b000007945 */ /* 0x000fe20003800000 */
[----:B------:R-:W-:Y:S05]  /*5970*/  @P1 BRA `(.L_x_37) ;  /* 0x0000009000001947 */ /* 0x000fea0003800000 */
[----:B------:R-:W-:Y:S01]  /*5980*/  @!PT LDS RZ, [RZ] ;  /* 0x00000000fffff984 */ /* 0x000fe20000000800 */
[----:B------:R-:W-:Y:S01]  /*5990*/  @!PT LDS RZ, [RZ] ;  /* 0x00000000fffff984 */ /* 0x000fe20000000800 */
[----:B------:R-:W-:Y:S01]  /*59a0*/  @!PT LDS RZ, [RZ] ;  /* 0x00000000fffff984 */ /* 0x000fe20000000800 */
[----:B------:R-:W-:Y:S01]  /*59b0*/  @!PT LDS RZ, [RZ] ;  /* 0x00000000fffff984 */ /* 0x000fe20000000800 */
[----:B------:R-:W-:Y:S06]  /*59c0*/  MEMBAR.ALL.GPU ;  /* 0x0000000000007992 */ /* 0x000fec000000a000 */
[----:B------:R-:W-:Y:S01]  /*59d0*/  MOV R9, 0x1 ;  /* 0x0000000100097802 */ /* 0x000fe20000000f00 */
[----:B------:R-:W-:-:S00]  /*59e0*/  ERRBAR ;  /* 0x00000000000079ab */ /* 0x000fc00000000000 */
[----:B012345:R-:W-:-:S05]  /*59f0*/  CCTL.IVALL ;  /* 0x00000000ff00798f */ /* 0x03ffca0002000000 */
[----:B------:R2:W-:Y:S02]  /*5a00*/  RED.E.ADD.S32.STRONG.GPU [R2.64], R9 ;  /* 0x000000090200798e */ /* 0x0005e4000c10e38c */
.L_x_37:
[----:B------:R-:W-:Y:S05]  /*5a10*/  BSYNC B0 ;  /* 0x0000000000007941 */ /* 0x000fea0003800000 */
.L_x_36:
[----:B------:R-:W-:Y:S01]  /*5a20*/  ULDC.64 UR4, c[0x0][0x348] ;  /* 0x0000d20000047ab9 */ /* 0x000fe20000000a00 */
[----:B------:R-:W-:Y:S01]  /*5a30*/  BSSY B0, `(.L_x_38) ;  /* 0x000000b000007945 */ /* 0x000fe20003800000 */
[----:B------:R-:W-:-:S04]  /*5a40*/  UIADD3 UR4, UP0, UR9, UR4, URZ ;  /* 0x0000000409047290 */ /* 0x000fc8000ff1e03f */
[----:B------:R-:W-:Y:S02]  /*5a50*/  UIADD3.X UR5, UR10, UR5, URZ, UP0, !UPT ;  /* 0x000000050a057290 */ /* 0x000fe400087fe43f */
[----:B--2---:R-:W-:-:S04]  /*5a60*/  MOV R2, UR4 ;  /* 0x0000000400027c02 */ /* 0x004fc80008000f00 */
[----:B------:R-:W-:Y:S01]  /*5a70*/  MOV R3, UR5 ;  /* 0x0000000500037c02 */ /* 0x000fe20008000f00 */
[----:B------:R-:W-:Y:S05]  /*5a80*/  @P1 BRA `(.L_x_39) ;  /* 0x0000005000001947 */ /* 0x000fea0003800000 */
.L_x_40:
[----:B------:R-:W2:Y:S01]  /*5a90*/  LDG.E.STRONG.GPU R4, [R2.64] ;  /* 0x0000000c02047981 */ /* 0x000ea2000c1ef900 */
[----:B------:R-:W-:Y:S01]  /*5aa0*/  YIELD ;  /* 0x0000000000007946 */ /* 0x000fe20003800000 */
[----:B--2---:R-:W-:Y:S01]  /*5ab0*/  ISETP.NE.AND P0, PT, R4, UR11, PT ;  /* 0x0000000b04007c0c */ /* 0x004fe2000bf05270 */
[----:B------:R-:W-:-:S12]  /*5ac0*/  CCTL.IVALL ;  /* 0x00000000ff00798f */ /* 0x000fd80002000000 */
[----:B------:R-:W-:Y:S05]  /*5ad0*/  @P0 BRA `(.L_x_40) ;  /* 0xffffffb000000947 */ /* 0x000fea000383ffff */
.L_x_39:
[----:B------:R-:W-:Y:S05]  /*5ae0*/  BSYNC B0 ;  /* 0x0000000000007941 */ /* 0x000fea0003800000 */
.L_x_38:
[----:B------:R-:W-:Y:S05]  /*5af0*/  BRA.CONV ~URZ, `(.L_x_41) ;  /* 0x000000237f007947 */ /* 0x000fea000b800000 */
[----:B------:R-:W-:Y:S02]  /*5b00*/  MOV R4, 0x5b20 ;  /* 0x00005b2000047802 */ /* 0x000fe40000000f00 */
[----:B-1----:R-:W-:Y:S05]  /*5b10*/  CALL.REL.NOINC `($__internal_0_$__cuda_sm70_warpsync) ;  /* 0x000004e000007944 */ /* 0x002fea0003c00000 */
.L_x_41:
[----:B------:R-:W-:Y:S01]  /*5b20*/  ULDC.64 UR4, c[0x0][0x300] ;  /* 0x0000c00000047ab9 */ /* 0x000fe20000000a00 */
[----:B------:R-:W-:Y:S01]  /*5b30*/  IMAD.U32 R8, RZ, RZ, UR14 ;  /* 0x0000000eff087e24 */ /* 0x000fe2000f8e00ff */
[----:B------:R-:W-:Y:S01]  /*5b40*/  UIMAD UR4, UR15, UR4, URZ ;  /* 0x000000040f0472a4 */ /* 0x000fe2000f8e023f */
[----:B------:R-:W-:Y:S02]  /*5b50*/  IMAD.U32 R9, RZ, RZ, UR15 ;  /* 0x0000000fff097e24 */ /* 0x000fe4000f8e00ff */
[----:B------:R-:W-:Y:S01]  /*5b60*/  IMAD.WIDE.U32 R6, R8, c[0x0][0x300], R6 ;  /* 0x0000c00008067a25 */ /* 0x000fe200078e0006 */
[----:B------:R-:W-:-:S03]  /*5b70*/  UIMAD UR16, UR14, UR5, UR4 ;  /* 0x000000050e1072a4 */ /* 0x000fc6000f8e0204 */
[----:B------:R-:W-:Y:S02]  /*5b80*/  ULDC.64 UR4, c[0x0][0x308] ;  /* 0x0000c20000047ab9 */ /* 0x000fe40000000a00 */
[----:B------:R-:W-:Y:S01]  /*5b90*/  UIMAD UR4, UR6, UR4, URZ ;  /* 0x00000004060472a4 */ /* 0x000fe2000f8e023f */
[----:B------:R-:W-:-:S03]  /*5ba0*/  IADD3 R7, R7, UR16, RZ ;  /* 0x0000001007077c10 */ /* 0x000fc6000fffe0ff */
[----:B------:R-:W-:Y:S02]  /*5bb0*/  UIMAD UR4, UR7, UR5, UR4 ;  /* 0x00000005070472a4 */ /* 0x000fe4000f8e0204 */
[----:B------:R-:W-:-:S05]  /*5bc0*/  IMAD.WIDE.U32 R6, R0, c[0x0][0x308], R6 ;  /* 0x0000c20000067a25 */ /* 0x000fca00078e0006 */
[----:B------:R-:W-:Y:S02]  /*5bd0*/  IADD3 R0, R7, UR4, RZ ;  /* 0x0000000407007c10 */ /* 0x000fe4000fffe0ff */
[----:B------:R-:W-:-:S04]  /*5be0*/  LEA R8, P0, R6, c[0x0][0x2e8], 0x2 ;  /* 0x0000ba0006087a11 */ /* 0x000fc800078010ff */
[----:B------:R-:W-:Y:S01]  /*5bf0*/  LEA.HI.X R9, R6, c[0x0][0x2ec], R0, 0x2, P0 ;  /* 0x0000bb0006097a11 */ /* 0x000fe200000f1400 */
[----:B------:R-:W-:-:S06]  /*5c00*/  NOP ;  /* 0x0000000000007918 */ /* 0x000fcc0000000000 */
        /* <DEDUP_REMOVED lines=50> */
[----:B-12---:R-:W-:Y:S05]  /*5f30*/  CALL.REL.NOINC `($__internal_0_$__cuda_sm70_warpsync) ;  /* 0x000000c000007944 */ /* 0x006fea0003c00000 */
.L_x_42:
[----:B------:R-:W-:-:S06]  /*5f40*/  NOP ;  /* 0x0000000000007918 */ /* 0x000fcc0000000000 */
[----:B------:R-:W-:Y:S05]  /*5f50*/  @P1 EXIT ;  /* 0x000000000000194d */ /* 0x000fea0003800000 */
        /* <DEDUP_REMOVED lines=8> */
[----:B------:R-:W-:Y:S01]  /*5fe0*/  RED.E.ADD.S32.STRONG.GPU [R2.64], R5 ;  /* 0x000000050200798e */ /* 0x000fe2000c10e38c */
[----:B------:R-:W-:Y:S05]  /*5ff0*/  EXIT ;  /* 0x000000000000794d */ /* 0x000fea0003800000 */
        .weak           $__internal_0_$__cuda_sm70_warpsync
        .type           $__internal_0_$__cuda_sm70_warpsync,@function
        .size           $__internal_0_$__cuda_sm70_warpsync,(.L_x_1384 - $__internal_0_$__cuda_sm70_warpsync)
$__internal_0_$__cuda_sm70_warpsync:
[----:B------:R-:W-:Y:S01]  /*6000*/  MOV R8, R4 ;  /* 0x0000000400087202 */ /* 0x000fe20000000f00 */
[----:B------:R-:W-:Y:S04]  /*6010*/  WARPSYNC R5 ;  /* 0x0000000500007348 */ /* 0x000fe80003800000 */
[----:B------:R-:W-:-:S04]  /*6020*/  MOV R9, 0x0 ;  /* 0x0000000000097802 */ /* 0x000fc80000000f00 */
[----:B------:R-:W-:Y:S05]  /*6030*/  RET.REL.NODEC R8 `(_ZN7cutlass13device_kernelIN5flash19enable_sm80_to_sm89INS1_16FlashAttnBwdSm80INS1_25CollectiveMainloopBwdSm80ILi2ELi1EN4cute5tupleIJNS5_1CILi64EEENS7_ILi128EEENS7_ILi96EEEEEENS_6half_tEfNS_4arch4Sm80ELb0ELb0ELb0ELb0ELb1ELb0ELb0ELb0ELi2ELi2ELi4ELi2ELb1EEENS1_24CollectiveEpilogueBwdGQAISB_fSE_Li256ELb0ELb1EEENS1_19SingleTileSchedulerILb0ELb0ELb0ELi128EEEEEEEEEvNT_6ParamsE) ;  /* 0xffff9fc008007950 */ /* 0x000fea0003c3ffff */
.L_x_43:
        /* <DEDUP_REMOVED lines=12> */
.L_x_1384:


//--------------------- .text._ZN7cutlass13device_kernelIN5flash19enable_sm80_to_sm89INS1_16FlashAttnBwdSm80INS1_25CollectiveMainloopBwdSm80ILi2ELi1EN4cute5tupleIJNS5_1CILi64EEENS7_ILi128EEENS7_ILi96EEEEEENS_6half_tEfNS_4arch4Sm80ELb0ELb0ELb0ELb1ELb0ELb0ELb0ELb0ELi2ELi2ELi4ELi2ELb1EEENS1_21CollectiveEpilogueBwdISB_SC_SE_Li256ELb1ELb0ELi2EEENS1_19SingleTileSchedulerILb1ELb0ELb0ELi128EEEEEEEEEvNT_6ParamsE --------------------------
	.section	.text._ZN7cutlass13device_kernelIN5flash19enable_sm80_to_sm89INS1_16FlashAttnBwdSm80INS1_25CollectiveMainloopBwdSm80ILi2ELi1EN4cute5tupleIJNS5_1CILi64EEENS7_ILi128EEENS7_ILi96EEEEEENS_6half_tEfNS_4arch4Sm80ELb0ELb0ELb0ELb1ELb0ELb0ELb0ELb0ELi2ELi2ELi4ELi2ELb1EEENS1_21CollectiveEpilogueBwdISB_SC_SE_Li256ELb1ELb0ELi2EEENS1_19SingleTileSchedulerILb1ELb0ELb0ELi128EEEEEEEEEvNT_6ParamsE,"ax",@progbits
	.sectioninfo	@"SHI_REGISTERS=255"
	.align	128
.text._ZN7cutlass13device_kernelIN5flash19enable_sm80_to_sm89INS1_16FlashAttnBwdSm80INS1_25CollectiveMainloopBwdSm80ILi2ELi1EN4cute5tupleIJNS5_1CILi64EEENS7_ILi128EEENS7_ILi96EEEEEENS_6half_tEfNS_4arch4Sm80ELb0ELb0ELb0ELb1ELb0ELb0ELb0ELb0ELi2ELi2ELi4ELi2ELb1EEENS1_21CollectiveEpilogueBwdISB_SC_SE_Li256ELb1ELb0ELi2EEENS1_19SingleTileSchedulerILb1ELb0ELb0ELi128EEEEEEEEEvNT_6ParamsE:
        .type           _ZN7cutlass13device_kernelIN5flash19enable_sm80_to_sm89INS1_16FlashAttnBwdSm80INS1_25CollectiveMainloopBwdSm80ILi2ELi1EN4cute5tupleIJNS5_1CILi64EEENS7_ILi128EEENS7_ILi96EEEEEENS_6half_tEfNS_4arch4Sm80ELb0ELb0ELb0ELb1ELb0ELb0ELb0ELb0ELi2ELi2ELi4ELi2ELb1EEENS1_21CollectiveEpilogueBwdISB_SC_SE_Li256ELb1ELb0ELi2EEENS1_19SingleTileSchedulerILb1ELb0ELb0ELi128EEEEEEEEEvNT_6ParamsE,@function
        .size           _ZN7cutlass13device_kernelIN5flash19enable_sm80_to_sm89INS1_16FlashAttnBwdSm80INS1_25CollectiveMainloopBwdSm80ILi2ELi1EN4cute5tupleIJNS5_1CILi64EEENS7_ILi128EEENS7_ILi96EEEEEENS_6half_tEfNS_4arch4Sm80ELb0ELb0ELb0ELb1ELb0ELb0ELb0ELb0ELi2ELi2ELi4ELi2ELb1EEENS1_21CollectiveEpilogueBwdISB_SC_SE_Li256ELb1ELb0ELi2EEENS1_19SingleTileSchedulerILb1ELb0ELb0ELi128EEEEEEEEEvNT_6ParamsE,(.L_x_1386 - _ZN7cutlass13device_kernelIN5flash19enable_sm80_to_sm89INS1_16FlashAttnBwdSm80INS1_25CollectiveMainloopBwdSm80ILi2ELi1EN4cute5tupleIJNS5_1CILi64EEENS7_ILi128EEENS7_ILi96EEEEEENS_6half_tEfNS_4arch4Sm80ELb0ELb0ELb0ELb1ELb0ELb0ELb0ELb0ELi2ELi2ELi4ELi2ELb1EEENS1_21CollectiveEpilogueBwdISB_SC_SE_Li256ELb1ELb0ELi2EEENS1_19SingleTileSchedulerILb1ELb0ELb0ELi128EEEEEEEEEvNT_6ParamsE)
        .other          _ZN7cutlass13device_kernelIN5flash19enable_sm80_to_sm89INS1_16FlashAttnBwdSm80INS1_25CollectiveMainloopBwdSm80ILi2ELi1EN4cute5tupleIJNS5_1CILi64EEENS7_ILi128EEENS7_ILi96EEEEEENS_6half_tEfNS_4arch4Sm80ELb0ELb0ELb0ELb1ELb0ELb0ELb0ELb0ELi2ELi2ELi4ELi2ELb1EEENS1_21CollectiveEpilogueBwdISB_SC_SE_Li256ELb1ELb0ELi2EEENS1_19SingleTileSchedulerILb1ELb0ELb0ELi128EEEEEEEEEvNT_6ParamsE,@"STO_CUDA_ENTRY STV_DEFAULT"
_ZN7cutlass13device_kernelIN5flash19enable_sm80_to_sm89INS1_16FlashAttnBwdSm80INS1_25CollectiveMainloopBwdSm80ILi2ELi1EN4cute5tupleIJNS5_1CILi64EEENS7_ILi128EEENS7_ILi96EEEEEENS_6half_tEfNS_4arch4Sm80ELb0ELb0ELb0ELb1ELb0ELb0ELb0ELb0ELi2ELi2ELi4ELi2ELb1EEENS1_21CollectiveEpilogueBwdISB_SC_SE_Li256ELb1ELb0ELi2EEENS1_19SingleTileSchedulerILb1ELb0ELb0ELi128EEEEEEEEEvNT_6ParamsE:
[----:B------:R-:W-:Y:S02]  /*0000*/  MOV R1, c[0x0][0x28] ;  /* 0x00000a0000017a02 */ /* 0x000fe40000000f00 */
[----:B------:R-:W1:Y:S01]  /*0010*/  S2R R235, SR_TID.X ;  /* 0x0000000000eb7919 */ /* 0x000e620000002100 */
[----:B------:R-:W-:Y:S01]  /*0020*/  IMAD.MOV.U32 R10, RZ, RZ, 0x4 ;  /* 0x00000004ff0a7424 */ /* 0x000fe200078e00ff */
[----:B------:R-:W-:Y:S01]  /*0030*/  ULDC.64 UR12, c[0x0][0x118] ;  /* 0x00004600000c7ab9 */ /* 0x000fe20000000a00 */
[----:B------:R-:W-:Y:S01]  /*0040*/  IADD3 R1, R1, -0x10, RZ ;  /* 0xfffffff001017810 */ /* 0x000fe20007ffe0ff */
[----:B------:R-:W2:Y:S04]  /*0050*/  S2R R241, SR_CTAID.Z ;  /* 0x0000000000f17919 */ /* 0x000ea80000002700 */
[----:B------:R-:W3:Y:S04]  /*0060*/  S2R R2, SR_CTAID.X ;  /* 0x0000000000027919 */ /* 0x000ee80000002500 */
[----:B------:R-:W4:Y:S01]  /*0070*/  S2R R0, SR_CTAID.Y ;  /* 0x0000000000007919 */ /* 0x000f220000002600 */
[----:B-1----:R-:W-:Y:S01]  /*0080*/  SHF.R.U32.HI R3, RZ, 0x5, R235 ;  /* 0x00000005ff037819 */ /* 0x002fe200000116eb */
[----:B--2---:R-:W-:-:S05]  /*0090*/  IMAD.WIDE R4, R241, R10, c[0x0][0x3c0] ;  /* 0x0000f000f1047625 */ /* 0x004fca00078e020a */
[----:B------:R-:W1:Y:S02]  /*00a0*/  SHFL.IDX PT, R3, R3, RZ, 0x1f ;  /* 0x00001fff03037589 */ /* 0x000e6400000e0000 */
[----:B-1----:R-:W-:-:S13]  /*00b0*/  ISETP.NE.AND P0, PT, R3, RZ, PT ;  /* 0x000000ff0300720c */ /* 0x002fda0003f05270 */
[----:B------:R-:W-:Y:S05]  /*00c0*/  @!P0 BRA `(.L_x_44) ;  /* 0x0000012000008947 */ /* 0x000fea0003800000 */
[----:B---34-:R-:W-:-:S04]  /*00d0*/  ISETP.NE.U32.AND P0, PT, RZ, c[0x0][0x3c0], PT ;  /* 0x0000f000ff007a0c */ /* 0x018fc80003f05070 */
[----:B------:R-:W-:-:S13]  /*00e0*/  ISETP.NE.AND.EX P0, PT, RZ, c[0x0][0x3c4], PT, P0 ;  /* 0x0000f100ff007a0c */ /* 0x000fda0003f05300 */
[----:B------:R-:W-:Y:S05]  /*00f0*/  @!P0 BRA `(.L_x_45) ;  /* 0x0000002000008947 */ /* 0x000fea0003800000 */
[----:B------:R1:W5:Y:S01]  /*0100*/  LDG.E R4, [R4.64] ;  /* 0x0000000c04047981 */ /* 0x000362000c1e1900 */
[----:B------:R-:W-:Y:S05]  /*0110*/  BRA `(.L_x_46) ;  /* 0x0000009000007947 */ /* 0x000fea0003800000 */
.L_x_45:
[----:B------:R-:W-:-:S04]  /*0120*/  ISETP.NE.U32.AND P0, PT, RZ, c[0x0][0x3b8], PT ;  /* 0x0000ee00ff007a0c */ /* 0x000fc80003f05070 */
[----:B------:R-:W-:-:S13]  /*0130*/  ISETP.NE.AND.EX P0, PT, RZ, c[0x0][0x3bc], PT, P0 ;  /* 0x0000ef00ff007a0c */ /* 0x000fda0003f05300 */
[----:B------:R-:W-:Y:S05]  /*0140*/  @!P0 BRA `(.L_x_47) ;  /* 0x0000005000008947 */ /* 0x000fea0003800000 */
[----:B------:R-:W-:-:S05]  /*0150*/  IMAD.WIDE R6, R241, R10, c[0x0][0x3b8] ;  /* 0x0000ee00f1067625 */ /* 0x000fca00078e020a */
[----:B------:R-:W2:Y:S04]  /*0160*/  LDG.E R4, [R6.64] ;  /* 0x0000000c06047981 */ /* 0x000ea8000c1e1900 */
[----:B------:R-:W2:Y:S02]  /*0170*/  LDG.E R3, [R6.64+0x4] ;  /* 0x0000040c06037981 */ /* 0x000ea4000c1e1900 */
[----:B--2---:R-:W-:Y:S01]  /*0180*/  IADD3 R4, -R4, R3, RZ ;  /* 0x0000000304047210 */ /* 0x004fe20007ffe1ff */
[----:B------:R-:W-:Y:S05]  /*0190*/  BRA `(.L_x_46) ;  /* 0x0000001000007947 */ /* 0x000fea0003800000 */
.L_x_47:
[----:B------:R-:W-:Y:S02]  /*01a0*/  MOV R4, c[0x0][0x3a4] ;  /* 0x0000e90000047a02 */ /* 0x000fe40000000f00 */
.L_x_46:
[----:B------:R-:W-:-:S05]  /*01b0*/  IMAD.SHL.U32 R3, R2, 0x80, RZ ;  /* 0x0000008002037824 */ /* 0x000fca00078e00ff */
[----:B-----5:R-:W-:-:S04]  /*01c0*/  ISETP.GE.AND P0, PT, R3, R4, PT ;  /* 0x000000040300720c */ /* 0x020fc80003f06270 */
[----:B------:R-:W-:Y:S01]  /*01d0*/  SEL R241, R241, 0xffffffff, !P0 ;  /* 0xfffffffff1f17807 */ /* 0x000fe20004000000 */
[----:B------:R-:W-:Y:S05]  /*01e0*/  BRA `(.L_x_48) ;  /* 0x0000011000007947 */ /* 0x000fea0003800000 */
.L_x_44:
[----:B---34-:R-:W-:-:S04]  /*01f0*/  ISETP.NE.U32.AND P0, PT, RZ, c[0x0][0x3c0], PT ;  /* 0x0000f000ff007a0c */ /* 0x018fc80003f05070 */
[----:B------:R-:W-:-:S13]  /*0200*/  ISETP.NE.AND.EX P0, PT, RZ, c[0x0][0x3c4], PT, P0 ;  /* 0x0000f100ff007a0c */ /* 0x000fda0003f05300 */
[----:B------:R-:W-:Y:S05]  /*0210*/  @!P0 BRA `(.L_x_49) ;  /* 0x0000002000008947 */ /* 0x000fea0003800000 */
[----:B------:R1:W5:Y:S01]  /*0220*/  LDG.E R4, [R4.64] ;  /* 0x0000000c04047981 */ /* 0x000362000c1e1900 */
[----:B------:R-:W-:Y:S05]  /*0230*/  BRA `(.L_x_50) ;  /* 0x0000009000007947 */ /* 0x000fea0003800000 */
.L_x_49:
        /* <DEDUP_REMOVED lines=8> */
.L_x_51:
[----:B------:R-:W-:Y:S02]  /*02c0*/  MOV R4, c[0x0][0x3a4] ;  /* 0x0000e90000047a02 */ /* 0x000fe40000000f00 */
.L_x_50:
[----:B------:R-:W-:-:S05]  /*02d0*/  IMAD.SHL.U32 R3, R2, 0x80, RZ ;  /* 0x0000008002037824 */ /* 0x000fca00078e00ff */
[----:B-----5:R-:W-:-:S04]  /*02e0*/  ISETP.GE.AND P0, PT, R3, R4, PT ;  /* 0x000000040300720c */ /* 0x020fc80003f06270 */
[----:B------:R-:W-:-:S04]  /*02f0*/  SEL R241, R241, 0xffffffff, !P0 ;  /* 0xfffffffff1f17807 */ /* 0x000fc80004000000 */
.L_x_48:
[----:B------:R-:W-:-:S13]  /*0300*/  ISETP.GE.AND P0, PT, R241, RZ, PT ;  /* 0x000000fff100720c */ /* 0x000fda0003f06270 */
[----:B------:R-:W-:Y:S05]  /*0310*/  @!P0 EXIT ;  /* 0x000000000000894d */ /* 0x000fea0003800000 */
[----:B------:R-:W-:Y:S01]  /*0320*/  ISETP.NE.U32.AND P4, PT, RZ, c[0x0][0x2c8], PT ;  /* 0x0000b200ff007a0c */ /* 0x000fe20003f85070 */
[----:B------:R-:W-:Y:S01]  /*0330*/  IMAD.WIDE R14, R241, R10, c[0x0][0x2c8] ;  /* 0x0000b200f10e7625 */ /* 0x000fe200078e020a */
[----:B------:R-:W-:Y:S02]  /*0340*/  ISETP.NE.U32.AND P0, PT, RZ, c[0x0][0x2d8], PT ;  /* 0x0000b600ff007a0c */ /* 0x000fe40003f05070 */
[----:B------:R-:W-:Y:S02]  /*0350*/  ISETP.NE.AND.EX P4, PT, RZ, c[0x0][0x2cc], PT, P4 ;  /* 0x0000b300ff007a0c */ /* 0x000fe40003f85340 */
[----:B------:R-:W-:Y:S02]  /*0360*/  ISETP.NE.AND.EX P0, PT, RZ, c[0x0][0x2dc], PT, P0 ;  /* 0x0000b700ff007a0c */ /* 0x000fe40003f05300 */
[----:B------:R-:W-:-:S04]  /*0370*/  ISETP.NE.U32.AND P3, PT, RZ, c[0x0][0x2d0], PT ;  /* 0x0000b400ff007a0c */ /* 0x000fc80003f65070 */
[----:B------:R-:W-:-:S05]  /*0380*/  ISETP.NE.AND.EX P3, PT, RZ, c[0x0][0x2d4], PT, P3 ;  /* 0x0000b500ff007a0c */ /* 0x000fca0003f65330 */
[----:B------:R-:W2:Y:S02]  /*0390*/  @P4 LDG.E R4, [R14.64] ;  /* 0x0000000c0e044981 */ /* 0x000ea4000c1e1900 */
[----:B------:R-:W-:-:S04]  /*03a0*/  @P0 IMAD.WIDE R6, R241, R10, c[0x0][0x2d8] ;  /* 0x0000b600f1060625 */ /* 0x000fc800078e020a */
[----:B------:R-:W-:Y:S02]  /*03b0*/  IMAD.MOV.U32 R3, RZ, RZ, RZ ;  /* 0x000000ffff037224 */ /* 0x000fe400078e00ff */
[----:B------:R3:W4:Y:S01]  /*03c0*/  @P0 LDG.E R6, [R6.64] ;  /* 0x0000000c06060981 */ /* 0x000722000c1e1900 */
[----:B-1----:R-:W-:Y:S02]  /*03d0*/  IMAD.MOV.U32 R5, RZ, RZ, RZ ;  /* 0x000000ffff057224 */ /* 0x002fe400078e00ff */
[C---:B------:R-:W-:Y:S01]  /*03e0*/  IMAD.WIDE R12, R241.reuse, R10, c[0x0][0x2d0] ;  /* 0x0000b400f10c7625 */ /* 0x040fe200078e020a */
[----:B------:R1:W5:Y:S04]  /*03f0*/  @P4 LDG.E R3, [R14.64] ;  /* 0x0000000c0e034981 */ /* 0x000368000c1e1900 */
[----:B------:R1:W5:Y:S01]  /*0400*/  @P3 LDG.E R5, [R12.64] ;  /* 0x0000000c0c053981 */ /* 0x000362000c1e1900 */
[----:B------:R-:W-:Y:S01]  /*0410*/  ULDC UR10, c[0x0][0x168] ;  /* 0x00005a00000a7ab9 */ /* 0x000fe20000000800 */
[----:B--2---:R-:W-:-:S05]  /*0420*/  @P4 IMAD R4, R241, 0x40, R4 ;  /* 0x00000040f1044824 */ /* 0x004fca00078e0204 */
[----:B---3--:R-:W-:-:S04]  /*0430*/  @P4 SHF.R.S32.HI R7, RZ, 0x1f, R4 ;  /* 0x0000001fff074819 */ /* 0x008fc80000011404 */
[----:B------:R-:W-:Y:S01]  /*0440*/  @P4 LEA.HI R7, R7, R4, RZ, 0x6 ;  /* 0x0000000407074211 */ /* 0x000fe200078f30ff */
[----:B----4-:R1:W2:Y:S01]  /*0450*/  @P0 R2UR UR10, R6 ;  /* 0x00000000060a03c2 */ /* 0x0102a200000e0000 */
[----:B------:R-:W-:Y:S02]  /*0460*/  IMAD.MOV.U32 R4, RZ, RZ, RZ ;  /* 0x000000ffff047224 */ /* 0x000fe400078e00ff */
[----:B------:R-:W-:Y:S01]  /*0470*/  @P4 LOP3.LUT R4, R7, 0xffffffc0, RZ, 0xc0, !PT ;  /* 0xffffffc007044812 */ /* 0x000fe200078ec0ff */
[----:B------:R-:W-:Y:S01]  /*0480*/  IMAD.MOV.U32 R7, RZ, RZ, c[0x0][0x198] ;  /* 0x00006600ff077624 */ /* 0x000fe200078e00ff */
[----:B-12---:R-:W-:Y:S05]  /*0490*/  @P0 BRA `(.L_x_52) ;  /* 0x0000006000000947 */ /* 0x006fea0003800000 */
[----:B------:R-:W-:Y:S05]  /*04a0*/  @!P4 BRA `(.L_x_52) ;  /* 0x000000500000c947 */ /* 0x000fea0003800000 */
[----:B------:R-:W2:Y:S04]  /*04b0*/  LDG.E R8, [R14.64] ;  /* 0x0000000c0e087981 */ /* 0x000ea8000c1e1900 */
[----:B------:R-:W3:Y:S01]  /*04c0*/  LDG.E R6, [R14.64+0x4] ;  /* 0x0000040c0e067981 */ /* 0x000ee2000c1e1900 */
[----:B--2---:R-:W1:Y:S08]  /*04d0*/  R2UR UR10, R8 ;  /* 0x00000000080a73c2 */ /* 0x004e7000000e0000 */
[----:B---3--:R-:W1:Y:S02]  /*04e0*/  R2UR UR4, R6 ;  /* 0x00000000060473c2 */ /* 0x008e6400000e0000 */
[----:B-1----:R-:W-:-:S06]  /*04f0*/  UIADD3 UR10, -UR10, UR4, URZ ;  /* 0x000000040a0a7290 */ /* 0x002fcc000fffe13f */
.L_x_52:
[----:B------:R-:W-:-:S04]  /*0500*/  ISETP.NE.U32.AND P0, PT, RZ, c[0x0][0x2e0], PT ;  /* 0x0000b800ff007a0c */ /* 0x000fc80003f05070 */
[----:B------:R-:W-:-:S13]  /*0510*/  ISETP.NE.AND.EX P0, PT, RZ, c[0x0][0x2e4], PT, P0 ;  /* 0x0000b900ff007a0c */ /* 0x000fda0003f05300 */
[----:B------:R-:W-:Y:S05]  /*0520*/  @!P0 BRA `(.L_x_53) ;  /* 0x0000003000008947 */ /* 0x000fea0003800000 */
[----:B------:R-:W-:-:S05]  /*0530*/  IMAD.WIDE R10, R241, R10, c[0x0][0x2e0] ;  /* 0x0000b800f10a7625 */ /* 0x000fca00078e020a */
[----:B------:R1:W5:Y:S01]  /*0540*/  LDG.E R7, [R10.64] ;  /* 0x0000000c0a077981 */ /* 0x000362000c1e1900 */
[----:B------:R-:W-:Y:S05]  /*0550*/  BRA `(.L_x_54) ;  /* 0x0000004000007947 */ /* 0x000fea0003800000 */
.L_x_53:
[----:B------:R-:W-:Y:S05]  /*0560*/  @!P3 BRA `(.L_x_54) ;  /* 0x000000300000b947 */ /* 0x000fea0003800000 */
[----:B------:R-:W2:Y:S04]  /*0570*/  LDG.E R7, [R12.64] ;  /* 0x0000000c0c077981 */ /* 0x000ea8000c1e1900 */
[----:B------:R-:W2:Y:S02]  /*0580*/  LDG.E R6, [R12.64+0x4] ;  /* 0x0000040c0c067981 */ /* 0x000ea4000c1e1900 */
[----:B--2---:R-:W-:Y:S02]  /*0590*/  IADD3 R7, -R7, R6, RZ ;  /* 0x0000000607077210 */ /* 0x004fe40007ffe1ff */
.L_x_54:
[----:B------:R-:W-:Y:S01]  /*05a0*/  UISETP.GE.AND UP0, UPT, UR10, 0x1, UPT ;  /* 0x000000010a00788c */ /* 0x000fe2000bf06270 */
[----:B------:R-:W-:Y:S01]  /*05b0*/  PLOP3.LUT P1, PT, PT, PT, PT, 0x80, 0x0 ;  /* 0x000000000000781c */ /* 0x000fe20003f2f070 */
[----:B------:R-:W-:Y:S01]  /*05c0*/  CS2R R150, SRZ ;  /* 0x0000000000967805 */ /* 0x000fe2000001ff00 */
[----:B------:R-:W-:Y:S01]  /*05d0*/  CS2R R148, SRZ ;  /* 0x0000000000947805 */ /* 0x000fe2000001ff00 */
[----:B------:R-:W-:Y:S01]  /*05e0*/  CS2R R154, SRZ ;  /* 0x00000000009a7805 */ /* 0x000fe2000001ff00 */
[----:B------:R-:W-:Y:S01]  /*05f0*/  CS2R R152, SRZ ;  /* 0x0000000000987805 */ /* 0x000fe2000001ff00 */
[----:B------:R-:W-:Y:S01]  /*0600*/  PLOP3.LUT P0, PT, PT, PT, UP0, 0x80, 0x0 ;  /* 0x000000000000781c */ /* 0x000fe20003f0f008 */
        /* <DEDUP_REMOVED lines=44> */
[----:B------:R-:W-:Y:S05]  /*08d0*/  @!P0 BRA `(.L_x_55) ;  /* 0x00004cf000008947 */ /* 0x000fea0003800000 */
[----:B------:R-:W-:Y:S01]  /*08e0*/  IMAD.MOV.U32 R6, RZ, RZ, c[0x0][0x248] ;  /* 0x00009200ff067624 */ /* 0x000fe200078e00ff */
[--C-:B------:R-:W-:Y:S01]  /*08f0*/  SHF.R.S32.HI R8, RZ, 0x1f, R235.reuse ;  /* 0x0000001fff087819 */ /* 0x100fe200000114eb */
[----:B-1----:R-:W-:Y:S01]  /*0900*/  IMAD R11, R4, 0x60, RZ ;  /* 0x00000060040b7824 */ /* 0x002fe200078e02ff */
[----:B------:R-:W-:Y:S01]  /*0910*/  SHF.R.S32.HI R9, RZ, 0x1f, R4 ;  /* 0x0000001fff097819 */ /* 0x000fe20000011404 */
[----:B------:R-:W-:Y:S01]  /*0920*/  IMAD.SHL.U32 R10, R235, 0x4, RZ ;  /* 0x00000004eb0a7824 */ /* 0x000fe200078e00ff */
[----:B------:R-:W-:Y:S01]  /*0930*/  ISETP.NE.AND P2, PT, R6, 0x1, PT ;  /* 0x000000010600780c */ /* 0x000fe20003f45270 */
[--C-:B------:R-:W-:Y:S01]  /*0940*/  IMAD.MOV.U32 R19, RZ, RZ, R0.reuse ;  /* 0x000000ffff137224 */ /* 0x100fe200078e0000 */
[----:B------:R-:W-:Y:S01]  /*0950*/  SHF.R.S32.HI R6, RZ, 0x1f, R235 ;  /* 0x0000001fff067819 */ /* 0x000fe200000114eb */
[----:B-----5:R-:W-:Y:S01]  /*0960*/  IMAD R7, R2, -0x80, R7 ;  /* 0xffffff8002077824 */ /* 0x020fe200078e0207 */
[CC--:B------:R-:W-:Y:S01]  /*0970*/  IADD3 R16, P0, R11.reuse, R235.reuse, RZ ;  /* 0x000000eb0b107210 */ /* 0x0c0fe20007f1e0ff */
[----:B------:R-:W-:Y:S01]  /*0980*/  IMAD.MOV.U32 R220, RZ, RZ, 0x20 ;  /* 0x00000020ffdc7424 */ /* 0x000fe200078e00ff */
[----:B------:R-:W-:Y:S01]  /*0990*/  LEA.HI R15, R8, R235, RZ, 0x2 ;  /* 0x000000eb080f7211 */ /* 0x000fe200078f10ff */
[----:B------:R-:W-:Y:S01]  /*09a0*/  IMAD.MOV.U32 R231, RZ, RZ, 0x10 ;  /* 0x00000010ffe77424 */ /* 0x000fe200078e00ff */
[----:B------:R-:W-:Y:S01]  /*09b0*/  IADD3 R20, P1, R10, R4, RZ ;  /* 0x000000040a147210 */ /* 0x000fe20007f3e0ff */
[----:B------:R-:W-:Y:S01]  /*09c0*/  UIADD3 UR6, UR10, 0x3f, URZ ;  /* 0x0000003f0a067890 */ /* 0x000fe2000fffe03f */
[----:B------:R-:W-:Y:S01]  /*09d0*/  LEA.HI.X.SX32 R17, R11, R6, 0x1, P0 ;  /* 0x000000060b117211 */ /* 0x000fe200000f0eff */
[----:B------:R-:W-:Y:S01]  /*09e0*/  CS2R R154, SRZ ;  /* 0x00000000009a7805 */ /* 0x000fe2000001ff00 */
[----:B------:R-:W-:Y:S01]  /*09f0*/  SHF.R.S32.HI R240, RZ, 0x2, R15 ;  /* 0x00000002fff07819 */ /* 0x000fe2000001140f */
[----:B------:R-:W-:Y:S01]  /*0a00*/  @P2 IMAD.HI.U32 R6, R0, c[0x0][0x24c], RZ ;  /* 0x0000930000062a27 */ /* 0x000fe200078e00ff */
[----:B------:R-:W-:Y:S01]  /*0a10*/  LEA.HI.X.SX32 R21, R10, R9, 0x1, P1 ;  /* 0x000000090a157211 */ /* 0x000fe200008f0eff */
[----:B------:R-:W-:Y:S01]  /*0a20*/  USHF.R.S32.HI UR5, URZ, 0x1f, UR6 ;  /* 0x0000001f3f057899 */ /* 0x000fe20008011406 */
[----:B------:R-:W-:Y:S01]  /*0a30*/  SHF.R.S32.HI R4, RZ, 0x1f, R0 ;  /* 0x0000001fff047819 */ /* 0x000fe20000011400 */
[----:B------:R-:W-:Y:S01]  /*0a40*/  CS2R R152, SRZ ;  /* 0x0000000000987805 */ /* 0x000fe2000001ff00 */
[----:B------:R-:W-:Y:S01]  /*0a50*/  SHF.R.S32.HI R10, RZ, 0x1f, R240 ;  /* 0x0000001fff0a7819 */ /* 0x000fe200000114f0 */
[----:B------:R-:W-:Y:S01]  /*0a60*/  IMAD.WIDE.U32 R22, R0, c[0x0][0x270], R20 ;  /* 0x00009c0000167a25 */ /* 0x000fe200078e0014 */
[C---:B------:R-:W-:Y:S01]  /*0a70*/  IADD3 R34, P0, R240.reuse, R5, RZ ;  /* 0x00000005f0227210 */ /* 0x040fe20007f1e0ff */
[----:B------:R-:W-:Y:S01]  /*0a80*/  ULEA.HI UR5, UR5, UR6, URZ, 0x6 ;  /* 0x0000000605057291 */ /* 0x000fe2000f8f303f */
[----:B------:R-:W-:Y:S01]  /*0a90*/  IADD3 R29, P1, R240, R3, RZ ;  /* 0x00000003f01d7210 */ /* 0x000fe20007f3e0ff */
[----:B------:R-:W-:Y:S01]  /*0aa0*/  IMAD R11, R4, c[0x0][0x288], RZ ;  /* 0x0000a200040b7a24 */ /* 0x000fe200078e02ff */
[----:B------:R-:W-:Y:S01]  /*0ab0*/  @P2 SHF.R.U32.HI R19, RZ, c[0x0][0x250], R6 ;  /* 0x00009400ff132a19 */ /* 0x000fe20000011606 */
[----:B------:R-:W-:Y:S01]  /*0ac0*/  IMAD.WIDE.U32 R20, R0, c[0x0][0x288], R20 ;  /* 0x0000a20000147a25 */ /* 0x000fe200078e0014 */
[-C--:B------:R-:W-:Y:S01]  /*0ad0*/  LEA.HI R6, R8, R235.reuse, RZ, 0x4 ;  /* 0x000000eb08067211 */ /* 0x080fe200078f20ff */
[----:B------:R-:W-:Y:S01]  /*0ae0*/  CS2R R150, SRZ ;  /* 0x0000000000967805 */ /* 0x000fe2000001ff00 */
[-C--:B------:R-:W-:Y:S01]  /*0af0*/  LEA.HI.X.SX32 R35, R5, R10.reuse, 0x1, P0 ;  /* 0x0000000a05237211 */ /* 0x080fe200000f0eff */
[----:B------:R-:W-:Y:S01]  /*0b00*/  IMAD R5, R4, c[0x0][0x270], RZ ;  /* 0x00009c0004057a24 */ /* 0x000fe200078e02ff */
[----:B------:R-:W-:Y:S01]  /*0b10*/  LEA.HI.X.SX32 R3, R3, R10, 0x1, P1 ;  /* 0x0000000a03037211 */ /* 0x000fe200008f0eff */
[C---:B------:R-:W-:Y:S01]  /*0b20*/  IMAD R36, R0.reuse, c[0x0][0x28c], R11 ;  /* 0x0000a30000247a24 */ /* 0x040fe200078e020b */
[----:B------:R-:W-:Y:S01]  /*0b30*/  SHF.R.S32.HI R10, RZ, 0x4, R6 ;  /* 0x00000004ff0a7819 */ /* 0x000fe20000011406 */
[----:B------:R-:W-:Y:S01]  /*0b40*/  IMAD R38, R0, c[0x0][0x274], R5 ;  /* 0x00009d0000267a24 */ /* 0x000fe200078e0205 */
[-C--:B------:R-:W-:Y:S01]  /*0b50*/  LEA.HI R9, R8, R235.reuse, RZ, 0x3 ;  /* 0x000000eb08097211 */ /* 0x080fe200078f18ff */
[----:B------:R-:W-:Y:S01]  /*0b60*/  IMAD.WIDE R34, R2, 0x80, R34 ;  /* 0x0000008002227825 */ /* 0x000fe200078e0222 */
[----:B------:R-:W-:Y:S01]  /*0b70*/  LOP3.LUT R12, R15, 0xfffffffc, RZ, 0xc0, !PT ;  /* 0xfffffffc0f0c7812 */ /* 0x000fe200078ec0ff */
[----:B------:R-:W-:Y:S01]  /*0b80*/  CS2R R148, SRZ ;  /* 0x0000000000947805 */ /* 0x000fe2000001ff00 */
[----:B------:R-:W-:Y:S01]  /*0b90*/  LEA.HI R5, R6, R10, RZ, 0x1 ;  /* 0x0000000a06057211 */ /* 0x000fe200078f08ff */
[----:B------:R-:W-:Y:S01]  /*0ba0*/  IMAD.SHL.U32 R13, R9, 0x8, RZ ;  /* 0x00000008090d7824 */ /* 0x000fe200078e00ff */
[----:B------:R-:W-:Y:S01]  /*0bb0*/  SHF.R.S32.HI R2, RZ, 0x1f, R19 ;  /* 0x0000001fff027819 */ /* 0x000fe20000011413 */
[----:B------:R-:W-:Y:S01]  /*0bc0*/  IMAD.IADD R11, R235, 0x1, -R12 ;  /* 0x00000001eb0b7824 */ /* 0x000fe200078e0a0c */
[----:B------:R-:W-:Y:S01]  /*0bd0*/  LOP3.LUT R5, R5, 0xfffffffe, RZ, 0xc0, !PT ;  /* 0xfffffffe05057812 */ /* 0x000fe200078ec0ff */
[----:B------:R-:W-:Y:S01]  /*0be0*/  IMAD R18, R3, c[0x0][0x178], RZ ;  /* 0x00005e0003127a24 */ /* 0x000fe200078e02ff */
[----:B------:R-:W-:Y:S01]  /*0bf0*/  LOP3.LUT R13, R13, 0xc0, RZ, 0xc0, !PT ;  /* 0x000000c00d0d7812 */ /* 0x000fe200078ec0ff */
[----:B------:R-:W-:Y:S01]  /*0c00*/  IMAD.SHL.U32 R12, R11, 0x8, RZ ;  /* 0x000000080b0c7824 */ /* 0x000fe200078e00ff */
[----:B------:R-:W-:Y:S01]  /*0c10*/  LEA.HI R237, R15, R240, RZ, 0x1 ;  /* 0x000000f00fed7211 */ /* 0x000fe200078f08ff */
[----:B------:R-:W-:Y:S01]  /*0c20*/  IMAD.IADD R5, R10, 0x1, -R5 ;  /* 0x000000010a057824 */ /* 0x000fe200078e0a05 */
[----:B------:R-:W-:Y:S01]  /*0c30*/  SHF.R.U32.HI R26, RZ, 0x3, R13 ;  /* 0x00000003ff1a7819 */ /* 0x000fe2000001160d */
[----:B------:R-:W-:Y:S01]  /*0c40*/  IMAD R10, R2, c[0x0][0x1e0], RZ ;  /* 0x00007800020a7a24 */ /* 0x000fe200078e02ff */
[----:B------:R-:W-:Y:S01]  /*0c50*/  LOP3.LUT R13, R13, 0x18, R12, 0xf8, !PT ;  /* 0x000000180d0d7812 */ /* 0x000fe200078ef80c */
[----:B------:R-:W-:Y:S01]  /*0c60*/  IMAD R14, R3, c[0x0][0x208], RZ ;  /* 0x00008200030e7a24 */ /* 0x000fe200078e02ff */
[-C--:B------:R-:W-:Y:S01]  /*0c70*/  LEA.HI R3, R8, R235.reuse, RZ, 0x5 ;  /* 0x000000eb08037211 */ /* 0x080fe200078f28ff */
[----:B------:R-:W-:Y:S01]  /*0c80*/  IMAD R2, R2, c[0x0][0x1b0], RZ ;  /* 0x00006c0002027a24 */ /* 0x000fe200078e02ff */
[----:B------:R-:W-:Y:S01]  /*0c90*/  LOP3.LUT R237, R237, 0x7fffffe, RZ, 0xc0, !PT ;  /* 0x07fffffeeded7812 */ /* 0x000fe200078ec0ff */
[----:B------:R-:W-:Y:S01]  /*0ca0*/  IMAD.IADD R39, R23, 0x1, R38 ;  /* 0x0000000117277824 */ /* 0x000fe200078e0226 */
[----:B------:R-:W-:Y:S01]  /*0cb0*/  LOP3.LUT R26, R13, R26, RZ, 0x3c, !PT ;  /* 0x0000001a0d1a7212 */ /* 0x000fe200078e3cff */
[----:B------:R-:W-:Y:S01]  /*0cc0*/  IMAD.IADD R37, R21, 0x1, R36 ;  /* 0x0000000115257824 */ /* 0x000fe200078e0224 */
[----:B------:R-:W-:Y:S01]  /*0cd0*/  SHF.R.S32.HI R21, RZ, 0x1f, R241 ;  /* 0x0000001fff157819 */ /* 0x000fe200000114f1 */
[C---:B------:R-:W-:Y:S01]  /*0ce0*/  IMAD R23, R19.reuse, c[0x0][0x1b4], R2 ;  /* 0x00006d0013177a24 */ /* 0x040fe200078e0202 */
[----:B------:R-:W-:Y:S01]  /*0cf0*/  SHF.R.S32.HI R2, RZ, 0x5, R3 ;  /* 0x00000005ff027819 */ /* 0x000fe20000011403 */
[----:B------:R-:W-:Y:S01]  /*0d00*/  IMAD.IADD R237, R240, 0x1, -R237 ;  /* 0x00000001f0ed7824 */ /* 0x000fe200078e0aed */
[----:B------:R-:W-:Y:S01]  /*0d10*/  SHF.R.S32.HI R13, RZ, 0x1f, R12 ;  /* 0x0000001fff0d7819 */ /* 0x000fe2000001140c */
[----:B------:R-:W-:Y:S01]  /*0d20*/  IMAD R27, R19, c[0x0][0x1e4], R10 ;  /* 0x00007900131b7a24 */ /* 0x000fe200078e020a */
[C---:B------:R-:W-:Y:S01]  /*0d30*/  SEL R10, R21.reuse, RZ, !P4 ;  /* 0x000000ff150a7207 */ /* 0x040fe20006000000 */
[----:B------:R-:W-:Y:S01]  /*0d40*/  IMAD R237, R2, 0x8, R237 ;  /* 0x0000000802ed7824 */ /* 0x000fe200078e02ed */
[----:B------:R-:W-:Y:S01]  /*0d50*/  SEL R21, R21, RZ, !P3 ;  /* 0x000000ff15157207 */ /* 0x000fe20005800000 */
[----:B------:R-:W-:Y:S01]  /*0d60*/  IMAD.WIDE.U32 R40, R19, c[0x0][0x1e0], R12 ;  /* 0x0000780013287a25 */ /* 0x000fe200078e000c */
[C---:B------:R-:W-:Y:S01]  /*0d70*/  SEL R242, R241.reuse, RZ, !P4 ;  /* 0x000000fff1f27207 */ /* 0x040fe20006000000 */
[----:B------:R-:W-:Y:S01]  /*0d80*/  CS2R R146, SRZ ;  /* 0x0000000000927805 */ /* 0x000fe2000001ff00 */
[C---:B------:R-:W-:Y:S01]  /*0d90*/  IADD3 R239, R12.reuse, 0x40, RZ ;  /* 0x000000400cef7810 */ /* 0x040fe20007ffe0ff */
[----:B------:R-:W-:Y:S01]  /*0da0*/  IMAD.MOV.U32 R38, RZ, RZ, R22 ;  /* 0x000000ffff267224 */ /* 0x000fe200078e0016 */
[----:B------:R-:W-:Y:S01]  /*0db0*/  SEL R22, R241, RZ, !P3 ;  /* 0x000000fff1167207 */ /* 0x000fe20005800000 */
[C---:B------:R-:W-:Y:S01]  /*0dc0*/  IMAD R18, R29.reuse, c[0x0][0x17c], R18 ;  /* 0x00005f001d127a24 */ /* 0x040fe200078e0212 */
[----:B------:R-:W-:Y:S01]  /*0dd0*/  ISETP.GE.AND P3, PT, R12, c[0x0][0x1cc], PT ;  /* 0x000073000c007a0c */ /* 0x000fe20003f66270 */
[C---:B------:R-:W-:Y:S01]  /*0de0*/  IMAD R14, R29.reuse, c[0x0][0x20c], R14 ;  /* 0x000083001d0e7a24 */ /* 0x040fe200078e020e */
[----:B------:R-:W-:Y:S01]  /*0df0*/  LOP3.LUT R6, R6, 0xfffffff0, RZ, 0xc0, !PT ;  /* 0xfffffff006067812 */ /* 0x000fe200078ec0ff */
[C-C-:B------:R-:W-:Y:S01]  /*0e00*/  IMAD.WIDE.U32 R30, R29.reuse, c[0x0][0x178], R12.reuse ;  /* 0x00005e001d1e7a25 */ /* 0x140fe200078e000c */
[----:B------:R-:W-:Y:S01]  /*0e10*/  LEA.HI R232, R8, R235, RZ, 0x7 ;  /* 0x000000eb08e87211 */ /* 0x000fe200078f38ff */
[----:B------:R-:W-:Y:S01]  /*0e20*/  CS2R R144, SRZ ;  /* 0x0000000000907805 */ /* 0x000fe2000001ff00 */
[----:B------:R-:W-:Y:S01]  /*0e30*/  CS2R R142, SRZ ;  /* 0x00000000008e7805 */ /* 0x000fe2000001ff00 */
[----:B------:R-:W-:Y:S01]  /*0e40*/  IMAD.WIDE.U32 R28, R29, c[0x0][0x208], R12 ;  /* 0x000082001d1c7a25 */ /* 0x000fe200078e000c */
[----:B------:R-:W-:Y:S01]  /*0e50*/  SHF.R.U32.HI R232, RZ, 0x4, R232 ;  /* 0x00000004ffe87819 */ /* 0x000fe200000116e8 */
[----:B------:R-:W-:Y:S01]  /*0e60*/  CS2R R140, SRZ ;  /* 0x00000000008c7805 */ /* 0x000fe2000001ff00 */
[----:B------:R-:W-:Y:S01]  /*0e70*/  CS2R R138, SRZ ;  /* 0x00000000008a7805 */ /* 0x000fe2000001ff00 */
[----:B------:R-:W-:Y:S01]  /*0e80*/  IMAD.WIDE.U32 R24, R19, c[0x0][0x1b0], R12 ;  /* 0x00006c0013187a25 */ /* 0x000fe200078e000c */
[----:B------:R-:W-:Y:S01]  /*0e90*/  CS2R R136, SRZ ;  /* 0x0000000000887805 */ /* 0x000fe2000001ff00 */
[----:B------:R-:W-:Y:S01]  /*0ea0*/  CS2R R134, SRZ ;  /* 0x0000000000867805 */ /* 0x000fe2000001ff00 */
[----:B------:R-:W-:Y:S01]  /*0eb0*/  CS2R R132, SRZ ;  /* 0x0000000000847805 */ /* 0x000fe2000001ff00 */
[----:B------:R-:W-:Y:S01]  /*0ec0*/  IMAD.U32 R237, R237, 0x20, R26 ;  /* 0x00000020eded7824 */ /* 0x000fe200078e001a */
[----:B------:R-:W-:Y:S01]  /*0ed0*/  CS2R R130, SRZ ;  /* 0x0000000000827805 */ /* 0x000fe2000001ff00 */
[C---:B------:R-:W-:Y:S01]  /*0ee0*/  IMAD R19, R10.reuse, c[0x0][0x278], RZ ;  /* 0x00009e000a137a24 */ /* 0x040fe200078e02ff */
[----:B------:R-:W-:Y:S01]  /*0ef0*/  CS2R R128, SRZ ;  /* 0x0000000000807805 */ /* 0x000fe2000001ff00 */
[----:B------:R-:W-:Y:S01]  /*0f00*/  IMAD R13, R21, c[0x0][0x1e8], RZ ;  /* 0x00007a00150d7a24 */ /* 0x000fe200078e02ff */
[----:B------:R-:W-:Y:S01]  /*0f10*/  CS2R R126, SRZ ;  /* 0x00000000007e7805 */ /* 0x000fe2000001ff00 */
[----:B------:R-:W-:Y:S01]  /*0f20*/  IMAD.IADD R27, R41, 0x1, R27 ;  /* 0x00000001291b7824 */ /* 0x000fe200078e021b */
[----:B------:R-:W-:Y:S01]  /*0f30*/  CS2R R124, SRZ ;  /* 0x00000000007c7805 */ /* 0x000fe2000001ff00 */
[----:B------:R-:W-:Y:S01]  /*0f40*/  IMAD.MOV.U32 R26, RZ, RZ, R40 ;  /* 0x000000ffff1a7224 */ /* 0x000fe200078e0028 */
[----:B------:R-:W-:Y:S01]  /*0f50*/  CS2R R122, SRZ ;  /* 0x00000000007a7805 */ /* 0x000fe2000001ff00 */
[----:B------:R-:W-:Y:S01]  /*0f60*/  IMAD.MOV.U32 R36, RZ, RZ, R20 ;  /* 0x000000ffff247224 */ /* 0x000fe200078e0014 */
[----:B------:R-:W-:Y:S01]  /*0f70*/  CS2R R120, SRZ ;  /* 0x0000000000787805 */ /* 0x000fe2000001ff00 */
[----:B------:R-:W-:Y:S01]  /*0f80*/  IMAD R33, R10, c[0x0][0x290], RZ ;  /* 0x0000a4000a217a24 */ /* 0x000fe200078e02ff */
[----:B------:R-:W-:Y:S01]  /*0f90*/  CS2R R118, SRZ ;  /* 0x0000000000767805 */ /* 0x000fe2000001ff00 */
[C---:B------:R-:W-:Y:S01]  /*0fa0*/  IMAD R19, R242.reuse, c[0x0][0x27c], R19 ;  /* 0x00009f00f2137a24 */ /* 0x040fe200078e0213 */
        /* <DEDUP_REMOVED lines=11> */
[C---:B------:R-:W-:Y:S01]  /*1060*/  IMAD R20, R242.reuse, c[0x0][0x294], R33 ;  /* 0x0000a500f2147a24 */ /* 0x040fe200078e0221 */
[----:B------:R-:W-:Y:S01]  /*1070*/  CS2R R102, SRZ ;  /* 0x0000000000667805 */ /* 0x000fe2000001ff00 */
[----:B------:R-:W-:Y:S01]  /*1080*/  IMAD.WIDE.U32 R36, R242, c[0x0][0x290], R36 ;  /* 0x0000a400f2247a25 */ /* 0x000fe200078e0024 */
[----:B------:R-:W-:Y:S01]  /*1090*/  CS2R R100, SRZ ;  /* 0x0000000000647805 */ /* 0x000fe2000001ff00 */
[----:B------:R-:W-:Y:S01]  /*10a0*/  CS2R R98, SRZ ;  /* 0x0000000000627805 */ /* 0x000fe2000001ff00 */
[----:B------:R-:W-:Y:S01]  /*10b0*/  CS2R R96, SRZ ;  /* 0x0000000000607805 */ /* 0x000fe2000001ff00 */
[----:B------:R-:W-:Y:S01]  /*10c0*/  IMAD.IADD R19, R39, 0x1, R19 ;  /* 0x0000000127137824 */ /* 0x000fe200078e0213 */
[----:B------:R-:W-:Y:S01]  /*10d0*/  LEA R246, P0, R36, c[0x0][0x280], 0x2 ;  /* 0x0000a00024f67a11 */ /* 0x000fe200078010ff */
[----:B------:R-:W-:Y:S01]  /*10e0*/  IMAD.IADD R27, R27, 0x1, R13 ;  /* 0x000000011b1b7824 */ /* 0x000fe200078e020d */
[----:B------:R-:W-:Y:S01]  /*10f0*/  CS2R R94, SRZ ;  /* 0x00000000005e7805 */ /* 0x000fe2000001ff00 */
[----:B------:R-:W-:Y:S01]  /*1100*/  IMAD R13, R35, c[0x0][0x1d8], RZ ;  /* 0x00007600230d7a24 */ /* 0x000fe200078e02ff */
[----:B------:R-:W-:Y:S01]  /*1110*/  LEA.HI.X R251, R38, c[0x0][0x25c], R19, 0x2, P1 ;  /* 0x0000970026fb7a11 */ /* 0x000fe200008f1413 */
[----:B------:R-:W-:Y:S01]  /*1120*/  IMAD.IADD R25, R25, 0x1, R23 ;  /* 0x0000000119197824 */ /* 0x000fe200078e0217 */
[----:B------:R-:W-:Y:S01]  /*1130*/  CS2R R92, SRZ ;  /* 0x00000000005c7805 */ /* 0x000fe2000001ff00 */
[----:B------:R-:W-:Y:S01]  /*1140*/  IMAD R21, R21, c[0x0][0x1b8], RZ ;  /* 0x00006e0015157a24 */ /* 0x000fe200078e02ff */
[----:B------:R-:W-:Y:S01]  /*1150*/  CS2R R90, SRZ ;  /* 0x00000000005a7805 */ /* 0x000fe2000001ff00 */
[----:B------:R-:W-:Y:S01]  /*1160*/  IMAD.IADD R20, R37, 0x1, R20 ;  /* 0x0000000125147824 */ /* 0x000fe200078e0214 */
[----:B------:R-:W-:Y:S01]  /*1170*/  CS2R R88, SRZ ;  /* 0x0000000000587805 */ /* 0x000fe2000001ff00 */
[C---:B------:R-:W-:Y:S01]  /*1180*/  IMAD R13, R34.reuse, c[0x0][0x1dc], R13 ;  /* 0x00007700220d7a24 */ /* 0x040fe200078e020d */
[----:B------:R-:W-:Y:S01]  /*1190*/  CS2R R86, SRZ ;  /* 0x0000000000567805 */ /* 0x000fe2000001ff00 */
[----:B------:R-:W-:Y:S01]  /*11a0*/  IMAD.WIDE.U32 R32, R34, c[0x0][0x1d8], R26 ;  /* 0x0000760022207a25 */ /* 0x000fe200078e001a */
[----:B------:R-:W-:Y:S01]  /*11b0*/  LEA.HI.X R247, R36, c[0x0][0x284], R20, 0x2, P0 ;  /* 0x0000a10024f77a11 */ /* 0x000fe200000f1414 */
        /* <DEDUP_REMOVED lines=8> */
[----:B------:R-:W-:Y:S01]  /*1240*/  IMAD R19, R35, c[0x0][0x1a8], RZ ;  /* 0x00006a0023137a24 */ /* 0x000fe200078e02ff */
[----:B------:R-:W-:Y:S01]  /*1250*/  CS2R R74, SRZ ;  /* 0x00000000004a7805 */ /* 0x000fe2000001ff00 */
[----:B------:R-:W-:Y:S01]  /*1260*/  IMAD.IADD R37, R29, 0x1, R14 ;  /* 0x000000011d257824 */ /* 0x000fe200078e020e */
[----:B------:R-:W-:Y:S01]  /*1270*/  CS2R R72, SRZ ;  /* 0x0000000000487805 */ /* 0x000fe2000001ff00 */
[----:B------:R-:W-:Y:S01]  /*1280*/  IMAD.IADD R13, R33, 0x1, R13 ;  /* 0x00000001210d7824 */ /* 0x000fe200078e020d */
[----:B------:R-:W-:Y:S01]  /*1290*/  CS2R R70, SRZ ;  /* 0x0000000000467805 */ /* 0x000fe2000001ff00 */
[----:B------:R-:W-:Y:S01]  /*12a0*/  IMAD.IADD R25, R25, 0x1, R21 ;  /* 0x0000000119197824 */ /* 0x000fe200078e0215 */
[----:B------:R-:W-:Y:S01]  /*12b0*/  CS2R R68, SRZ ;  /* 0x0000000000447805 */ /* 0x000fe2000001ff00 */
[----:B------:R-:W-:Y:S01]  /*12c0*/  IMAD R14, R34, c[0x0][0x1ac], R19 ;  /* 0x00006b00220e7a24 */ /* 0x000fe200078e0213 */
[----:B------:R-:W-:Y:S01]  /*12d0*/  LEA.HI.X R27, R32, c[0x0][0x1c4], R13, 0x1, P0 ;  /* 0x00007100201b7a11 */ /* 0x000fe200000f0c0d */
[----:B------:R-:W-:Y:S01]  /*12e0*/  IMAD R19, R4, c[0x0][0x210], RZ ;  /* 0x0000840004137a24 */ /* 0x000fe200078e02ff */
[----:B------:R-:W-:Y:S01]  /*12f0*/  CS2R R66, SRZ ;  /* 0x0000000000427805 */ /* 0x000fe2000001ff00 */
[----:B------:R-:W-:Y:S01]  /*1300*/  IMAD.MOV.U32 R21, RZ, RZ, c[0x0][0x1d8] ;  /* 0x00007600ff157624 */ /* 0x000fe200078e00ff */
[----:B------:R-:W-:Y:S01]  /*1310*/  CS2R R64, SRZ ;  /* 0x0000000000407805 */ /* 0x000fe2000001ff00 */
[----:B------:R-:W-:Y:S01]  /*1320*/  IMAD.MOV.U32 R36, RZ, RZ, R28 ;  /* 0x000000ffff247224 */ /* 0x000fe200078e001c */
[----:B------:R-:W-:Y:S01]  /*1330*/  CS2R R62, SRZ ;  /* 0x00000000003e7805 */ /* 0x000fe2000001ff00 */
[----:B------:R-:W-:Y:S01]  /*1340*/  IMAD.WIDE.U32 R38, R34, c[0x0][0x1a8], R24 ;  /* 0x00006a0022267a25 */ /* 0x000fe200078e0018 */
[----:B------:R-:W-:Y:S01]  /*1350*/  LEA R32, P1, R21, R26, 0x7 ;  /* 0x0000001a15207211 */ /* 0x000fe200078238ff */
[----:B------:R-:W-:Y:S01]  /*1360*/  CS2R R60, SRZ ;  /* 0x00000000003c7805 */ /* 0x000fe2000001ff00 */
[----:B------:R-:W-:Y:S01]  /*1370*/  USHF.R.S32.HI UR8, URZ, 0x6, UR5 ;  /* 0x000000063f087899 */ /* 0x000fe20008011405 */
[----:B------:R-:W-:Y:S01]  /*1380*/  IMAD.IADD R23, R31, 0x1, R18 ;  /* 0x000000011f177824 */ /* 0x000fe200078e0212 */
[----:B------:R-:W-:Y:S01]  /*1390*/  LEA R24, P0, R38, c[0x0][0x190], 0x1 ;  /* 0x0000640026187a11 */ /* 0x000fe200078008ff */
[C---:B------:R-:W-:Y:S01]  /*13a0*/  IMAD R25, R4.reuse, c[0x0][0x180], RZ ;  /* 0x0000600004197a24 */ /* 0x040fe200078e02ff */
[----:B------:R-:W-:Y:S01]  /*13b0*/  UMOV UR4, URZ ;  /* 0x0000003f00047c82 */ /* 0x000fe20008000000 */
[----:B------:R-:W-:Y:S01]  /*13c0*/  IMAD R13, R4, c[0x0][0x238], RZ ;  /* 0x00008e00040d7a24 */ /* 0x000fe200078e02ff */
[----:B------:R-:W-:Y:S01]  /*13d0*/  UMOV UR9, 0x1 ;  /* 0x0000000100097882 */ /* 0x000fe20000000000 */
[----:B------:R-:W-:Y:S01]  /*13e0*/  IMAD R28, R0, c[0x0][0x214], R19 ;  /* 0x00008500001c7a24 */ /* 0x000fe200078e0213 */
[----:B------:R-:W-:Y:S01]  /*13f0*/  UMOV UR5, URZ ;  /* 0x0000003f00057c82 */ /* 0x000fe20008000000 */
[----:B------:R-:W-:-:S02]  /*1400*/  IMAD.MOV.U32 R4, RZ, RZ, c[0x0][0x1dc] ;  /* 0x00007700ff047624 */ /* 0x000fc400078e00ff */
[----:B------:R-:W-:Y:S01]  /*1410*/  IMAD.WIDE.U32 R18, R0, c[0x0][0x238], R16 ;  /* 0x00008e0000127a25 */ /* 0x000fe200078e0010 */
[----:B------:R-:W-:Y:S02]  /*1420*/  IADD3 R16, R12, 0x20, RZ ;  /* 0x000000200c107810 */ /* 0x000fe40007ffe0ff */
[----:B------:R-:W-:Y:S01]  /*1430*/  LEA.HI.X R33, R21, R27, R4, 0x7, P1 ;  /* 0x0000001b15217211 */ /* 0x000fe200008f3c04 */
[----:B------:R-:W-:Y:S01]  /*1440*/  IMAD.MOV.U32 R22, RZ, RZ, R30 ;  /* 0x000000ffff167224 */ /* 0x000fe200078e001e */
[----:B------:R-:W-:Y:S01]  /*1450*/  ISETP.GE.AND P2, PT, R16, c[0x0][0x1cc], PT ;  /* 0x0000730010007a0c */ /* 0x000fe20003f46270 */
[----:B------:R-:W-:Y:S01]  /*1460*/  IMAD.IADD R17, R7, 0x1, -R240 ;  /* 0x0000000107117824 */ /* 0x000fe200078e0af0 */
[----:B------:R-:W-:Y:S01]  /*1470*/  ISETP.GE.AND P1, PT, R239, c[0x0][0x1cc], PT ;  /* 0x00007300ef007a0c */ /* 0x000fe20003f26270 */
[----:B------:R-:W-:Y:S02]  /*1480*/  IMAD.IADD R14, R39, 0x1, R14 ;  /* 0x00000001270e7824 */ /* 0x000fe400078e020e */
[----:B------:R-:W-:Y:S01]  /*1490*/  IMAD.WIDE.U32 R34, R0, c[0x0][0x180], R22 ;  /* 0x0000600000227a25 */ /* 0x000fe200078e0016 */
[----:B------:R-:W-:-:S02]  /*14a0*/  ISETP.LT.OR P6, PT, R17, 0x1, P3 ;  /* 0x000000011100780c */ /* 0x000fc40001fc1670 */
[C---:B------:R-:W-:Y:S01]  /*14b0*/  ISETP.LT.OR P5, PT, R17.reuse, 0x1, P2 ;  /* 0x000000011100780c */ /* 0x040fe200017a1670 */
[----:B------:R-:W-:Y:S01]  /*14c0*/  IMAD.MOV.U32 R23, RZ, RZ, c[0x0][0x1a8] ;  /* 0x00006a00ff177624 */ /* 0x000fe200078e00ff */
[----:B------:R-:W-:Y:S01]  /*14d0*/  ISETP.LT.OR P4, PT, R17, 0x1, P1 ;  /* 0x000000011100780c */ /* 0x000fe20000f81670 */
[----:B------:R-:W-:Y:S01]  /*14e0*/  IMAD R30, R0, c[0x0][0x184], R25 ;  /* 0x00006100001e7a24 */ /* 0x000fe200078e0219 */
[----:B------:R-:W-:Y:S01]  /*14f0*/  LEA.HI.X R25, R38, c[0x0][0x194], R14, 0x1, P0 ;  /* 0x0000650026197a11 */ /* 0x000fe200000f0c0e */
[----:B------:R-:W-:Y:S01]  /*1500*/  IMAD.MOV.U32 R21, RZ, RZ, c[0x0][0x1ac] ;  /* 0x00006b00ff157624 */ /* 0x000fe200078e00ff */
[----:B------:R-:W-:Y:S01]  /*1510*/  LEA R22, P0, R23, R24, 0x7 ;  /* 0x0000001817167211 */ /* 0x000fe200078038ff */
[----:B------:R-:W-:Y:S01]  /*1520*/  IMAD.SHL.U32 R237, R237, 0x2, RZ ;  /* 0x00000002eded7824 */ /* 0x000fe200078e00ff */
[----:B------:R-:W-:Y:S01]  /*1530*/  ISETP.LT.OR P3, PT, R17, 0x41, P3 ;  /* 0x000000411100780c */ /* 0x000fe20001f61670 */
[C---:B------:R-:W-:Y:S01]  /*1540*/  IMAD R13, R0.reuse, c[0x0][0x23c], R13 ;  /* 0x00008f00000d7a24 */ /* 0x040fe200078e020d */
[----:B------:R-:W-:Y:S01]  /*1550*/  LEA.HI.X R23, R23, R25, R21, 0x7, P0 ;  /* 0x0000001917177211 */ /* 0x000fe200000f3c15 */
[----:B------:R-:W-:Y:S01]  /*1560*/  IMAD.WIDE.U32 R36, R0, c[0x0][0x210], R36 ;  /* 0x0000840000247a25 */ /* 0x000fe200078e0024 */
[----:B------:R-:W-:Y:S01]  /*1570*/  SHF.R.S32.HI R21, RZ, 0x1f, R15 ;  /* 0x0000001fff157819 */ /* 0x000fe2000001140f */
[----:B------:R-:W-:Y:S01]  /*1580*/  @!PT LDS RZ, [RZ] ;  /* 0x00000000fffff984 */ /* 0x000fe20000000800 */
[----:B------:R-:W-:Y:S01]  /*1590*/  @!PT LDS RZ, [RZ] ;  /* 0x00000000fffff984 */ /* 0x000fe20000000800 */
[----:B------:R-:W-:Y:S01]  /*15a0*/  @!PT LDS RZ, [RZ] ;  /* 0x00000000fffff984 */ /* 0x000fe20000000800 */
[----:B------:R1:W-:Y:S01]  /*15b0*/  LDGSTS.E.BYPASS.LTC128B.128 [R237+0x6080], [R26.64], !P6 ;  /* 0x060800001aed7fae */ /* 0x0003e2000f101d4c */
[C---:B------:R-:W-:Y:S01]  /*15c0*/  ISETP.LT.OR P2, PT, R17.reuse, 0x41, P2 ;  /* 0x000000411100780c */ /* 0x040fe20001741670 */
[----:B------:R-:W-:Y:S01]  /*15d0*/  IMAD R15, R10, c[0x0][0x188], RZ ;  /* 0x000062000a0f7a24 */ /* 0x000fe200078e02ff */
[----:B------:R-:W-:Y:S01]  /*15e0*/  ISETP.LT.OR P1, PT, R17, 0x41, P1 ;  /* 0x000000411100780c */ /* 0x000fe20000f21670 */
[----:B------:R1:W-:Y:S01]  /*15f0*/  LDGSTS.E.BYPASS.LTC128B.128 [R237+0x8080], [R26.64+0x40], !P5 ;  /* 0x080800401aed7fae */ /* 0x0003e2000e901d4c */
[----:B------:R-:W-:Y:S01]  /*1600*/  LEA.HI R0, R21, R240, RZ, 0x3 ;  /* 0x000000f015007211 */ /* 0x000fe200078f18ff */
[----:B------:R-:W-:Y:S01]  /*1610*/  IMAD R20, R242, c[0x0][0x18c], R15 ;  /* 0x00006300f2147a24 */ /* 0x000fe200078e020f */
[----:B------:R-:W-:Y:S01]  /*1620*/  LEA.HI R14, R8, R235, RZ, 0x6 ;  /* 0x000000eb080e7211 */ /* 0x000fe200078f30ff */
[----:B------:R1:W-:Y:S01]  /*1630*/  LDGSTS.E.BYPASS.LTC128B.128 [R237+0xa080], [R26.64+0x80], !P4 ;  /* 0x0a0800801aed7fae */ /* 0x0003e2000e101d4c */
[----:B------:R-:W-:Y:S01]  /*1640*/  LEA.HI R15, R3, R2, RZ, 0x1 ;  /* 0x00000002030f7211 */ /* 0x000fe200078f08ff */
[----:B------:R-:W-:Y:S01]  /*1650*/  IMAD.IADD R31, R35, 0x1, R30 ;  /* 0x00000001231f7824 */ /* 0x000fe200078e021e */
[----:B------:R-:W-:Y:S01]  /*1660*/  SHF.R.S32.HI R14, RZ, 0x6, R14 ;  /* 0x00000006ff0e7819 */ /* 0x000fe2000001140e */
[----:B------:R2:W-:Y:S01]  /*1670*/  LDGSTS.E.BYPASS.LTC128B.128 [R237+0x7080], [R32.64], !P3 ;  /* 0x0708000020ed7fae */ /* 0x0005e2000d901d4c */
[----:B------:R-:W-:Y:S01]  /*1680*/  ISETP.GE.AND P3, PT, R12, c[0x0][0x19c], PT ;  /* 0x000067000c007a0c */ /* 0x000fe20003f66270 */
[----:B------:R-:W-:Y:S01]  /*1690*/  IMAD.MOV.U32 R30, RZ, RZ, R34 ;  /* 0x000000ffff1e7224 */ /* 0x000fe200078e0022 */
[----:B------:R-:W-:Y:S01]  /*16a0*/  LOP3.LUT R15, R15, 0xfffffffe, RZ, 0xc0, !PT ;  /* 0xfffffffe0f0f7812 */ /* 0x000fe200078ec0ff */
[----:B------:R2:W-:Y:S01]  /*16b0*/  LDGSTS.E.BYPASS.LTC128B.128 [R237+0x9080], [R32.64+0x40], !P2 ;  /* 0x0908004020ed7fae */ /* 0x0005e2000d101d4c */
[----:B------:R-:W-:Y:S01]  /*16c0*/  ISETP.GE.AND P6, PT, R16, c[0x0][0x19c], PT ;  /* 0x0000670010007a0c */ /* 0x000fe20003fc6270 */
[----:B------:R-:W-:Y:S01]  /*16d0*/  IMAD.WIDE.U32 R30, R242, c[0x0][0x188], R30 ;  /* 0x00006200f21e7a25 */ /* 0x000fe200078e001e */
[----:B------:R-:W-:Y:S01]  /*16e0*/  ISETP.GE.AND P5, PT, R239, c[0x0][0x19c], PT ;  /* 0x00006700ef007a0c */ /* 0x000fe20003fa6270 */
[----:B------:R2:W-:Y:S01]  /*16f0*/  LDGSTS.E.BYPASS.LTC128B.128 [R237+0xb080], [R32.64+0x80], !P1 ;  /* 0x0b08008020ed7fae */ /* 0x0005e2000c901d4c */
[----:B------:R-:W-:Y:S01]  /*1700*/  ISETP.LT.OR P1, PT, R17, 0x1, P3 ;  /* 0x000000011100780c */ /* 0x000fe20001f21670 */
[----:B------:R-:W-:Y:S01]  /*1710*/  IMAD.IADD R4, R2, 0x1, -R15 ;  /* 0x0000000102047824 */ /* 0x000fe200078e0a0f */
[----:B------:R-:W-:Y:S01]  /*1720*/  LEA R44, P0, R30, c[0x0][0x160], 0x1 ;  /* 0x000058001e2c7a11 */ /* 0x000fe200078008ff */
[----:B------:R-:W-:Y:S01]  /*1730*/  IMAD.IADD R20, R31, 0x1, R20 ;  /* 0x000000011f147824 */ /* 0x000fe200078e0214 */
[----:B------:R-:W0:Y:S01]  /*1740*/  LDGDEPBAR ;  /* 0x00000000000079af */ /* 0x000e220000000000 */
[----:B------:R-:W-:Y:S01]  /*1750*/  IMAD.SHL.U32 R226, R4, 0x400, RZ ;  /* 0x0000040004e27824 */ /* 0x000fe200078e00ff */
[----:B------:R-:W-:Y:S01]  /*1760*/  ISETP.LT.OR P4, PT, R17, 0x1, P6 ;  /* 0x000000011100780c */ /* 0x000fe20003781670 */
[----:B------:R-:W-:Y:S01]  /*1770*/  IMAD.IADD R29, R37, 0x1, R28 ;  /* 0x00000001251d7824 */ /* 0x000fe200078e021c */
[----:B------:R-:W-:Y:S01]  /*1780*/  LEA.HI.X R45, R30, c[0x0][0x164], R20, 0x1, P0 ;  /* 0x000059001e2d7a11 */ /* 0x000fe200000f0c14 */
[----:B------:R-:W-:Y:S01]  /*1790*/  IMAD.MOV.U32 R28, RZ, RZ, R36 ;  /* 0x000000ffff1c7224 */ /* 0x000fe200078e0024 */
[C---:B------:R-:W-:Y:S01]  /*17a0*/  ISETP.LT.OR P3, PT, R17.reuse, 0x41, P3 ;  /* 0x000000411100780c */ /* 0x040fe20001f61670 */
[----:B------:R-:W-:Y:S01]  /*17b0*/  IMAD R21, R10, c[0x0][0x218], RZ ;  /* 0x000086000a157a24 */ /* 0x000fe200078e02ff */
[C---:B------:R-:W-:Y:S01]  /*17c0*/  ISETP.LT.OR P6, PT, R17.reuse, 0x41, P6 ;  /* 0x000000411100780c */ /* 0x040fe200037c1670 */
[----:B------:R2:W-:Y:S01]  /*17d0*/  LDGSTS.E.BYPASS.LTC128B.128 [R237+0x80], [R24.64], !P1 ;  /* 0x0008000018ed7fae */ /* 0x0005e2000c901d4c */
[----:B-1----:R-:W-:Y:S01]  /*17e0*/  LOP3.LUT R27, R0, 0xfffffff8, RZ, 0xc0, !PT ;  /* 0xfffffff8001b7812 */ /* 0x002fe200078ec0ff */
[----:B------:R-:W-:Y:S01]  /*17f0*/  IMAD.SHL.U32 R0, R14, 0x8, RZ ;  /* 0x000000080e007824 */ /* 0x000fe200078e00ff */
[----:B------:R-:W-:Y:S01]  /*1800*/  ISETP.LT.OR P1, PT, R17, 0x1, P5 ;  /* 0x000000011100780c */ /* 0x000fe20002f21670 */
[----:B------:R-:W-:Y:S01]  /*1810*/  IMAD R20, R11, 0x2, R226 ;  /* 0x000000020b147824 */ /* 0x000fe200078e02e2 */
[----:B------:R-:W-:Y:S01]  /*1820*/  ISETP.LT.OR P5, PT, R17, 0x41, P5 ;  /* 0x000000411100780c */ /* 0x000fe20002fa1670 */
[----:B------:R-:W-:Y:S01]  /*1830*/  IMAD.IADD R26, R240, 0x1, -R27 ;  /* 0x00000001f01a7824 */ /* 0x000fe200078e0a1b */
[----:B------:R-:W-:Y:S01]  /*1840*/  LOP3.LUT R0, R0, 0x18, RZ, 0xc0, !PT ;  /* 0x0000001800007812 */ /* 0x000fe200078ec0ff */
[C---:B------:R-:W-:Y:S01]  /*1850*/  IMAD R21, R242.reuse, c[0x0][0x21c], R21 ;  /* 0x00008700f2157a24 */ /* 0x040fe200078e0215 */
[----:B------:R2:W-:Y:S01]  /*1860*/  LDGSTS.E.BYPASS.LTC128B.128 [R237+0x2080], [R24.64+0x40], !P4 ;  /* 0x0208004018ed7fae */ /* 0x0005e2000e101d4c */
[----:B------:R-:W-:Y:S01]  /*1870*/  IMAD.WIDE.U32 R28, R242, c[0x0][0x218], R28 ;  /* 0x00008600f21c7a25 */ /* 0x000fe200078e001c */
[----:B------:R-:W-:-:S02]  /*1880*/  LOP3.LUT P2, RZ, R26, 0x4, RZ, 0xc0, !PT ;  /* 0x000000041aff7812 */ /* 0x000fc4000784c0ff */
[----:B------:R-:W-:Y:S01]  /*1890*/  ISETP.GE.AND P4, PT, R12, c[0x0][0x1fc], PT ;  /* 0x00007f000c007a0c */ /* 0x000fe20003f86270 */
[----:B------:R-:W-:Y:S01]  /*18a0*/  IMAD.SHL.U32 R26, R26, 0x40, RZ ;  /* 0x000000401a1a7824 */ /* 0x000fe200078e00ff */
[----:B------:R-:W-:Y:S01]  /*18b0*/  LEA R42, P0, R28, c[0x0][0x1f0], 0x1 ;  /* 0x00007c001c2a7a11 */ /* 0x000fe200078008ff */
[----:B------:R-:W-:Y:S01]  /*18c0*/  IMAD.IADD R19, R19, 0x1, R13 ;  /* 0x0000000113137824 */ /* 0x000fe200078e020d */
[----:B------:R-:W-:Y:S01]  /*18d0*/  SHF.R.S32.HI R13, RZ, 0x1f, R14 ;  /* 0x0000001fff0d7819 */ /* 0x000fe2000001140e */
[----:B------:R-:W-:Y:S01]  /*18e0*/  IMAD.IADD R11, R29, 0x1, R21 ;  /* 0x000000011d0b7824 */ /* 0x000fe200078e0215 */
[----:B------:R-:W-:Y:S01]  /*18f0*/  LOP3.LUT R26, R26, 0x1c0, RZ, 0xc0, !PT ;  /* 0x000001c01a1a7812 */ /* 0x000fe200078ec0ff */
[----:B------:R2:W-:Y:S01]  /*1900*/  LDGSTS.E.BYPASS.LTC128B.128 [R237+0x4080], [R24.64+0x80], !P1 ;  /* 0x0408008018ed7fae */ /* 0x0005e2000c901d4c */
[----:B------:R-:W-:Y:S01]  /*1910*/  LEA.HI R13, R13, R14, RZ, 0x2 ;  /* 0x0000000e0d0d7211 */ /* 0x000fe200078f10ff */
[----:B------:R-:W-:Y:S01]  /*1920*/  IMAD.IADD R6, R235, 0x1, -R6 ;  /* 0x00000001eb067824 */ /* 0x000fe200078e0a06 */
[----:B------:R-:W-:Y:S01]  /*1930*/  SHF.R.U32.HI R15, RZ, 0x3, R26 ;  /* 0x00000003ff0f7819 */ /* 0x000fe2000001161a */
[----:B------:R2:W-:Y:S01]  /*1940*/  LDGSTS.E.BYPASS.LTC128B.128 [R237+0x1080], [R22.64], !P3 ;  /* 0x0108000016ed7fae */ /* 0x0005e2000d901d4c */
[----:B------:R-:W-:Y:S01]  /*1950*/  ISETP.LT.AND P1, PT, R240, UR10, PT ;  /* 0x0000000af0007c0c */ /* 0x000fe2000bf21270 */
[----:B------:R-:W-:Y:S01]  /*1960*/  IMAD R249, R10, c[0x0][0x240], RZ ;  /* 0x000090000af97a24 */ /* 0x000fe200078e02ff */
[----:B------:R-:W-:Y:S01]  /*1970*/  LOP3.LUT R15, R15, R26, R0, 0x1e, !PT ;  /* 0x0000001a0f0f7212 */ /* 0x000fe200078e1e00 */
[----:B------:R2:W-:Y:S01]  /*1980*/  LDGSTS.E.BYPASS.LTC128B.128 [R237+0x3080], [R22.64+0x40], !P6 ;  /* 0x0308004016ed7fae */ /* 0x0005e2000f101d4c */
[----:B------:R-:W-:Y:S01]  /*1990*/  LEA.HI.X R43, R28, c[0x0][0x1f4], R11, 0x1, P0 ;  /* 0x00007d001c2b7a11 */ /* 0x000fe200000f0c0b */
[----:B------:R-:W-:Y:S01]  /*19a0*/  IMAD R249, R242, c[0x0][0x244], R249 ;  /* 0x00009100f2f97a24 */ /* 0x000fe200078e02f9 */
[----:B------:R-:W-:Y:S01]  /*19b0*/  LOP3.LUT R13, R13, 0xfffffffc, RZ, 0xc0, !PT ;  /* 0xfffffffc0d0d7812 */ /* 0x000fe200078ec0ff */
[----:B------:R-:W-:Y:S01]  /*19c0*/  IMAD.IADD R15, R20, 0x1, R15 ;  /* 0x00000001140f7824 */ /* 0x000fe200078e020f */
[C---:B------:R-:W-:Y:S01]  /*19d0*/  ISETP.GE.AND P0, PT, R12.reuse, c[0x0][0x16c], PT ;  /* 0x00005b000c007a0c */ /* 0x040fe20003f06270 */
[----:B------:R2:W-:Y:S01]  /*19e0*/  LDGSTS.E.BYPASS.LTC128B.128 [R237+0x5080], [R22.64+0x80], !P5 ;  /* 0x0508008016ed7fae */ /* 0x0005e2000e901d4c */
[----:B------:R-:W-:Y:S01]  /*19f0*/  ISETP.GE.OR P3, PT, R12, c[0x0][0x1fc], !P1 ;  /* 0x00007f000c007a0c */ /* 0x000fe20004f66670 */
[----:B------:R-:W-:Y:S01]  /*1a00*/  IMAD.SHL.U32 R238, R15, 0x2, RZ ;  /* 0x000000020fee7824 */ /* 0x000fe200078e00ff */
[----:B------:R-:W-:Y:S01]  /*1a10*/  LOP3.LUT R12, R9, 0xfffffff8, RZ, 0xc0, !PT ;  /* 0xfffffff8090c7812 */ /* 0x000fe200078ec0ff */
[----:B------:R-:W-:Y:S01]  /*1a20*/  IMAD.WIDE.U32 R242, R242, c[0x0][0x240], R18 ;  /* 0x00009000f2f27a25 */ /* 0x000fe200078e0012 */
[----:B------:R-:W-:Y:S01]  /*1a30*/  ISETP.GE.AND P5, PT, R16, c[0x0][0x16c], PT ;  /* 0x00005b0010007a0c */ /* 0x000fe20003fa6270 */
[----:B------:R-:W0:Y:S01]  /*1a40*/  LDGDEPBAR ;  /* 0x00000000000079af */ /* 0x000e220000000000 */
[C---:B------:R-:W-:Y:S01]  /*1a50*/  IADD3 R11, R238.reuse, 0xf480, RZ ;  /* 0x0000f480ee0b7810 */ /* 0x040fe20007ffe0ff */
[----:B------:R-:W-:Y:S01]  /*1a60*/  IMAD.SHL.U32 R234, R5, 0x8, RZ ;  /* 0x0000000805ea7824 */ /* 0x000fe200078e00ff */
[----:B------:R-:W-:Y:S01]  /*1a70*/  IADD3 R236, R238, 0xf4c0, RZ ;  /* 0x0000f4c0eeec7810 */ /* 0x000fe20007ffe0ff */
[----:B------:R2:W-:Y:S01]  /*1a80*/  STL.64 [R1+0x8], R44 ;  /* 0x0000082c01007387 */ /* 0x0005e20000100a00 */
[----:B------:R-:W-:Y:S01]  /*1a90*/  @P2 IADD3 R236, R11, -0x40, RZ ;  /* 0xffffffc00bec2810 */ /* 0x000fe20007ffe0ff */
[----:B------:R-:W-:Y:S01]  /*1aa0*/  IMAD.IADD R11, R235, 0x1, -R12 ;  /* 0x00000001eb0b7824 */ /* 0x000fe200078e0a0c */
[C---:B------:R-:W-:Y:S01]  /*1ab0*/  ISETP.GE.AND P2, PT, R16.reuse, c[0x0][0x1fc], PT ;  /* 0x00007f0010007a0c */ /* 0x040fe20003f46270 */
[----:B------:R2:W-:Y:S01]  /*1ac0*/  STL.64 [R1], R42 ;  /* 0x0000002a01007387 */ /* 0x0005e20000100a00 */
[----:B------:R-:W-:Y:S01]  /*1ad0*/  ISETP.GE.OR P6, PT, R16, c[0x0][0x1fc], !P1 ;  /* 0x00007f0010007a0c */ /* 0x000fe20004fc6670 */
[----:B------:R-:W-:Y:S01]  /*1ae0*/  IMAD.IADD R16, R14, 0x1, -R13 ;  /* 0x000000010e107824 */ /* 0x000fe200078e0a0d */
[----:B------:R-:W-:Y:S01]  /*1af0*/  SHF.R.S32.HI R15, RZ, 0x1f, R6 ;  /* 0x0000001fff0f7819 */ /* 0x000fe20000011406 */
[----:B------:R-:W-:Y:S01]  /*1b00*/  IMAD.IADD R249, R243, 0x1, R249 ;  /* 0x00000001f3f97824 */ /* 0x000fe200078e02f9 */
[-C--:B------:R-:W-:Y:S01]  /*1b10*/  LEA.HI R13, R6, R6.reuse, RZ, 0x1 ;  /* 0x00000006060d7211 */ /* 0x080fe200078f08ff */
[----:B------:R-:W-:Y:S01]  /*1b20*/  IMAD R233, R16, -0x8, R7 ;  /* 0xfffffff810e97824 */ /* 0x000fe200078e0207 */
[----:B------:R-:W-:Y:S01]  /*1b30*/  LOP3.LUT R12, R3, 0xffffffe0, RZ, 0xc0, !PT ;  /* 0xffffffe0030c7812 */ /* 0x000fe200078ec0ff */
[----:B------:R-:W-:Y:S01]  /*1b40*/  IMAD R3, R5, 0x4, R14 ;  /* 0x0000000405037824 */ /* 0x000fe200078e020e */
[----:B------:R-:W-:Y:S01]  /*1b50*/  LEA.HI R15, R15, R6, RZ, 0x3 ;  /* 0x000000060f0f7211 */ /* 0x000fe200078f18ff */
[----:B------:R-:W-:Y:S01]  /*1b60*/  IMAD.SHL.U32 R14, R11, 0x40, RZ ;  /* 0x000000400b0e7824 */ /* 0x000fe200078e00ff */
[----:B------:R-:W-:Y:S01]  /*1b70*/  LOP3.LUT R19, R13, 0x7fffffe, RZ, 0xc0, !PT ;  /* 0x07fffffe0d137812 */ /* 0x000fe200078ec0ff */
[----:B------:R-:W-:Y:S01]  /*1b80*/  IMAD.SHL.U32 R7, R2, 0x10, RZ ;  /* 0x0000001002077824 */ /* 0x000fe200078e00ff */
[----:B------:R-:W-:Y:S01]  /*1b90*/  LOP3.LUT R17, R15, 0xfffffff8, RZ, 0xc0, !PT ;  /* 0xfffffff80f117812 */ /* 0x000fe200078ec0ff */
[----:B------:R-:W-:Y:S01]  /*1ba0*/  IMAD.IADD R12, R235, 0x1, -R12 ;  /* 0x00000001eb0c7824 */ /* 0x000fe200078e0a0c */
[----:B------:R-:W-:Y:S01]  /*1bb0*/  SHF.R.S32.HI R15, RZ, 0x3, R15 ;  /* 0x00000003ff0f7819 */ /* 0x000fe2000001140f */
[----:B------:R-:W-:Y:S01]  /*1bc0*/  IMAD.IADD R16, R6, 0x1, -R19 ;  /* 0x0000000106107824 */ /* 0x000fe200078e0a13 */
[----:B------:R-:W-:Y:S01]  /*1bd0*/  LOP3.LUT R14, R14, 0x1c0, RZ, 0xc0, !PT ;  /* 0x000001c00e0e7812 */ /* 0x000fe200078ec0ff */
[----:B------:R-:W-:-:S04]  /*1be0*/  DEPBAR.LE SB0, 0x1 ;  /* 0x000080400000791a */ /* 0x000fc80000000000 */
[----:B------:R-:W-:Y:S01]  /*1bf0*/  IMAD R227, R15, 0x8, R16 ;  /* 0x000000080fe37824 */ /* 0x000fe200078e0210 */
[----:B------:R-:W-:Y:S01]  /*1c00*/  LOP3.LUT R16, R14, 0x30, R7, 0xf8, !PT ;  /* 0x000000300e107812 */ /* 0x000fe200078ef807 */
[----:B------:R-:W-:Y:S01]  /*1c10*/  IMAD.IADD R6, R6, 0x1, -R17 ;  /* 0x0000000106067824 */ /* 0x000fe200078e0a11 */
[----:B------:R-:W-:Y:S01]  /*1c20*/  LEA.HI R10, R11, R11, RZ, 0x1 ;  /* 0x0000000b0b0a7211 */ /* 0x000fe200078f08ff */
[----:B------:R-:W-:Y:S01]  /*1c30*/  IMAD.SHL.U32 R227, R227, 0x20, RZ ;  /* 0x00000020e3e37824 */ /* 0x000fe200078e00ff */
[----:B------:R-:W-:Y:S01]  /*1c40*/  SHF.R.U32.HI R228, RZ, 0x3, R14 ;  /* 0x00000003ffe47819 */ /* 0x000fe2000001160e */
[----:B------:R-:W-:Y:S01]  /*1c50*/  IMAD R226, R15, 0x200, R226 ;  /* 0x000002000fe27824 */ /* 0x000fe200078e02e2 */
[----:B------:R-:W-:Y:S02]  /*1c60*/  SEL R244, RZ, 0x1, P0 ;  /* 0x00000001fff47807 */ /* 0x000fe40000000000 */
[----:B------:R-:W-:Y:S02]  /*1c70*/  LOP3.LUT R7, R16, 0x8, R9, 0xf8, !PT ;  /* 0x0000000810077812 */ /* 0x000fe400078ef809 */
[----:B------:R-:W-:Y:S01]  /*1c80*/  LOP3.LUT R230, R10, 0x7fffffe, RZ, 0xc0, !PT ;  /* 0x07fffffe0ae67812 */ /* 0x000fe200078ec0ff */
[----:B------:R-:W-:Y:S01]  /*1c90*/  BAR.SYNC.DEFER_BLOCKING 0x0 ;  /* 0x0000000000007b1d */ /* 0x000fe20000010000 */
[----:B------:R-:W-:-:S02]  /*1ca0*/  ISETP.GE.AND P0, PT, R239, c[0x0][0x16c], PT ;  /* 0x00005b00ef007a0c */ /* 0x000fc40003f06270 */
[----:B------:R-:W-:Y:S01]  /*1cb0*/  SHF.R.S32.HI R10, RZ, 0x1, R10 ;  /* 0x00000001ff0a7819 */ /* 0x000fe2000001140a */
[----:B------:R-:W-:Y:S01]  /*1cc0*/  IMAD.IADD R230, R11, 0x1, -R230 ;  /* 0x000000010be67824 */ /* 0x000fe200078e0ae6 */
[----:B------:R-:W-:Y:S02]  /*1cd0*/  LOP3.LUT R228, R7, R228, RZ, 0x3c, !PT ;  /* 0x000000e407e47212 */ /* 0x000fe400078e3cff */
[----:B------:R-:W-:Y:S01]  /*1ce0*/  SEL R7, RZ, 0x4, P0 ;  /* 0x00000004ff077807 */ /* 0x000fe20000000000 */
[----:B------:R-:W-:Y:S01]  /*1cf0*/  IMAD R230, R3, 0x8, R230 ;  /* 0x0000000803e67824 */ /* 0x000fe200078e02e6 */
[C---:B------:R-:W-:Y:S01]  /*1d00*/  LOP3.LUT P0, RZ, R10.reuse, 0x2, RZ, 0xc0, !PT ;  /* 0x000000020aff7812 */ /* 0x040fe2000780c0ff */
[----:B------:R-:W-:Y:S01]  /*1d10*/  IMAD.SHL.U32 R10, R10, 0x40, RZ ;  /* 0x000000400a0a7824 */ /* 0x000fe200078e00ff */
[----:B------:R-:W-:Y:S01]  /*1d20*/  SHF.R.S32.HI R2, RZ, 0x1, R13 ;  /* 0x00000001ff027819 */ /* 0x000fe2000001140d */
[----:B------:R-:W-:Y:S01]  /*1d30*/  IMAD R228, R5, 0x200, R228 ;  /* 0x0000020005e47824 */ /* 0x000fe200078e02e4 */
[----:B------:R-:W-:-:S02]  /*1d40*/  SEL R221, R220, 0xffffffe0, !P0 ;  /* 0xffffffe0dcdd7807 */ /* 0x000fc40004000000 */
[----:B------:R-:W-:Y:S01]  /*1d50*/  LOP3.LUT R8, R10, 0xc0, RZ, 0xc0, !PT ;  /* 0x000000c00a087812 */ /* 0x000fe200078ec0ff */
[----:B------:R-:W-:Y:S01]  /*1d60*/  IMAD.SHL.U32 R228, R228, 0x2, RZ ;  /* 0x00000002e4e47824 */ /* 0x000fe200078e00ff */
[----:B------:R-:W-:Y:S02]  /*1d70*/  SEL R10, RZ, 0x2, P5 ;  /* 0x00000002ff0a7807 */ /* 0x000fe40002800000 */
[----:B------:R-:W-:Y:S02]  /*1d80*/  LOP3.LUT R9, R8, 0x8, R9, 0xf8, !PT ;  /* 0x0000000808097812 */ /* 0x000fe400078ef809 */
[----:B------:R-:W-:Y:S02]  /*1d90*/  SHF.R.U32.HI R8, RZ, 0x3, R8 ;  /* 0x00000003ff087819 */ /* 0x000fe40000011608 */
[----:B------:R-:W-:Y:S02]  /*1da0*/  IADD3 R7, R7, R10, R244 ;  /* 0x0000000a07077210 */ /* 0x000fe40007ffe0f4 */
[----:B------:R-:W-:-:S02]  /*1db0*/  LOP3.LUT R9, R9, R8, RZ, 0x3c, !PT ;  /* 0x0000000809097212 */ /* 0x000fc400078e3cff */
[C---:B------:R-:W-:Y:S02]  /*1dc0*/  LOP3.LUT P0, RZ, R7.reuse, 0x1, RZ, 0xc0, !PT ;  /* 0x0000000107ff7812 */ /* 0x040fe4000780c0ff */
[----:B------:R-:W-:Y:S01]  /*1dd0*/  SEL R8, RZ, 0xffffffff, P5 ;  /* 0xffffffffff087807 */ /* 0x000fe20002800000 */
[----:B------:R-:W-:Y:S01]  /*1de0*/  IMAD.U32 R230, R230, 0x20, R9 ;  /* 0x00000020e6e67824 */ /* 0x000fe200078e0009 */
[----:B------:R-:W-:Y:S02]  /*1df0*/  ISETP.GE.OR P0, PT, R240, UR10, !P0 ;  /* 0x0000000af0007c0c */ /* 0x000fe4000c706670 */
[----:B------:R-:W-:Y:S01]  /*1e00*/  LOP3.LUT P5, RZ, R7, 0x2, RZ, 0xc0, !PT ;  /* 0x0000000207ff7812 */ /* 0x000fe200078ac0ff */
[----:B------:R-:W-:Y:S01]  /*1e10*/  IMAD.SHL.U32 R230, R230, 0x2, RZ ;  /* 0x00000002e6e67824 */ /* 0x000fe200078e00ff */
[----:B------:R-:W-:Y:S01]  /*1e20*/  SHF.R.S32.HI R13, RZ, 0x1f, R13 ;  /* 0x0000001fff0d7819 */ /* 0x000fe2000001140d */
[----:B------:R-:W-:Y:S01]  /*1e30*/  IMAD.SHL.U32 R9, R8, 0x2, RZ ;  /* 0x0000000208097824 */ /* 0x000fe200078e00ff */
[----:B------:R-:W-:Y:S01]  /*1e40*/  ISETP.GE.OR P5, PT, R240, UR10, !P5 ;  /* 0x0000000af0007c0c */ /* 0x000fe2000efa6670 */
[----:B------:R-:W-:Y:S01]  /*1e50*/  IMAD.IADD R221, R230, 0x1, R221 ;  /* 0x00000001e6dd7824 */ /* 0x000fe200078e02dd */
[----:B------:R2:W1:Y:S01]  /*1e60*/  LDSM.16.M88.4 R168, [R230+0x6080] ;  /* 0x00608000e6a8783b */ /* 0x0004620000000200 */
[----:B------:R-:W-:-:S02]  /*1e70*/  LEA.HI R13, R13, R2, RZ, 0x2 ;  /* 0x000000020d0d7211 */ /* 0x000fc400078f10ff */
[----:B------:R-:W-:Y:S01]  /*1e80*/  SHF.R.S32.HI R3, RZ, 0x1f, R12 ;  /* 0x0000001fff037819 */ /* 0x000fe2000001140c */
[----:B------:R2:W3:Y:S01]  /*1e90*/  LDSM.16.M88.4 R172, [R230+0x7080] ;  /* 0x00708000e6ac783b */ /* 0x0004e20000000200 */
[----:B------:R-:W-:Y:S02]  /*1ea0*/  LOP3.LUT R13, R13, 0xfffffffc, RZ, 0xc0, !PT ;  /* 0xfffffffc0d0d7812 */ /* 0x000fe400078ec0ff */
[----:B------:R-:W-:Y:S01]  /*1eb0*/  SEL R8, RZ, 0x1, P4 ;  /* 0x00000001ff087807 */ /* 0x000fe20002000000 */
[----:B------:R2:W4:Y:S01]  /*1ec0*/  LDSM.16.M88.4 R176, [R221+0x6080] ;  /* 0x00608000ddb0783b */ /* 0x0005220000000200 */
[----:B------:R-:W-:Y:S01]  /*1ed0*/  LEA.HI R3, R3, R12, RZ, 0x2 ;  /* 0x0000000c03037211 */ /* 0x000fe200078f10ff */
[----:B------:R-:W-:Y:S01]  /*1ee0*/  IMAD.IADD R2, R2, 0x1, -R13 ;  /* 0x0000000102027824 */ /* 0x000fe200078e0a0d */
[----:B------:R-:W-:Y:S01]  /*1ef0*/  ISETP.GE.AND P4, PT, R239, c[0x0][0x1fc], PT ;  /* 0x00007f00ef007a0c */ /* 0x000fe20003f86270 */
[----:B------:R2:W1:Y:S01]  /*1f00*/  LDSM.16.M88.4 R184, [R221+0x7080] ;  /* 0x00708000ddb8783b */ /* 0x0004620000000200 */
[----:B------:R-:W-:-:S02]  /*1f10*/  LOP3.LUT R11, R3, 0xfffffffc, RZ, 0xc0, !PT ;  /* 0xfffffffc030b7812 */ /* 0x000fc400078ec0ff */
[----:B------:R-:W-:Y:S01]  /*1f20*/  LOP3.LUT R244, R9, 0x2, R244, 0xe2, !PT ;  /* 0x0000000209f47812 */ /* 0x000fe200078ee2f4 */
[----:B------:R2:W1:Y:S01]  /*1f30*/  LDSM.16.M88.4 R188, [R230+0x8080] ;  /* 0x00808000e6bc783b */ /* 0x0004620000000200 */
[----:B------:R-:W-:Y:S01]  /*1f40*/  SEL R245, RZ, 0x4, P4 ;  /* 0x00000004fff57807 */ /* 0x000fe20002000000 */
[----:B------:R-:W-:Y:S01]  /*1f50*/  IMAD.IADD R12, R12, 0x1, -R11 ;  /* 0x000000010c0c7824 */ /* 0x000fe200078e0a0b */
[----:B------:R-:W-:Y:S01]  /*1f60*/  LOP3.LUT P4, RZ, R6, 0x2, RZ, 0xc0, !PT ;  /* 0x0000000206ff7812 */ /* 0x000fe2000788c0ff */
[----:B------:R2:W1:Y:S01]  /*1f70*/  LDSM.16.M88.4 R192, [R230+0x9080] ;  /* 0x00908000e6c0783b */ /* 0x0004620000000200 */
[----:B------:R-:W-:Y:S01]  /*1f80*/  IMAD.SHL.U32 R11, R5, 0x10, RZ ;  /* 0x00000010050b7824 */ /* 0x000fe200078e00ff */
[----:B------:R-:W-:Y:S01]  /*1f90*/  LOP3.LUT R234, R234, 0x8, RZ, 0xc0, !PT ;  /* 0x00000008eaea7812 */ /* 0x000fe200078ec0ff */
[----:B------:R-:W-:Y:S01]  /*1fa0*/  IMAD R233, R12, -0x2, R233 ;  /* 0xfffffffe0ce97824 */ /* 0x000fe200078e02e9 */
[----:B------:R2:W1:Y:S01]  /*1fb0*/  LDSM.16.M88.4 R196, [R221+0x8080] ;  /* 0x00808000ddc4783b */ /* 0x0004620000000200 */
[----:B------:R-:W-:-:S02]  /*1fc0*/  SHF.R.S32.HI R3, RZ, 0x2, R3 ;  /* 0x00000002ff037819 */ /* 0x000fc40000011403 */
[----:B------:R-:W-:Y:S01]  /*1fd0*/  ISETP.GE.OR P1, PT, R239, c[0x0][0x1fc], !P1 ;  /* 0x00007f00ef007a0c */ /* 0x000fe20004f26670 */
[----:B------:R2:W1:Y:S01]  /*1fe0*/  LDSM.16.M88.4 R200, [R221+0x9080] ;  /* 0x00908000ddc8783b */ /* 0x0004620000000200 */
[----:B------:R-:W-:Y:S01]  /*1ff0*/  LOP3.LUT R11, R11, 0x10, RZ, 0xc0, !PT ;  /* 0x000000100b0b7812 */ /* 0x000fe200078ec0ff */
[C---:B------:R-:W-:Y:S01]  /*2000*/  IMAD R248, R4.reuse, 0x10, R3 ;  /* 0x0000001004f87824 */ /* 0x040fe200078e0203 */
[----:B------:R-:W-:Y:S01]  /*2010*/  SEL R223, R231, 0xfffffff0, !P4 ;  /* 0xfffffff0e7df7807 */ /* 0x000fe20006000000 */
[----:B------:R2:W1:Y:S01]  /*2020*/  LDSM.16.M88.4 R204, [R230+0xa080] ;  /* 0x00a08000e6cc783b */ /* 0x0004620000000200 */
[----:B------:R-:W-:Y:S01]  /*2030*/  IMAD R3, R4, 0x200, R227 ;  /* 0x0000020004037824 */ /* 0x000fe200078e02e3 */
[----:B------:R-:W-:Y:S02]  /*2040*/  LOP3.LUT R232, R11, 0x8, R232, 0xf8, !PT ;  /* 0x000000080be87812 */ /* 0x000fe400078ef8e8 */
[----:B------:R2:W1:Y:S04]  /*2050*/  LDSM.16.M88.4 R208, [R230+0xb080] ;  /* 0x00b08000e6d0783b */ /* 0x0004680000000200 */
[----:B------:R2:W1:Y:S04]  /*2060*/  LDSM.16.M88.4 R212, [R221+0xa080] ;  /* 0x00a08000ddd4783b */ /* 0x0004680000000200 */
[----:B------:R2:W1:Y:S04]  /*2070*/  LDSM.16.M88.4 R216, [R221+0xb080] ;  /* 0x00b08000ddd8783b */ /* 0x0004680000000200 */
[----:B------:R-:W-:Y:S06]  /*2080*/  BAR.SYNC.DEFER_BLOCKING 0x0 ;  /* 0x0000000000007b1d */ /* 0x000fec0000010000 */
[----:B------:R-:W-:Y:S01]  /*2090*/  @!PT LDS RZ, [RZ] ;  /* 0x00000000fffff984 */ /* 0x000fe20000000800 */
[----:B------:R-:W-:Y:S01]  /*20a0*/  @!PT LDS RZ, [RZ] ;  /* 0x00000000fffff984 */ /* 0x000fe20000000800 */
[----:B------:R-:W-:Y:S01]  /*20b0*/  @!PT LDS RZ, [RZ] ;  /* 0x00000000fffff984 */ /* 0x000fe20000000800 */
[----:B------:R2:W-:Y:S01]  /*20c0*/  LDGSTS.E.BYPASS.LTC128B.128 [R237+0x6080], [R44.64], !P0 ;  /* 0x060800002ced7fae */ /* 0x0005e2000c101d4c */
[----:B------:R-:W-:-:S02]  /*20d0*/  LOP3.LUT P0, RZ, R7, 0x4, RZ, 0xc0, !PT ;  /* 0x0000000407ff7812 */ /* 0x000fc4000780c0ff */
[----:B------:R-:W-:Y:S01]  /*20e0*/  SEL R7, RZ, 0xffffffff, P2 ;  /* 0xffffffffff077807 */ /* 0x000fe20001000000 */
[----:B------:R2:W-:Y:S01]  /*20f0*/  LDGSTS.E.BYPASS.LTC128B.128 [R237+0x7080], [R44.64+0x40], !P5 ;  /* 0x070800402ced7fae */ /* 0x0005e2000e901d4c */
[----:B------:R-:W-:Y:S02]  /*2100*/  ISETP.GE.OR P0, PT, R240, UR10, !P0 ;  /* 0x0000000af0007c0c */ /* 0x000fe4000c706670 */
[----:B------:R-:W-:Y:S01]  /*2110*/  ISETP.GT.AND P2, PT, R235, 0xf, PT ;  /* 0x0000000feb00780c */ /* 0x000fe20003f44270 */
[----:B------:R-:W-:Y:S01]  /*2120*/  IMAD.SHL.U32 R7, R7, 0x2, RZ ;  /* 0x0000000207077824 */ /* 0x000fe200078e00ff */
[C---:B------:R-:W-:Y:S01]  /*2130*/  LOP3.LUT P5, RZ, R6.reuse, 0x4, RZ, 0xc0, !PT ;  /* 0x0000000406ff7812 */ /* 0x040fe200078ac0ff */
[----:B------:R-:W-:-:S03]  /*2140*/  IMAD.SHL.U32 R6, R6, 0x40, RZ ;  /* 0x0000004006067824 */ /* 0x000fc600078e00ff */
[----:B------:R-:W-:Y:S02]  /*2150*/  LOP3.LUT R8, R7, 0x2, R8, 0xe2, !PT ;  /* 0x0000000207087812 */ /* 0x000fe400078ee208 */
[----:B------:R-:W-:Y:S02]  /*2160*/  LOP3.LUT R5, R6, 0x1c0, RZ, 0xc0, !PT ;  /* 0x000001c006057812 */ /* 0x000fe400078ec0ff */
[----:B------:R-:W-:Y:S01]  /*2170*/  SEL R220, R220, 0xffffffe0, !P5 ;  /* 0xffffffe0dcdc7807 */ /* 0x000fe20006800000 */
[----:B------:R2:W-:Y:S01]  /*2180*/  LDGSTS.E.BYPASS.LTC128B.128 [R237+0x8080], [R44.64+0x80], !P0 ;  /* 0x080800802ced7fae */ /* 0x0005e2000c101d4c */
[C---:B------:R-:W-:Y:S01]  /*2190*/  LOP3.LUT P0, RZ, R2.reuse, 0x2, RZ, 0xc0, !PT ;  /* 0x0000000202ff7812 */ /* 0x040fe2000780c0ff */
[----:B------:R-:W-:Y:S01]  /*21a0*/  @!P2 IMAD.SHL.U32 R9, R235, 0x10, RZ ;  /* 0x00000010eb09a824 */ /* 0x000fe200078e00ff */
[----:B------:R-:W-:Y:S01]  /*21b0*/  SHF.R.U32.HI R6, RZ, 0x3, R5 ;  /* 0x00000003ff067819 */ /* 0x000fe20000011605 */
[----:B------:R-:W-:Y:S01]  /*21c0*/  IMAD.SHL.U32 R2, R2, 0x40, RZ ;  /* 0x0000004002027824 */ /* 0x000fe200078e00ff */
[----:B------:R-:W-:-:S02]  /*21d0*/  SEL R231, R231, 0xfffffff0, !P0 ;  /* 0xfffffff0e7e77807 */ /* 0x000fc40004000000 */
[----:B------:R2:W-:Y:S01]  /*21e0*/  @!P2 LDGSTS.E.BYPASS.LTC128B.128 [R9+0xf080], [R250.64] ;  /* 0x0f080000fa09afae */ /* 0x0005e2000b901d4c */
[----:B------:R-:W-:Y:S02]  /*21f0*/  LOP3.LUT R5, R6, R5, R234, 0x1e, !PT ;  /* 0x0000000506057212 */ /* 0x000fe400078e1eea */
[----:B------:R-:W-:Y:S01]  /*2200*/  LOP3.LUT R2, R2, 0xc0, RZ, 0xc0, !PT ;  /* 0x000000c002027812 */ /* 0x000fe200078ec0ff */
[----:B------:R-:W0:Y:S01]  /*2210*/  LDGDEPBAR ;  /* 0x00000000000079af */ /* 0x000e220000000000 */
[----:B------:R-:W-:Y:S01]  /*2220*/  LOP3.LUT R245, R8, R245, RZ, 0xfc, !PT ;  /* 0x000000f508f57212 */ /* 0x000fe200078efcff */
[----:B------:R-:W-:Y:S01]  /*2230*/  IMAD.IADD R226, R226, 0x1, R5 ;  /* 0x00000001e2e27824 */ /* 0x000fe200078e0205 */
[----:B------:R-:W-:Y:S01]  /*2240*/  SHF.R.U32.HI R7, RZ, 0x3, R2 ;  /* 0x00000003ff077819 */ /* 0x000fe20000011602 */
[----:B------:R2:W-:Y:S01]  /*2250*/  LDGSTS.E.BYPASS.LTC128B.128 [R237+0xc080], [R42.64], !P3 ;  /* 0x0c0800002aed7fae */ /* 0x0005e2000d901d4c */
[----:B------:R-:W-:Y:S02]  /*2260*/  ISETP.GE.AND P3, PT, R235, 0x10, PT ;  /* 0x00000010eb00780c */ /* 0x000fe40003f66270 */
[C---:B------:R-:W-:Y:S01]  /*2270*/  LOP3.LUT R234, R7.reuse, R2, R234, 0x1e, !PT ;  /* 0x0000000207ea7212 */ /* 0x040fe200078e1eea */
[----:B------:R2:W-:Y:S01]  /*2280*/  LDGSTS.E.BYPASS.LTC128B.128 [R237+0xd080], [R42.64+0x40], !P6 ;  /* 0x0d0800402aed7fae */ /* 0x0005e2000f101d4c */
[----:B------:R-:W-:-:S02]  /*2290*/  LOP3.LUT R232, R7, R232, R2, 0x1e, !PT ;  /* 0x000000e807e87212 */ /* 0x000fc400078e1e02 */
[----:B------:R-:W-:Y:S01]  /*22a0*/  LOP3.LUT R0, R7, R2, R0, 0x1e, !PT ;  /* 0x0000000207007212 */ /* 0x000fe200078e1e00 */
[----:B------:R-:W-:Y:S01]  /*22b0*/  IMAD.IADD R234, R3, 0x1, R234 ;  /* 0x0000000103ea7824 */ /* 0x000fe200078e02ea */
[----:B------:R2:W-:Y:S01]  /*22c0*/  LDGSTS.E.BYPASS.LTC128B.128 [R237+0xe080], [R42.64+0x80], !P1 ;  /* 0x0e0800802aed7fae */ /* 0x0005e2000c901d4c */
[C---:B------:R-:W-:Y:S01]  /*22d0*/  IMAD.IADD R232, R227.reuse, 0x1, R232 ;  /* 0x00000001e3e87824 */ /* 0x040fe200078e02e8 */
[----:B------:R-:W-:Y:S01]  /*22e0*/  LEA R226, R226, 0x13480, 0x1 ;  /* 0x00013480e2e27811 */ /* 0x000fe200078e08ff */
[----:B------:R-:W-:Y:S02]  /*22f0*/  IMAD.IADD R227, R227, 0x1, R0 ;  /* 0x00000001e3e37824 */ /* 0x000fe400078e0200 */
[----:B------:R-:W-:Y:S02]  /*2300*/  @!P3 IMAD.SHL.U32 R3, R235, 0x10, RZ ;  /* 0x00000010eb03b824 */ /* 0x000fe400078e00ff */
[----:B------:R-:W-:Y:S01]  /*2310*/  IMAD.SHL.U32 R0, R234, 0x2, RZ ;  /* 0x00000002ea007824 */ /* 0x000fe200078e00ff */
[----:B------:R-:W-:Y:S01]  /*2320*/  LEA R227, R227, 0x80, 0x1 ;  /* 0x00000080e3e37811 */ /* 0x000fe200078e08ff */
[--C-:B------:R-:W-:Y:S01]  /*2330*/  IMAD R224, R220, 0x2, R226.reuse ;  /* 0x00000002dce07824 */ /* 0x100fe200078e02e2 */
[----:B------:R2:W-:Y:S01]  /*2340*/  @!P3 LDGSTS.E.BYPASS.LTC128B.128 [R3+0xf280], [R246.64] ;  /* 0x0f280000f603bfae */ /* 0x0005e2000b901d4c */
[C---:B------:R-:W-:Y:S01]  /*2350*/  IMAD R225, R223.reuse, 0x2, R226 ;  /* 0x00000002dfe17824 */ /* 0x040fe200078e02e2 */
[----:B------:R-:W-:Y:S01]  /*2360*/  IADD3 R0, R0, 0xc080, RZ ;  /* 0x0000c08000007810 */ /* 0x000fe20007ffe0ff */
[----:B------:R-:W-:Y:S01]  /*2370*/  IMAD R223, R223, 0x2, R224 ;  /* 0x00000002dfdf7824 */ /* 0x000fe200078e02e0 */
[----:B------:R-:W0:Y:S01]  /*2380*/  LDGDEPBAR ;  /* 0x00000000000079af */ /* 0x000e220000000000 */
[----:B------:R-:W-:-:S02]  /*2390*/  IMAD R220, R220, 0x2, R225 ;  /* 0x00000002dcdc7824 */ /* 0x000fc400078e02e1 */
[----:B------:R-:W-:Y:S01]  /*23a0*/  IMAD R229, R231, 0x2, R0 ;  /* 0x00000002e7e57824 */ /* 0x000fe200078e0200 */
[----:B------:R-:W0:Y:S01]  /*23b0*/  LDGDEPBAR ;  /* 0x00000000000079af */ /* 0x000e220000000000 */
[C---:B------:R-:W-:Y:S02]  /*23c0*/  IMAD.SHL.U32 R0, R234.reuse, 0x2, RZ ;  /* 0x00000002ea007824 */ /* 0x040fe400078e00ff */
[----:B-1-34-:R-:W-:Y:S02]  /*23d0*/  IMAD.IADD R222, R234, 0x1, R231 ;  /* 0x00000001eade7824 */ /* 0x01afe400078e02e7 */
.L_x_58:
[----:B------:R-:W-:Y:S04]  /*23e0*/  DEPBAR.LE SB0, 0x1 ;  /* 0x000080400000791a */ /* 0x000fe80000000000 */
[----:B------:R-:W-:Y:S01]  /*23f0*/  BAR.SYNC.DEFER_BLOCKING 0x0 ;  /* 0x0000000000007b1d */ /* 0x000fe20000010000 */
[----:B--2---:R-:W-:Y:S01]  /*2400*/  MOV R3, UR4 ;  /* 0x0000000400037c02 */ /* 0x004fe20008000f00 */
        /* <DEDUP_REMOVED lines=20> */
[-C--:B-1----:R-:W-:Y:S04]  /*2550*/  HMMA.16816.F32 R4, R36, R40.reuse, RZ ;  /* 0x000000282404723c */ /* 0x082fe800000018ff */
[----:B------:R-:W-:Y:S04]  /*2560*/  LDS R252, [R181.X4+0xf100] ;  /* 0x00f10000b5fc7984 */ /* 0x000fe80000004800 */
        /* <DEDUP_REMOVED lines=17> */
[----:B------:R-:W-:Y:S02]  /*2680*/  IMAD.SHL.U32 R3, R57, 0x2, RZ ;  /* 0x0000000239037824 */ /* 0x000fe400078e00ff */
[----:B------:R-:W-:Y:S02]  /*2690*/  LDSM.16.M88.4 R56, [R221+0x2080] ;  /* 0x00208000dd38783b */ /* 0x000fe40000000200 */
[-C--:B------:R-:W-:Y:S08]  /*26a0*/  HMMA.16816.F32 R20, R52, R160.reuse, R20 ;  /* 0x000000a03414723c */ /* 0x080ff00000001814 */
[C---:B------:R-:W-:Y:S08]  /*26b0*/  HMMA.16816.F32 R24, R156.reuse, R160, R24 ;  /* 0x000000a09c18723c */ /* 0x040ff00000001818 */
[-C--:B------:R-:W-:Y:S01]  /*26c0*/  HMMA.16816.F32 R28, R156, R162.reuse, R28 ;  /* 0x000000a29c1c723c */ /* 0x080fe2000000181c */
[----:B------:R-:W-:Y:S07]  /*26d0*/  LDSM.16.M88.4 R156, [R2+0x7880] ;  /* 0x00788000029c783b */ /* 0x000fee0000000200 */
[----:B------:R-:W-:Y:S01]  /*26e0*/  HMMA.16816.F32 R32, R52, R162, R32 ;  /* 0x000000a23420723c */ /* 0x000fe20000001820 */
[----:B------:R-:W3:Y:S05]  /*26f0*/  LDSM.16.M88.4 R52, [R3+0x7080] ;  /* 0x007080000334783b */ /* 0x000eea0000000200 */
[----:B------:R-:W4:Y:S02]  /*2700*/  LDSM.16.M88.4 R160, [R221+0x3080] ;  /* 0x00308000dda0783b */ /* 0x000f240000000200 */
        /* <DEDUP_REMOVED lines=15> */
[C---:B------:R-:W-:Y:S01]  /*2800*/  HMMA.16816.F32 R16, R52.reuse, R58, R16 ;  /* 0x0000003a3410723c */ /* 0x040fe20000001810 */
[----:B------:R-:W-:Y:S07]  /*2810*/  LDSM.16.M88.4 R56, [R221+0x5080] ;  /* 0x00508000dd38783b */ /* 0x000fee0000000200 */
[-C--:B----4-:R-:W-:Y:S08]  /*2820*/  HMMA.16816.F32 R20, R52, R160.reuse, R20 ;  /* 0x000000a03414723c */ /* 0x090ff00000001814 */
[C---:B------:R-:W-:Y:S08]  /*2830*/  HMMA.16816.F32 R24, R156.reuse, R160, R24 ;  /* 0x000000a09c18723c */ /* 0x040ff00000001818 */
[-C--:B------:R-:W-:Y:S08]  /*2840*/  HMMA.16816.F32 R28, R156, R162.reuse, R28 ;  /* 0x000000a29c1c723c */ /* 0x080ff0000000181c */
[----:B------:R-:W-:Y:S01]  /*2850*/  HMMA.16816.F32 R32, R52, R162, R32 ;  /* 0x000000a23420723c */ /* 0x000fe20000001820 */
[----:B------:R-:W-:Y:S05]  /*2860*/  LDSM.16.M88.4 R52, [R2+0x8880] ;  /* 0x008880000234783b */ /* 0x000fea0000000200 */
[----:B------:R-:W-:Y:S02]  /*2870*/  LDS R2, [R181.X4+0xf120] ;  /* 0x00f12000b5027984 */ /* 0x000fe40000004800 */
[-C--:B-1----:R-:W-:Y:S08]  /*2880*/  HMMA.16816.F32 R4, R40, R44.reuse, R4 ;  /* 0x0000002c2804723c */ /* 0x082ff00000001804 */
[C---:B------:R-:W-:Y:S08]  /*2890*/  HMMA.16816.F32 R8, R164.reuse, R44, R8 ;  /* 0x0000002ca408723c */ /* 0x040ff00000001808 */
[-C--:B------:R-:W-:Y:S08]  /*28a0*/  HMMA.16816.F32 R12, R164, R46.reuse, R12 ;  /* 0x0000002ea40c723c */ /* 0x080ff0000000180c */
[C---:B------:R-:W-:Y:S01]  /*28b0*/  HMMA.16816.F32 R16, R40.reuse, R46, R16 ;  /* 0x0000002e2810723c */ /* 0x040fe20000001810 */
[----:B------:R-:W1:Y:S07]  /*28c0*/  LDSM.16.M88.4 R44, [R3+0x8080] ;  /* 0x00808000032c783b */ /* 0x000e6e0000000200 */
[-C--:B--2---:R-:W-:Y:S08]  /*28d0*/  HMMA.16816.F32 R20, R40, R36.reuse, R20 ;  /* 0x000000242814723c */ /* 0x084ff00000001814 */
[C---:B------:R-:W-:Y:S08]  /*28e0*/  HMMA.16816.F32 R24, R164.reuse, R36, R24 ;  /* 0x00000024a418723c */ /* 0x040ff00000001818 */
[-C--:B------:R-:W-:Y:S08]  /*28f0*/  HMMA.16816.F32 R28, R164, R38.reuse, R28 ;  /* 0x00000026a41c723c */ /* 0x080ff0000000181c */
[----:B------:R-:W-:Y:S01]  /*2900*/  HMMA.16816.F32 R32, R40, R38, R32 ;  /* 0x000000262820723c */ /* 0x000fe20000001820 */
[----:B------:R2:W3:Y:S05]  /*2910*/  LDS R42, [R181.X4+0xf080] ;  /* 0x00f08000b52a7984 */ /* 0x0004ea0000004800 */
[----:B------:R2:W4:Y:S02]  /*2920*/  LDS R41, [R181.X4+0xf0a0] ;  /* 0x00f0a000b5297984 */ /* 0x0005240000004800 */
        /* <DEDUP_REMOVED lines=15> */
[C---:B---34-:R-:W-:Y:S01]  /*2a20*/  LOP3.LUT P4, RZ, R244.reuse, 0x1, RZ, 0xc0, !PT ;  /* 0x00000001f4ff7812 */ /* 0x058fe2000788c0ff */
[----:B------:R-:W3:Y:S01]  /*2a30*/  LDL.64 R48, [R1+0x8] ;  /* 0x0000080001307983 */ /* 0x000ee20000100a00 */
[----:B------:R-:W-:Y:S01]  /*2a40*/  LOP3.LUT P3, RZ, R244, 0x2, RZ, 0xc0, !PT ;  /* 0x00000002f4ff7812 */ /* 0x000fe2000786c0ff */
[----:B------:R-:W-:Y:S01]  /*2a50*/  USHF.R.S32.HI UR11, URZ, 0x1f, UR15 ;  /* 0x0000001f3f0b7899 */ /* 0x000fe2000801140f */
[----:B------:R-:W-:Y:S01]  /*2a60*/  IADD3 R44, R237, 0x6080, RZ ;  /* 0x00006080ed2c7810 */ /* 0x000fe20007ffe0ff */
[----:B------:R-:W-:Y:S01]  /*2a70*/  IMAD.U32 R37, RZ, RZ, UR9 ;  /* 0x00000009ff257e24 */ /* 0x000fe2000f8e00ff */
[----:B------:R-:W-:Y:S01]  /*2a80*/  ULDC.64 UR6, c[0x0][0x178] ;  /* 0x00005e0000067ab9 */ /* 0x000fe20000000a00 */
[----:B------:R-:W-:Y:S01]  /*2a90*/  IMAD.U32 R36, RZ, RZ, UR5 ;  /* 0x00000005ff247e24 */ /* 0x000fe2000f8e00ff */
[----:B------:R-:W-:Y:S01]  /*2aa0*/  UIMAD UR11, UR11, UR6, URZ ;  /* 0x000000060b0b72a4 */ /* 0x000fe2000f8e023f */
[----:B------:R-:W-:Y:S01]  /*2ab0*/  IMAD R44, R37, 0x3000, R44 ;  /* 0x00003000252c7824 */ /* 0x000fe200078e022c */
[----:B------:R-:W-:Y:S01]  /*2ac0*/  UIMAD.WIDE.U32 UR16, UR15, UR6, URZ ;  /* 0x000000060f1072a5 */ /* 0x000fe2000f8e003f */
[----:B------:R-:W-:Y:S01]  /*2ad0*/  IMAD.SHL.U32 R40, R235, 0x4, RZ ;  /* 0x00000004eb287824 */ /* 0x000fe200078e00ff */
[----:B------:R-:W-:Y:S01]  /*2ae0*/  @!P2 LEA R43, R36, 0x40, 0x6 ;  /* 0x00000040242ba811 */ /* 0x000fe200078e30ff */
[----:B------:R-:W-:Y:S01]  /*2af0*/  UIMAD UR11, UR15, UR7, UR11 ;  /* 0x000000070f0b72a4 */ /* 0x000fe2000f8e020b */
[----:B------:R-:W-:Y:S01]  /*2b00*/  IMAD.U32 R3, RZ, RZ, UR9 ;  /* 0x00000009ff037e24 */ /* 0x000fe2000f8e00ff */
[----:B------:R-:W-:Y:S01]  /*2b10*/  UIMAD UR14, UR15, -0x40, UR10 ;  /* 0xffffffc00f0e78a4 */ /* 0x000fe2000f8e020a */
[----:B------:R-:W-:Y:S01]  /*2b20*/  MOV R38, UR16 ;  /* 0x0000001000267c02 */ /* 0x000fe20008000f00 */
[----:B------:R-:W-:Y:S01]  /*2b30*/  UIADD3 UR11, UR17, UR11, URZ ;  /* 0x0000000b110b7290 */ /* 0x000fe2000fffe03f */
[----:B------:R-:W-:Y:S01]  /*2b40*/  IMAD.U32 R39, RZ, RZ, UR16 ;  /* 0x00000010ff277e24 */ /* 0x000fe2000f8e00ff */
[----:B------:R-:W-:Y:S02]  /*2b50*/  @!P2 LEA R3, R3, R40, 0x6 ;  /* 0x000000280303a211 */ /* 0x000fe400078e30ff */
[C---:B------:R-:W-:Y:S02]  /*2b60*/  ISETP.GE.OR P4, PT, R240.reuse, UR14, !P4 ;  /* 0x0000000ef0007c0c */ /* 0x040fe4000e786670 */
[C---:B------:R-:W-:Y:S01]  /*2b70*/  ISETP.GE.OR P3, PT, R240.reuse, UR14, !P3 ;  /* 0x0000000ef0007c0c */ /* 0x040fe2000df66670 */
[----:B------:R-:W-:Y:S01]  /*2b80*/  @!P2 IMAD.SHL.U32 R36, R3, 0x4, RZ ;  /* 0x000000040324a824 */ /* 0x000fe200078e00ff */
[----:B------:R-:W-:Y:S04]  /*2b90*/  ISETP.LT.AND P1, PT, R240, UR14, PT ;  /* 0x0000000ef0007c0c */ /* 0x000fe8000bf21270 */
[----:B------:R-:W-:Y:S02]  /*2ba0*/  ISETP.GE.OR P1, PT, R239, c[0x0][0x16c], !P1 ;  /* 0x00005b00ef007a0c */ /* 0x000fe40004f26670 */
[----:B---3--:R-:W-:Y:S01]  /*2bb0*/  LEA R46, P0, R38, R48, 0x7 ;  /* 0x00000030262e7211 */ /* 0x008fe200078038ff */
[----:B------:R-:W-:Y:S05]  /*2bc0*/  IMAD.U32 R38, RZ, RZ, UR11 ;  /* 0x0000000bff267e24 */ /* 0x000fea000f8e00ff */
[----:B------:R-:W-:Y:S01]  /*2bd0*/  LEA.HI.X R47, R39, R49, R38, 0x7, P0 ;  /* 0x00000031272f7211 */ /* 0x000fe200000f3c26 */
[----:B------:R-:W-:Y:S04]  /*2be0*/  @!P2 IMAD.WIDE R48, R43, 0x4, R250 ;  /* 0x000000042b30a825 */ /* 0x000fe800078e02fa */
[----:B------:R-:W-:Y:S01]  /*2bf0*/  @!PT LDS RZ, [RZ] ;  /* 0x00000000fffff984 */ /* 0x000fe20000000800 */
[----:B------:R-:W-:Y:S01]  /*2c00*/  @!PT LDS RZ, [RZ] ;  /* 0x00000000fffff984 */ /* 0x000fe20000000800 */
[----:B------:R-:W-:Y:S01]  /*2c10*/  @!PT LDS RZ, [RZ] ;  /* 0x00000000fffff984 */ /* 0x000fe20000000800 */
[----:B------:R3:W-:Y:S04]  /*2c20*/  LDGSTS.E.BYPASS.LTC128B.128 [R44], [R46.64], !P4 ;  /* 0x000000002e2c7fae */ /* 0x0007e8000e101d4c */
[----:B------:R3:W-:Y:S04]  /*2c30*/  LDGSTS.E.BYPASS.LTC128B.128 [R44+0x1000], [R46.64+0x40], !P3 ;  /* 0x010000402e2c7fae */ /* 0x0007e8000d901d4c */
[----:B------:R3:W-:Y:S04]  /*2c40*/  LDGSTS.E.BYPASS.LTC128B.128 [R44+0x2000], [R46.64+0x80], !P1 ;  /* 0x020000802e2c7fae */ /* 0x0007e8000c901d4c */
[----:B------:R3:W-:Y:S02]  /*2c50*/  @!P2 LDGSTS.E.BYPASS.LTC128B.128 [R36+0xf080], [R48.64] ;  /* 0x0f0800003024afae */ /* 0x0007e4000b901d4c */
.L_x_56:
[-C--:B-1-34-:R-:W-:Y:S01]  /*2c60*/  HMMA.16816.F32 R36, R156, R168.reuse, RZ ;  /* 0x000000a89c24723c */ /* 0x09afe200000018ff */
[----:B------:R-:W0:Y:S01]  /*2c70*/  LDGDEPBAR ;  /* 0x00000000000079af */ /* 0x000e220000000000 */
[----:B------:R-:W-:Y:S01]  /*2c80*/  UIADD3 UR11, UR5, 0x1, URZ ;  /* 0x00000001050b7890 */ /* 0x000fe2000fffe03f */
[C---:B------:R-:W-:Y:S02]  /*2c90*/  ISETP.GT.AND P4, PT, R233.reuse, 0x40, PT ;  /* 0x00000040e900780c */ /* 0x040fe40003f84270 */
[C---:B------:R-:W-:Y:S02]  /*2ca0*/  ISETP.GT.AND P3, PT, R233.reuse, 0x41, PT ;  /* 0x00000041e900780c */ /* 0x040fe40003f64270 */
[C---:B------:R-:W-:Y:S02]  /*2cb0*/  ISETP.GT.AND P1, PT, R233.reuse, RZ, PT ;  /* 0x000000ffe900720c */ /* 0x040fe40003f24270 */
[C---:B------:R-:W-:Y:S02]  /*2cc0*/  ISETP.GT.AND P0, PT, R233.reuse, 0x1, PT ;  /* 0x00000001e900780c */ /* 0x040fe40003f04270 */
[----:B------:R-:W-:Y:S02]  /*2cd0*/  ISETP.GT.AND P5, PT, R233, 0x21, PT ;  /* 0x00000021e900780c */ /* 0x000fe40003fa4270 */
[----:B------:R-:W-:Y:S02]  /*2ce0*/  FSEL R54, R24, -INF , P4 ;  /* 0xff80000018367808 */ /* 0x000fe40002000000 */
[----:B------:R-:W-:Y:S02]  /*2cf0*/  FSEL R52, R25, -INF , P3 ;  /* 0xff80000019347808 */ /* 0x000fe40001800000 */
[----:B------:R-:W-:Y:S02]  /*2d00*/  FSEL R55, R26, -INF , P4 ;  /* 0xff8000001a377808 */ /* 0x000fe40002000000 */
[----:B------:R-:W-:Y:S02]  /*2d10*/  FSEL R53, R27, -INF , P3 ;  /* 0xff8000001b357808 */ /* 0x000fe40001800000 */
[C---:B------:R-:W-:Y:S02]  /*2d20*/  HMMA.16816.F32 R24, R160.reuse, R168, RZ ;  /* 0x000000a8a018723c */ /* 0x040fe400000018ff */
[----:B------:R-:W-:Y:S02]  /*2d30*/  FSEL R47, R8, -INF , P1 ;  /* 0xff800000082f7808 */ /* 0x000fe40000800000 */
[----:B------:R-:W-:Y:S02]  /*2d40*/  FSEL R43, R9, -INF , P0 ;  /* 0xff800000092b7808 */ /* 0x000fe40000000000 */
[----:B------:R-:W-:Y:S02]  /*2d50*/  FSEL R45, R10, -INF , P1 ;  /* 0xff8000000a2d7808 */ /* 0x000fe40000800000 */
[----:B------:R-:W-:Y:S02]  /*2d60*/  FSEL R4, R4, -INF , P1 ;  /* 0xff80000004047808 */ /* 0x000fe40000800000 */
[----:B------:R-:W-:Y:S02]  /*2d70*/  ISETP.GT.AND P6, PT, R233, 0x20, PT ;  /* 0x00000020e900780c */ /* 0x000fe40003fc4270 */
[----:B------:R-:W-:Y:S02]  /*2d80*/  FSEL R5, R5, -INF , P0 ;  /* 0xff80000005057808 */ /* 0x000fe40000000000 */
[----:B------:R-:W-:Y:S02]  /*2d90*/  FSEL R50, R6, -INF , P1 ;  /* 0xff80000006327808 */ /* 0x000fe40000800000 */
[----:B------:R-:W-:Y:S01]  /*2da0*/  FSEL R48, R7, -INF , P0 ;  /* 0xff80000007307808 */ /* 0x000fe20000000000 */
[----:B------:R-:W-:Y:S01]  /*2db0*/  FFMA.FTZ R5, R5, c[0x0][0x29c], -R42 ;  /* 0x0000a70005057a23 */ /* 0x000fe2000001082a */
[----:B------:R-:W-:Y:S02]  /*2dc0*/  ISETP.GT.AND P1, PT, R233, 0x60, PT ;  /* 0x00000060e900780c */ /* 0x000fe40003f24270 */
[----:B------:R-:W-:Y:S01]  /*2dd0*/  FSEL R3, R11, -INF , P0 ;  /* 0xff8000000b037808 */ /* 0x000fe20000000000 */
[--C-:B------:R-:W-:Y:S01]  /*2de0*/  FFMA.FTZ R8, R48, c[0x0][0x29c], -R41.reuse ;  /* 0x0000a70030087a23 */ /* 0x100fe20000010829 */
        /* <DEDUP_REMOVED lines=8> */
[----:B------:R-:W-:Y:S01]  /*2e70*/  FSEL R40, R19, -INF , P5 ;  /* 0xff80000013287808 */ /* 0x000fe20002800000 */
[--C-:B------:R-:W-:Y:S01]  /*2e80*/  FFMA.FTZ R19, R4, c[0x0][0x29c], -R42.reuse ;  /* 0x0000a70004137a23 */ /* 0x100fe2000001082a */
[----:B------:R-:W-:Y:S01]  /*2e90*/  FSEL R7, R16, -INF , P6 ;  /* 0xff80000010077808 */ /* 0x000fe20003000000 */
[----:B------:R-:W-:Y:S01]  /*2ea0*/  MUFU.EX2 R13, R13 ;  /* 0x0000000d000d7308 */ /* 0x000fe20000000800 */
[----:B------:R-:W-:Y:S02]  /*2eb0*/  FSEL R17, R17, -INF , P5 ;  /* 0xff80000011117808 */ /* 0x000fe40002800000 */
[----:B------:R-:W-:Y:S01]  /*2ec0*/  FSEL R56, R18, -INF , P6 ;  /* 0xff80000012387808 */ /* 0x000fe20003000000 */
[--C-:B------:R-:W-:Y:S01]  /*2ed0*/  FFMA.FTZ R7, R7, c[0x0][0x29c], -R42.reuse ;  /* 0x0000a70007077a23 */ /* 0x100fe2000001082a */
[----:B------:R-:W-:Y:S03]  /*2ee0*/  FSEL R18, R34, -INF , P1 ;  /* 0xff80000022127808 */ /* 0x000fe60000800000 */
        /* <DEDUP_REMOVED lines=15> */
[----:B------:R-:W-:Y:S01]  /*2fe0*/  FFMA.FTZ R16, R33, c[0x0][0x29c], -R42 ;  /* 0x0000a70021107a23 */ /* 0x000fe2000001082a */
[----:B------:R-:W-:Y:S01]  /*2ff0*/  MOV R56, R19 ;  /* 0x0000001300387202 */ /* 0x000fe20000000f00 */
[--C-:B------:R-:W-:Y:S01]  /*3000*/  FFMA.FTZ R12, R50, c[0x0][0x29c], -R41.reuse ;  /* 0x0000a700320c7a23 */ /* 0x100fe20000010829 */
[----:B------:R-:W-:Y:S01]  /*3010*/  MOV R50, R17 ;  /* 0x0000001100327202 */ /* 0x000fe20000000f00 */
[--C-:B------:R-:W-:Y:S01]  /*3020*/  FFMA.FTZ R35, R40, c[0x0][0x29c], -R41.reuse ;  /* 0x0000a70028237a23 */ /* 0x100fe20000010829 */
[----:B------:R-:W-:Y:S01]  /*3030*/  FSEL R51, R14, -INF , P6 ;  /* 0xff8000000e337808 */ /* 0x000fe20003000000 */
[--C-:B------:R-:W-:Y:S01]  /*3040*/  FFMA.FTZ R33, R6, c[0x0][0x29c], -R41.reuse ;  /* 0x0000a70006217a23 */ /* 0x100fe20000010829 */
[----:B------:R-:W-:Y:S01]  /*3050*/  FSEL R49, R15, -INF , P5 ;  /* 0xff8000000f317808 */ /* 0x000fe20002800000 */
[----:B------:R-:W-:Y:S01]  /*3060*/  FFMA.FTZ R22, R10, c[0x0][0x29c], -R41 ;  /* 0x0000a7000a167a23 */ /* 0x000fe20000010829 */
[----:B------:R-:W-:Y:S01]  /*3070*/  MOV R48, R7 ;  /* 0x0000000700307202 */ /* 0x000fe20000000f00 */
[--C-:B------:R-:W-:Y:S01]  /*3080*/  FFMA.FTZ R19, R43, c[0x0][0x29c], -R252.reuse ;  /* 0x0000a7002b137a23 */ /* 0x100fe200000108fc */
[----:B------:R-:W-:Y:S01]  /*3090*/  MUFU.EX2 R23, R23 ;  /* 0x0000001700177308 */ /* 0x000fe20000000800 */
[C---:B------:R-:W-:Y:S01]  /*30a0*/  HMMA.16816.F32 R40, R156.reuse, R170, RZ ;  /* 0x000000aa9c28723c */ /* 0x040fe200000018ff */
[----:B------:R-:W-:Y:S01]  /*30b0*/  PLOP3.LUT P0, PT, PT, PT, UP0, 0x80, 0x0 ;  /* 0x000000000000781c */ /* 0x000fe20003f0f008 */
[--C-:B------:R-:W-:Y:S02]  /*30c0*/  FFMA.FTZ R18, R46, c[0x0][0x29c], -R252.reuse ;  /* 0x0000a7002e127a23 */ /* 0x100fe400000108fc */
[--C-:B------:R-:W-:Y:S02]  /*30d0*/  FFMA.FTZ R21, R47, c[0x0][0x29c], -R252.reuse ;  /* 0x0000a7002f157a23 */ /* 0x100fe400000108fc */
[----:B------:R-:W-:Y:S02]  /*30e0*/  FFMA.FTZ R17, R44, c[0x0][0x29c], -R252 ;  /* 0x0000a7002c117a23 */ /* 0x000fe400000108fc */
[--C-:B------:R-:W-:Y:S01]  /*30f0*/  FFMA.FTZ R10, R45, c[0x0][0x29c], -R2.reuse ;  /* 0x0000a7002d0a7a23 */ /* 0x100fe20000010802 */
[----:B------:R-:W-:Y:S01]  /*3100*/  MUFU.EX2 R22, R22 ;  /* 0x0000001600167308 */ /* 0x000fe20000000800 */
[-C--:B------:R-:W-:Y:S02]  /*3110*/  HMMA.16816.F32 R44, R156, R172.reuse, RZ ;  /* 0x000000ac9c2c723c */ /* 0x080fe400000018ff */
[--C-:B------:R-:W-:Y:S02]  /*3120*/  FFMA.FTZ R7, R51, c[0x0][0x29c], -R2.reuse ;  /* 0x0000a70033077a23 */ /* 0x100fe40000010802 */
[----:B------:R-:W-:Y:S02]  /*3130*/  FFMA.FTZ R6, R49, c[0x0][0x29c], -R2 ;  /* 0x0000a70031067a23 */ /* 0x000fe40000010802 */
[--C-:B------:R-:W-:Y:S02]  /*3140*/  FFMA.FTZ R15, R54, c[0x0][0x29c], -R252.reuse ;  /* 0x0000a700360f7a23 */ /* 0x100fe400000108fc */
[--C-:B------:R-:W-:Y:S01]  /*3150*/  FFMA.FTZ R14, R52, c[0x0][0x29c], -R252.reuse ;  /* 0x0000a700340e7a23 */ /* 0x100fe200000108fc */
[----:B------:R-:W-:Y:S03]  /*3160*/  MUFU.EX2 R35, R35 ;  /* 0x0000002300237308 */ /* 0x000fe60000000800 */
[----:B------:R-:W-:Y:S01]  /*3170*/  FFMA.FTZ R11, R58, c[0x0][0x29c], -R252 ;  /* 0x0000a7003a0b7a23 */ /* 0x000fe200000108fc */
[----:B------:R-:W-:Y:S01]  /*3180*/  MOV R58, R5 ;  /* 0x00000005003a7202 */ /* 0x000fe20000000f00 */
[--C-:B------:R-:W-:Y:S02]  /*3190*/  FFMA.FTZ R5, R55, c[0x0][0x29c], -R2.reuse ;  /* 0x0000a70037057a23 */ /* 0x100fe40000010802 */
[--C-:B------:R-:W-:Y:S02]  /*31a0*/  FFMA.FTZ R9, R3, c[0x0][0x29c], -R2.reuse ;  /* 0x0000a70003097a23 */ /* 0x100fe40000010802 */
[--C-:B------:R-:W-:Y:S01]  /*31b0*/  FFMA.FTZ R252, R53, c[0x0][0x29c], -R2.reuse ;  /* 0x0000a70035fc7a23 */ /* 0x100fe20000010802 */
[----:B------:R-:W-:Y:S01]  /*31c0*/  MUFU.EX2 R21, R21 ;  /* 0x0000001500157308 */ /* 0x000fe20000000800 */
[--C-:B------:R-:W-:Y:S01]  /*31d0*/  FFMA.FTZ R3, R59, c[0x0][0x29c], -R2.reuse ;  /* 0x0000a7003b037a23 */ /* 0x100fe20000010802 */
[----:B------:R-:W-:Y:S01]  /*31e0*/  MOV R59, R48 ;  /* 0x00000030003b7202 */ /* 0x000fe20000000f00 */
[----:B------:R-:W-:Y:S01]  /*31f0*/  FFMA.FTZ R2, R57, c[0x0][0x29c], -R2 ;  /* 0x0000a70039027a23 */ /* 0x000fe20000010802 */
[----:B------:R-:W-:Y:S02]  /*3200*/  MOV R57, R50 ;  /* 0x0000003200397202 */ /* 0x000fe40000000f00 */
[C---:B------:R-:W-:Y:S04]  /*3210*/  HMMA.16816.F32 R48, R160.reuse, R172, RZ ;  /* 0x000000aca030723c */ /* 0x040fe800000018ff */
[----:B------:R-:W-:Y:S04]  /*3220*/  MUFU.EX2 R19, R19 ;  /* 0x0000001300137308 */ /* 0x000fe80000000800 */
        /* <DEDUP_REMOVED lines=10> */
[----:B------:R-:W1:Y:S02]  /*32d0*/  S2R R235, SR_TID.X ;  /* 0x0000000000eb7919 */ /* 0x000e640000002100 */
[----:B------:R-:W-:Y:S05]  /*32e0*/  MUFU.EX2 R14, R14 ;  /* 0x0000000e000e7308 */ /* 0x000fea0000000800 */
        /* <DEDUP_REMOVED lines=12> */
[----:B------:R-:W-:Y:S01]  /*33b0*/  HMMA.16816.F32 R56, R164, R186, R56 ;  /* 0x000000baa438723c */ /* 0x000fe20000001838 */
[----:B------:R-:W3:Y:S03]  /*33c0*/  LDSM.16.M88.4 R156, [R0+0xd080] ;  /* 0x00d08000009c783b */ /* 0x000ee60000000200 */
[----:B------:R-:W-:Y:S02]  /*33d0*/  MOV R182, R160 ;  /* 0x000000a000b67202 */ /* 0x000fe40000000f00 */
[----:B--2---:R-:W-:Y:S01]  /*33e0*/  MOV R181, R161 ;  /* 0x000000a100b57202 */ /* 0x004fe20000000f00 */
[----:B------:R-:W-:Y:S01]  /*33f0*/  MUFU.EX2 R11, R11 ;  /* 0x0000000b000b7308 */ /* 0x000fe20000000800 */
[----:B------:R-:W-:Y:S04]  /*3400*/  MOV R180, R162 ;  /* 0x000000a200b47202 */ /* 0x000fe80000000f00 */
[----:B------:R-:W-:Y:S02]  /*3410*/  MOV R167, R163 ;  /* 0x000000a300a77202 */ /* 0x000fe40000000f00 */
[----:B------:R-:W2:Y:S03]  /*3420*/  LDSM.16.M88.4 R160, [R0+0xd880] ;  /* 0x00d8800000a0783b */ /* 0x000ea60000000200 */
[----:B------:R-:W-:Y:S10]  /*3430*/  MUFU.EX2 R165, R180 ;  /* 0x000000b400a57308 */ /* 0x000ff40000000800 */
[----:B------:R-:W4:Y:S10]  /*3440*/  MUFU.EX2 R164, R167 ;  /* 0x000000a700a47308 */ /* 0x000f340000000800 */
[----:B------:R-:W5:Y:S01]  /*3450*/  MUFU.EX2 R166, R181 ;  /* 0x000000b500a67308 */ /* 0x000f620000000800 */
[-C--:B---3--:R-:W-:Y:S09]  /*3460*/  HMMA.16816.F32 R36, R156, R188.reuse, R36 ;  /* 0x000000bc9c24723c */ /* 0x088ff20000001824 */
[----:B------:R-:W-:Y:S01]  /*3470*/  MUFU.EX2 R167, R20 ;  /* 0x0000001400a77308 */ /* 0x000fe20000000800 */
[C---:B--2---:R-:W-:Y:S09]  /*3480*/  HMMA.16816.F32 R24, R160.reuse, R188, R24 ;  /* 0x000000bca018723c */ /* 0x044ff20000001818 */
[----:B------:R-:W-:Y:S01]  /*3490*/  MUFU.EX2 R180, R16 ;  /* 0x0000001000b47308 */ /* 0x000fe20000000800 */
[-C--:B------:R-:W-:Y:S09]  /*34a0*/  HMMA.16816.F32 R28, R160, R190.reuse, R28 ;  /* 0x000000bea01c723c */ /* 0x080ff2000000181c */
[----:B------:R-:W-:Y:S01]  /*34b0*/  MUFU.EX2 R181, R12 ;  /* 0x0000000c00b57308 */ /* 0x000fe20000000800 */
[C---:B------:R-:W-:Y:S09]  /*34c0*/  HMMA.16816.F32 R40, R156.reuse, R190, R40 ;  /* 0x000000be9c28723c */ /* 0x040ff20000001828 */
[----:B------:R-:W-:Y:S01]  /*34d0*/  MUFU.EX2 R3, R3 ;  /* 0x0000000300037308 */ /* 0x000fe20000000800 */
[-C--:B------:R-:W-:Y:S08]  /*34e0*/  HMMA.16816.F32 R44, R156, R192.reuse, R44 ;  /* 0x000000c09c2c723c */ /* 0x080ff0000000182c */
[C---:B------:R-:W-:Y:S01]  /*34f0*/  HMMA.16816.F32 R48, R160.reuse, R192, R48 ;  /* 0x000000c0a030723c */ /* 0x040fe20000001830 */
[----:B------:R-:W-:Y:S07]  /*3500*/  MUFU.EX2 R2, R2 ;  /* 0x0000000200027308 */ /* 0x000fee0000000800 */
[-C--:B------:R-:W-:Y:S01]  /*3510*/  HMMA.16816.F32 R52, R160, R194.reuse, R52 ;  /* 0x000000c2a034723c */ /* 0x080fe20000001834 */
[----:B------:R-:W-:Y:S07]  /*3520*/  LDSM.16.M88.4 R160, [R229+0x1800] ;  /* 0x00180000e5a0783b */ /* 0x000fee0000000200 */
[----:B------:R-:W-:Y:S01]  /*3530*/  HMMA.16816.F32 R56, R156, R194, R56 ;  /* 0x000000c29c38723c */ /* 0x000fe20000001838 */
[----:B------:R-:W2:Y:S07]  /*3540*/  LDSM.16.M88.4 R156, [R229+0x1000] ;  /* 0x00100000e59c783b */ /* 0x000eae0000000200 */
[-C--:B--2---:R-:W-:Y:S08]  /*3550*/  HMMA.16816.F32 R36, R156, R196.reuse, R36 ;  /* 0x000000c49c24723c */ /* 0x084ff00000001824 */
        /* <DEDUP_REMOVED lines=26> */
[----:B------:R-:W2:Y:S01]  /*3700*/  LDS R160, [R248.X4+0xf280] ;  /* 0x00f28000f8a07984 */ /* 0x000ea20000004800 */
[----:B------:R-:W3:Y:S06]  /*3710*/  MUFU.EX2 R161, R182 ;  /* 0x000000b600a17308 */ /* 0x000eec0000000800 */
[----:B------:R-:W-:Y:S04]  /*3720*/  HMMA.16816.F32 R56, R156, R218, R56 ;  /* 0x000000da9c38723c */ /* 0x000fe80000001838 */
[----:B------:R1:W-:Y:S10]  /*3730*/  MUFU.EX2 R157, R18 ;  /* 0x00000012009d7308 */ /* 0x0003f40000000800 */
[----:B------:R-:W3:Y:S10]  /*3740*/  MUFU.EX2 R162, R183 ;  /* 0x000000b700a27308 */ /* 0x000ef40000000800 */
[----:B------:R-:W3:Y:S01]  /*3750*/  MUFU.EX2 R163, R32 ;  /* 0x0000002000a37308 */ /* 0x000ee20000000800 */
[----:B-1----:R-:W1:Y:S01]  /*3760*/  LDS R18, [R248.X4+0xf2a0] ;  /* 0x00f2a000f8127984 */ /* 0x002e620000004800 */
[--C-:B--2---:R-:W-:Y:S08]  /*3770*/  FADD.FTZ R159, R36, -R160.reuse ;  /* 0x800000a0249f7221 */ /* 0x104ff00000010000 */
[----:B------:R-:W2:Y:S01]  /*3780*/  MUFU.EX2 R182, R8 ;  /* 0x0000000800b67308 */ /* 0x000ea20000000800 */
[--C-:B------:R-:W-:Y:S02]  /*3790*/  FADD.FTZ R158, R37, -R160.reuse ;  /* 0x800000a0259e7221 */ /* 0x100fe40000010000 */
[----:B----4-:R-:W-:Y:S01]  /*37a0*/  FMUL.FTZ R159, R164, R159 ;  /* 0x0000009fa49f7220 */ /* 0x010fe20000410000 */
[C---:B------:R-:W-:Y:S01]  /*37b0*/  F2FP.PACK_AB R164, R165.reuse, R164 ;  /* 0x000000a4a5a4723e */ /* 0x040fe200000000ff */
[----:B------:R-:W-:Y:S02]  /*37c0*/  FMUL.FTZ R158, R165, R158 ;  /* 0x0000009ea59e7220 */ /* 0x000fe40000410000 */
[----:B------:R-:W4:Y:S01]  /*37d0*/  LDS R165, [R248.X4+0xf300] ;  /* 0x00f30000f8a57984 */ /* 0x000f220000004800 */
[--C-:B------:R-:W-:Y:S02]  /*37e0*/  FADD.FTZ R40, R40, -R160.reuse ;  /* 0x800000a028287221 */ /* 0x100fe40000010000 */
[----:B------:R-:W1:Y:S01]  /*37f0*/  MUFU.EX2 R183, R4 ;  /* 0x0000000400b77308 */ /* 0x000e620000000800 */
[--C-:B------:R-:W-:Y:S02]  /*3800*/  FADD.FTZ R41, R41, -R160.reuse ;  /* 0x800000a029297221 */ /* 0x100fe40000010000 */
[--C-:B------:R-:W-:Y:S02]  /*3810*/  FADD.FTZ R44, R44, -R160.reuse ;  /* 0x800000a02c2c7221 */ /* 0x100fe40000010000 */
[--C-:B------:R-:W-:Y:S02]  /*3820*/  FADD.FTZ R45, R45, -R160.reuse ;  /* 0x800000a02d2d7221 */ /* 0x100fe40000010000 */
[--C-:B------:R-:W-:Y:S02]  /*3830*/  FADD.FTZ R56, R56, -R160.reuse ;  /* 0x800000a038387221 */ /* 0x100fe40000010000 */
[----:B------:R-:W-:Y:S02]  /*3840*/  FADD.FTZ R57, R57, -R160 ;  /* 0x800000a039397221 */ /* 0x000fe40000010000 */
[----:B-----5:R-:W-:Y:S02]  /*3850*/  FMUL.FTZ R40, R166, R40 ;  /* 0x00000028a6287220 */ /* 0x020fe40000410000 */
[C---:B---3--:R-:W-:Y:S01]  /*3860*/  FMUL.FTZ R41, R161.reuse, R41 ;  /* 0x00000029a1297220 */ /* 0x048fe20000410000 */
[----:B------:R-:W-:Y:S01]  /*3870*/  F2FP.PACK_AB R161, R161, R166 ;  /* 0x000000a6a1a1723e */ /* 0x000fe200000000ff */
[----:B------:R-:W-:Y:S02]  /*3880*/  FMUL.FTZ R44, R162, R44 ;  /* 0x0000002ca22c7220 */ /* 0x000fe40000410000 */
[----:B------:R-:W-:Y:S01]  /*3890*/  FMUL.FTZ R45, R163, R45 ;  /* 0x0000002da32d7220 */ /* 0x000fe20000410000 */
[----:B------:R-:W-:Y:S01]  /*38a0*/  F2FP.PACK_AB R41, R41, R40 ;  /* 0x000000282929723e */ /* 0x000fe200000000ff */
[----:B------:R-:W-:Y:S01]  /*38b0*/  FMUL.FTZ R56, R167, R56 ;  /* 0x00000038a7387220 */ /* 0x000fe20000410000 */
[----:B------:R-:W-:Y:S01]  /*38c0*/  MUFU.EX2 R40, R7 ;  /* 0x0000000700287308 */ /* 0x000fe20000000800 */
[----:B------:R-:W-:Y:S01]  /*38d0*/  FMUL.FTZ R57, R180, R57 ;  /* 0x00000039b4397220 */ /* 0x000fe20000410000 */
[----:B------:R-:W-:Y:S01]  /*38e0*/  F2FP.PACK_AB R45, R45, R44 ;  /* 0x0000002c2d2d723e */ /* 0x000fe200000000ff */
[--C-:B-1----:R-:W-:Y:S01]  /*38f0*/  FADD.FTZ R166, R43, -R18.reuse ;  /* 0x800000122ba67221 */ /* 0x102fe20000010000 */
[----:B------:R-:W-:Y:S01]  /*3900*/  F2FP.PACK_AB R163, R163, R162 ;  /* 0x000000a2a3a3723e */ /* 0x000fe200000000ff */
[--C-:B------:R-:W-:Y:S01]  /*3910*/  FADD.FTZ R44, R38, -R18.reuse ;  /* 0x80000012262c7221 */ /* 0x100fe20000010000 */
[----:B------:R-:W-:Y:S01]  /*3920*/  F2FP.PACK_AB R57, R57, R56 ;  /* 0x000000383939723e */ /* 0x000fe200000000ff */
[--C-:B------:R-:W-:Y:S01]  /*3930*/  FADD.FTZ R58, R58, -R18.reuse ;  /* 0x800000123a3a7221 */ /* 0x100fe20000010000 */
[----:B------:R-:W1:Y:S02]  /*3940*/  LDS R56, [R248.X4+0xf320] ;  /* 0x00f32000f8387984 */ /* 0x000e640000004800 */
[----:B------:R-:W3:Y:S01]  /*3950*/  MUFU.EX2 R43, R6 ;  /* 0x00000006002b7308 */ /* 0x000ee20000000800 */
[--C-:B------:R-:W-:Y:S01]  /*3960*/  FADD.FTZ R59, R59, -R18.reuse ;  /* 0x800000123b3b7221 */ /* 0x100fe20000010000 */
[----:B------:R-:W-:Y:S01]  /*3970*/  F2FP.PACK_AB R167, R180, R167 ;  /* 0x000000a7b4a7723e */ /* 0x000fe200000000ff */
[----:B------:R-:W-:Y:S01]  /*3980*/  FMUL.FTZ R44, R181, R44 ;  /* 0x0000002cb52c7220 */ /* 0x000fe20000410000 */
[----:B--2---:R-:W-:Y:S01]  /*3990*/  F2FP.PACK_AB R181, R182, R181 ;  /* 0x000000b5b6b5723e */ /* 0x004fe200000000ff */
[--C-:B------:R-:W-:Y:S01]  /*39a0*/  FADD.FTZ R160, R39, -R18.reuse ;  /* 0x8000001227a07221 */ /* 0x100fe20000010000 */
[----:B------:R-:W-:Y:S01]  /*39b0*/  STS [R238+0xf480], R164 ;  /* 0x00f480a4ee007388 */ /* 0x000fe20000000800 */
[--C-:B------:R-:W-:Y:S01]  /*39c0*/  FADD.FTZ R42, R42, -R18.reuse ;  /* 0x800000122a2a7221 */ /* 0x100fe20000010000 */
[----:B------:R-:W-:Y:S01]  /*39d0*/  F2FP.PACK_AB R162, R158, R159 ;  /* 0x0000009f9ea2723e */ /* 0x000fe200000000ff */
[----:B------:R-:W-:Y:S01]  /*39e0*/  FMUL.FTZ R58, R23, R58 ;  /* 0x0000003a173a7220 */ /* 0x000fe20000410000 */
[----:B------:R-:W-:Y:S01]  /*39f0*/  STS [R238+0xf880], R181 ;  /* 0x00f880b5ee007388 */ /* 0x000fe20000000800 */
[C---:B------:R-:W-:Y:S01]  /*3a00*/  FMUL.FTZ R59, R22.reuse, R59 ;  /* 0x0000003b163b7220 */ /* 0x040fe20000410000 */
[----:B------:R-:W-:Y:S01]  /*3a10*/  F2FP.PACK_AB R23, R22, R23 ;  /* 0x000000171617723e */ /* 0x000fe200000000ff */
[----:B------:R-:W-:Y:S01]  /*3a20*/  FMUL.FTZ R160, R182, R160 ;  /* 0x000000a0b6a07220 */ /* 0x000fe20000410000 */
[----:B------:R1:W-:Y:S01]  /*3a30*/  STS [R236], R161 ;  /* 0x000000a1ec007388 */ /* 0x0003e20000000800 */
[----:B------:R-:W-:Y:S01]  /*3a40*/  FMUL.FTZ R42, R183, R42 ;  /* 0x0000002ab72a7220 */ /* 0x000fe20000410000 */
[----:B------:R-:W-:Y:S01]  /*3a50*/  F2FP.PACK_AB R183, R35, R183 ;  /* 0x000000b723b7723e */ /* 0x000fe200000000ff */
[--C-:B----4-:R-:W-:Y:S01]  /*3a60*/  FADD.FTZ R28, R28, -R165.reuse ;  /* 0x800000a51c1c7221 */ /* 0x110fe20000010000 */
[----:B------:R-:W-:Y:S01]  /*3a70*/  F2FP.PACK_AB R59, R59, R58 ;  /* 0x0000003a3b3b723e */ /* 0x000fe200000000ff */
[--C-:B------:R-:W-:Y:S01]  /*3a80*/  FADD.FTZ R58, R25, -R165.reuse ;  /* 0x800000a5193a7221 */ /* 0x100fe20000010000 */
[----:B------:R-:W-:Y:S01]  /*3a90*/  F2FP.PACK_AB R25, R19, R21 ;  /* 0x000000151319723e */ /* 0x000fe200000000ff */
[----:B------:R-:W-:Y:S01]  /*3aa0*/  STS [R236+0x400], R183 ;  /* 0x000400b7ec007388 */ /* 0x000fe20000000800 */
[----:B------:R-:W-:Y:S01]  /*3ab0*/  F2FP.PACK_AB R44, R160, R44 ;  /* 0x0000002ca02c723e */ /* 0x000fe200000000ff */
[--C-:B------:R-:W-:Y:S01]  /*3ac0*/  FADD.FTZ R160, R29, -R165.reuse ;  /* 0x800000a51da07221 */ /* 0x100fe20000010000 */
[----:B------:R-:W2:Y:S01]  /*3ad0*/  MUFU.EX2 R182, R5 ;  /* 0x0000000500b67308 */ /* 0x000ea20000000800 */
[--C-:B------:R-:W-:Y:S01]  /*3ae0*/  FADD.FTZ R48, R48, -R165.reuse ;  /* 0x800000a530307221 */ /* 0x100fe20000010000 */
[----:B------:R4:W-:Y:S01]  /*3af0*/  STS [R238+0x10480], R25 ;  /* 0x01048019ee007388 */ /* 0x0009e20000000800 */
[--C-:B------:R-:W-:Y:S02]  /*3b00*/  FADD.FTZ R49, R49, -R165.reuse ;  /* 0x800000a531317221 */ /* 0x100fe40000010000 */
[----:B------:R-:W-:Y:S02]  /*3b10*/  FMUL.FTZ R28, R157, R28 ;  /* 0x0000001c9d1c7220 */ /* 0x000fe40000410000 */
[----:B------:R-:W-:Y:S02]  /*3b20*/  FMUL.FTZ R48, R15, R48 ;  /* 0x000000300f307220 */ /* 0x000fe40000410000 */
[--C-:B------:R-:W-:Y:S02]  /*3b30*/  FADD.FTZ R24, R24, -R165.reuse ;  /* 0x800000a518187221 */ /* 0x100fe40000010000 */
[----:B------:R-:W-:Y:S02]  /*3b40*/  FMUL.FTZ R160, R17, R160 ;  /* 0x000000a011a07220 */ /* 0x000fe40000410000 */
[----:B------:R-:W-:Y:S02]  /*3b50*/  FMUL.FTZ R49, R14, R49 ;  /* 0x000000310e317220 */ /* 0x000fe40000410000 */
[----:B------:R-:W-:Y:S01]  /*3b60*/  FMUL.FTZ R24, R21, R24 ;  /* 0x0000001815187220 */ /* 0x000fe20000410000 */
[----:B------:R-:W-:Y:S01]  /*3b70*/  F2FP.PACK_AB R28, R160, R28 ;  /* 0x0000001ca01c723e */ /* 0x000fe200000000ff */
[----:B------:R-:W-:Y:S01]  /*3b80*/  FMUL.FTZ R29, R19, R58 ;  /* 0x0000003a131d7220 */ /* 0x000fe20000410000 */
[----:B------:R-:W-:Y:S01]  /*3b90*/  F2FP.PACK_AB R160, R49, R48 ;  /* 0x0000003031a0723e */ /* 0x000fe200000000ff */
[----:B------:R-:W-:Y:S01]  /*3ba0*/  FADD.FTZ R180, R47, -R18 ;  /* 0x800000122fb47221 */ /* 0x000fe20000010000 */
[----:B------:R-:W-:Y:S01]  /*3bb0*/  F2FP.PACK_AB R49, R9, R10 ;  /* 0x0000000a0931723e */ /* 0x000fe200000000ff */
[----:B------:R-:W-:Y:S01]  /*3bc0*/  FMUL.FTZ R166, R35, R166 ;  /* 0x000000a623a67220 */ /* 0x000fe20000410000 */
[----:B------:R-:W-:Y:S01]  /*3bd0*/  F2FP.PACK_AB R58, R17, R157 ;  /* 0x0000009d113a723e */ /* 0x000fe200000000ff */
[--C-:B------:R-:W-:Y:S01]  /*3be0*/  FADD.FTZ R52, R52, -R165.reuse ;  /* 0x800000a534347221 */ /* 0x100fe20000010000 */
[----:B------:R-:W-:Y:S01]  /*3bf0*/  F2FP.PACK_AB R29, R29, R24 ;  /* 0x000000181d1d723e */ /* 0x000fe200000000ff */
[----:B------:R-:W-:Y:S01]  /*3c00*/  STS [R238+0x10880], R49 ;  /* 0x01088031ee007388 */ /* 0x000fe20000000800 */
[----:B---3--:R-:W-:Y:S01]  /*3c10*/  F2FP.PACK_AB R24, R43, R40 ;  /* 0x000000282b18723e */ /* 0x008fe200000000ff */
[--C-:B-1----:R-:W-:Y:S01]  /*3c20*/  FADD.FTZ R161, R26, -R56.reuse ;  /* 0x800000381aa17221 */ /* 0x102fe20000010000 */
[----:B------:R-:W-:Y:S01]  /*3c30*/  F2FP.PACK_AB R47, R33, R34 ;  /* 0x00000022212f723e */ /* 0x000fe200000000ff */
[----:B------:R-:W-:Y:S01]  /*3c40*/  STS [R236+0x1000], R58 ;  /* 0x0010003aec007388 */ /* 0x000fe20000000800 */
[----:B------:R-:W-:Y:S01]  /*3c50*/  F2FP.PACK_AB R42, R166, R42 ;  /* 0x0000002aa62a723e */ /* 0x000fe200000000ff */
[----:B------:R-:W-:Y:S01]  /*3c60*/  FADD.FTZ R166, R53, -R165 ;  /* 0x800000a535a67221 */ /* 0x000fe20000010000 */
[----:B------:R-:W-:Y:S01]  /*3c70*/  F2FP.PACK_AB R53, R14, R15 ;  /* 0x0000000f0e35723e */ /* 0x000fe200000000ff */
[----:B------:R1:W-:Y:S01]  /*3c80*/  STS [R236+0x1400], R24 ;  /* 0x00140018ec007388 */ /* 0x0003e20000000800 */
[----:B--2---:R-:W-:Y:S01]  /*3c90*/  F2FP.PACK_AB R181, R252, R182 ;  /* 0x000000b6fcb5723e */ /* 0x004fe200000000ff */
[--C-:B------:R-:W-:Y:S01]  /*3ca0*/  FADD.FTZ R26, R27, -R56.reuse ;  /* 0x800000381b1a7221 */ /* 0x100fe20000010000 */
[----:B------:R-:W-:Y:S01]  /*3cb0*/  F2FP.PACK_AB R165, R11, R13 ;  /* 0x0000000d0ba5723e */ /* 0x000fe200000000ff */
[----:B------:R-:W-:Y:S01]  /*3cc0*/  STS [R238+0x11480], R163 ;  /* 0x011480a3ee007388 */ /* 0x000fe20000000800 */
[----:B----4-:R-:W-:Y:S01]  /*3cd0*/  F2FP.PACK_AB R25, R2, R3 ;  /* 0x000000030219723e */ /* 0x010fe200000000ff */
[----:B------:R-:W-:Y:S02]  /*3ce0*/  FMUL.FTZ R26, R9, R26 ;  /* 0x0000001a091a7220 */ /* 0x000fe40000410000 */
[----:B------:R-:W-:Y:S01]  /*3cf0*/  STS [R238+0x11880], R47 ;  /* 0x0118802fee007388 */ /* 0x000fe20000000800 */
[----:B------:R-:W-:Y:S02]  /*3d00*/  FADD.FTZ R27, R30, -R56 ;  /* 0x800000381e1b7221 */ /* 0x000fe40000010000 */
[----:B------:R-:W-:Y:S01]  /*3d10*/  FMUL.FTZ R161, R10, R161 ;  /* 0x000000a10aa17220 */ /* 0x000fe20000410000 */
[----:B------:R-:W-:Y:S01]  /*3d20*/  STS [R236+0x2000], R167 ;  /* 0x002000a7ec007388 */ /* 0x000fe20000000800 */
[----:B------:R-:W-:Y:S02]  /*3d30*/  FMUL.FTZ R27, R40, R27 ;  /* 0x0000001b281b7220 */ /* 0x000fe40000410000 */
[----:B------:R-:W-:Y:S01]  /*3d40*/  FADD.FTZ R46, R46, -R18 ;  /* 0x800000122e2e7221 */ /* 0x000fe20000010000 */
[----:B------:R-:W-:Y:S01]  /*3d50*/  STS [R236+0x2400], R23 ;  /* 0x00240017ec007388 */ /* 0x000fe20000000800 */
[----:B------:R-:W-:Y:S01]  /*3d60*/  F2FP.PACK_AB R161, R26, R161 ;  /* 0x000000a11aa1723e */ /* 0x000fe200000000ff */
[----:B------:R-:W-:Y:S02]  /*3d70*/  FMUL.FTZ R180, R33, R180 ;  /* 0x000000b421b47220 */ /* 0x000fe40000410000 */
[----:B------:R-:W-:Y:S01]  /*3d80*/  STS [R238+0x12480], R53 ;  /* 0x01248035ee007388 */ /* 0x000fe20000000800 */
[----:B------:R-:W-:Y:S02]  /*3d90*/  FMUL.FTZ R46, R34, R46 ;  /* 0x0000002e222e7220 */ /* 0x000fe40000410000 */
[--C-:B------:R-:W-:Y:S01]  /*3da0*/  FADD.FTZ R51, R51, -R56.reuse ;  /* 0x8000003833337221 */ /* 0x100fe20000010000 */
[----:B------:R-:W-:Y:S01]  /*3db0*/  STS [R238+0x12880], R181 ;  /* 0x012880b5ee007388 */ /* 0x000fe20000000800 */
[--C-:B-1----:R-:W-:Y:S01]  /*3dc0*/  FADD.FTZ R24, R31, -R56.reuse ;  /* 0x800000381f187221 */ /* 0x102fe20000010000 */
[----:B------:R-:W-:Y:S01]  /*3dd0*/  F2FP.PACK_AB R46, R180, R46 ;  /* 0x0000002eb42e723e */ /* 0x000fe200000000ff */
[--C-:B------:R-:W-:Y:S01]  /*3de0*/  FADD.FTZ R54, R54, -R56.reuse ;  /* 0x8000003836367221 */ /* 0x100fe20000010000 */
[----:B------:R1:W-:Y:S01]  /*3df0*/  STS [R236+0x3000], R165 ;  /* 0x003000a5ec007388 */ /* 0x0003e20000000800 */
[----:B------:R-:W-:Y:S02]  /*3e00*/  FMUL.FTZ R24, R43, R24 ;  /* 0x000000182b187220 */ /* 0x000fe40000410000 */
[--C-:B------:R-:W-:Y:S01]  /*3e10*/  FADD.FTZ R55, R55, -R56.reuse ;  /* 0x8000003837377221 */ /* 0x100fe20000010000 */
[----:B------:R-:W-:Y:S01]  /*3e20*/  STS [R236+0x3400], R25 ;  /* 0x00340019ec007388 */ /* 0x000fe20000000800 */
[----:B------:R-:W-:Y:S01]  /*3e30*/  FMUL.FTZ R252, R252, R51 ;  /* 0x00000033fcfc7220 */ /* 0x000fe20000410000 */
[----:B------:R-:W-:Y:S01]  /*3e40*/  F2FP.PACK_AB R31, R24, R27 ;  /* 0x0000001b181f723e */ /* 0x000fe200000000ff */
[----:B------:R-:W-:Y:S01]  /*3e50*/  FADD.FTZ R27, R50, -R56 ;  /* 0x80000038321b7221 */ /* 0x000fe20000010000 */
[----:B------:R-:W-:Y:S01]  /*3e60*/  BAR.SYNC.DEFER_BLOCKING 0x0 ;  /* 0x0000000000007b1d */ /* 0x000fe20000010000 */
[----:B------:R-:W-:Y:S02]  /*3e70*/  FMUL.FTZ R52, R13, R52 ;  /* 0x000000340d347220 */ /* 0x000fe40000410000 */
[----:B------:R-:W-:Y:S02]  /*3e80*/  FMUL.FTZ R27, R182, R27 ;  /* 0x0000001bb61b7220 */ /* 0x000fe40000410000 */
[----:B------:R-:W-:Y:S02]  /*3e90*/  FMUL.FTZ R54, R3, R54 ;  /* 0x0000003603367220 */ /* 0x000fe40000410000 */
[----:B------:R-:W-:Y:S01]  /*3ea0*/  FMUL.FTZ R55, R2, R55 ;  /* 0x0000003702377220 */ /* 0x000fe20000410000 */
[----:B------:R-:W-:Y:S01]  /*3eb0*/  F2FP.PACK_AB R3, R252, R27 ;  /* 0x0000001bfc03723e */ /* 0x000fe200000000ff */
[----:B------:R-:W-:Y:S01]  /*3ec0*/  FMUL.FTZ R166, R11, R166 ;  /* 0x000000a60ba67220 */ /* 0x000fe20000410000 */
[----:B------:R-:W-:Y:S04]  /*3ed0*/  SHF.L.U32 R2, R232, 0x1, RZ ;  /* 0x00000001e8027819 */ /* 0x000fe800000006ff */
[----:B------:R-:W-:Y:S02]  /*3ee0*/  F2FP.PACK_AB R166, R166, R52 ;  /* 0x00000034a6a6723e */ /* 0x000fe400000000ff */
[----:B-1----:R-:W-:Y:S01]  /*3ef0*/  F2FP.PACK_AB R165, R55, R54 ;  /* 0x0000003637a5723e */ /* 0x002fe200000000ff */
        /* <DEDUP_REMOVED lines=97> */
[----:B------:R-:W-:Y:S01]  /*4510*/  ULDC.64 UR6, c[0x0][0x208] ;  /* 0x0000820000067ab9 */ /* 0x000fe20000000a00 */
[C---:B------:R-:W-:Y:S01]  /*4520*/  LOP3.LUT P4, RZ, R245.reuse, 0x1, RZ, 0xc0, !PT ;  /* 0x00000001f5ff7812 */ /* 0x040fe2000788c0ff */
[----:B------:R-:W-:Y:S01]  /*4530*/  USHF.R.S32.HI UR15, URZ, 0x1f, UR11 ;  /* 0x0000001f3f0f7899 */ /* 0x000fe2000801140b */
[C---:B------:R-:W-:Y:S01]  /*4540*/  LOP3.LUT P3, RZ, R245.reuse, 0x2, RZ, 0xc0, !PT ;  /* 0x00000002f5ff7812 */ /* 0x040fe2000786c0ff */
[----:B------:R-:W-:Y:S01]  /*4550*/  USHF.L.U32 UR14, UR11, 0x6, URZ ;  /* 0x000000060b0e7899 */ /* 0x000fe2000800063f */
[----:B------:R-:W-:Y:S01]  /*4560*/  LOP3.LUT P1, RZ, R245, 0x4, RZ, 0xc0, !PT ;  /* 0x00000004f5ff7812 */ /* 0x000fe2000782c0ff */
[----:B------:R-:W-:Y:S01]  /*4570*/  UIMAD UR15, UR15, UR6, URZ ;  /* 0x000000060f0f72a4 */ /* 0x000fe2000f8e023f */
[----:B------:R-:W-:Y:S01]  /*4580*/  @!P2 IMAD.SHL.U32 R6, R235, 0x10, RZ ;  /* 0x00000010eb06a824 */ /* 0x000fe200078e00ff */
[----:B------:R-:W-:Y:S02]  /*4590*/  UIMAD.WIDE.U32 UR18, UR11, UR6, URZ ;  /* 0x000000060b1272a5 */ /* 0x000fe4000f8e003f */
[----:B------:R-:W-:Y:S01]  /*45a0*/  UIMAD UR15, UR11, UR7, UR15 ;  /* 0x000000070b0f72a4 */ /* 0x000fe2000f8e020f */
[----:B------:R-:W-:Y:S01]  /*45b0*/  IMAD.U32 R5, RZ, RZ, UR14 ;  /* 0x0000000eff057e24 */ /* 0x000fe2000f8e00ff */
[----:B------:R-:W-:Y:S02]  /*45c0*/  UIADD3 UR16, -UR14, UR10, URZ ;  /* 0x0000000a0e107290 */ /* 0x000fe4000fffe13f */
[----:B------:R-:W-:Y:S01]  /*45d0*/  UIADD3 UR15, UR19, UR15, URZ ;  /* 0x0000000f130f7290 */ /* 0x000fe2000fffe03f */
[----:B------:R-:W-:Y:S02]  /*45e0*/  IMAD.U32 R4, RZ, RZ, UR18 ;  /* 0x00000012ff047e24 */ /* 0x000fe4000f8e00ff */
[----:B------:R-:W-:Y:S01]  /*45f0*/  IMAD.U32 R7, RZ, RZ, UR18 ;  /* 0x00000012ff077e24 */ /* 0x000fe2000f8e00ff */
[C---:B------:R-:W-:Y:S01]  /*4600*/  ISETP.GE.OR P4, PT, R240.reuse, UR16, !P4 ;  /* 0x00000010f0007c0c */ /* 0x040fe2000e786670 */
[----:B------:R-:W-:Y:S01]  /*4610*/  @!P2 IMAD.WIDE R10, R5, 0x4, R246 ;  /* 0x00000004050aa825 */ /* 0x000fe200078e02f6 */
[C---:B------:R-:W-:Y:S02]  /*4620*/  ISETP.GE.OR P3, PT, R240.reuse, UR16, !P3 ;  /* 0x00000010f0007c0c */ /* 0x040fe4000df66670 */
[----:B------:R-:W-:Y:S02]  /*4630*/  ISETP.GE.OR P1, PT, R240, UR16, !P1 ;  /* 0x00000010f0007c0c */ /* 0x000fe4000cf26670 */
[----:B--2---:R-:W-:Y:S01]  /*4640*/  LEA R8, P0, R4, R36, 0x7 ;  /* 0x0000002404087211 */ /* 0x004fe200078038ff */
[----:B------:R-:W-:Y:S05]  /*4650*/  IMAD.U32 R4, RZ, RZ, UR15 ;  /* 0x0000000fff047e24 */ /* 0x000fea000f8e00ff */
[----:B------:R-:W-:Y:S05]  /*4660*/  LEA.HI.X R9, R7, R37, R4, 0x7, P0 ;  /* 0x0000002507097211 */ /* 0x000fea00000f3c04 */
[----:B------:R-:W-:Y:S01]  /*4670*/  @!PT LDS RZ, [RZ] ;  /* 0x00000000fffff984 */ /* 0x000fe20000000800 */
[----:B------:R-:W-:Y:S01]  /*4680*/  @!PT LDS RZ, [RZ] ;  /* 0x00000000fffff984 */ /* 0x000fe20000000800 */
[----:B------:R-:W-:Y:S01]  /*4690*/  @!PT LDS RZ, [RZ] ;  /* 0x00000000fffff984 */ /* 0x000fe20000000800 */
[----:B------:R1:W-:Y:S04]  /*46a0*/  LDGSTS.E.BYPASS.LTC128B.128 [R237+0xc080], [R8.64], !P4 ;  /* 0x0c08000008ed7fae */ /* 0x0003e8000e101d4c */
[----:B------:R1:W-:Y:S04]  /*46b0*/  LDGSTS.E.BYPASS.LTC128B.128 [R237+0xd080], [R8.64+0x40], !P3 ;  /* 0x0d08004008ed7fae */ /* 0x0003e8000d901d4c */
[----:B------:R1:W-:Y:S04]  /*46c0*/  LDGSTS.E.BYPASS.LTC128B.128 [R237+0xe080], [R8.64+0x80], !P1 ;  /* 0x0e08008008ed7fae */ /* 0x0003e8000c901d4c */
[----:B------:R1:W-:Y:S02]  /*46d0*/  @!P2 LDGSTS.E.BYPASS.LTC128B.128 [R6+0xf280], [R10.64] ;  /* 0x0f2800000a06afae */ /* 0x0003e4000b901d4c */
.L_x_57:
[-C--:B-12-4-:R-:W-:Y:S01]  /*46e0*/  HMMA.16816.F32 R4, R40, R2.reuse, RZ ;  /* 0x000000022804723c */ /* 0x096fe200000018ff */
[----:B------:R-:W-:Y:S01]  /*46f0*/  LDSM.16.M88.4 R28, [R224] ;  /* 0x00000000e01c783b */ /* 0x000fe20000000200 */
[----:B------:R-:W-:Y:S02]  /*4700*/  UIMAD UR5, UR5, 0x1800, URZ ;  /* 0x00001800050578a4 */ /* 0x000fe4000f8e023f */
[----:B------:R-:W-:Y:S01]  /*4710*/  UISETP.GE.AND UP0, UPT, UR11, UR8, UPT ;  /* 0x000000080b00728c */ /* 0x000fe2000bf06270 */
[----:B------:R-:W-:Y:S01]  /*4720*/  LDSM.16.M88.4 R32, [R224+0x1000] ;  /* 0x00100000e020783b */ /* 0x000fe20000000200 */
[----:B------:R-:W-:Y:S02]  /*4730*/  UISETP.GE.AND UP1, UPT, UR9, 0x1, UPT ;  /* 0x000000010900788c */ /* 0x000fe4000bf26270 */
[C---:B------:R-:W-:Y:S01]  /*4740*/  HMMA.16816.F32 R8, R24.reuse, R2, RZ ;  /* 0x000000021808723c */ /* 0x040fe200000018ff */
[----:B------:R-:W1:Y:S01]  /*4750*/  LDSM.16.MT88.2 R2, [R227+0x800] ;  /* 0x00080000e302783b */ /* 0x000e620000004100 */
[----:B------:R-:W-:Y:S02]  /*4760*/  UIADD3 UR6, UR4, 0x1, URZ ;  /* 0x0000000104067890 */ /* 0x000fe4000fffe03f */
[----:B------:R-:W-:Y:S01]  /*4770*/  UISETP.GE.AND UP2, UPT, UR4, 0x1, UPT ;  /* 0x000000010400788c */ /* 0x000fe2000bf46270 */
[----:B------:R-:W2:Y:S03]  /*4780*/  LDSM.16.MT88.2 R36, [R227+0x2800] ;  /* 0x00280000e324783b */ /* 0x000ea60000004100 */
[-C--:B------:R-:W-:Y:S01]  /*4790*/  HMMA.16816.F32 R12, R24, R48.reuse, RZ ;  /* 0x00000030180c723c */ /* 0x080fe200000018ff */
[----:B------:R-:W3:Y:S04]  /*47a0*/  LDSM.16.MT88.2 R38, [R227+0x4800] ;  /* 0x00480000e326783b */ /* 0x000ee80000004100 */
[----:B------:R-:W-:Y:S03]  /*47b0*/  LDSM.16.MT88.2 R44, [R227+0xc00] ;  /* 0x000c0000e32c783b */ /* 0x000fe60000004100 */
[C---:B------:R-:W-:Y:S01]  /*47c0*/  HMMA.16816.F32 R16, R40.reuse, R48, RZ ;  /* 0x000000302810723c */ /* 0x040fe200000018ff */
[----:B------:R-:W-:Y:S04]  /*47d0*/  LDSM.16.MT88.2 R46, [R227+0x2c00] ;  /* 0x002c0000e32e783b */ /* 0x000fe80000004100 */
[----:B------:R-:W0:Y:S03]  /*47e0*/  LDGDEPBAR ;  /* 0x00000000000079af */ /* 0x000e260000000000 */
[-C--:B------:R-:W-:Y:S01]  /*47f0*/  HMMA.16816.F32 R20, R40, R50.reuse, RZ ;  /* 0x000000322814723c */ /* 0x080fe200000018ff */
[----:B------:R-:W4:Y:S07]  /*4800*/  LDSM.16.M88.4 R40, [R223] ;  /* 0x00000000df28783b */ /* 0x000f2e0000000200 */
[----:B------:R-:W-:Y:S01]  /*4810*/  HMMA.16816.F32 R24, R24, R50, RZ ;  /* 0x000000321818723c */ /* 0x000fe200000018ff */
[----:B------:R-:W5:Y:S07]  /*4820*/  LDSM.16.M88.4 R48, [R223+0x1000] ;  /* 0x00100000df30783b */ /* 0x000f6e0000000200 */
        /* <DEDUP_REMOVED lines=10> */
[C---:B------:R-:W-:Y:S01]  /*48d0*/  HMMA.16816.F32 R8, R32.reuse, R2, R8 ;  /* 0x000000022008723c */ /* 0x040fe20000001808 */
[----:B------:R-:W1:Y:S07]  /*48e0*/  LDSM.16.MT88.2 R2, [R227+0x4c00] ;  /* 0x004c0000e302783b */ /* 0x000e6e0000004100 */
[-C--:B--2---:R-:W-:Y:S08]  /*48f0*/  HMMA.16816.F32 R12, R32, R36.reuse, R12 ;  /* 0x00000024200c723c */ /* 0x084ff0000000180c */
[C---:B------:R-:W-:Y:S01]  /*4900*/  HMMA.16816.F32 R16, R28.reuse, R36, R16 ;  /* 0x000000241c10723c */ /* 0x040fe20000001810 */
[----:B------:R-:W2:Y:S07]  /*4910*/  LDSM.16.MT88.2 R36, [R227+0x1000] ;  /* 0x00100000e324783b */ /* 0x000eae0000004100 */
[-C--:B---3--:R-:W-:Y:S01]  /*4920*/  HMMA.16816.F32 R20, R28, R38.reuse, R20 ;  /* 0x000000261c14723c */ /* 0x088fe20000001814 */
[----:B------:R-:W3:Y:S04]  /*4930*/  LDSM.16.MT88.2 R28, [R227+0x5000] ;  /* 0x00500000e31c783b */ /* 0x000ee80000004100 */
[----:B------:R-:W-:Y:S03]  /*4940*/  LDSM.16.MT88.2 R30, [R227+0x1400] ;  /* 0x00140000e31e783b */ /* 0x000fe60000004100 */
[----:B------:R-:W-:Y:S01]  /*4950*/  HMMA.16816.F32 R24, R32, R38, R24 ;  /* 0x000000262018723c */ /* 0x000fe20000001818 */
[----:B------:R-:W2:Y:S04]  /*4960*/  LDSM.16.M88.4 R32, [R225+0x2000] ;  /* 0x00200000e120783b */ /* 0x000ea80000000200 */
[----:B------:R-:W-:Y:S03]  /*4970*/  LDSM.16.MT88.2 R38, [R227+0x3400] ;  /* 0x00340000e326783b */ /* 0x000fe60000004100 */
[-C--:B----4-:R-:W-:Y:S08]  /*4980*/  HMMA.16816.F32 R4, R40, R44.reuse, R4 ;  /* 0x0000002c2804723c */ /* 0x090ff00000001804 */
[C---:B-----5:R-:W-:Y:S08]  /*4990*/  HMMA.16816.F32 R8, R48.reuse, R44, R8 ;  /* 0x0000002c3008723c */ /* 0x060ff00000001808 */
        /* <DEDUP_REMOVED lines=8> */
[-C--:B--2---:R-:W-:Y:S08]  /*4a20*/  HMMA.16816.F32 R4, R52, R36.reuse, R4 ;  /* 0x000000243404723c */ /* 0x084ff00000001804 */
[C---:B------:R-:W-:Y:S01]  /*4a30*/  HMMA.16816.F32 R8, R56.reuse, R36, R8 ;  /* 0x000000243808723c */ /* 0x040fe20000001808 */
[----:B------:R-:W2:Y:S07]  /*4a40*/  LDSM.16.MT88.2 R36, [R227+0x1800] ;  /* 0x00180000e324783b */ /* 0x000eae0000004100 */
[-C--:B------:R-:W-:Y:S08]  /*4a50*/  HMMA.16816.F32 R12, R56, R156.reuse, R12 ;  /* 0x0000009c380c723c */ /* 0x080ff0000000180c */
[C---:B------:R-:W-:Y:S01]  /*4a60*/  HMMA.16816.F32 R16, R52.reuse, R156, R16 ;  /* 0x0000009c3410723c */ /* 0x040fe20000001810 */
[----:B------:R-:W5:Y:S07]  /*4a70*/  LDSM.16.MT88.2 R156, [R227+0x3800] ;  /* 0x00380000e39c783b */ /* 0x000f6e0000004100 */
[-C--:B---3--:R-:W-:Y:S01]  /*4a80*/  HMMA.16816.F32 R20, R52, R28.reuse, R20 ;  /* 0x0000001c3414723c */ /* 0x088fe20000001814 */
[----:B------:R-:W-:Y:S07]  /*4a90*/  LDSM.16.M88.4 R52, [R220+0x2000] ;  /* 0x00200000dc34783b */ /* 0x000fee0000000200 */
[----:B------:R-:W-:Y:S01]  /*4aa0*/  HMMA.16816.F32 R24, R56, R28, R24 ;  /* 0x0000001c3818723c */ /* 0x000fe20000001818 */
[----:B------:R-:W3:Y:S04]  /*4ab0*/  LDSM.16.MT88.2 R28, [R227+0x5800] ;  /* 0x00580000e31c783b */ /* 0x000ee80000004100 */
[----:B------:R-:W-:Y:S03]  /*4ac0*/  LDSM.16.M88.4 R56, [R220+0x3000] ;  /* 0x00300000dc38783b */ /* 0x000fe60000000200 */
[-C--:B------:R-:W-:Y:S08]  /*4ad0*/  HMMA.16816.F32 R4, R32, R30.reuse, R4 ;  /* 0x0000001e2004723c */ /* 0x080ff00000001804 */
[C---:B----4-:R-:W-:Y:S01]  /*4ae0*/  HMMA.16816.F32 R8, R44.reuse, R30, R8 ;  /* 0x0000001e2c08723c */ /* 0x050fe20000001808 */
[----:B------:R-:W4:Y:S07]  /*4af0*/  LDSM.16.MT88.2 R30, [R227+0x1c00] ;  /* 0x001c0000e31e783b */ /* 0x000f2e0000004100 */
[-C--:B------:R-:W-:Y:S08]  /*4b00*/  HMMA.16816.F32 R12, R44, R38.reuse, R12 ;  /* 0x000000262c0c723c */ /* 0x080ff0000000180c */
[C---:B------:R-:W-:Y:S01]  /*4b10*/  HMMA.16816.F32 R16, R32.reuse, R38, R16 ;  /* 0x000000262010723c */ /* 0x040fe20000001810 */
[----:B------:R-:W3:Y:S07]  /*4b20*/  LDSM.16.MT88.2 R38, [R227+0x3c00] ;  /* 0x003c0000e326783b */ /* 0x000eee0000004100 */
[-C--:B-1----:R-:W-:Y:S01]  /*4b30*/  HMMA.16816.F32 R20, R32, R2.reuse, R20 ;  /* 0x000000022014723c */ /* 0x082fe20000001814 */
[----:B------:R-:W-:Y:S07]  /*4b40*/  LDSM.16.MT88.4 R32, [R228+0x13c80] ;  /* 0x013c8000e420783b */ /* 0x000fee0000004200 */
[----:B------:R-:W-:Y:S01]  /*4b50*/  HMMA.16816.F32 R24, R44, R2, R24 ;  /* 0x000000022c18723c */ /* 0x000fe20000001818 */
[----:B------:R-:W1:Y:S07]  /*4b60*/  LDSM.16.MT88.2 R2, [R227+0x5c00] ;  /* 0x005c0000e302783b */ /* 0x000e6e0000004100 */
[-C--:B--2---:R-:W-:Y:S08]  /*4b70*/  HMMA.16816.F32 R4, R40, R36.reuse, R4 ;  /* 0x000000242804723c */ /* 0x084ff00000001804 */
[C---:B------:R-:W-:Y:S08]  /*4b80*/  HMMA.16816.F32 R8, R48.reuse, R36, R8 ;  /* 0x000000243008723c */ /* 0x040ff00000001808 */
[-C--:B-----5:R-:W-:Y:S08]  /*4b90*/  HMMA.16816.F32 R12, R48, R156.reuse, R12 ;  /* 0x0000009c300c723c */ /* 0x0a0ff0000000180c */
[C---:B------:R-:W-:Y:S08]  /*4ba0*/  HMMA.16816.F32 R16, R40.reuse, R156, R16 ;  /* 0x0000009c2810723c */ /* 0x040ff00000001810 */
[-C--:B---3--:R-:W-:Y:S08]  /*4bb0*/  HMMA.16816.F32 R20, R40, R28.reuse, R20 ;  /* 0x0000001c2814723c */ /* 0x088ff00000001814 */
[----:B------:R-:W-:Y:S07]  /*4bc0*/  HMMA.16816.F32 R24, R48, R28, R24 ;  /* 0x0000001c3018723c */ /* 0x000fee0000001818 */
[----:B------:R-:W-:Y:S01]  /*4bd0*/  IADD3 R29, P0, R242, UR5, RZ ;  /* 0x00000005f21d7c10 */ /* 0x000fe2000ff1e0ff */
[-C--:B----4-:R-:W-:Y:S01]  /*4be0*/  HMMA.16816.F32 R4, R52, R30.reuse, R4 ;  /* 0x0000001e3404723c */ /* 0x090fe20000001804 */
[----:B------:R-:W-:Y:S01]  /*4bf0*/  IMAD.U32 R28, RZ, RZ, UR5 ;  /* 0x00000005ff1c7e24 */ /* 0x000fe2000f8e00ff */
[----:B------:R-:W-:Y:S04]  /*4c00*/  UIADD3 UR5, UR9, 0x1, URZ ;  /* 0x0000000109057890 */ /* 0x000fe8000fffe03f */
[----:B------:R-:W-:Y:S01]  /*4c10*/  LEA.HI.X.SX32 R28, R28, R249, 0x1, P0 ;  /* 0x000000f91c1c7211 */ /* 0x000fe200000f0eff */
[----:B------:R-:W-:Y:S01]  /*4c20*/  USEL UR9, UR5, URZ, !UP1 ;  /* 0x0000003f05097287 */ /* 0x000fe2000c800000 */
[C---:B------:R-:W-:Y:S02]  /*4c30*/  HMMA.16816.F32 R8, R56.reuse, R30, R8 ;  /* 0x0000001e3808723c */ /* 0x040fe40000001808 */
[----:B------:R-:W-:Y:S02]  /*4c40*/  UMOV UR5, UR11 ;  /* 0x0000000b00057c82 */ /* 0x000fe40008000000 */
[C---:B------:R-:W-:Y:S04]  /*4c50*/  LEA R44, P0, R29.reuse, c[0x0][0x220], 0x2 ;  /* 0x000088001d2c7a11 */ /* 0x040fe800078010ff */
[-C--:B------:R-:W-:Y:S04]  /*4c60*/  HMMA.16816.F32 R12, R56, R38.reuse, R12 ;  /* 0x00000026380c723c */ /* 0x080fe8000000180c */
[----:B------:R-:W-:Y:S02]  /*4c70*/  LEA.HI.X R45, R29, c[0x0][0x224], R28, 0x2, P0 ;  /* 0x000089001d2d7a11 */ /* 0x000fe400000f141c */
[----:B------:R-:W-:Y:S02]  /*4c80*/  PLOP3.LUT P0, PT, PT, PT, UP0, 0x80, 0x0 ;  /* 0x000000000000781c */ /* 0x000fe40003f0f008 */
[C---:B------:R-:W-:Y:S01]  /*4c90*/  HMMA.16816.F32 R16, R52.reuse, R38, R16 ;  /* 0x000000263410723c */ /* 0x040fe20000001810 */
[----:B------:R-:W-:Y:S04]  /*4ca0*/  RED.E.ADD.F32.FTZ.RN.STRONG.GPU [R44.64], R4 ;  /* 0x000000042c00798e */ /* 0x000fe8000c10e78c */
[----:B------:R-:W-:Y:S03]  /*4cb0*/  RED.E.ADD.F32.FTZ.RN.STRONG.GPU [R44.64+0x400], R5 ;  /* 0x000400052c00798e */ /* 0x000fe6000c10e78c */
[-C--:B-1----:R-:W-:Y:S01]  /*4cc0*/  HMMA.16816.F32 R20, R52, R2.reuse, R20 ;  /* 0x000000023414723c */ /* 0x082fe20000001814 */
[----:B------:R-:W-:Y:S04]  /*4cd0*/  RED.E.ADD.F32.FTZ.RN.STRONG.GPU [R44.64+0x800], R6 ;  /* 0x000800062c00798e */ /* 0x000fe8000c10e78c */
        /* <DEDUP_REMOVED lines=27> */
[----:B------:R-:W5:Y:S04]  /*4e90*/  LDSM.16.MT88.4 R36, [R2+0x6480] ;  /* 0x006480000224783b */ /* 0x000f680000004200 */
        /* <DEDUP_REMOVED lines=24> */
[-C--:B-----5:R-:W-:Y:S08]  /*5020*/  HMMA.16816.F32 R108, R32, R36.reuse, R108 ;  /* 0x00000024206c723c */ /* 0x0a0ff0000000186c */
        /* <DEDUP_REMOVED lines=14> */
[----:B------:R-:W5:Y:S04]  /*5110*/  LDSM.16.MT88.4 R12, [R2+0x7c80] ;  /* 0x007c8000020c783b */ /* 0x000f680000004200 */
        /* <DEDUP_REMOVED lines=26> */
[----:B------:R-:W-:Y:S01]  /*52c0*/  FMUL.FTZ R108, R108, c[0x0][0x298] ;  /* 0x0000a6006c6c7a20 */ /* 0x000fe20000410000 */
[----:B------:R-:W-:Y:S01]  /*52d0*/  PLOP3.LUT P1, PT, PT, PT, PT, 0x8, 0x0 ;  /* 0x000000000000781c */ /* 0x000fe20003f2e170 */
        /* <DEDUP_REMOVED lines=47> */
.L_x_55:
[----:B------:R-:W-:Y:S05]  /*55d0*/  @P1 BRA `(.L_x_59) ;  /* 0x0000117000001947 */ /* 0x000fea0003800000 */
[----:B------:R-:W-:Y:S01]  /*55e0*/  SHF.R.S32.HI R0, RZ, 0x1f, R235 ;  /* 0x0000001fff007819 */ /* 0x000fe200000114eb */
[----:B------:R-:W-:Y:S01]  /*55f0*/  BAR.SYNC.DEFER_BLOCKING 0x1, 0x100 ;  /* 0x0044000000007b1d */ /* 0x000fe20000010000 */
[----:B------:R-:W-:Y:S02]  /*5600*/  F2FP.PACK_AB R60, R61, R60 ;  /* 0x0000003c3d3c723e */ /* 0x000fe400000000ff */
[----:B------:R-:W-:-:S02]  /*5610*/  LEA.HI R2, R0, R235, RZ, 0x2 ;  /* 0x000000eb00027211 */ /* 0x000fc400078f10ff */
[----:B-----5:R-:W-:Y:S02]  /*5620*/  LEA.HI R5, R0, R235, RZ, 0x5 ;  /* 0x000000eb00057211 */ /* 0x020fe400078f28ff */
[--C-:B------:R-:W-:Y:S02]  /*5630*/  SHF.R.S32.HI R4, RZ, 0x2, R2.reuse ;  /* 0x00000002ff047819 */ /* 0x100fe40000011402 */
[----:B------:R-:W-:Y:S02]  /*5640*/  SHF.R.S32.HI R3, RZ, 0x1f, R2 ;  /* 0x0000001fff037819 */ /* 0x000fe40000011402 */
[--C-:B------:R-:W-:Y:S02]  /*5650*/  SHF.R.S32.HI R6, RZ, 0x5, R5.reuse ;  /* 0x00000005ff067819 */ /* 0x100fe40000011405 */
[----:B------:R-:W-:Y:S02]  /*5660*/  LEA.HI R3, R3, R4, RZ, 0x3 ;  /* 0x0000000403037211 */ /* 0x000fe400078f18ff */
[----:B------:R-:W-:-:S02]  /*5670*/  SHF.R.S32.HI R9, RZ, 0x1f, R5 ;  /* 0x0000001fff097819 */ /* 0x000fc40000011405 */
[----:B------:R-:W-:Y:S02]  /*5680*/  LOP3.LUT R3, R3, 0xfffffff8, RZ, 0xc0, !PT ;  /* 0xfffffff803037812 */ /* 0x000fe400078ec0ff */
[----:B------:R-:W-:Y:S02]  /*5690*/  LEA.HI R9, R9, R6, RZ, 0x2 ;  /* 0x0000000609097211 */ /* 0x000fe400078f10ff */
[----:B------:R-:W-:Y:S01]  /*56a0*/  LEA.HI R8, R0, R235, RZ, 0x7 ;  /* 0x000000eb00087211 */ /* 0x000fe200078f38ff */
[----:B------:R-:W-:Y:S01]  /*56b0*/  IMAD.IADD R3, R4, 0x1, -R3 ;  /* 0x0000000104037824 */ /* 0x000fe200078e0a03 */
[----:B------:R-:W-:Y:S02]  /*56c0*/  LOP3.LUT R2, R2, 0xfffffffc, RZ, 0xc0, !PT ;  /* 0xfffffffc02027812 */ /* 0x000fe400078ec0ff */
[----:B------:R-:W-:Y:S02]  /*56d0*/  LOP3.LUT R9, R9, 0x7ffffc, RZ, 0xc0, !PT ;  /* 0x007ffffc09097812 */ /* 0x000fe400078ec0ff */
[----:B------:R-:W-:Y:S01]  /*56e0*/  LEA.HI R5, R3, R3, RZ, 0x1 ;  /* 0x0000000303057211 */ /* 0x000fe200078f08ff */
[----:B------:R-:W-:Y:S01]  /*56f0*/  IMAD.IADD R2, R235, 0x1, -R2 ;  /* 0x00000001eb027824 */ /* 0x000fe200078e0a02 */
[----:B------:R-:W-:Y:S01]  /*5700*/  SHF.R.U32.HI R8, RZ, 0x4, R8 ;  /* 0x00000004ff087819 */ /* 0x000fe20000011608 */
[----:B------:R-:W-:Y:S01]  /*5710*/  IMAD.IADD R9, R6, 0x1, -R9 ;  /* 0x0000000106097824 */ /* 0x000fe200078e0a09 */
[----:B------:R-:W-:-:S02]  /*5720*/  SHF.R.S32.HI R7, RZ, 0x1, R5 ;  /* 0x00000001ff077819 */ /* 0x000fc40000011405 */
[----:B------:R-:W-:Y:S01]  /*5730*/  LOP3.LUT R12, R5, 0x3fffffe, RZ, 0xc0, !PT ;  /* 0x03fffffe050c7812 */ /* 0x000fe200078ec0ff */
[----:B------:R-:W-:Y:S01]  /*5740*/  IMAD R9, R9, 0x100, R2 ;  /* 0x0000010009097824 */ /* 0x000fe200078e0202 */
[C---:B------:R-:W-:Y:S01]  /*5750*/  LOP3.LUT P0, RZ, R7.reuse, 0x2, RZ, 0xc0, !PT ;  /* 0x0000000207ff7812 */ /* 0x040fe2000780c0ff */
[----:B-1----:R-:W-:Y:S01]  /*5760*/  IMAD.SHL.U32 R10, R7, 0x40, RZ ;  /* 0x00000040070a7824 */ /* 0x002fe200078e00ff */
[----:B------:R-:W-:Y:S01]  /*5770*/  F2FP.PACK_AB R62, R63, R62 ;  /* 0x0000003e3f3e723e */ /* 0x000fe200000000ff */
[----:B------:R-:W-:Y:S01]  /*5780*/  IMAD.IADD R12, R3, 0x1, -R12 ;  /* 0x00000001030c7824 */ /* 0x000fe200078e0a0c */
[----:B------:R-:W-:Y:S02]  /*5790*/  F2FP.PACK_AB R72, R73, R72 ;  /* 0x000000484948723e */ /* 0x000fe400000000ff */
[----:B------:R-:W-:Y:S01]  /*57a0*/  LOP3.LUT R5, R10, 0xc0, RZ, 0xc0, !PT ;  /* 0x000000c00a057812 */ /* 0x000fe200078ec0ff */
[----:B------:R-:W-:Y:S01]  /*57b0*/  IMAD R9, R12, 0x10, R9 ;  /* 0x000000100c097824 */ /* 0x000fe200078e0209 */
[----:B------:R-:W-:-:S02]  /*57c0*/  F2FP.PACK_AB R74, R75, R74 ;  /* 0x0000004a4b4a723e */ /* 0x000fc400000000ff */
[----:B------:R-:W-:Y:S02]  /*57d0*/  LOP3.LUT R8, R5, 0x8, R8, 0xf8, !PT ;  /* 0x0000000805087812 */ /* 0x000fe400078ef808 */
[----:B------:R-:W-:Y:S02]  /*57e0*/  SHF.R.U32.HI R5, RZ, 0x3, R5 ;  /* 0x00000003ff057819 */ /* 0x000fe40000011605 */
[----:B------:R-:W-:Y:S02]  /*57f0*/  F2FP.PACK_AB R64, R65, R64 ;  /* 0x000000404140723e */ /* 0x000fe400000000ff */
[----:B------:R-:W-:Y:S02]  /*5800*/  LOP3.LUT R8, R8, R5, RZ, 0x3c, !PT ;  /* 0x0000000508087212 */ /* 0x000fe400078e3cff */
[----:B------:R-:W-:Y:S02]  /*5810*/  F2FP.PACK_AB R66, R67, R66 ;  /* 0x000000424342723e */ /* 0x000fe400000000ff */
[----:B------:R-:W-:Y:S01]  /*5820*/  F2FP.PACK_AB R68, R69, R68 ;  /* 0x000000444544723e */ /* 0x000fe200000000ff */
[----:B------:R-:W-:Y:S01]  /*5830*/  IMAD.U32 R8, R9, 0x2, R8 ;  /* 0x0000000209087824 */ /* 0x000fe200078e0008 */
[----:B------:R-:W-:-:S02]  /*5840*/  F2FP.PACK_AB R70, R71, R70 ;  /* 0x000000464746723e */ /* 0x000fc400000000ff */
[----:B------:R-:W-:Y:S01]  /*5850*/  F2FP.PACK_AB R76, R77, R76 ;  /* 0x0000004c4d4c723e */ /* 0x000fe200000000ff */
[----:B------:R-:W-:Y:S01]  /*5860*/  IMAD.SHL.U32 R3, R8, 0x2, RZ ;  /* 0x0000000208037824 */ /* 0x000fe200078e00ff */
[----:B------:R-:W-:Y:S01]  /*5870*/  F2FP.PACK_AB R78, R79, R78 ;  /* 0x0000004e4f4e723e */ /* 0x000fe200000000ff */
[----:B------:R-:W-:Y:S01]  /*5880*/  IMAD.MOV.U32 R8, RZ, RZ, 0x4 ;  /* 0x00000004ff087424 */ /* 0x000fe200078e00ff */
[----:B------:R-:W-:Y:S02]  /*5890*/  F2FP.PACK_AB R88, R89, R88 ;  /* 0x000000585958723e */ /* 0x000fe400000000ff */
[C---:B------:R-:W-:Y:S01]  /*58a0*/  IADD3 R5, R3.reuse, 0x20, RZ ;  /* 0x0000002003057810 */ /* 0x040fe20007ffe0ff */
[----:B------:R1:W-:Y:S01]  /*58b0*/  STS [R3+0x6080], R60 ;  /* 0x0060803c03007388 */ /* 0x0003e20000000800 */
[----:B------:R-:W-:Y:S01]  /*58c0*/  @P0 IADD3 R5, R3, -0x20, RZ ;  /* 0xffffffe003050810 */ /* 0x000fe20007ffe0ff */
[----:B------:R-:W-:Y:S01]  /*58d0*/  IMAD.WIDE R10, R241, R8, c[0x0][0x358] ;  /* 0x0000d600f10a7625 */ /* 0x000fe200078e0208 */
[----:B------:R-:W-:Y:S01]  /*58e0*/  F2FP.PACK_AB R90, R91, R90 ;  /* 0x0000005a5b5a723e */ /* 0x000fe200000000ff */
[----:B------:R1:W-:Y:S01]  /*58f0*/  STS [R3+0x6280], R62 ;  /* 0x0062803e03007388 */ /* 0x0003e20000000800 */
[----:B------:R-:W-:-:S02]  /*5900*/  F2FP.PACK_AB R80, R81, R80 ;  /* 0x000000505150723e */ /* 0x000fc400000000ff */
[----:B------:R-:W-:Y:S01]  /*5910*/  F2FP.PACK_AB R82, R83, R82 ;  /* 0x000000525352723e */ /* 0x000fe200000000ff */
[----:B------:R1:W-:Y:S01]  /*5920*/  STS [R5+0x6080], R72 ;  /* 0x0060804805007388 */ /* 0x0003e20000000800 */
[----:B------:R-:W-:Y:S02]  /*5930*/  F2FP.PACK_AB R84, R85, R84 ;  /* 0x000000545554723e */ /* 0x000fe400000000ff */
[----:B------:R-:W-:Y:S01]  /*5940*/  F2FP.PACK_AB R86, R87, R86 ;  /* 0x000000565756723e */ /* 0x000fe200000000ff */
[----:B------:R1:W-:Y:S01]  /*5950*/  STS [R5+0x6280], R74 ;  /* 0x0062804a05007388 */ /* 0x0003e20000000800 */
[----:B------:R-:W-:Y:S02]  /*5960*/  F2FP.PACK_AB R92, R93, R92 ;  /* 0x0000005c5d5c723e */ /* 0x000fe400000000ff */
        /* <DEDUP_REMOVED lines=47> */
[----:B------:R-:W-:-:S02]  /*5c60*/  ISETP.NE.U32.AND P0, PT, RZ, c[0x0][0x360], PT ;  /* 0x0000d800ff007a0c */ /* 0x000fc40003f05070 */
[----:B------:R-:W-:Y:S01]  /*5c70*/  ISETP.NE.U32.AND P1, PT, RZ, c[0x0][0x358], PT ;  /* 0x0000d600ff007a0c */ /* 0x000fe20003f25070 */
[----:B------:R1:W-:Y:S01]  /*5c80*/  STS [R3+0xb080], R96 ;  /* 0x00b0806003007388 */ /* 0x0003e20000000800 */
[----:B------:R-:W-:Y:S02]  /*5c90*/  ISETP.NE.AND.EX P0, PT, RZ, c[0x0][0x364], PT, P0 ;  /* 0x0000d900ff007a0c */ /* 0x000fe40003f05300 */
[----:B------:R-:W-:Y:S01]  /*5ca0*/  ISETP.NE.AND.EX P1, PT, RZ, c[0x0][0x35c], PT, P1 ;  /* 0x0000d700ff007a0c */ /* 0x000fe20003f25310 */
[----:B------:R1:W-:Y:S04]  /*5cb0*/  STS [R3+0xb280], R98 ;  /* 0x00b2806203007388 */ /* 0x0003e80000000800 */
        /* <DEDUP_REMOVED lines=26> */
[----:B------:R-:W-:Y:S01]  /*5e60*/  BAR.SYNC.DEFER_BLOCKING 0x1, 0x100 ;  /* 0x0044000000007b1d */ /* 0x000fe20000010000 */
[----:B------:R-:W-:-:S02]  /*5e70*/  IMAD.MOV.U32 R7, RZ, RZ, c[0x0][0x2f0] ;  /* 0x0000bc00ff077624 */ /* 0x000fc400078e00ff */
[----:B------:R-:W-:-:S03]  /*5e80*/  @P0 IMAD.WIDE R12, R241, R8, c[0x0][0x360] ;  /* 0x0000d800f10c0625 */ /* 0x000fc600078e0208 */
[----:B------:R-:W2:Y:S04]  /*5e90*/  @P1 LDG.E R9, [R10.64] ;  /* 0x0000000c0a091981 */ /* 0x000ea8000c1e1900 */
[----:B------:R1:W5:Y:S01]  /*5ea0*/  @P0 LDG.E R7, [R12.64] ;  /* 0x0000000c0c070981 */ /* 0x000362000c1e1900 */
[----:B------:R-:W-:Y:S02]  /*5eb0*/  CS2R R44, SRZ ;  /* 0x00000000002c7805 */ /* 0x000fe4000001ff00 */
[--C-:B--2---:R-:W-:Y:S01]  /*5ec0*/  @P1 SHF.R.S32.HI R45, RZ, 0x1f, R9.reuse ;  /* 0x0000001fff2d1819 */ /* 0x104fe20000011409 */
[----:B------:R-:W-:Y:S01]  /*5ed0*/  @P1 IMAD.MOV.U32 R44, RZ, RZ, R9 ;  /* 0x000000ffff2c1224 */ /* 0x000fe200078e0009 */
[----:B------:R-:W-:Y:S05]  /*5ee0*/  @P0 BRA `(.L_x_60) ;  /* 0x0000004000000947 */ /* 0x000fea0003800000 */
[----:B-1----:R-:W-:Y:S05]  /*5ef0*/  @!P1 BRA `(.L_x_60) ;  /* 0x0000003000009947 */ /* 0x002fea0003800000 */
[----:B-----5:R-:W2:Y:S04]  /*5f00*/  LDG.E R7, [R10.64] ;  /* 0x0000000c0a077981 */ /* 0x020ea8000c1e1900 */
[----:B------:R-:W2:Y:S02]  /*5f10*/  LDG.E R8, [R10.64+0x4] ;  /* 0x0000040c0a087981 */ /* 0x000ea4000c1e1900 */
[----:B--2---:R-:W-:-:S02]  /*5f20*/  IADD3 R7, -R7, R8, RZ ;  /* 0x0000000807077210 */ /* 0x004fc40007ffe1ff */
.L_x_60:
[----:B-1----:R-:W-:Y:S01]  /*5f30*/  LEA.HI R9, R0, R235, RZ, 0x3 ;  /* 0x000000eb00097211 */ /* 0x002fe200078f18ff */
[----:B------:R-:W-:Y:S01]  /*5f40*/  IMAD.SHL.U32 R58, R2, 0x8, RZ ;  /* 0x00000008023a7824 */ /* 0x000fe200078e00ff */
[C---:B------:R-:W-:Y:S01]  /*5f50*/  LEA.HI R5, R4.reuse, R4, RZ, 0x1 ;  /* 0x0000000404057211 */ /* 0x040fe200078f08ff */
[----:B------:R-:W1:Y:S01]  /*5f60*/  S2R R2, SR_CTAID.Y ;  /* 0x0000000000027919 */ /* 0x000e620000002600 */
[----:B------:R-:W-:Y:S01]  /*5f70*/  IADD3 R62, P0, R4, R44, RZ ;  /* 0x0000002c043e7210 */ /* 0x000fe20007f1e0ff */
[----:B------:R-:W-:Y:S01]  /*5f80*/  IMAD.SHL.U32 R9, R9, 0x8, RZ ;  /* 0x0000000809097824 */ /* 0x000fe200078e00ff */
[----:B------:R-:W-:Y:S01]  /*5f90*/  LOP3.LUT R5, R5, 0x3fffffe, RZ, 0xc0, !PT ;  /* 0x03fffffe05057812 */ /* 0x000fe200078ec0ff */
[----:B------:R-:W-:Y:S01]  /*5fa0*/  BSSY B0, `(.L_x_61) ;  /* 0x0000038000007945 */ /* 0x000fe20003800000 */
[----:B------:R-:W-:-:S02]  /*5fb0*/  SHF.R.S32.HI R59, RZ, 0x1f, R58 ;  /* 0x0000001fff3b7819 */ /* 0x000fc4000001143a */
[----:B------:R-:W-:Y:S01]  /*5fc0*/  LOP3.LUT R9, R9, 0xc0, RZ, 0xc0, !PT ;  /* 0x000000c009097812 */ /* 0x000fe200078ec0ff */
[C---:B------:R-:W-:Y:S01]  /*5fd0*/  IMAD.IADD R5, R4.reuse, 0x1, -R5 ;  /* 0x0000000104057824 */ /* 0x040fe200078e0a05 */
[----:B------:R-:W-:Y:S02]  /*5fe0*/  LEA.HI.X.SX32 R63, R4, R45, 0x1, P0 ;  /* 0x0000002d043f7211 */ /* 0x000fe400000f0eff */
[----:B------:R-:W-:Y:S01]  /*5ff0*/  LOP3.LUT R3, R9, 0x18, R58, 0xf8, !PT ;  /* 0x0000001809037812 */ /* 0x000fe200078ef83a */
[----:B------:R-:W-:Y:S01]  /*6000*/  IMAD R5, R6, 0x8, R5 ;  /* 0x0000000806057824 */ /* 0x000fe200078e0205 */
[----:B------:R-:W-:Y:S01]  /*6010*/  SHF.R.U32.HI R0, RZ, 0x3, R9 ;  /* 0x00000003ff007819 */ /* 0x000fe20000011609 */
[----:B------:R-:W2:Y:S03]  /*6020*/  S2R R6, SR_CTAID.X ;  /* 0x0000000000067919 */ /* 0x000ea60000002500 */
[----:B------:R-:W-:-:S02]  /*6030*/  LOP3.LUT R0, R3, R0, RZ, 0x3c, !PT ;  /* 0x0000000003007212 */ /* 0x000fc400078e3cff */
[----:B------:R-:W-:Y:S02]  /*6040*/  SHF.R.S32.HI R3, RZ, 0x1f, R241 ;  /* 0x0000001fff037819 */ /* 0x000fe400000114f1 */
[----:B------:R-:W-:Y:S01]  /*6050*/  SEL R241, R241, RZ, !P1 ;  /* 0x000000fff1f17207 */ /* 0x000fe20004800000 */
[----:B------:R-:W-:Y:S01]  /*6060*/  IMAD.U32 R0, R5, 0x20, R0 ;  /* 0x0000002005007824 */ /* 0x000fe200078e0000 */
[----:B------:R-:W-:Y:S01]  /*6070*/  SEL R3, R3, RZ, !P1 ;  /* 0x000000ff03037207 */ /* 0x000fe20004800000 */
[----:B-1----:R-:W-:-:S04]  /*6080*/  IMAD.WIDE.U32 R46, R2, c[0x0][0x338], R58 ;  /* 0x0000ce00022e7a25 */ /* 0x002fc800078e003a */
[----:B------:R-:W-:Y:S01]  /*6090*/  IMAD.SHL.U32 R57, R0, 0x2, RZ ;  /* 0x0000000200397824 */ /* 0x000fe200078e00ff */
[----:B------:R-:W-:Y:S01]  /*60a0*/  SHF.R.S32.HI R0, RZ, 0x1f, R2 ;  /* 0x0000001fff007819 */ /* 0x000fe20000011402 */
[----:B------:R-:W-:-:S03]  /*60b0*/  IMAD R44, R3, c[0x0][0x340], RZ ;  /* 0x0000d000032c7a24 */ /* 0x000fc600078e02ff */
[----:B------:R1:W3:Y:S01]  /*60c0*/  LDS.128 R40, [R57+0x7080] ;  /* 0x0070800039287984 */ /* 0x0002e20000000c00 */
[----:B------:R-:W-:-:S03]  /*60d0*/  IMAD R5, R0, c[0x0][0x338], RZ ;  /* 0x0000ce0000057a24 */ /* 0x000fc600078e02ff */
[----:B------:R1:W4:Y:S01]  /*60e0*/  LDS.128 R36, [R57+0x9080] ;  /* 0x0090800039247984 */ /* 0x0003220000000c00 */
[----:B--2--5:R-:W-:Y:S02]  /*60f0*/  IMAD R7, R6, -0x80, R7 ;  /* 0xffffff8006077824 */ /* 0x024fe400078e0207 */
[----:B------:R-:W-:Y:S01]  /*6100*/  IMAD R5, R2, c[0x0][0x33c], R5 ;  /* 0x0000cf0002057a24 */ /* 0x000fe200078e0205 */
[----:B------:R1:W2:Y:S01]  /*6110*/  LDS.128 R32, [R57+0xb080] ;  /* 0x00b0800039207984 */ /* 0x0002a20000000c00 */
[----:B------:R-:W-:Y:S01]  /*6120*/  IMAD.WIDE R62, R6, 0x80, R62 ;  /* 0x00000080063e7825 */ /* 0x000fe200078e023e */
[----:B------:R-:W-:Y:S02]  /*6130*/  IMNMX R7, R7, 0x80, PT ;  /* 0x0000008007077817 */ /* 0x000fe40003800200 */
[----:B------:R1:W1:Y:S01]  /*6140*/  LDS.128 R28, [R57+0x80] ;  /* 0x00008000391c7984 */ /* 0x0002620000000c00 */
[----:B------:R-:W-:Y:S01]  /*6150*/  IMAD.IADD R47, R47, 0x1, R5 ;  /* 0x000000012f2f7824 */ /* 0x000fe200078e0205 */
[----:B------:R-:W-:Y:S01]  /*6160*/  ISETP.GE.AND P4, PT, R4, R7, PT ;  /* 0x000000070400720c */ /* 0x000fe20003f86270 */
[C---:B------:R-:W-:Y:S01]  /*6170*/  IMAD R5, R241.reuse, c[0x0][0x344], R44 ;  /* 0x0000d100f1057a24 */ /* 0x040fe200078e022c */
[----:B------:R1:W1:Y:S01]  /*6180*/  LDS.128 R24, [R57+0x2080] ;  /* 0x0020800039187984 */ /* 0x0002620000000c00 */
[----:B------:R-:W-:Y:S01]  /*6190*/  IMAD.WIDE.U32 R60, R241, c[0x0][0x340], R46 ;  /* 0x0000d000f13c7a25 */ /* 0x000fe200078e002e */
[----:B------:R-:W-:-:S02]  /*61a0*/  IADD3 R6, R58, 0x20, RZ ;  /* 0x000000203a067810 */ /* 0x000fc40007ffe0ff */
[----:B------:R1:W1:Y:S01]  /*61b0*/  LDS.128 R20, [R57+0x4080] ;  /* 0x0040800039147984 */ /* 0x0002620000000c00 */
[----:B------:R-:W-:-:S03]  /*61c0*/  IMAD.IADD R65, R61, 0x1, R5 ;  /* 0x000000013d417824 */ /* 0x000fc600078e0205 */
[----:B------:R1:W1:Y:S04]  /*61d0*/  LDS.128 R16, [R57+0x1080] ;  /* 0x0010800039107984 */ /* 0x0002680000000c00 */
[----:B------:R1:W1:Y:S04]  /*61e0*/  LDS.128 R12, [R57+0x3080] ;  /* 0x00308000390c7984 */ /* 0x0002680000000c00 */
[----:B------:R1:W1:Y:S01]  /*61f0*/  LDS.128 R8, [R57+0x5080] ;  /* 0x0050800039087984 */ /* 0x0002620000000c00 */
[----:B------:R-:W-:Y:S05]  /*6200*/  @P4 BRA `(.L_x_62) ;  /* 0x0000011000004947 */ /* 0x000fea0003800000 */
[C---:B------:R-:W-:Y:S01]  /*6210*/  ISETP.GE.AND P3, PT, R58.reuse, c[0x0][0x324], PT ;  /* 0x0000c9003a007a0c */ /* 0x040fe20003f66270 */
[----:B------:R-:W5:Y:S01]  /*6220*/  LDS.128 R52, [R57+0x8080] ;  /* 0x0080800039347984 */ /* 0x000f620000000c00 */
[----:B------:R-:W-:Y:S01]  /*6230*/  IMAD R56, R63, c[0x0][0x330], RZ ;  /* 0x0000cc003f387a24 */ /* 0x000fe200078e02ff */
[----:B------:R-:W-:Y:S01]  /*6240*/  IADD3 R5, R58, 0x40, RZ ;  /* 0x000000403a057810 */ /* 0x000fe20007ffe0ff */
[----:B------:R-:W-:Y:S01]  /*6250*/  IMAD.MOV.U32 R64, RZ, RZ, R60 ;  /* 0x000000ffff407224 */ /* 0x000fe200078e003c */
[----:B------:R-:W4:Y:S01]  /*6260*/  LDS.128 R48, [R57+0xa080] ;  /* 0x00a0800039307984 */ /* 0x000f220000000c00 */
[----:B------:R-:W-:Y:S01]  /*6270*/  IMAD R56, R62, c[0x0][0x334], R56 ;  /* 0x0000cd003e387a24 */ /* 0x000fe200078e0238 */
[----:B------:R-:W-:Y:S01]  /*6280*/  ISETP.GE.AND P2, PT, R6, c[0x0][0x324], PT ;  /* 0x0000c90006007a0c */ /* 0x000fe20003f46270 */
[----:B------:R-:W-:Y:S01]  /*6290*/  IMAD.WIDE.U32 R66, R62, c[0x0][0x330], R64 ;  /* 0x0000cc003e427a25 */ /* 0x000fe200078e0040 */
[----:B------:R-:W-:-:S03]  /*62a0*/  ISETP.GE.AND P1, PT, R5, c[0x0][0x324], PT ;  /* 0x0000c90005007a0c */ /* 0x000fc60003f26270 */
[----:B------:R-:W-:Y:S01]  /*62b0*/  IMAD.IADD R56, R67, 0x1, R56 ;  /* 0x0000000143387824 */ /* 0x000fe200078e0238 */
[----:B------:R-:W3:Y:S01]  /*62c0*/  @!P3 LDS.128 R44, [R57+0x6080] ;  /* 0x00608000392cb984 */ /* 0x000ee20000000c00 */
[----:B------:R-:W-:-:S04]  /*62d0*/  LEA R68, P0, R66, c[0x0][0x318], 0x1 ;  /* 0x0000c60042447a11 */ /* 0x000fc800078008ff */
[----:B------:R-:W-:-:S05]  /*62e0*/  LEA.HI.X R69, R66, c[0x0][0x31c], R56, 0x1, P0 ;  /* 0x0000c70042457a11 */ /* 0x000fca00000f0c38 */
[----:B-----5:R2:W-:Y:S04]  /*62f0*/  @!P2 STG.E.128 [R68.64+0x40], R52 ;  /* 0x000040344400a986 */ /* 0x0205e8000c101d0c */
[----:B----4-:R2:W-:Y:S04]  /*6300*/  @!P1 STG.E.128 [R68.64+0x80], R48 ;  /* 0x0000803044009986 */ /* 0x0105e8000c101d0c */
[----:B---3--:R2:W-:Y:S02]  /*6310*/  @!P3 STG.E.128 [R68.64], R44 ;  /* 0x0000002c4400b986 */ /* 0x0085e4000c101d0c */
.L_x_62:
[----:B------:R-:W-:Y:S05]  /*6320*/  BSYNC B0 ;  /* 0x0000000000007941 */ /* 0x000fea0003800000 */
.L_x_61:
[----:B------:R-:W-:Y:S01]  /*6330*/  IADD3 R4, R4, 0x40, RZ ;  /* 0x0000004004047810 */ /* 0x000fe20007ffe0ff */
[----:B------:R-:W-:Y:S03]  /*6340*/  BSSY B0, `(.L_x_63) ;  /* 0x0000014000007945 */ /* 0x000fe60003800000 */
[----:B------:R-:W-:-:S13]  /*6350*/  ISETP.GE.AND P3, PT, R4, R7, PT ;  /* 0x000000070400720c */ /* 0x000fda0003f66270 */
[----:B------:R-:W-:Y:S05]  /*6360*/  @P3 BRA `(.L_x_64) ;  /* 0x0000011000003947 */ /* 0x000fea0003800000 */
[----:B--2---:R-:W-:Y:S01]  /*6370*/  IADD3 R44, P0, R62, 0x40, RZ ;  /* 0x000000403e2c7810 */ /* 0x004fe20007f1e0ff */
[----:B------:R-:W-:Y:S01]  /*6380*/  IMAD.MOV.U32 R46, RZ, RZ, R60 ;  /* 0x000000ffff2e7224 */ /* 0x000fe200078e003c */
[C---:B------:R-:W-:Y:S01]  /*6390*/  IADD3 R4, R58.reuse, 0x40, RZ ;  /* 0x000000403a047810 */ /* 0x040fe20007ffe0ff */
[----:B------:R-:W-:Y:S01]  /*63a0*/  IMAD.MOV.U32 R47, RZ, RZ, R65 ;  /* 0x000000ffff2f7224 */ /* 0x000fe200078e0041 */
[----:B------:R-:W-:Y:S01]  /*63b0*/  ISETP.GE.AND P2, PT, R58, c[0x0][0x324], PT ;  /* 0x0000c9003a007a0c */ /* 0x000fe20003f46270 */
[----:B------:R-:W-:Y:S01]  /*63c0*/  IMAD.X R5, RZ, RZ, R63, P0 ;  /* 0x000000ffff057224 */ /* 0x000fe200000e063f */
[----:B------:R-:W-:Y:S01]  /*63d0*/  ISETP.GE.AND P0, PT, R4, c[0x0][0x324], PT ;  /* 0x0000c90004007a0c */ /* 0x000fe20003f06270 */
[----:B------:R-:W-:Y:S01]  /*63e0*/  IMAD.WIDE.U32 R46, R44, c[0x0][0x330], R46 ;  /* 0x0000cc002c2e7a25 */ /* 0x000fe200078e002e */
[----:B------:R-:W-:-:S03]  /*63f0*/  ISETP.GE.AND P1, PT, R6, c[0x0][0x324], PT ;  /* 0x0000c90006007a0c */ /* 0x000fc60003f26270 */
[----:B------:R-:W-:Y:S01]  /*6400*/  IMAD R5, R5, c[0x0][0x330], RZ ;  /* 0x0000cc0005057a24 */ /* 0x000fe200078e02ff */
[----:B------:R-:W-:-:S03]  /*6410*/  LEA R4, P5, R46, c[0x0][0x318], 0x1 ;  /* 0x0000c6002e047a11 */ /* 0x000fc600078a08ff */
[----:B------:R-:W-:-:S04]  /*6420*/  IMAD R5, R44, c[0x0][0x334], R5 ;  /* 0x0000cd002c057a24 */ /* 0x000fc800078e0205 */
[----:B------:R-:W-:-:S05]  /*6430*/  IMAD.IADD R5, R47, 0x1, R5 ;  /* 0x000000012f057824 */ /* 0x000fca00078e0205 */
[----:B------:R-:W-:-:S05]  /*6440*/  LEA.HI.X R5, R46, c[0x0][0x31c], R5, 0x1, P5 ;  /* 0x0000c7002e057a11 */ /* 0x000fca00028f0c05 */
[----:B---3--:R2:W-:Y:S04]  /*6450*/  @!P2 STG.E.128 [R4.64], R40 ;  /* 0x000000280400a986 */ /* 0x0085e8000c101d0c */
[----:B----4-:R2:W-:Y:S04]  /*6460*/  @!P1 STG.E.128 [R4.64+0x40], R36 ;  /* 0x0000402404009986 */ /* 0x0105e8000c101d0c */
[----:B------:R2:W-:Y:S02]  /*6470*/  @!P0 STG.E.128 [R4.64+0x80], R32 ;  /* 0x0000802004008986 */ /* 0x0005e4000c101d0c */
.L_x_64:
[----:B------:R-:W-:Y:S05]  /*6480*/  BSYNC B0 ;  /* 0x0000000000007941 */ /* 0x000fea0003800000 */
.L_x_63:
[----:B--2---:R-:W-:Y:S01]  /*6490*/  IMAD R5, R0, c[0x0][0x308], RZ ;  /* 0x0000c20000057a24 */ /* 0x004fe200078e02ff */
[----:B------:R-:W-:Y:S01]  /*64a0*/  BSSY B0, `(.L_x_65) ;  /* 0x0000017000007945 */ /* 0x000fe20003800000 */
[----:B------:R-:W-:-:S04]  /*64b0*/  IMAD.WIDE.U32 R32, R2, c[0x0][0x308], R58 ;  /* 0x0000c20002207a25 */ /* 0x000fc800078e003a */
[----:B------:R-:W-:Y:S02]  /*64c0*/  IMAD R5, R2, c[0x0][0x30c], R5 ;  /* 0x0000c30002057a24 */ /* 0x000fe400078e0205 */
[----:B------:R-:W-:-:S03]  /*64d0*/  IMAD R0, R3, c[0x0][0x310], RZ ;  /* 0x0000c40003007a24 */ /* 0x000fc600078e02ff */
[----:B------:R-:W-:Y:S01]  /*64e0*/  IADD3 R33, R33, R5, RZ ;  /* 0x0000000521217210 */ /* 0x000fe20007ffe0ff */
[----:B------:R-:W-:-:S04]  /*64f0*/  IMAD R0, R241, c[0x0][0x314], R0 ;  /* 0x0000c500f1007a24 */ /* 0x000fc800078e0200 */
[----:B------:R-:W-:-:S05]  /*6500*/  IMAD.WIDE.U32 R4, R241, c[0x0][0x310], R32 ;  /* 0x0000c400f1047a25 */ /* 0x000fca00078e0020 */
[----:B------:R-:W-:Y:S01]  /*6510*/  IADD3 R33, R5, R0, RZ ;  /* 0x0000000005217210 */ /* 0x000fe20007ffe0ff */
[----:B------:R-:W-:Y:S05]  /*6520*/  @P4 BRA `(.L_x_66) ;  /* 0x000000e000004947 */ /* 0x000fea0003800000 */
[----:B------:R-:W-:Y:S01]  /*6530*/  IMAD R3, R63, c[0x0][0x300], RZ ;  /* 0x0000c0003f037a24 */ /* 0x000fe200078e02ff */
[C---:B------:R-:W-:Y:S01]  /*6540*/  IADD3 R0, R58.reuse, 0x40, RZ ;  /* 0x000000403a007810 */ /* 0x040fe20007ffe0ff */
[----:B------:R-:W-:Y:S01]  /*6550*/  IMAD.MOV.U32 R32, RZ, RZ, R4 ;  /* 0x000000ffff207224 */ /* 0x000fe200078e0004 */
[----:B------:R-:W-:Y:S01]  /*6560*/  ISETP.GE.AND P4, PT, R58, c[0x0][0x2f4], PT ;  /* 0x0000bd003a007a0c */ /* 0x000fe20003f86270 */
[----:B------:R-:W-:Y:S01]  /*6570*/  IMAD R2, R62, c[0x0][0x304], R3 ;  /* 0x0000c1003e027a24 */ /* 0x000fe200078e0203 */
[----:B------:R-:W-:Y:S01]  /*6580*/  ISETP.GE.AND P1, PT, R0, c[0x0][0x2f4], PT ;  /* 0x0000bd0000007a0c */ /* 0x000fe20003f26270 */
[----:B------:R-:W-:Y:S01]  /*6590*/  IMAD.WIDE.U32 R34, R62, c[0x0][0x300], R32 ;  /* 0x0000c0003e227a25 */ /* 0x000fe200078e0020 */
[----:B------:R-:W-:-:S03]  /*65a0*/  ISETP.GE.AND P2, PT, R6, c[0x0][0x2f4], PT ;  /* 0x0000bd0006007a0c */ /* 0x000fc60003f46270 */
[----:B------:R-:W-:Y:S01]  /*65b0*/  IMAD.IADD R2, R35, 0x1, R2 ;  /* 0x0000000123027824 */ /* 0x000fe200078e0202 */
[----:B----4-:R-:W-:-:S04]  /*65c0*/  LEA R36, P0, R34, c[0x0][0x2e8], 0x1 ;  /* 0x0000ba0022247a11 */ /* 0x010fc800078008ff */
[----:B------:R-:W-:-:S05]  /*65d0*/  LEA.HI.X R37, R34, c[0x0][0x2ec], R2, 0x1, P0 ;  /* 0x0000bb0022257a11 */ /* 0x000fca00000f0c02 */
[----:B-1----:R1:W-:Y:S04]  /*65e0*/  @!P4 STG.E.128 [R36.64], R28 ;  /* 0x0000001c2400c986 */ /* 0x0023e8000c101d0c */
[----:B------:R1:W-:Y:S04]  /*65f0*/  @!P2 STG.E.128 [R36.64+0x40], R24 ;  /* 0x000040182400a986 */ /* 0x0003e8000c101d0c */
[----:B------:R1:W-:Y:S02]  /*6600*/  @!P1 STG.E.128 [R36.64+0x80], R20 ;  /* 0x0000801424009986 */ /* 0x0003e4000c101d0c */
.L_x_66:
[----:B------:R-:W-:Y:S05]  /*6610*/  BSYNC B0 ;  /* 0x0000000000007941 */ /* 0x000fea0003800000 */
.L_x_65:
[----:B------:R-:W-:Y:S05]  /*6620*/  @P3 EXIT ;  /* 0x000000000000394d */ /* 0x000fea0003800000 */
[----:B------:R-:W-:Y:S01]  /*6630*/  IADD3 R0, P0, R62, 0x40, RZ ;  /* 0x000000403e007810 */ /* 0x000fe20007f1e0ff */
[----:B------:R-:W-:Y:S01]  /*6640*/  IMAD.MOV.U32 R5, RZ, RZ, R33 ;  /* 0x000000ffff057224 */ /* 0x000fe200078e0021 */
[----:B------:R-:W-:-:S02]  /*6650*/  ISETP.GE.AND P1, PT, R58, c[0x0][0x2f4], PT ;  /* 0x0000bd003a007a0c */ /* 0x000fc40003f26270 */
[----:B------:R-:W-:Y:S01]  /*6660*/  IADD3 R58, R58, 0x40, RZ ;  /* 0x000000403a3a7810 */ /* 0x000fe20007ffe0ff */
[----:B------:R-:W-:Y:S01]  /*6670*/  IMAD.X R62, RZ, RZ, R63, P0 ;  /* 0x000000ffff3e7224 */ /* 0x000fe200000e063f */
[----:B------:R-:W-:Y:S01]  /*6680*/  ISETP.GE.AND P0, PT, R6, c[0x0][0x2f4], PT ;  /* 0x0000bd0006007a0c */ /* 0x000fe20003f06270 */
[----:B------:R-:W-:-:S04]  /*6690*/  IMAD.WIDE.U32 R4, R0, c[0x0][0x300], R4 ;  /* 0x0000c00000047a25 */ /* 0x000fc800078e0004 */
[----:B------:R-:W-:Y:S01]  /*66a0*/  IMAD R3, R62, c[0x0][0x300], RZ ;  /* 0x0000c0003e037a24 */ /* 0x000fe200078e02ff */
[----:B------:R-:W-:-:S03]  /*66b0*/  LEA R2, P2, R4, c[0x0][0x2e8], 0x1 ;  /* 0x0000ba0004027a11 */ /* 0x000fc600078408ff */
[----:B------:R-:W-:-:S04]  /*66c0*/  IMAD R3, R0, c[0x0][0x304], R3 ;  /* 0x0000c10000037a24 */ /* 0x000fc800078e0203 */
[----:B------:R-:W-:-:S05]  /*66d0*/  IMAD.IADD R3, R5, 0x1, R3 ;  /* 0x0000000105037824 */ /* 0x000fca00078e0203 */
[----:B------:R-:W-:-:S05]  /*66e0*/  LEA.HI.X R3, R4, c[0x0][0x2ec], R3, 0x1, P2 ;  /* 0x0000bb0004037a11 */ /* 0x000fca00010f0c03 */
[----:B-1----:R1:W-:Y:S01]  /*66f0*/  @!P0 STG.E.128 [R2.64+0x40], R12 ;  /* 0x0000400c02008986 */ /* 0x0023e2000c101d0c */
[----:B------:R-:W-:-:S03]  /*6700*/  ISETP.GE.AND P0, PT, R58, c[0x0][0x2f4], PT ;  /* 0x0000bd003a007a0c */ /* 0x000fc60003f06270 */
[----:B------:R1:W-:Y:S10]  /*6710*/  @!P1 STG.E.128 [R2.64], R16 ;  /* 0x0000001002009986 */ /* 0x0003f4000c101d0c */
[----:B------:R-:W-:Y:S05]  /*6720*/  @P0 EXIT ;  /* 0x000000000000094d */ /* 0x000fea0003800000 */
[----:B------:R-:W-:Y:S01]  /*6730*/  STG.E.128 [R2.64+0x80], R8 ;  /* 0x0000800802007986 */ /* 0x000fe2000c101d0c */
[----:B------:R-:W-:Y:S05]  /*6740*/  EXIT ;  /* 0x000000000000794d */ /* 0x000fea0003800000 */
.L_x_59:
[----:B------:R-:W-:Y:S01]  /*6750*/  ISETP.NE.U32.AND P0, PT, RZ, c[0x0][0x360], PT ;  /* 0x0000d800ff007a0c */ /* 0x000fe20003f05070 */
[----:B------:R-:W-:Y:S01]  /*6760*/  IMAD.MOV.U32 R0, RZ, RZ, 0x4 ;  /* 0x00000004ff007424 */ /* 0x000fe200078e00ff */
[----:B------:R-:W-:-:S02]  /*6770*/  ISETP.NE.U32.AND P1, PT, RZ, c[0x0][0x358], PT ;  /* 0x0000d600ff007a0c */ /* 0x000fc40003f25070 */
[----:B------:R-:W-:Y:S01]  /*6780*/  ISETP.NE.AND.EX P0, PT, RZ, c[0x0][0x364], PT, P0 ;  /* 0x0000d900ff007a0c */ /* 0x000fe20003f05300 */
[----:B------:R-:W-:Y:S01]  /*6790*/  IMAD.WIDE R8, R241, R0, c[0x0][0x358] ;  /* 0x0000d600f1087625 */ /* 0x000fe200078e0200 */
[----:B------:R-:W-:-:S03]  /*67a0*/  ISETP.NE.AND.EX P1, PT, RZ, c[0x0][0x35c], PT, P1 ;  /* 0x0000d700ff007a0c */ /* 0x000fc60003f25310 */
[----:B-----5:R-:W-:-:S08]  /*67b0*/  IMAD.MOV.U32 R5, RZ, RZ, c[0x0][0x2f0] ;  /* 0x0000bc00ff057624 */ /* 0x020fd000078e00ff */
[----:B-1----:R-:W-:Y:S02]  /*67c0*/  @P0 IMAD.WIDE R10, R241, R0, c[0x0][0x360] ;  /* 0x0000d800f10a0625 */ /* 0x002fe400078e0200 */
        /* <DEDUP_REMOVED lines=10> */
.L_x_67:
[----:B-1----:R-:W1:Y:S01]  /*6870*/  S2R R0, SR_CTAID.Y ;  /* 0x0000000000007919 */ /* 0x002e620000002600 */
[----:B------:R-:W-:Y:S01]  /*6880*/  SHF.R.S32.HI R2, RZ, 0x1f, R235 ;  /* 0x0000001fff027819 */ /* 0x000fe200000114eb */
[----:B------:R-:W-:Y:S01]  /*6890*/  BSSY B0, `(.L_x_68) ;  /* 0x000002a000007945 */ /* 0x000fe20003800000 */
[----:B------:R-:W-:Y:S01]  /*68a0*/  SHF.R.S32.HI R4, RZ, 0x1f, R241 ;  /* 0x0000001fff047819 */ /* 0x000fe200000114f1 */
[----:B------:R-:W2:Y:S01]  /*68b0*/  S2R R14, SR_CTAID.X ;  /* 0x00000000000e7919 */ /* 0x000ea20000002500 */
[----:B------:R-:W-:-:S02]  /*68c0*/  LEA.HI R3, R2, R235, RZ, 0x2 ;  /* 0x000000eb02037211 */ /* 0x000fc400078f10ff */
[----:B------:R-:W-:Y:S02]  /*68d0*/  SEL R4, R4, RZ, !P1 ;  /* 0x000000ff04047207 */ /* 0x000fe40004800000 */
[----:B------:R-:W-:Y:S02]  /*68e0*/  LOP3.LUT R8, R3, 0x1ffffffc, RZ, 0xc0, !PT ;  /* 0x1ffffffc03087812 */ /* 0x000fe400078ec0ff */
[----:B------:R-:W-:Y:S01]  /*68f0*/  SHF.R.S32.HI R3, RZ, 0x2, R3 ;  /* 0x00000002ff037819 */ /* 0x000fe20000011403 */
[----:B------:R-:W-:Y:S01]  /*6900*/  IMAD R12, R4, c[0x0][0x310], RZ ;  /* 0x0000c400040c7a24 */ /* 0x000fe200078e02ff */
[----:B------:R-:W-:Y:S01]  /*6910*/  SEL R241, R241, RZ, !P1 ;  /* 0x000000fff1f17207 */ /* 0x000fe20004800000 */
[----:B------:R-:W-:Y:S01]  /*6920*/  IMAD.IADD R8, R235, 0x1, -R8 ;  /* 0x00000001eb087824 */ /* 0x000fe200078e0a08 */
[----:B------:R-:W-:-:S03]  /*6930*/  IADD3 R10, P0, R3, R6, RZ ;  /* 0x00000006030a7210 */ /* 0x000fc60007f1e0ff */
[----:B------:R-:W-:-:S05]  /*6940*/  IMAD.SHL.U32 R8, R8, 0x8, RZ ;  /* 0x0000000808087824 */ /* 0x000fca00078e00ff */
[----:B------:R-:W-:Y:S02]  /*6950*/  SHF.R.S32.HI R9, RZ, 0x1f, R8 ;  /* 0x0000001fff097819 */ /* 0x000fe40000011408 */
[----:B-1----:R-:W-:Y:S01]  /*6960*/  SHF.R.S32.HI R2, RZ, 0x1f, R0 ;  /* 0x0000001fff027819 */ /* 0x002fe20000011400 */
[----:B--2--5:R-:W-:-:S04]  /*6970*/  IMAD R6, R14, -0x80, R5 ;  /* 0xffffff800e067824 */ /* 0x024fc800078e0205 */
[----:B------:R-:W-:Y:S02]  /*6980*/  IMAD R11, R2, c[0x0][0x308], RZ ;  /* 0x0000c200020b7a24 */ /* 0x000fe400078e02ff */
[----:B------:R-:W-:Y:S01]  /*6990*/  IMAD.WIDE.U32 R16, R0, c[0x0][0x308], R8 ;  /* 0x0000c20000107a25 */ /* 0x000fe200078e0008 */
[----:B------:R-:W-:-:S03]  /*69a0*/  ISETP.GE.AND P4, PT, R3, R6, PT ;  /* 0x000000060300720c */ /* 0x000fc60003f86270 */
[----:B------:R-:W-:Y:S01]  /*69b0*/  IMAD R18, R0, c[0x0][0x30c], R11 ;  /* 0x0000c30000127a24 */ /* 0x000fe200078e020b */
[----:B------:R-:W-:Y:S02]  /*69c0*/  LEA.HI.X.SX32 R11, R3, R7, 0x1, P0 ;  /* 0x00000007030b7211 */ /* 0x000fe400000f0eff */
[----:B------:R-:W-:Y:S01]  /*69d0*/  IADD3 R7, R8, 0x40, RZ ;  /* 0x0000004008077810 */ /* 0x000fe20007ffe0ff */
[----:B------:R-:W-:Y:S02]  /*69e0*/  IMAD.IADD R19, R18, 0x1, R17 ;  /* 0x0000000112137824 */ /* 0x000fe400078e0211 */
[----:B------:R-:W-:Y:S02]  /*69f0*/  IMAD.MOV.U32 R18, RZ, RZ, R16 ;  /* 0x000000ffff127224 */ /* 0x000fe400078e0010 */
[C---:B------:R-:W-:Y:S02]  /*6a00*/  IMAD R17, R241.reuse, c[0x0][0x314], R12 ;  /* 0x0000c500f1117a24 */ /* 0x040fe400078e020c */
[----:B------:R-:W-:-:S04]  /*6a10*/  IMAD.WIDE.U32 R12, R241, c[0x0][0x310], R18 ;  /* 0x0000c400f10c7a25 */ /* 0x000fc800078e0012 */
[----:B------:R-:W-:Y:S01]  /*6a20*/  IMAD.WIDE R14, R14, 0x80, R10 ;  /* 0x000000800e0e7825 */ /* 0x000fe200078e020a */
[----:B------:R-:W-:-:S03]  /*6a30*/  IADD3 R10, R8, 0x20, RZ ;  /* 0x00000020080a7810 */ /* 0x000fc60007ffe0ff */
[----:B------:R-:W-:Y:S01]  /*6a40*/  IMAD.IADD R17, R13, 0x1, R17 ;  /* 0x000000010d117824 */ /* 0x000fe200078e0211 */
        /* <DEDUP_REMOVED lines=11> */
[----:B------:R1:W-:Y:S04]  /*6b00*/  @!P3 STG.E.128 [R20.64], RZ ;  /* 0x000000ff1400b986 */ /* 0x0003e8000c101d0c */
[----:B------:R1:W-:Y:S04]  /*6b10*/  @!P2 STG.E.128 [R20.64+0x40], RZ ;  /* 0x000040ff1400a986 */ /* 0x0003e8000c101d0c */
[----:B------:R1:W-:Y:S02]  /*6b20*/  @!P1 STG.E.128 [R20.64+0x80], RZ ;  /* 0x000080ff14009986 */ /* 0x0003e4000c101d0c */
.L_x_69:
[----:B------:R-:W-:Y:S05]  /*6b30*/  BSYNC B0 ;  /* 0x0000000000007941 */ /* 0x000fea0003800000 */
.L_x_68:
[----:B------:R-:W-:Y:S01]  /*6b40*/  IADD3 R3, R3, 0x40, RZ ;  /* 0x0000004003037810 */ /* 0x000fe20007ffe0ff */
[----:B------:R-:W-:Y:S03]  /*6b50*/  BSSY B0, `(.L_x_70) ;  /* 0x0000012000007945 */ /* 0x000fe60003800000 */
[----:B------:R-:W-:-:S13]  /*6b60*/  ISETP.GE.AND P3, PT, R3, R6, PT ;  /* 0x000000060300720c */ /* 0x000fda0003f66270 */
[----:B------:R-:W-:Y:S05]  /*6b70*/  @P3 BRA `(.L_x_71) ;  /* 0x000000f000003947 */ /* 0x000fea0003800000 */
[----:B------:R-:W-:Y:S01]  /*6b80*/  IADD3 R6, P0, R14, 0x40, RZ ;  /* 0x000000400e067810 */ /* 0x000fe20007f1e0ff */
[----:B------:R-:W-:Y:S01]  /*6b90*/  IMAD.MOV.U32 R13, RZ, RZ, R17 ;  /* 0x000000ffff0d7224 */ /* 0x000fe200078e0011 */
[----:B------:R-:W-:Y:S02]  /*6ba0*/  ISETP.GE.AND P2, PT, R8, c[0x0][0x2f4], PT ;  /* 0x0000bd0008007a0c */ /* 0x000fe40003f46270 */
[----:B------:R-:W-:Y:S01]  /*6bb0*/  ISETP.GE.AND P1, PT, R10, c[0x0][0x2f4], PT ;  /* 0x0000bd000a007a0c */ /* 0x000fe20003f26270 */
        /* <DEDUP_REMOVED lines=8> */
[----:B------:R2:W-:Y:S04]  /*6c40*/  @!P2 STG.E.128 [R16.64], RZ ;  /* 0x000000ff1000a986 */ /* 0x0005e8000c101d0c */
[----:B------:R2:W-:Y:S04]  /*6c50*/  @!P1 STG.E.128 [R16.64+0x40], RZ ;  /* 0x000040ff10009986 */ /* 0x0005e8000c101d0c */
[----:B------:R2:W-:Y:S02]  /*6c60*/  @!P0 STG.E.128 [R16.64+0x80], RZ ;  /* 0x000080ff10008986 */ /* 0x0005e4000c101d0c */
.L_x_71:
[----:B------:R-:W-:Y:S05]  /*6c70*/  BSYNC B0 ;  /* 0x0000000000007941 */ /* 0x000fea0003800000 */
.L_x_70:
[----:B------:R-:W-:Y:S01]  /*6c80*/  IMAD R3, R2, c[0x0][0x338], RZ ;  /* 0x0000ce0002037a24 */ /* 0x000fe200078e02ff */
        /* <DEDUP_REMOVED lines=10> */
[----:B------:R-:W-:Y:S01]  /*6d30*/  ISETP.GE.AND P4, PT, R8, c[0x0][0x324], PT ;  /* 0x0000c90008007a0c */ /* 0x000fe20003f86270 */
[----:B------:R-:W-:Y:S01]  /*6d40*/  IMAD.MOV.U32 R12, RZ, RZ, R2 ;  /* 0x000000ffff0c7224 */ /* 0x000fe200078e0002 */
[----:B------:R-:W-:Y:S01]  /*6d50*/  ISETP.GE.AND P2, PT, R10, c[0x0][0x324], PT ;  /* 0x0000c9000a007a0c */ /* 0x000fe20003f46270 */
[C---:B------:R-:W-:Y:S01]  /*6d60*/  IMAD R0, R14.reuse, c[0x0][0x334], R5 ;  /* 0x0000cd000e007a24 */ /* 0x040fe200078e0205 */
[----:B------:R-:W-:Y:S01]  /*6d70*/  ISETP.GE.AND P1, PT, R7, c[0x0][0x324], PT ;  /* 0x0000c90007007a0c */ /* 0x000fe20003f26270 */
[----:B--2---:R-:W-:-:S04]  /*6d80*/  IMAD.WIDE.U32 R16, R14, c[0x0][0x330], R12 ;  /* 0x0000cc000e107a25 */ /* 0x004fc800078e000c */
[----:B------:R-:W-:Y:S01]  /*6d90*/  IMAD.IADD R0, R17, 0x1, R0 ;  /* 0x0000000111007824 */ /* 0x000fe200078e0200 */
[----:B------:R-:W-:-:S04]  /*6da0*/  LEA R4, P0, R16, c[0x0][0x318], 0x1 ;  /* 0x0000c60010047a11 */ /* 0x000fc800078008ff */
[----:B------:R-:W-:-:S05]  /*6db0*/  LEA.HI.X R5, R16, c[0x0][0x31c], R0, 0x1, P0 ;  /* 0x0000c70010057a11 */ /* 0x000fca00000f0c00 */
[----:B------:R2:W-:Y:S04]  /*6dc0*/  @!P4 STG.E.128 [R4.64], RZ ;  /* 0x000000ff0400c986 */ /* 0x0005e8000c101d0c */
[----:B------:R2:W-:Y:S04]  /*6dd0*/  @!P2 STG.E.128 [R4.64+0x40], RZ ;  /* 0x000040ff0400a986 */ /* 0x0005e8000c101d0c */
[----:B------:R2:W-:Y:S02]  /*6de0*/  @!P1 STG.E.128 [R4.64+0x80], RZ ;  /* 0x000080ff04009986 */ /* 0x0005e4000c101d0c */
.L_x_73:
[----:B------:R-:W-:Y:S05]  /*6df0*/  BSYNC B0 ;  /* 0x0000000000007941 */ /* 0x000fea0003800000 */
.L_x_72:
[----:B------:R-:W-:Y:S05]  /*6e00*/  @P3 EXIT ;  /* 0x000000000000394d */ /* 0x000fea0003800000 */
[----:B------:R-:W-:Y:S01]  /*6e10*/  IADD3 R0, P0, R14, 0x40, RZ ;  /* 0x000000400e007810 */ /* 0x000fe20007f1e0ff */
[----:B--2---:R-:W-:Y:S01]  /*6e20*/  IMAD.MOV.U32 R4, RZ, RZ, R2 ;  /* 0x000000ffff047224 */ /* 0x004fe200078e0002 */
[----:B------:R-:W-:-:S02]  /*6e30*/  MOV R5, R13 ;  /* 0x0000000d00057202 */ /* 0x000fc40000000f00 */
        /* <DEDUP_REMOVED lines=9> */
[----:B------:R2:W-:Y:S01]  /*6ed0*/  @!P0 STG.E.128 [R2.64+0x40], RZ ;  /* 0x000040ff02008986 */ /* 0x0005e2000c101d0c */
[----:B------:R-:W-:-:S03]  /*6ee0*/  ISETP.GE.AND P0, PT, R7, c[0x0][0x324], PT ;  /* 0x0000c90007007a0c */ /* 0x000fc60003f06270 */
[----:B------:R2:W-:Y:S10]  /*6ef0*/  @!P1 STG.E.128 [R2.64], RZ ;  /* 0x000000ff02009986 */ /* 0x0005f4000c101d0c */
[----:B------:R-:W-:Y:S05]  /*6f00*/  @P0 EXIT ;  /* 0x000000000000094d */ /* 0x000fea0003800000 */
[----:B------:R-:W-:Y:S01]  /*6f10*/  STG.E.128 [R2.64+0x80], RZ ;  /* 0x000080ff02007986 */ /* 0x000fe2000c101d0c */
[----:B------:R-:W-:Y:S05]  /*6f20*/  EXIT ;  /* 0x000000000000794d */ /* 0x000fea0003800000 */
.L_x_74:
        /* <DEDUP_REMOVED lines=13> */
.L_x_1386:


//--------------------- .text._ZN7cutlass13device_kernelIN5flash19enable_sm80_to_sm89INS1_16FlashAttnBwdSm80INS1_25CollectiveMainloopBwdSm80ILi2ELi1EN4cute5tupleIJNS5_1CILi64EEENS7_ILi128EEENS7_ILi96EEEEEENS_6half_tEfNS_4arch4Sm80ELb0ELb0ELb0ELb1ELb1ELb0ELb0ELb0ELi2ELi2ELi4ELi2ELb1EEENS1_21CollectiveEpilogueBwdISB_SC_SE_Li256ELb1ELb0ELi2EEENS1_19SingleTileSchedulerILb1ELb0ELb0ELi128EEEEEEEEEvNT_6ParamsE --------------------------
	.section	.text._ZN7cutlass13device_kernelIN5flash19enable_sm80_to_sm89INS1_16FlashAttnBwdSm80INS1_25CollectiveMainloopBwdSm80ILi2ELi1EN4cute5tupleIJNS5_1CILi64EEENS7_ILi128EEENS7_ILi96EEEEEENS_6half_tEfNS_4arch4Sm80ELb0ELb0ELb0ELb1ELb1ELb0ELb0ELb0ELi2ELi2ELi4ELi2ELb1EEENS1_21CollectiveEpilogueBwdISB_SC_SE_Li256ELb1ELb0ELi2EEENS1_19SingleTileSchedulerILb1ELb0ELb0ELi128EEEEEEEEEvNT_6ParamsE,"ax",@progbits
	.sectioninfo	@"SHI_REGISTERS=255"
	.align	128
.text._ZN7cutlass13device_kernelIN5flash19enable_sm80_to_sm89INS1_16FlashAttnBwdSm80INS1_25CollectiveMainloopBwdSm80ILi2ELi1EN4cute5tupleIJNS5_1CILi64EEENS7_ILi128EEENS7_ILi96EEEEEENS_6half_tEfNS_4arch4Sm80ELb0ELb0ELb0ELb1ELb1ELb0ELb0ELb0ELi2ELi2ELi4ELi2ELb1EEENS1_21CollectiveEpilogueBwdISB_SC_SE_Li256ELb1ELb0ELi2EEENS1_19SingleTileSchedulerILb1ELb0ELb0ELi128EEEEEEEEEvNT_6ParamsE:
        .type           _ZN7cutlass13device_kernelIN5flash19enable_sm80_to_sm89INS1_16FlashAttnBwdSm80INS1_25CollectiveMainloopBwdSm80ILi2ELi1EN4cute5tupleIJNS5_1CILi64EEENS7_ILi128EEENS7_ILi96EEEEEENS_6half_tEfNS_4arch4Sm80ELb0ELb0ELb0ELb1ELb1ELb0ELb0ELb0ELi2ELi2ELi4ELi2ELb1EEENS1_21CollectiveEpilogueBwdISB_SC_SE_Li256ELb1ELb0ELi2EEENS1_19SingleTileSchedulerILb1ELb0ELb0ELi128EEEEEEEEEvNT_6ParamsE,@function
        .size           _ZN7cutlass13device_kernelIN5flash19enable_sm80_to_sm89INS1_16FlashAttnBwdSm80INS1_25CollectiveMainloopBwdSm80ILi2ELi1EN4cute5tupleIJNS5_1CILi64EEENS7_ILi128EEENS7_ILi96EEEEEENS_6half_tEfNS_4arch4Sm80ELb0ELb0ELb0ELb1ELb1ELb0ELb0ELb0ELi2ELi2ELi4ELi2ELb1EEENS1_21CollectiveEpilogueBwdISB_SC_SE_Li256ELb1ELb0ELi2EEENS1_19SingleTileSchedulerILb1ELb0ELb0ELi128EEEEEEEEEvNT_6ParamsE,(.L_x_1387 - _ZN7cutlass13device_kernelIN5flash19enable_sm80_to_sm89INS1_16FlashAttnBwdSm80INS1_25CollectiveMainloopBwdSm80ILi2ELi1EN4cute5tupleIJNS5_1CILi64EEENS7_ILi128EEENS7_ILi96EEEEEENS_6half_tEfNS_4arch4Sm80ELb0ELb0ELb0ELb1ELb1ELb0ELb0ELb0ELi2ELi2ELi4ELi2ELb1EEENS1_21CollectiveEpilogueBwdISB_SC_SE_Li256ELb1ELb0ELi2EEENS1_19SingleTileSchedulerILb1ELb0ELb0ELi128EEEEEEEEEvNT_6ParamsE)
        .other          _ZN7cutlass13device_kernelIN5flash19enable_sm80_to_sm89INS1_16FlashAttnBwdSm80INS1_25CollectiveMainloopBwdSm80ILi2ELi1EN4cute5tupleIJNS5_1CILi64EEENS7_ILi128EEENS7_ILi96EEEEEENS_6half_tEfNS_4arch4Sm80ELb0ELb0ELb0ELb1ELb1ELb0ELb0ELb0ELi2ELi2ELi4ELi2ELb1EEENS1_21CollectiveEpilogueBwdISB_SC_SE_Li256ELb1ELb0ELi2EEENS1_19SingleTileSchedulerILb1ELb0ELb0ELi128EEEEEEEEEvNT_6ParamsE,@"STO_CUDA_ENTRY STV_DEFAULT"
_ZN7cutlass13device_kernelIN5flash19enable_sm80_to_sm89INS1_16FlashAttnBwdSm80INS1_25CollectiveMainloopBwdSm80ILi2ELi1EN4cute5tupleIJNS5_1CILi64EEENS7_ILi128EEENS7_ILi96EEEEEENS_6half_tEfNS_4arch4Sm80ELb0ELb0ELb0ELb1ELb1ELb0ELb0ELb0ELi2ELi2ELi4ELi2ELb1EEENS1_21CollectiveEpilogueBwdISB_SC_SE_Li256ELb1ELb0ELi2EEENS1_19SingleTileSchedulerILb1ELb0ELb0ELi128EEEEEEEEEvNT_6ParamsE:
        /* <DEDUP_REMOVED lines=18> */
.L_x_76:
        /* <DEDUP_REMOVED lines=8> */
.L_x_78:
[----:B------:R-:W-:Y:S02]  /*01a0*/  MOV R4, c[0x0][0x3a4] ;  /* 0x0000e90000047a02 */ /* 0x000fe40000000f00 */
.L_x_77:
[----:B------:R-:W-:-:S05]  /*01b0*/  IMAD.SHL.U32 R3, R2, 0x80, RZ ;  /* 0x0000008002037824 */ /* 0x000fca00078e00ff */
[----:B-----5:R-:W-:-:S04]  /*01c0*/  ISETP.GE.AND P0, PT, R3, R4, PT ;  /* 0x000000040300720c */ /* 0x020fc80003f06270 */
[----:B------:R-:W-:Y:S01]  /*01d0*/  SEL R241, R241, 0xffffffff, !P0 ;  /* 0xfffffffff1f17807 */ /* 0x000fe20004000000 */
[----:B------:R-:W-:Y:S05]  /*01e0*/  BRA `(.L_x_79) ;  /* 0x0000011000007947 */ /* 0x000fea0003800000 */
.L_x_75:
[----:B---34-:R-:W-:-:S04]  /*01f0*/  ISETP.NE.U32.AND P0, PT, RZ, c[0x0][0x3c0], PT ;  /* 0x0000f000ff007a0c */ /* 0x018fc80003f05070 */
[----:B------:R-:W-:-:S13]  /*0200*/  ISETP.NE.AND.EX P0, PT, RZ, c[0x0][0x3c4], PT, P0 ;  /* 0x0000f100ff007a0c */ /* 0x000fda0003f05300 */
[----:B------:R-:W-:Y:S05]  /*0210*/  @!P0 BRA `(.L_x_80) ;  /* 0x0000002000008947 */ /* 0x000fea0003800000 */
[----:B------:R1:W5:Y:S01]  /*0220*/  LDG.E R4, [R4.64] ;  /* 0x0000000c04047981 */ /* 0x000362000c1e1900 */
[----:B------:R-:W-:Y:S05]  /*0230*/  BRA `(.L_x_81) ;  /* 0x0000009000007947 */ /* 0x000fea0003800000 */
.L_x_80:
        /* <DEDUP_REMOVED lines=8> */
.L_x_82:
[----:B------:R-:W-:Y:S02]  /*02c0*/  MOV R4, c[0x0][0x3a4] ;  /* 0x0000e90000047a02 */ /* 0x000fe40000000f00 */
.L_x_81:
[----:B------:R-:W-:-:S05]  /*02d0*/  IMAD.SHL.U32 R3, R2, 0x80, RZ ;  /* 0x0000008002037824 */ /* 0x000fca00078e00ff */
[----:B-----5:R-:W-:-:S04]  /*02e0*/  ISETP.GE.AND P0, PT, R3, R4, PT ;  /* 0x000000040300720c */ /* 0x020fc80003f06270 */
[----:B------:R-:W-:-:S04]  /*02f0*/  SEL R241, R241, 0xffffffff, !P0 ;  /* 0xfffffffff1f17807 */ /* 0x000fc80004000000 */
.L_x_79:
        /* <DEDUP_REMOVED lines=32> */
.L_x_83:
[----:B------:R-:W-:-:S04]  /*0500*/  ISETP.NE.U32.AND P0, PT, RZ, c[0x0][0x2e0], PT ;  /* 0x0000b800ff007a0c */ /* 0x000fc80003f05070 */
[----:B------:R-:W-:-:S13]  /*0510*/  ISETP.NE.AND.EX P0, PT, RZ, c[0x0][0x2e4], PT, P0 ;  /* 0x0000b900ff007a0c */ /* 0x000fda0003f05300 */
[----:B------:R-:W-:Y:S05]  /*0520*/  @!P0 BRA `(.L_x_84) ;  /* 0x0000003000008947 */ /* 0x000fea0003800000 */
[----:B------:R-:W-:-:S05]  /*0530*/  IMAD.WIDE R10, R241, R10, c[0x0][0x2e0] ;  /* 0x0000b800f10a7625 */ /* 0x000fca00078e020a */
[----:B------:R1:W5:Y:S01]  /*0540*/  LDG.E R7, [R10.64] ;  /* 0x0000000c0a077981 */ /* 0x000362000c1e1900 */
[----:B------:R-:W-:Y:S05]  /*0550*/  BRA `(.L_x_85) ;  /* 0x0000004000007947 */ /* 0x000fea0003800000 */
.L_x_84:
[----:B------:R-:W-:Y:S05]  /*0560*/  @!P3 BRA `(.L_x_85) ;  /* 0x000000300000b947 */ /* 0x000fea0003800000 */
[----:B------:R-:W2:Y:S04]  /*0570*/  LDG.E R7, [R12.64] ;  /* 0x0000000c0c077981 */ /* 0x000ea8000c1e1900 */
[----:B------:R-:W2:Y:S02]  /*0580*/  LDG.E R6, [R12.64+0x4] ;  /* 0x0000040c0c067981 */ /* 0x000ea4000c1e1900 */
[----:B--2---:R-:W-:Y:S02]  /*0590*/  IADD3 R7, -R7, R6, RZ ;  /* 0x0000000607077210 */ /* 0x004fe40007ffe1ff */
.L_x_85:
        /* <DEDUP_REMOVED lines=484> */
.L_x_89:
        /* <DEDUP_REMOVED lines=136> */
.L_x_87:
        /* <DEDUP_REMOVED lines=424> */
.L_x_88:
        /* <DEDUP_REMOVED lines=239> */
.L_x_86:
        /* <DEDUP_REMOVED lines=150> */
.L_x_91:
        /* <DEDUP_REMOVED lines=63> */
.L_x_93:
[----:B------:R-:W-:Y:S05]  /*6320*/  BSYNC B0 ;  /* 0x0000000000007941 */ /* 0x000fea0003800000 */
.L_x_92:
        /* <DEDUP_REMOVED lines=21> */
.L_x_95:
[----:B------:R-:W-:Y:S05]  /*6480*/  BSYNC B0 ;  /* 0x0000000000007941 */ /* 0x000fea0003800000 */
.L_x_94:
        /* <DEDUP_REMOVED lines=24> */
.L_x_97:
[----:B------:R-:W-:Y:S05]  /*6610*/  BSYNC B0 ;  /* 0x0000000000007941 */ /* 0x000fea0003800000 */
.L_x_96:
        /* <DEDUP_REMOVED lines=19> */
.L_x_90:
        /* <DEDUP_REMOVED lines=18> */
.L_x_98:
        /* <DEDUP_REMOVED lines=44> */
.L_x_100:
[----:B------:R-:W-:Y:S05]  /*6b30*/  BSYNC B0 ;  /* 0x0000000000007941 */ /* 0x000fea0003800000 */
.L_x_99:
        /* <DEDUP_REMOVED lines=19> */
.L_x_102:
[----:B------:R-:W-:Y:S05]  /*6c70*/  BSYNC B0 ;  /* 0x0000000000007941 */ /* 0x000fea0003800000 */
.L_x_101:
        /* <DEDUP_REMOVED lines=23> */
.L_x_104:
[----:B------:R-:W-:Y:S05]  /*6df0*/  BSYNC B0 ;  /* 0x0000000000007941 */ /* 0x000fea0003800000 */
.L_x_103:
        /* <DEDUP_REMOVED lines=19> */
.L_x_105:
        /* <DEDUP_REMOVED lines=13> */
.L_x_1387:


//--------------------- .text._ZN7cutlass13device_kernelIN5flash19enable_sm80_to_sm89INS1_16FlashAttnBwdSm80INS1_25CollectiveMainloopBwdSm80ILi2ELi1EN4cute5tupleIJNS5_1CILi64EEENS7_ILi128EEENS7_ILi96EEEEEENS_6half_tEfNS_4arch4Sm80ELb0ELb0ELb0ELb1ELb0ELb0ELb0ELb0ELi2ELi2ELi4ELi2ELb1EEENS1_24CollectiveEpilogueBwdGQAISB_fSE_Li256ELb1ELb0EEENS1_19SingleTileSchedulerILb1ELb0ELb0ELi128EEEEEEEEEvNT_6ParamsE --------------------------
	.section	.text._ZN7cutlass13device_kernelIN5flash19enable_sm80_to_sm89INS1_16FlashAttnBwdSm80INS1_25CollectiveMainloopBwdSm80ILi2ELi1EN4cute5tupleIJNS5_1CILi64EEENS7_ILi128EEENS7_ILi96EEEEEENS_6half_tEfNS_4arch4Sm80ELb0ELb0ELb0ELb1ELb0ELb0ELb0ELb0ELi2ELi2ELi4ELi2ELb1EEENS1_24CollectiveEpilogueBwdGQAISB_fSE_Li256ELb1ELb0EEENS1_19SingleTileSchedulerILb1ELb0ELb0ELi128EEEEEEEEEvNT_6ParamsE,"ax",@progbits
	.sectioninfo	@"SHI_REGISTERS=255"
	.align	128
.text._ZN7cutlass13device_kernelIN5flash19enable_sm80_to_sm89INS1_16FlashAttnBwdSm80INS1_25CollectiveMainloopBwdSm80ILi2ELi1EN4cute5tupleIJNS5_1CILi64EEENS7_ILi128EEENS7_ILi96EEEEEENS_6half_tEfNS_4arch4Sm80ELb0ELb0ELb0ELb1ELb0ELb0ELb0ELb0ELi2ELi2ELi4ELi2ELb1EEENS1_24CollectiveEpilogueBwdGQAISB_fSE_Li256ELb1ELb0EEENS1_19SingleTileSchedulerILb1ELb0ELb0ELi128EEEEEEEEEvNT_6ParamsE:
        .type           _ZN7cutlass13device_kernelIN5flash19enable_sm80_to_sm89INS1_16FlashAttnBwdSm80INS1_25CollectiveMainloopBwdSm80ILi2ELi1EN4cute5tupleIJNS5_1CILi64EEENS7_ILi128EEENS7_ILi96EEEEEENS_6half_tEfNS_4arch4Sm80ELb0ELb0ELb0ELb1ELb0ELb0ELb0ELb0ELi2ELi2ELi4ELi2ELb1EEENS1_24CollectiveEpilogueBwdGQAISB_fSE_Li256ELb1ELb0EEENS1_19SingleTileSchedulerILb1ELb0ELb0ELi128EEEEEEEEEvNT_6ParamsE,@function
        .size           _ZN7cutlass13device_kernelIN5flash19enable_sm80_to_sm89INS1_16FlashAttnBwdSm80INS1_25CollectiveMainloopBwdSm80ILi2ELi1EN4cute5tupleIJNS5_1CILi64EEENS7_ILi128EEENS7_ILi96EEEEEENS_6half_tEfNS_4arch4Sm80ELb0ELb0ELb0ELb1ELb0ELb0ELb0ELb0ELi2ELi2ELi4ELi2ELb1EEENS1_24CollectiveEpilogueBwdGQAISB_fSE_Li256ELb1ELb0EEENS1_19SingleTileSchedulerILb1ELb0ELb0ELi128EEEEEEEEEvNT_6ParamsE,(.L_x_1388 - _ZN7cutlass13device_kernelIN5flash19enable_sm80_to_sm89INS1_16FlashAttnBwdSm80INS1_25CollectiveMainloopBwdSm80ILi2ELi1EN4cute5tupleIJNS5_1CILi64EEENS7_ILi128EEENS7_ILi96EEEEEENS_6half_tEfNS_4arch4Sm80ELb0ELb0ELb0ELb1ELb0ELb0ELb0ELb0ELi2ELi2ELi4ELi2ELb1EEENS1_24CollectiveEpilogueBwdGQAISB_fSE_Li256ELb1ELb0EEENS1_19SingleTileSchedulerILb1ELb0ELb0ELi128EEEEEEEEEvNT_6ParamsE)
        .other          _ZN7cutlass13device_kernelIN5flash19enable_sm80_to_sm89INS1_16FlashAttnBwdSm80INS1_25CollectiveMainloopBwdSm80ILi2ELi1EN4cute5tupleIJNS5_1CILi64EEENS7_ILi128EEENS7_ILi96EEEEEENS_6half_tEfNS_4arch4Sm80ELb0ELb0ELb0ELb1ELb0ELb0ELb0ELb0ELi2ELi2ELi4ELi2ELb1EEENS1_24CollectiveEpilogueBwdGQAISB_fSE_Li256ELb1ELb0EEENS1_19SingleTileSchedulerILb1ELb0ELb0ELi128EEEEEEEEEvNT_6ParamsE,@"STO_CUDA_ENTRY STV_DEFAULT"
_ZN7cutlass13device_kernelIN5flash19enable_sm80_to_sm89INS1_16FlashAttnBwdSm80INS1_25CollectiveMainloopBwdSm80ILi2ELi1EN4cute5tupleIJNS5_1CILi64EEENS7_ILi128EEENS7_ILi96EEEEEENS_6half_tEfNS_4arch4Sm80ELb0ELb0ELb0ELb1ELb0ELb0ELb0ELb0ELi2ELi2ELi4ELi2ELb1EEENS1_24CollectiveEpilogueBwdGQAISB_fSE_Li256ELb1ELb0EEENS1_19SingleTileSchedulerILb1ELb0ELb0ELi128EEEEEEEEEvNT_6ParamsE:
        /* <DEDUP_REMOVED lines=18> */
.L_x_107:
        /* <DEDUP_REMOVED lines=8> */
.L_x_109:
[----:B------:R-:W-:Y:S02]  /*01a0*/  MOV R4, c[0x0][0x3ac] ;  /* 0x0000eb0000047a02 */ /* 0x000fe40000000f00 */
.L_x_108:
[----:B------:R-:W-:-:S05]  /*01b0*/  IMAD.SHL.U32 R3, R2, 0x80, RZ ;  /* 0x0000008002037824 */ /* 0x000fca00078e00ff */
[----:B-----5:R-:W-:-:S04]  /*01c0*/  ISETP.GE.AND P0, PT, R3, R4, PT ;  /* 0x000000040300720c */ /* 0x020fc80003f06270 */
[----:B------:R-:W-:Y:S01]  /*01d0*/  SEL R241, R241, 0xffffffff, !P0 ;  /* 0xfffffffff1f17807 */ /* 0x000fe20004000000 */
[----:B------:R-:W-:Y:S05]  /*01e0*/  BRA `(.L_x_110) ;  /* 0x0000011000007947 */ /* 0x000fea0003800000 */
.L_x_106:
[----:B---34-:R-:W-:-:S04]  /*01f0*/  ISETP.NE.U32.AND P0, PT, RZ, c[0x0][0x3c8], PT ;  /* 0x0000f200ff007a0c */ /* 0x018fc80003f05070 */
[----:B------:R-:W-:-:S13]  /*0200*/  ISETP.NE.AND.EX P0, PT, RZ, c[0x0][0x3cc], PT, P0 ;  /* 0x0000f300ff007a0c */ /* 0x000fda0003f05300 */
[----:B------:R-:W-:Y:S05]  /*0210*/  @!P0 BRA `(.L_x_111) ;  /* 0x0000002000008947 */ /* 0x000fea0003800000 */
[----:B------:R1:W5:Y:S01]  /*0220*/  LDG.E R4, [R4.64] ;  /* 0x0000000c04047981 */ /* 0x000362000c1e1900 */
[----:B------:R-:W-:Y:S05]  /*0230*/  BRA `(.L_x_112) ;  /* 0x0000009000007947 */ /* 0x000fea0003800000 */
.L_x_111:
        /* <DEDUP_REMOVED lines=8> */
.L_x_113:
[----:B------:R-:W-:Y:S02]  /*02c0*/  MOV R4, c[0x0][0x3ac] ;  /* 0x0000eb0000047a02 */ /* 0x000fe40000000f00 */
.L_x_112:
[----:B------:R-:W-:-:S05]  /*02d0*/  IMAD.SHL.U32 R3, R2, 0x80, RZ ;  /* 0x0000008002037824 */ /* 0x000fca00078e00ff */
[----:B-----5:R-:W-:-:S04]  /*02e0*/  ISETP.GE.AND P0, PT, R3, R4, PT ;  /* 0x000000040300720c */ /* 0x020fc80003f06270 */
[----:B------:R-:W-:-:S04]  /*02f0*/  SEL R241, R241, 0xffffffff, !P0 ;  /* 0xfffffffff1f17807 */ /* 0x000fc80004000000 */
.L_x_110:
        /* <DEDUP_REMOVED lines=10> */
[CC--:B------:R-:W-:Y:S02]  /*03a0*/  @P0 IMAD.WIDE R6, R241.reuse, R12.reuse, c[0x0][0x2d8] ;  /* 0x0000b600f1060625 */ /* 0x0c0fe400078e020c */
[----:B------:R-:W3:Y:S02]  /*03b0*/  @P4 LDG.E R11, [R16.64] ;  /* 0x0000000c100b4981 */ /* 0x000ee4000c1e1900 */
[C---:B------:R-:W-:Y:S02]  /*03c0*/  IMAD.WIDE R14, R241.reuse, R12, c[0x0][0x2d0] ;  /* 0x0000b400f10e7625 */ /* 0x040fe400078e020c */
[----:B------:R4:W5:Y:S04]  /*03d0*/  @P0 LDG.E R10, [R6.64] ;  /* 0x0000000c060a0981 */ /* 0x000968000c1e1900 */
[----:B-1----:R-:W3:Y:S01]  /*03e0*/  @P3 LDG.E R5, [R14.64] ;  /* 0x0000000c0e053981 */ /* 0x002ee2000c1e1900 */
[----:B------:R-:W-:Y:S01]  /*03f0*/  ULDC UR10, c[0x0][0x168] ;  /* 0x00005a00000a7ab9 */ /* 0x000fe20000000800 */
[----:B------:R-:W-:Y:S01]  /*0400*/  CS2R R8, SRZ ;  /* 0x0000000000087805 */ /* 0x000fe2000001ff00 */
[----:B----4-:R-:W-:Y:S01]  /*0410*/  CS2R R6, SRZ ;  /* 0x0000000000067805 */ /* 0x010fe2000001ff00 */
[----:B--2---:R-:W-:-:S05]  /*0420*/  @P4 IMAD R4, R241, 0x40, R4 ;  /* 0x00000040f1044824 */ /* 0x004fca00078e0204 */
[----:B------:R-:W-:-:S04]  /*0430*/  @P4 SHF.R.S32.HI R3, RZ, 0x1f, R4 ;  /* 0x0000001fff034819 */ /* 0x000fc80000011404 */
[----:B------:R-:W-:Y:S01]  /*0440*/  @P4 LEA.HI R3, R3, R4, RZ, 0x6 ;  /* 0x0000000403034211 */ /* 0x000fe200078f30ff */
[----:B-----5:R1:W2:Y:S01]  /*0450*/  @P0 R2UR UR10, R10 ;  /* 0x000000000a0a03c2 */ /* 0x0202a200000e0000 */
[----:B------:R-:W-:Y:S01]  /*0460*/  IMAD.MOV.U32 R4, RZ, RZ, RZ ;  /* 0x000000ffff047224 */ /* 0x000fe200078e00ff */
[--C-:B---3--:R-:W-:Y:S01]  /*0470*/  @P4 SHF.R.S32.HI R7, RZ, 0x1f, R11.reuse ;  /* 0x0000001fff074819 */ /* 0x108fe2000001140b */
[----:B------:R-:W-:Y:S01]  /*0480*/  @P4 IMAD.MOV.U32 R6, RZ, RZ, R11 ;  /* 0x000000ffff064224 */ /* 0x000fe200078e000b */
[----:B------:R-:W-:Y:S01]  /*0490*/  @P4 LOP3.LUT R4, R3, 0xffffffc0, RZ, 0xc0, !PT ;  /* 0xffffffc003044812 */ /* 0x000fe200078ec0ff */
[----:B------:R-:W-:Y:S01]  /*04a0*/  IMAD.MOV.U32 R3, RZ, RZ, c[0x0][0x198] ;  /* 0x00006600ff037624 */ /* 0x000fe200078e00ff */
[--C-:B------:R-:W-:Y:S01]  /*04b0*/  @P3 SHF.R.S32.HI R9, RZ, 0x1f, R5.reuse ;  /* 0x0000001fff093819 */ /* 0x100fe20000011405 */
[----:B------:R-:W-:Y:S01]  /*04c0*/  @P3 IMAD.MOV.U32 R8, RZ, RZ, R5 ;  /* 0x000000ffff083224 */ /* 0x000fe200078e0005 */
[----:B-12---:R-:W-:Y:S05]  /*04d0*/  @P0 BRA `(.L_x_114) ;  /* 0x0000006000000947 */ /* 0x006fea0003800000 */
[----:B------:R-:W-:Y:S05]  /*04e0*/  @!P4 BRA `(.L_x_114) ;  /* 0x000000500000c947 */ /* 0x000fea0003800000 */
[----:B------:R-:W2:Y:S04]  /*04f0*/  LDG.E R10, [R16.64] ;  /* 0x0000000c100a7981 */ /* 0x000ea8000c1e1900 */
[----:B------:R-:W3:Y:S01]  /*0500*/  LDG.E R5, [R16.64+0x4] ;  /* 0x0000040c10057981 */ /* 0x000ee2000c1e1900 */
[----:B--2---:R-:W1:Y:S08]  /*0510*/  R2UR UR10, R10 ;  /* 0x000000000a0a73c2 */ /* 0x004e7000000e0000 */
[----:B---3--:R-:W1:Y:S02]  /*0520*/  R2UR UR4, R5 ;  /* 0x00000000050473c2 */ /* 0x008e6400000e0000 */
[----:B-1----:R-:W-:-:S06]  /*0530*/  UIADD3 UR10, -UR10, UR4, URZ ;  /* 0x000000040a0a7290 */ /* 0x002fcc000fffe13f */
.L_x_114:
[----:B------:R-:W-:-:S04]  /*0540*/  ISETP.NE.U32.AND P0, PT, RZ, c[0x0][0x2e0], PT ;  /* 0x0000b800ff007a0c */ /* 0x000fc80003f05070 */
[----:B------:R-:W-:-:S13]  /*0550*/  ISETP.NE.AND.EX P0, PT, RZ, c[0x0][0x2e4], PT, P0 ;  /* 0x0000b900ff007a0c */ /* 0x000fda0003f05300 */
[----:B------:R-:W-:Y:S05]  /*0560*/  @!P0 BRA `(.L_x_115) ;  /* 0x0000003000008947 */ /* 0x000fea0003800000 */
[----:B------:R-:W-:-:S05]  /*0570*/  IMAD.WIDE R12, R241, R12, c[0x0][0x2e0] ;  /* 0x0000b800f10c7625 */ /* 0x000fca00078e020c */
[----:B------:R1:W5:Y:S01]  /*0580*/  LDG.E R3, [R12.64] ;  /* 0x0000000c0c037981 */ /* 0x000362000c1e1900 */
[----:B------:R-:W-:Y:S05]  /*0590*/  BRA `(.L_x_116) ;  /* 0x0000004000007947 */ /* 0x000fea0003800000 */
.L_x_115:
[----:B------:R-:W-:Y:S05]  /*05a0*/  @!P3 BRA `(.L_x_116) ;  /* 0x000000300000b947 */ /* 0x000fea0003800000 */
[----:B------:R-:W2:Y:S04]  /*05b0*/  LDG.E R3, [R14.64] ;  /* 0x0000000c0e037981 */ /* 0x000ea8000c1e1900 */
[----:B------:R-:W2:Y:S02]  /*05c0*/  LDG.E R10, [R14.64+0x4] ;  /* 0x0000040c0e0a7981 */ /* 0x000ea4000c1e1900 */
[----:B--2---:R-:W-:Y:S02]  /*05d0*/  IADD3 R3, -R3, R10, RZ ;  /* 0x0000000a03037210 */ /* 0x004fe40007ffe1ff */
.L_x_116:
        /* <DEDUP_REMOVED lines=52> */
[--C-:B------:R-:W-:Y:S01]  /*0920*/  SHF.R.S32.HI R10, RZ, 0x1f, R235.reuse ;  /* 0x0000001fff0a7819 */ /* 0x100fe200000114eb */
[----:B------:R-:W-:Y:S01]  /*0930*/  IMAD.MOV.U32 R5, RZ, RZ, c[0x0][0x248] ;  /* 0x00009200ff057624 */ /* 0x000fe200078e00ff */
[----:B------:R-:W-:Y:S01]  /*0940*/  SHF.R.S32.HI R11, RZ, 0x1f, R4 ;  /* 0x0000001fff0b7819 */ /* 0x000fe20000011404 */
[----:B-1----:R-:W-:Y:S01]  /*0950*/  IMAD R12, R4, 0x60, RZ ;  /* 0x00000060040c7824 */ /* 0x002fe200078e02ff */
[-C--:B------:R-:W-:Y:S01]  /*0960*/  LEA.HI R13, R10, R235.reuse, RZ, 0x2 ;  /* 0x000000eb0a0d7211 */ /* 0x080fe200078f10ff */
[----:B------:R-:W-:Y:S01]  /*0970*/  IMAD.SHL.U32 R14, R235, 0x4, RZ ;  /* 0x00000004eb0e7824 */ /* 0x000fe200078e00ff */
[----:B------:R-:W-:Y:S01]  /*0980*/  ISETP.NE.AND P2, PT, R5, 0x1, PT ;  /* 0x000000010500780c */ /* 0x000fe20003f45270 */
[----:B------:R-:W-:Y:S01]  /*0990*/  IMAD.MOV.U32 R25, RZ, RZ, R0 ;  /* 0x000000ffff197224 */ /* 0x000fe200078e0000 */
[----:B------:R-:W-:Y:S01]  /*09a0*/  SHF.R.S32.HI R5, RZ, 0x1f, R235 ;  /* 0x0000001fff057819 */ /* 0x000fe200000114eb */
[----:B-----5:R-:W-:Y:S01]  /*09b0*/  IMAD R3, R2, -0x80, R3 ;  /* 0xffffff8002037824 */ /* 0x020fe200078e0203 */
[----:B------:R-:W-:Y:S01]  /*09c0*/  IADD3 R18, P1, R14, R4, RZ ;  /* 0x000000040e127210 */ /* 0x000fe20007f3e0ff */
[----:B------:R-:W-:Y:S01]  /*09d0*/  IMAD.MOV.U32 R220, RZ, RZ, 0x20 ;  /* 0x00000020ffdc7424 */ /* 0x000fe200078e00ff */
[----:B------:R-:W-:Y:S01]  /*09e0*/  IADD3 R16, P0, R12, R235, RZ ;  /* 0x000000eb0c107210 */ /* 0x000fe20007f1e0ff */
[----:B------:R-:W-:Y:S01]  /*09f0*/  IMAD.MOV.U32 R231, RZ, RZ, 0x10 ;  /* 0x00000010ffe77424 */ /* 0x000fe200078e00ff */
[----:B------:R-:W-:Y:S01]  /*0a00*/  SHF.R.S32.HI R240, RZ, 0x2, R13 ;  /* 0x00000002fff07819 */ /* 0x000fe2000001140d */
[----:B------:R-:W-:Y:S01]  /*0a10*/  UIADD3 UR6, UR10, 0x3f, URZ ;  /* 0x0000003f0a067890 */ /* 0x000fe2000fffe03f */
[----:B------:R-:W-:Y:S01]  /*0a20*/  LEA.HI.X.SX32 R19, R14, R11, 0x1, P1 ;  /* 0x0000000b0e137211 */ /* 0x000fe200008f0eff */
[----:B------:R-:W-:Y:S01]  /*0a30*/  CS2R R154, SRZ ;  /* 0x00000000009a7805 */ /* 0x000fe2000001ff00 */
[----:B------:R-:W-:Y:S01]  /*0a40*/  LEA.HI.X.SX32 R17, R12, R5, 0x1, P0 ;  /* 0x000000050c117211 */ /* 0x000fe200000f0eff */
[----:B------:R-:W-:Y:S01]  /*0a50*/  @P2 IMAD.HI.U32 R11, R0, c[0x0][0x24c], RZ ;  /* 0x00009300000b2a27 */ /* 0x000fe200078e00ff */
[----:B------:R-:W-:Y:S01]  /*0a60*/  SHF.R.S32.HI R5, RZ, 0x1f, R240 ;  /* 0x0000001fff057819 */ /* 0x000fe200000114f0 */
[----:B------:R-:W-:Y:S01]  /*0a70*/  USHF.R.S32.HI UR5, URZ, 0x1f, UR6 ;  /* 0x0000001f3f057899 */ /* 0x000fe20008011406 */
[----:B------:R-:W-:Y:S01]  /*0a80*/  IADD3 R31, P1, R240, R6, RZ ;  /* 0x00000006f01f7210 */ /* 0x000fe20007f3e0ff */
[----:B------:R-:W-:Y:S01]  /*0a90*/  IMAD.WIDE.U32 R20, R0, c[0x0][0x270], R18 ;  /* 0x00009c0000147a25 */ /* 0x000fe200078e0012 */
[----:B------:R-:W-:Y:S01]  /*0aa0*/  IADD3 R36, P0, R240, R8, RZ ;  /* 0x00000008f0247210 */ /* 0x000fe20007f1e0ff */
[----:B------:R-:W-:Y:S01]  /*0ab0*/  ULEA.HI UR5, UR5, UR6, URZ, 0x6 ;  /* 0x0000000605057291 */ /* 0x000fe2000f8f303f */
[----:B------:R-:W-:Y:S01]  /*0ac0*/  SHF.R.S32.HI R4, RZ, 0x1f, R0 ;  /* 0x0000001fff047819 */ /* 0x000fe20000011400 */
[C---:B------:R-:W-:Y:S01]  /*0ad0*/  IMAD.X R8, R5.reuse, 0x1, R7, P1 ;  /* 0x0000000105087824 */ /* 0x040fe200008e0607 */
[CC--:B------:R-:W-:Y:S01]  /*0ae0*/  LEA.HI R6, R10.reuse, R235.reuse, RZ, 0x4 ;  /* 0x000000eb0a067211 */ /* 0x0c0fe200078f20ff */
[----:B------:R-:W-:Y:S01]  /*0af0*/  IMAD.X R37, R5, 0x1, R9, P0 ;  /* 0x0000000105257824 */ /* 0x000fe200000e0609 */
[-C--:B------:R-:W-:Y:S01]  /*0b00*/  LEA.HI R7, R10, R235.reuse, RZ, 0x3 ;  /* 0x000000eb0a077211 */ /* 0x080fe200078f18ff */
[C---:B------:R-:W-:Y:S01]  /*0b10*/  IMAD R5, R4.reuse, c[0x0][0x270], RZ ;  /* 0x00009c0004057a24 */ /* 0x040fe200078e02ff */
[----:B------:R-:W-:Y:S01]  /*0b20*/  SHF.R.S32.HI R12, RZ, 0x4, R6 ;  /* 0x00000004ff0c7819 */ /* 0x000fe20000011406 */
[----:B------:R-:W-:Y:S01]  /*0b30*/  IMAD R9, R4, c[0x0][0x288], RZ ;  /* 0x0000a20004097a24 */ /* 0x000fe200078e02ff */
[----:B------:R-:W-:Y:S01]  /*0b40*/  LOP3.LUT R14, R13, 0xfffffffc, RZ, 0xc0, !PT ;  /* 0xfffffffc0d0e7812 */ /* 0x000fe200078ec0ff */
[----:B------:R-:W-:Y:S01]  /*0b50*/  IMAD R40, R0, c[0x0][0x274], R5 ;  /* 0x00009d0000287a24 */ /* 0x000fe200078e0205 */
[----:B------:R-:W-:Y:S01]  /*0b60*/  LEA.HI R5, R6, R12, RZ, 0x1 ;  /* 0x0000000c06057211 */ /* 0x000fe200078f08ff */
[----:B------:R-:W-:Y:S01]  /*0b70*/  IMAD R38, R0, c[0x0][0x28c], R9 ;  /* 0x0000a30000267a24 */ /* 0x000fe200078e0209 */
[----:B------:R-:W-:Y:S01]  /*0b80*/  @P2 SHF.R.U32.HI R25, RZ, c[0x0][0x250], R11 ;  /* 0x00009400ff192a19 */ /* 0x000fe2000001160b */
[----:B------:R-:W-:Y:S01]  /*0b90*/  IMAD.SHL.U32 R9, R7, 0x8, RZ ;  /* 0x0000000807097824 */ /* 0x000fe200078e00ff */
[----:B------:R-:W-:Y:S01]  /*0ba0*/  LOP3.LUT R5, R5, 0xfffffffe, RZ, 0xc0, !PT ;  /* 0xfffffffe05057812 */ /* 0x000fe200078ec0ff */
[----:B------:R-:W-:Y:S01]  /*0bb0*/  IMAD.IADD R11, R235, 0x1, -R14 ;  /* 0x00000001eb0b7824 */ /* 0x000fe200078e0a0e */
[----:B------:R-:W-:Y:S01]  /*0bc0*/  LEA.HI R237, R13, R240, RZ, 0x1 ;  /* 0x000000f00ded7211 */ /* 0x000fe200078f08ff */
[----:B------:R-:W-:Y:S01]  /*0bd0*/  IMAD.WIDE R36, R2, 0x80, R36 ;  /* 0x0000008002247825 */ /* 0x000fe200078e0224 */
[----:B------:R-:W-:Y:S01]  /*0be0*/  LOP3.LUT R9, R9, 0xc0, RZ, 0xc0, !PT ;  /* 0x000000c009097812 */ /* 0x000fe200078ec0ff */
[----:B------:R-:W-:Y:S01]  /*0bf0*/  CS2R R152, SRZ ;  /* 0x0000000000987805 */ /* 0x000fe2000001ff00 */
[----:B------:R-:W-:Y:S01]  /*0c00*/  SHF.R.S32.HI R2, RZ, 0x1f, R25 ;  /* 0x0000001fff027819 */ /* 0x000fe20000011419 */
[----:B------:R-:W-:Y:S01]  /*0c10*/  IMAD.SHL.U32 R14, R11, 0x8, RZ ;  /* 0x000000080b0e7824 */ /* 0x000fe200078e00ff */
[----:B------:R-:W-:Y:S01]  /*0c20*/  LOP3.LUT R237, R237, 0x7fffffe, RZ, 0xc0, !PT ;  /* 0x07fffffeeded7812 */ /* 0x000fe200078ec0ff */
[----:B------:R-:W-:Y:S01]  /*0c30*/  IMAD.WIDE.U32 R18, R0, c[0x0][0x288], R18 ;  /* 0x0000a20000127a25 */ /* 0x000fe200078e0012 */
[----:B------:R-:W-:Y:S01]  /*0c40*/  SEL R242, R241, RZ, !P4 ;  /* 0x000000fff1f27207 */ /* 0x000fe20006000000 */
[----:B------:R-:W-:Y:S01]  /*0c50*/  CS2R R150, SRZ ;  /* 0x0000000000967805 */ /* 0x000fe2000001ff00 */
[----:B------:R-:W-:Y:S01]  /*0c60*/  SHF.R.S32.HI R15, RZ, 0x1f, R14 ;  /* 0x0000001fff0f7819 */ /* 0x000fe2000001140e */
[----:B------:R-:W-:Y:S01]  /*0c70*/  IMAD.IADD R5, R12, 0x1, -R5 ;  /* 0x000000010c057824 */ /* 0x000fe200078e0a05 */
[----:B------:R-:W-:Y:S01]  /*0c80*/  SHF.R.U32.HI R12, RZ, 0x3, R9 ;  /* 0x00000003ff0c7819 */ /* 0x000fe20000011609 */
[----:B------:R-:W-:Y:S01]  /*0c90*/  IMAD.IADD R41, R21, 0x1, R40 ;  /* 0x0000000115297824 */ /* 0x000fe200078e0228 */
[----:B------:R-:W-:Y:S01]  /*0ca0*/  LOP3.LUT R9, R9, 0x18, R14, 0xf8, !PT ;  /* 0x0000001809097812 */ /* 0x000fe200078ef80e */
[----:B------:R-:W-:Y:S01]  /*0cb0*/  IMAD.IADD R39, R19, 0x1, R38 ;  /* 0x0000000113277824 */ /* 0x000fe200078e0226 */
[----:B------:R-:W-:Y:S01]  /*0cc0*/  SHF.R.S32.HI R21, RZ, 0x1f, R241 ;  /* 0x0000001fff157819 */ /* 0x000fe200000114f1 */
[----:B------:R-:W-:Y:S01]  /*0cd0*/  IMAD.MOV.U32 R40, RZ, RZ, R20 ;  /* 0x000000ffff287224 */ /* 0x000fe200078e0014 */
[----:B------:R-:W-:Y:S01]  /*0ce0*/  LOP3.LUT R12, R9, R12, RZ, 0x3c, !PT ;  /* 0x0000000c090c7212 */ /* 0x000fe200078e3cff */
[----:B------:R-:W-:Y:S01]  /*0cf0*/  IMAD.MOV.U32 R38, RZ, RZ, R18 ;  /* 0x000000ffff267224 */ /* 0x000fe200078e0012 */
[-C--:B------:R-:W-:Y:S01]  /*0d00*/  LEA.HI R9, R10, R235.reuse, RZ, 0x5 ;  /* 0x000000eb0a097211 */ /* 0x080fe200078f28ff */
[----:B------:R-:W-:Y:S01]  /*0d10*/  IMAD R26, R2, c[0x0][0x1e0], RZ ;  /* 0x00007800021a7a24 */ /* 0x000fe200078e02ff */
[----:B------:R-:W-:Y:S01]  /*0d20*/  SEL R22, R241, RZ, !P3 ;  /* 0x000000fff1167207 */ /* 0x000fe20005800000 */
[----:B------:R-:W-:Y:S01]  /*0d30*/  IMAD R20, R8, c[0x0][0x178], RZ ;  /* 0x00005e0008147a24 */ /* 0x000fe200078e02ff */
[----:B------:R-:W-:Y:S01]  /*0d40*/  IADD3 R239, R14, 0x40, RZ ;  /* 0x000000400eef7810 */ /* 0x000fe20007ffe0ff */
[----:B------:R-:W-:Y:S01]  /*0d50*/  IMAD R18, R8, c[0x0][0x208], RZ ;  /* 0x0000820008127a24 */ /* 0x000fe200078e02ff */
[C---:B------:R-:W-:Y:S01]  /*0d60*/  SEL R8, R21.reuse, RZ, !P4 ;  /* 0x000000ff15087207 */ /* 0x040fe20006000000 */
[----:B------:R-:W-:Y:S01]  /*0d70*/  IMAD R2, R2, c[0x0][0x1b0], RZ ;  /* 0x00006c0002027a24 */ /* 0x000fe200078e02ff */
[----:B------:R-:W-:Y:S01]  /*0d80*/  SEL R21, R21, RZ, !P3 ;  /* 0x000000ff15157207 */ /* 0x000fe20005800000 */
[C---:B------:R-:W-:Y:S01]  /*0d90*/  IMAD R19, R31.reuse, c[0x0][0x17c], R20 ;  /* 0x00005f001f137a24 */ /* 0x040fe200078e0214 */
[----:B------:R-:W-:Y:S01]  /*0da0*/  ISETP.GE.AND P3, PT, R14, c[0x0][0x1cc], PT ;  /* 0x000073000e007a0c */ /* 0x000fe20003f66270 */
[----:B------:R-:W-:Y:S01]  /*0db0*/  IMAD R18, R31, c[0x0][0x20c], R18 ;  /* 0x000083001f127a24 */ /* 0x000fe200078e0212 */
[----:B------:R-:W-:Y:S01]  /*0dc0*/  LOP3.LUT R6, R6, 0xfffffff0, RZ, 0xc0, !PT ;  /* 0xfffffff006067812 */ /* 0x000fe200078ec0ff */
[C---:B------:R-:W-:Y:S01]  /*0dd0*/  IMAD R26, R25.reuse, c[0x0][0x1e4], R26 ;  /* 0x00007900191a7a24 */ /* 0x040fe200078e021a */
[----:B------:R-:W-:Y:S01]  /*0de0*/  LEA.HI R232, R10, R235, RZ, 0x7 ;  /* 0x000000eb0ae87211 */ /* 0x000fe200078f38ff */
[----:B------:R-:W-:Y:S01]  /*0df0*/  IMAD R23, R25, c[0x0][0x1b4], R2 ;  /* 0x00006d0019177a24 */ /* 0x000fe200078e0202 */
[----:B------:R-:W-:Y:S01]  /*0e00*/  SHF.R.S32.HI R2, RZ, 0x5, R9 ;  /* 0x00000005ff027819 */ /* 0x000fe20000011409 */
[----:B------:R-:W-:Y:S01]  /*0e10*/  IMAD.WIDE.U32 R32, R31, c[0x0][0x178], R14 ;  /* 0x00005e001f207a25 */ /* 0x000fe200078e000e */
[----:B------:R-:W-:Y:S01]  /*0e20*/  SHF.R.U32.HI R232, RZ, 0x4, R232 ;  /* 0x00000004ffe87819 */ /* 0x000fe200000116e8 */
[----:B------:R-:W-:Y:S01]  /*0e30*/  CS2R R148, SRZ ;  /* 0x0000000000947805 */ /* 0x000fe2000001ff00 */
[----:B------:R-:W-:Y:S01]  /*0e40*/  CS2R R146, SRZ ;  /* 0x0000000000927805 */ /* 0x000fe2000001ff00 */
[--C-:B------:R-:W-:Y:S01]  /*0e50*/  IMAD.WIDE.U32 R42, R25, c[0x0][0x1e0], R14.reuse ;  /* 0x00007800192a7a25 */ /* 0x100fe200078e000e */
[----:B------:R-:W-:Y:S01]  /*0e60*/  CS2R R144, SRZ ;  /* 0x0000000000907805 */ /* 0x000fe2000001ff00 */
[----:B------:R-:W-:Y:S01]  /*0e70*/  CS2R R142, SRZ ;  /* 0x00000000008e7805 */ /* 0x000fe2000001ff00 */
[----:B------:R-:W-:Y:S01]  /*0e80*/  CS2R R140, SRZ ;  /* 0x00000000008c7805 */ /* 0x000fe2000001ff00 */
[--C-:B------:R-:W-:Y:S01]  /*0e90*/  IMAD.WIDE.U32 R30, R31, c[0x0][0x208], R14.reuse ;  /* 0x000082001f1e7a25 */ /* 0x100fe200078e000e */
[----:B------:R-:W-:Y:S01]  /*0ea0*/  CS2R R138, SRZ ;  /* 0x00000000008a7805 */ /* 0x000fe2000001ff00 */
[----:B------:R-:W-:Y:S01]  /*0eb0*/  CS2R R136, SRZ ;  /* 0x0000000000887805 */ /* 0x000fe2000001ff00 */
[----:B------:R-:W-:Y:S01]  /*0ec0*/  CS2R R134, SRZ ;  /* 0x0000000000867805 */ /* 0x000fe2000001ff00 */
[----:B------:R-:W-:Y:S01]  /*0ed0*/  IMAD.WIDE.U32 R24, R25, c[0x0][0x1b0], R14 ;  /* 0x00006c0019187a25 */ /* 0x000fe200078e000e */
[----:B------:R-:W-:Y:S01]  /*0ee0*/  CS2R R132, SRZ ;  /* 0x0000000000847805 */ /* 0x000fe2000001ff00 */
[----:B------:R-:W-:Y:S01]  /*0ef0*/  CS2R R130, SRZ ;  /* 0x0000000000827805 */ /* 0x000fe2000001ff00 */
[----:B------:R-:W-:Y:S01]  /*0f00*/  CS2R R128, SRZ ;  /* 0x0000000000807805 */ /* 0x000fe2000001ff00 */
[----:B------:R-:W-:Y:S01]  /*0f10*/  IMAD R15, R8, c[0x0][0x278], RZ ;  /* 0x00009e00080f7a24 */ /* 0x000fe200078e02ff */
[----:B------:R-:W-:Y:S01]  /*0f20*/  CS2R R126, SRZ ;  /* 0x00000000007e7805 */ /* 0x000fe2000001ff00 */
[----:B------:R-:W-:Y:S01]  /*0f30*/  IMAD.IADD R237, R240, 0x1, -R237 ;  /* 0x00000001f0ed7824 */ /* 0x000fe200078e0aed */
[----:B------:R-:W-:Y:S01]  /*0f40*/  CS2R R124, SRZ ;  /* 0x00000000007c7805 */ /* 0x000fe2000001ff00 */
[C---:B------:R-:W-:Y:S01]  /*0f50*/  IMAD R15, R242.reuse, c[0x0][0x27c], R15 ;  /* 0x00009f00f20f7a24 */ /* 0x040fe200078e020f */
[----:B------:R-:W-:Y:S01]  /*0f60*/  CS2R R122, SRZ ;  /* 0x00000000007a7805 */ /* 0x000fe2000001ff00 */
[----:B------:R-:W-:Y:S01]  /*0f70*/  IMAD.WIDE.U32 R40, R242, c[0x0][0x278], R40 ;  /* 0x00009e00f2287a25 */ /* 0x000fe200078e0028 */
[----:B------:R-:W-:Y:S01]  /*0f80*/  CS2R R120, SRZ ;  /* 0x0000000000787805 */ /* 0x000fe2000001ff00 */
[----:B------:R-:W-:Y:S01]  /*0f90*/  CS2R R118, SRZ ;  /* 0x0000000000767805 */ /* 0x000fe2000001ff00 */
[----:B------:R-:W-:Y:S01]  /*0fa0*/  CS2R R116, SRZ ;  /* 0x0000000000747805 */ /* 0x000fe2000001ff00 */
[----:B------:R-:W-:Y:S01]  /*0fb0*/  IMAD R237, R2, 0x8, R237 ;  /* 0x0000000802ed7824 */ /* 0x000fe200078e02ed */
[----:B------:R-:W-:Y:S01]  /*0fc0*/  LEA R250, P1, R40, c[0x0][0x258], 0x2 ;  /* 0x0000960028fa7a11 */ /* 0x000fe200078210ff */
[----:B------:R-:W-:Y:S01]  /*0fd0*/  IMAD.IADD R27, R43, 0x1, R26 ;  /* 0x000000012b1b7824 */ /* 0x000fe200078e021a */
[----:B------:R-:W-:Y:S01]  /*0fe0*/  CS2R R114, SRZ ;  /* 0x0000000000727805 */ /* 0x000fe2000001ff00 */
[----:B------:R-:W-:Y:S01]  /*0ff0*/  IMAD R29, R21, c[0x0][0x1e8], RZ ;  /* 0x00007a00151d7a24 */ /* 0x000fe200078e02ff */
[----:B------:R-:W-:Y:S01]  /*1000*/  CS2R R112, SRZ ;  /* 0x0000000000707805 */ /* 0x000fe2000001ff00 */
[----:B------:R-:W-:Y:S01]  /*1010*/  IMAD.MOV.U32 R26, RZ, RZ, R42 ;  /* 0x000000ffff1a7224 */ /* 0x000fe200078e002a */
[----:B------:R-:W-:Y:S01]  /*1020*/  CS2R R110, SRZ ;  /* 0x00000000006e7805 */ /* 0x000fe2000001ff00 */
[----:B------:R-:W-:Y:S01]  /*1030*/  IMAD.IADD R15, R41, 0x1, R15 ;  /* 0x00000001290f7824 */ /* 0x000fe200078e020f */
[----:B------:R-:W-:Y:S01]  /*1040*/  CS2R R108, SRZ ;  /* 0x00000000006c7805 */ /* 0x000fe2000001ff00 */
[----:B------:R-:W-:Y:S01]  /*1050*/  IMAD R35, R8, c[0x0][0x290], RZ ;  /* 0x0000a40008237a24 */ /* 0x000fe200078e02ff */
[----:B------:R-:W-:Y:S01]  /*1060*/  CS2R R106, SRZ ;  /* 0x00000000006a7805 */ /* 0x000fe2000001ff00 */
[----:B------:R-:W-:Y:S01]  /*1070*/  IMAD.U32 R237, R237, 0x20, R12 ;  /* 0x00000020eded7824 */ /* 0x000fe200078e000c */
[----:B------:R-:W-:Y:S01]  /*1080*/  LEA.HI.X R251, R40, c[0x0][0x25c], R15, 0x2, P1 ;  /* 0x0000970028fb7a11 */ /* 0x000fe200008f140f */
[C---:B------:R-:W-:Y:S01]  /*1090*/  IMAD R12, R22.reuse, c[0x0][0x1ec], R29 ;  /* 0x00007b00160c7a24 */ /* 0x040fe200078e021d */
[----:B------:R-:W-:Y:S01]  /*10a0*/  CS2R R104, SRZ ;  /* 0x0000000000687805 */ /* 0x000fe2000001ff00 */
        /* <DEDUP_REMOVED lines=11> */
[C---:B------:R-:W-:Y:S01]  /*1160*/  LEA R246, P0, R38.reuse, c[0x0][0x280], 0x2 ;  /* 0x0000a00026f67a11 */ /* 0x040fe200078010ff */
[----:B------:R-:W-:Y:S01]  /*1170*/  IMAD R15, R37, c[0x0][0x1d8], RZ ;  /* 0x00007600250f7a24 */ /* 0x000fe200078e02ff */
[----:B------:R-:W-:Y:S01]  /*1180*/  CS2R R88, SRZ ;  /* 0x0000000000587805 */ /* 0x000fe2000001ff00 */
[----:B------:R-:W-:Y:S01]  /*1190*/  IMAD.IADD R20, R39, 0x1, R20 ;  /* 0x0000000127147824 */ /* 0x000fe200078e0214 */
[----:B------:R-:W-:Y:S01]  /*11a0*/  CS2R R86, SRZ ;  /* 0x0000000000567805 */ /* 0x000fe2000001ff00 */
[----:B------:R-:W-:Y:S01]  /*11b0*/  IMAD.IADD R25, R25, 0x1, R23 ;  /* 0x0000000119197824 */ /* 0x000fe200078e0217 */
[----:B------:R-:W-:Y:S01]  /*11c0*/  CS2R R84, SRZ ;  /* 0x0000000000547805 */ /* 0x000fe2000001ff00 */
[----:B------:R-:W-:Y:S01]  /*11d0*/  IMAD R21, R21, c[0x0][0x1b8], RZ ;  /* 0x00006e0015157a24 */ /* 0x000fe200078e02ff */
[----:B------:R-:W-:Y:S01]  /*11e0*/  LEA.HI.X R247, R38, c[0x0][0x284], R20, 0x2, P0 ;  /* 0x0000a10026f77a11 */ /* 0x000fe200000f1414 */
        /* <DEDUP_REMOVED lines=12> */
[----:B------:R-:W-:Y:S01]  /*12b0*/  IMAD.IADD R15, R29, 0x1, R15 ;  /* 0x000000011d0f7824 */ /* 0x000fe200078e020f */
[----:B------:R-:W-:Y:S01]  /*12c0*/  CS2R R68, SRZ ;  /* 0x0000000000447805 */ /* 0x000fe2000001ff00 */
[----:B------:R-:W-:Y:S01]  /*12d0*/  IMAD.IADD R23, R33, 0x1, R19 ;  /* 0x0000000121177824 */ /* 0x000fe200078e0213 */
[----:B------:R-:W-:Y:S01]  /*12e0*/  CS2R R66, SRZ ;  /* 0x0000000000427805 */ /* 0x000fe2000001ff00 */
[----:B------:R-:W-:Y:S01]  /*12f0*/  IMAD.IADD R25, R25, 0x1, R21 ;  /* 0x0000000119197824 */ /* 0x000fe200078e0215 */
[----:B------:R-:W-:Y:S01]  /*1300*/  LEA.HI.X R27, R28, c[0x0][0x1c4], R15, 0x1, P0 ;  /* 0x000071001c1b7a11 */ /* 0x000fe200000f0c0f */
[----:B------:R-:W-:Y:S01]  /*1310*/  IMAD R19, R37, c[0x0][0x1a8], RZ ;  /* 0x00006a0025137a24 */ /* 0x000fe200078e02ff */
[----:B------:R-:W-:Y:S01]  /*1320*/  CS2R R64, SRZ ;  /* 0x0000000000407805 */ /* 0x000fe2000001ff00 */
[----:B------:R-:W-:Y:S01]  /*1330*/  IMAD.MOV.U32 R15, RZ, RZ, c[0x0][0x1d8] ;  /* 0x00007600ff0f7624 */ /* 0x000fe200078e00ff */
[----:B------:R-:W-:Y:S01]  /*1340*/  CS2R R62, SRZ ;  /* 0x00000000003e7805 */ /* 0x000fe2000001ff00 */
[C---:B------:R-:W-:Y:S01]  /*1350*/  IMAD R20, R36.reuse, c[0x0][0x1ac], R19 ;  /* 0x00006b0024147a24 */ /* 0x040fe200078e0213 */
[----:B------:R-:W-:Y:S01]  /*1360*/  CS2R R60, SRZ ;  /* 0x00000000003c7805 */ /* 0x000fe2000001ff00 */
[----:B------:R-:W-:Y:S01]  /*1370*/  IMAD.WIDE.U32 R38, R36, c[0x0][0x1a8], R24 ;  /* 0x00006a0024267a25 */ /* 0x000fe200078e0018 */
[----:B------:R-:W-:-:S02]  /*1380*/  USHF.R.S32.HI UR8, URZ, 0x6, UR5 ;  /* 0x000000063f087899 */ /* 0x000fc40008011405 */
[----:B------:R-:W-:Y:S01]  /*1390*/  UMOV UR4, URZ ;  /* 0x0000003f00047c82 */ /* 0x000fe20008000000 */
[----:B------:R-:W-:Y:S01]  /*13a0*/  IMAD R25, R4, c[0x0][0x180], RZ ;  /* 0x0000600004197a24 */ /* 0x000fe200078e02ff */
[----:B------:R-:W-:Y:S01]  /*13b0*/  LEA R24, P0, R38, c[0x0][0x190], 0x1 ;  /* 0x0000640026187a11 */ /* 0x000fe200078008ff */
[C---:B------:R-:W-:Y:S01]  /*13c0*/  IMAD R21, R4.reuse, c[0x0][0x210], RZ ;  /* 0x0000840004157a24 */ /* 0x040fe200078e02ff */
[----:B------:R-:W-:Y:S01]  /*13d0*/  UMOV UR9, 0x1 ;  /* 0x0000000100097882 */ /* 0x000fe20000000000 */
[----:B------:R-:W-:Y:S01]  /*13e0*/  IMAD R19, R4, c[0x0][0x238], RZ ;  /* 0x00008e0004137a24 */ /* 0x000fe200078e02ff */
[----:B------:R-:W-:Y:S01]  /*13f0*/  UMOV UR5, URZ ;  /* 0x0000003f00057c82 */ /* 0x000fe20008000000 */
[----:B------:R-:W-:Y:S01]  /*1400*/  IMAD.MOV.U32 R22, RZ, RZ, R32 ;  /* 0x000000ffff167224 */ /* 0x000fe200078e0020 */
[----:B------:R-:W-:Y:S01]  /*1410*/  LEA R32, P1, R15, R26, 0x7 ;  /* 0x0000001a0f207211 */ /* 0x000fe200078238ff */
[----:B------:R-:W-:Y:S02]  /*1420*/  IMAD.MOV.U32 R4, RZ, RZ, c[0x0][0x1dc] ;  /* 0x00007700ff047624 */ /* 0x000fe400078e00ff */
[----:B------:R-:W-:-:S02]  /*1430*/  IMAD.IADD R35, R31, 0x1, R18 ;  /* 0x000000011f237824 */ /* 0x000fc400078e0212 */
[C---:B------:R-:W-:Y:S01]  /*1440*/  IMAD R12, R0.reuse, c[0x0][0x23c], R19 ;  /* 0x00008f00000c7a24 */ /* 0x040fe200078e0213 */
[----:B------:R-:W-:Y:S01]  /*1450*/  LEA.HI.X R33, R15, R27, R4, 0x7, P1 ;  /* 0x0000001b0f217211 */ /* 0x000fe200008f3c04 */
[----:B------:R-:W-:Y:S01]  /*1460*/  IMAD.WIDE.U32 R18, R0, c[0x0][0x238], R16 ;  /* 0x00008e0000127a25 */ /* 0x000fe200078e0010 */
[----:B------:R-:W-:Y:S02]  /*1470*/  IADD3 R15, R14, 0x20, RZ ;  /* 0x000000200e0f7810 */ /* 0x000fe40007ffe0ff */
[----:B------:R-:W-:Y:S01]  /*1480*/  ISETP.GE.AND P1, PT, R239, c[0x0][0x1cc], PT ;  /* 0x00007300ef007a0c */ /* 0x000fe20003f26270 */
[----:B------:R-:W-:Y:S01]  /*1490*/  IMAD.IADD R17, R3, 0x1, -R240 ;  /* 0x0000000103117824 */ /* 0x000fe200078e0af0 */
[----:B------:R-:W-:Y:S01]  /*14a0*/  ISETP.GE.AND P2, PT, R15, c[0x0][0x1cc], PT ;  /* 0x000073000f007a0c */ /* 0x000fe20003f46270 */
[----:B------:R-:W-:Y:S01]  /*14b0*/  IMAD.IADD R20, R39, 0x1, R20 ;  /* 0x0000000127147824 */ /* 0x000fe200078e0214 */
[----:B------:R-:W-:Y:S01]  /*14c0*/  LEA.HI R16, R10, R235, RZ, 0x6 ;  /* 0x000000eb0a107211 */ /* 0x000fe200078f30ff */
[----:B------:R-:W-:Y:S01]  /*14d0*/  IMAD.WIDE.U32 R36, R0, c[0x0][0x180], R22 ;  /* 0x0000600000247a25 */ /* 0x000fe200078e0016 */
[----:B------:R-:W-:-:S02]  /*14e0*/  ISETP.LT.OR P6, PT, R17, 0x1, P3 ;  /* 0x000000011100780c */ /* 0x000fc40001fc1670 */
[C---:B------:R-:W-:Y:S01]  /*14f0*/  ISETP.LT.OR P5, PT, R17.reuse, 0x1, P2 ;  /* 0x000000011100780c */ /* 0x040fe200017a1670 */
[----:B------:R-:W-:Y:S01]  /*1500*/  IMAD.MOV.U32 R23, RZ, RZ, c[0x0][0x1a8] ;  /* 0x00006a00ff177624 */ /* 0x000fe200078e00ff */
[C---:B------:R-:W-:Y:S01]  /*1510*/  ISETP.LT.OR P4, PT, R17.reuse, 0x1, P1 ;  /* 0x000000011100780c */ /* 0x040fe20000f81670 */
[----:B------:R-:W-:Y:S01]  /*1520*/  IMAD.MOV.U32 R34, RZ, RZ, R30 ;  /* 0x000000ffff227224 */ /* 0x000fe200078e001e */
[----:B------:R-:W-:Y:S01]  /*1530*/  ISETP.LT.OR P3, PT, R17, 0x41, P3 ;  /* 0x000000411100780c */ /* 0x000fe20001f61670 */
[----:B------:R-:W-:Y:S01]  /*1540*/  IMAD R30, R0, c[0x0][0x184], R25 ;  /* 0x00006100001e7a24 */ /* 0x000fe200078e0219 */
[----:B------:R-:W-:Y:S01]  /*1550*/  LEA.HI.X R25, R38, c[0x0][0x194], R20, 0x1, P0 ;  /* 0x0000650026197a11 */ /* 0x000fe200000f0c14 */
[C---:B------:R-:W-:Y:S01]  /*1560*/  IMAD R28, R0.reuse, c[0x0][0x214], R21 ;  /* 0x00008500001c7a24 */ /* 0x040fe200078e0215 */
[----:B------:R-:W-:Y:S01]  /*1570*/  LEA R22, P0, R23, R24, 0x7 ;  /* 0x0000001817167211 */ /* 0x000fe200078038ff */
[----:B------:R-:W-:Y:S01]  /*1580*/  IMAD.MOV.U32 R21, RZ, RZ, c[0x0][0x1ac] ;  /* 0x00006b00ff157624 */ /* 0x000fe200078e00ff */
[----:B------:R-:W-:Y:S01]  /*1590*/  ISETP.LT.OR P2, PT, R17, 0x41, P2 ;  /* 0x000000411100780c */ /* 0x000fe20001741670 */
[----:B------:R-:W-:Y:S01]  /*15a0*/  IMAD.SHL.U32 R237, R237, 0x2, RZ ;  /* 0x00000002eded7824 */ /* 0x000fe200078e00ff */
[----:B------:R-:W-:Y:S01]  /*15b0*/  ISETP.LT.OR P1, PT, R17, 0x41, P1 ;  /* 0x000000411100780c */ /* 0x000fe20000f21670 */
[----:B------:R-:W-:Y:S01]  /*15c0*/  IMAD.WIDE.U32 R34, R0, c[0x0][0x210], R34 ;  /* 0x0000840000227a25 */ /* 0x000fe200078e0022 */
[----:B------:R-:W-:-:S02]  /*15d0*/  LEA.HI.X R23, R23, R25, R21, 0x7, P0 ;  /* 0x0000001917177211 */ /* 0x000fc400000f3c15 */
[----:B------:R-:W-:Y:S01]  /*15e0*/  SHF.R.S32.HI R21, RZ, 0x1f, R13 ;  /* 0x0000001fff157819 */ /* 0x000fe2000001140d */
[----:B------:R-:W-:Y:S01]  /*15f0*/  @!PT LDS RZ, [RZ] ;  /* 0x00000000fffff984 */ /* 0x000fe20000000800 */
[----:B------:R-:W-:Y:S01]  /*1600*/  @!PT LDS RZ, [RZ] ;  /* 0x00000000fffff984 */ /* 0x000fe20000000800 */
[----:B------:R-:W-:Y:S01]  /*1610*/  @!PT LDS RZ, [RZ] ;  /* 0x00000000fffff984 */ /* 0x000fe20000000800 */
[----:B------:R1:W-:Y:S01]  /*1620*/  LDGSTS.E.BYPASS.LTC128B.128 [R237+0x6080], [R26.64], !P6 ;  /* 0x060800001aed7fae */ /* 0x0003e2000f101d4c */
[----:B------:R-:W-:Y:S01]  /*1630*/  IMAD R13, R8, c[0x0][0x188], RZ ;  /* 0x00006200080d7a24 */ /* 0x000fe200078e02ff */
[----:B------:R-:W-:Y:S01]  /*1640*/  SHF.R.S32.HI R16, RZ, 0x6, R16 ;  /* 0x00000006ff107819 */ /* 0x000fe20000011410 */
[----:B------:R-:W-:Y:S01]  /*1650*/  IMAD.IADD R31, R37, 0x1, R30 ;  /* 0x00000001251f7824 */ /* 0x000fe200078e021e */
[----:B------:R-:W-:Y:S01]  /*1660*/  LEA.HI R0, R21, R240, RZ, 0x3 ;  /* 0x000000f015007211 */ /* 0x000fe200078f18ff */
[----:B------:R1:W-:Y:S01]  /*1670*/  LDGSTS.E.BYPASS.LTC128B.128 [R237+0x8080], [R26.64+0x40], !P5 ;  /* 0x080800401aed7fae */ /* 0x0003e2000e901d4c */
[C---:B------:R-:W-:Y:S01]  /*1680*/  IMAD R20, R242.reuse, c[0x0][0x18c], R13 ;  /* 0x00006300f2147a24 */ /* 0x040fe200078e020d */
[----:B------:R-:W-:Y:S01]  /*1690*/  LEA.HI R13, R9, R2, RZ, 0x1 ;  /* 0x00000002090d7211 */ /* 0x000fe200078f08ff */
[----:B------:R-:W-:Y:S01]  /*16a0*/  IMAD.MOV.U32 R30, RZ, RZ, R36 ;  /* 0x000000ffff1e7224 */ /* 0x000fe200078e0024 */
[----:B------:R1:W-:Y:S01]  /*16b0*/  LDGSTS.E.BYPASS.LTC128B.128 [R237+0xa080], [R26.64+0x80], !P4 ;  /* 0x0a0800801aed7fae */ /* 0x0003e2000e101d4c */
[----:B------:R-:W-:Y:S01]  /*16c0*/  IMAD.IADD R29, R35, 0x1, R28 ;  /* 0x00000001231d7824 */ /* 0x000fe200078e021c */
[----:B------:R-:W-:Y:S01]  /*16d0*/  LOP3.LUT R13, R13, 0xfffffffe, RZ, 0xc0, !PT ;  /* 0xfffffffe0d0d7812 */ /* 0x000fe200078ec0ff */
[----:B------:R-:W-:Y:S01]  /*16e0*/  IMAD.WIDE.U32 R30, R242, c[0x0][0x188], R30 ;  /* 0x00006200f21e7a25 */ /* 0x000fe200078e001e */
[----:B------:R2:W-:Y:S01]  /*16f0*/  LDGSTS.E.BYPASS.LTC128B.128 [R237+0x7080], [R32.64], !P3 ;  /* 0x0708000020ed7fae */ /* 0x0005e2000d901d4c */
[----:B------:R-:W-:-:S02]  /*1700*/  ISETP.GE.AND P3, PT, R14, c[0x0][0x19c], PT ;  /* 0x000067000e007a0c */ /* 0x000fc40003f66270 */
[----:B------:R-:W-:Y:S01]  /*1710*/  IMAD.IADD R4, R2, 0x1, -R13 ;  /* 0x0000000102047824 */ /* 0x000fe200078e0a0d */
[----:B------:R2:W-:Y:S01]  /*1720*/  LDGSTS.E.BYPASS.LTC128B.128 [R237+0x9080], [R32.64+0x40], !P2 ;  /* 0x0908004020ed7fae */ /* 0x0005e2000d101d4c */
[----:B------:R-:W-:Y:S01]  /*1730*/  IMAD.IADD R20, R31, 0x1, R20 ;  /* 0x000000011f147824 */ /* 0x000fe200078e0214 */
[----:B------:R-:W-:Y:S01]  /*1740*/  LEA R46, P0, R30, c[0x0][0x160], 0x1 ;  /* 0x000058001e2e7a11 */ /* 0x000fe200078008ff */
[----:B------:R-:W-:Y:S01]  /*1750*/  IMAD.SHL.U32 R226, R4, 0x400, RZ ;  /* 0x0000040004e27824 */ /* 0x000fe200078e00ff */
[----:B------:R2:W-:Y:S01]  /*1760*/  LDGSTS.E.BYPASS.LTC128B.128 [R237+0xb080], [R32.64+0x80], !P1 ;  /* 0x0b08008020ed7fae */ /* 0x0005e2000c901d4c */
[----:B------:R-:W-:Y:S01]  /*1770*/  ISETP.LT.OR P1, PT, R17, 0x1, P3 ;  /* 0x000000011100780c */ /* 0x000fe20001f21670 */
[----:B------:R-:W-:Y:S01]  /*1780*/  IMAD.MOV.U32 R28, RZ, RZ, R34 ;  /* 0x000000ffff1c7224 */ /* 0x000fe200078e0022 */
[----:B------:R-:W-:Y:S01]  /*1790*/  LEA.HI.X R47, R30, c[0x0][0x164], R20, 0x1, P0 ;  /* 0x000059001e2f7a11 */ /* 0x000fe200000f0c14 */
[----:B------:R-:W-:Y:S01]  /*17a0*/  IMAD R21, R8, c[0x0][0x218], RZ ;  /* 0x0000860008157a24 */ /* 0x000fe200078e02ff */
[----:B------:R-:W-:Y:S01]  /*17b0*/  ISETP.GE.AND P6, PT, R15, c[0x0][0x19c], PT ;  /* 0x000067000f007a0c */ /* 0x000fe20003fc6270 */
[----:B------:R-:W-:Y:S01]  /*17c0*/  IMAD R20, R11, 0x2, R226 ;  /* 0x000000020b147824 */ /* 0x000fe200078e02e2 */
[----:B------:R-:W-:Y:S01]  /*17d0*/  ISETP.GE.AND P5, PT, R239, c[0x0][0x19c], PT ;  /* 0x00006700ef007a0c */ /* 0x000fe20003fa6270 */
[C---:B------:R-:W-:Y:S01]  /*17e0*/  IMAD R21, R242.reuse, c[0x0][0x21c], R21 ;  /* 0x00008700f2157a24 */ /* 0x040fe200078e0215 */
[----:B------:R-:W0:Y:S01]  /*17f0*/  LDGDEPBAR ;  /* 0x00000000000079af */ /* 0x000e220000000000 */
[----:B------:R-:W-:Y:S01]  /*1800*/  IMAD.WIDE.U32 R28, R242, c[0x0][0x218], R28 ;  /* 0x00008600f21c7a25 */ /* 0x000fe200078e001c */
[----:B------:R-:W-:-:S02]  /*1810*/  ISETP.LT.OR P4, PT, R17, 0x1, P6 ;  /* 0x000000011100780c */ /* 0x000fc40003781670 */
[----:B------:R-:W-:Y:S01]  /*1820*/  ISETP.LT.OR P3, PT, R17, 0x41, P3 ;  /* 0x000000411100780c */ /* 0x000fe20001f61670 */
[----:B------:R-:W-:Y:S01]  /*1830*/  IMAD.IADD R11, R29, 0x1, R21 ;  /* 0x000000011d0b7824 */ /* 0x000fe200078e0215 */
[----:B-1----:R-:W-:Y:S01]  /*1840*/  LOP3.LUT R27, R0, 0xfffffff8, RZ, 0xc0, !PT ;  /* 0xfffffff8001b7812 */ /* 0x002fe200078ec0ff */
[----:B------:R-:W-:Y:S01]  /*1850*/  IMAD.SHL.U32 R0, R16, 0x8, RZ ;  /* 0x0000000810007824 */ /* 0x000fe200078e00ff */
[----:B------:R-:W-:Y:S01]  /*1860*/  LEA R44, P0, R28, c[0x0][0x1f0], 0x1 ;  /* 0x00007c001c2c7a11 */ /* 0x000fe200078008ff */
[----:B------:R2:W-:Y:S01]  /*1870*/  LDGSTS.E.BYPASS.LTC128B.128 [R237+0x80], [R24.64], !P1 ;  /* 0x0008000018ed7fae */ /* 0x0005e2000c901d4c */
[----:B------:R-:W-:Y:S01]  /*1880*/  ISETP.LT.OR P1, PT, R17, 0x1, P5 ;  /* 0x000000011100780c */ /* 0x000fe20002f21670 */
[----:B------:R-:W-:Y:S01]  /*1890*/  IMAD.IADD R26, R240, 0x1, -R27 ;  /* 0x00000001f01a7824 */ /* 0x000fe200078e0a1b */
[----:B------:R-:W-:Y:S01]  /*18a0*/  LOP3.LUT R0, R0, 0x18, RZ, 0xc0, !PT ;  /* 0x0000001800007812 */ /* 0x000fe200078ec0ff */
[----:B------:R-:W-:Y:S01]  /*18b0*/  IMAD.IADD R19, R19, 0x1, R12 ;  /* 0x0000000113137824 */ /* 0x000fe200078e020c */
[----:B------:R-:W-:Y:S01]  /*18c0*/  LEA.HI.X R45, R28, c[0x0][0x1f4], R11, 0x1, P0 ;  /* 0x00007d001c2d7a11 */ /* 0x000fe200000f0c0b */
[----:B------:R-:W-:Y:S01]  /*18d0*/  IMAD R249, R8, c[0x0][0x240], RZ ;  /* 0x0000900008f97a24 */ /* 0x000fe200078e02ff */
[C---:B------:R-:W-:Y:S01]  /*18e0*/  LOP3.LUT P2, RZ, R26.reuse, 0x4, RZ, 0xc0, !PT ;  /* 0x000000041aff7812 */ /* 0x040fe2000784c0ff */
[----:B------:R-:W-:Y:S01]  /*18f0*/  IMAD.SHL.U32 R26, R26, 0x40, RZ ;  /* 0x000000401a1a7824 */ /* 0x000fe200078e00ff */
[----:B------:R-:W-:Y:S01]  /*1900*/  LOP3.LUT R12, R7, 0xfffffff8, RZ, 0xc0, !PT ;  /* 0xfffffff8070c7812 */ /* 0x000fe200078ec0ff */
[----:B------:R2:W-:Y:S01]  /*1910*/  LDGSTS.E.BYPASS.LTC128B.128 [R237+0x2080], [R24.64+0x40], !P4 ;  /* 0x0208004018ed7fae */ /* 0x0005e2000e101d4c */
[----:B------:R-:W-:Y:S01]  /*1920*/  ISETP.LT.OR P6, PT, R17, 0x41, P6 ;  /* 0x000000411100780c */ /* 0x000fe200037c1670 */
[----:B------:R-:W-:Y:S01]  /*1930*/  IMAD.IADD R6, R235, 0x1, -R6 ;  /* 0x00000001eb067824 */ /* 0x000fe200078e0a06 */
[----:B------:R-:W-:Y:S01]  /*1940*/  LOP3.LUT R26, R26, 0x1c0, RZ, 0xc0, !PT ;  /* 0x000001c01a1a7812 */ /* 0x000fe200078ec0ff */
[----:B------:R2:W-:Y:S01]  /*1950*/  LDGSTS.E.BYPASS.LTC128B.128 [R237+0x4080], [R24.64+0x80], !P1 ;  /* 0x0408008018ed7fae */ /* 0x0005e2000c901d4c */
[----:B------:R-:W-:Y:S01]  /*1960*/  ISETP.LT.OR P5, PT, R17, 0x41, P5 ;  /* 0x000000411100780c */ /* 0x000fe20002fa1670 */
[----:B------:R-:W-:Y:S01]  /*1970*/  IMAD R249, R242, c[0x0][0x244], R249 ;  /* 0x00009100f2f97a24 */ /* 0x000fe200078e02f9 */
[----:B------:R-:W-:Y:S01]  /*1980*/  SHF.R.U32.HI R13, RZ, 0x3, R26 ;  /* 0x00000003ff0d7819 */ /* 0x000fe2000001161a */
[----:B------:R2:W-:Y:S01]  /*1990*/  LDGSTS.E.BYPASS.LTC128B.128 [R237+0x1080], [R22.64], !P3 ;  /* 0x0108000016ed7fae */ /* 0x0005e2000d901d4c */
[----:B------:R-:W-:Y:S01]  /*19a0*/  ISETP.LT.AND P1, PT, R240, UR10, PT ;  /* 0x0000000af0007c0c */ /* 0x000fe2000bf21270 */
[----:B------:R-:W-:Y:S01]  /*19b0*/  IMAD.WIDE.U32 R242, R242, c[0x0][0x240], R18 ;  /* 0x00009000f2f27a25 */ /* 0x000fe200078e0012 */
[----:B------:R-:W-:Y:S01]  /*19c0*/  LOP3.LUT R13, R13, R26, R0, 0x1e, !PT ;  /* 0x0000001a0d0d7212 */ /* 0x000fe200078e1e00 */
[----:B------:R2:W-:Y:S01]  /*19d0*/  STL.64 [R1+0x8], R46 ;  /* 0x0000082e01007387 */ /* 0x0005e20000100a00 */
[C---:B------:R-:W-:Y:S01]  /*19e0*/  ISETP.GE.AND P0, PT, R14.reuse, c[0x0][0x16c], PT ;  /* 0x00005b000e007a0c */ /* 0x040fe20003f06270 */
[----:B------:R-:W-:Y:S01]  /*19f0*/  IMAD.SHL.U32 R234, R5, 0x8, RZ ;  /* 0x0000000805ea7824 */ /* 0x000fe200078e00ff */
[----:B------:R-:W-:Y:S01]  /*1a00*/  ISETP.GE.AND P4, PT, R14, c[0x0][0x1fc], PT ;  /* 0x00007f000e007a0c */ /* 0x000fe20003f86270 */
[----:B------:R-:W-:Y:S01]  /*1a10*/  IMAD.IADD R13, R20, 0x1, R13 ;  /* 0x00000001140d7824 */ /* 0x000fe200078e020d */
[----:B------:R-:W-:Y:S01]  /*1a20*/  ISETP.GE.OR P3, PT, R14, c[0x0][0x1fc], !P1 ;  /* 0x00007f000e007a0c */ /* 0x000fe20004f66670 */
[----:B------:R2:W-:Y:S01]  /*1a30*/  LDGSTS.E.BYPASS.LTC128B.128 [R237+0x3080], [R22.64+0x40], !P6 ;  /* 0x0308004016ed7fae */ /* 0x0005e2000f101d4c */
[----:B------:R-:W-:Y:S01]  /*1a40*/  ISETP.GE.OR P6, PT, R15, c[0x0][0x1fc], !P1 ;  /* 0x00007f000f007a0c */ /* 0x000fe20004fc6670 */
[----:B------:R-:W-:Y:S01]  /*1a50*/  IMAD.SHL.U32 R238, R13, 0x2, RZ ;  /* 0x000000020dee7824 */ /* 0x000fe200078e00ff */
[----:B------:R-:W-:Y:S01]  /*1a60*/  SHF.R.S32.HI R13, RZ, 0x1f, R16 ;  /* 0x0000001fff0d7819 */ /* 0x000fe20000011410 */
[----:B------:R2:W-:Y:S01]  /*1a70*/  LDGSTS.E.BYPASS.LTC128B.128 [R237+0x5080], [R22.64+0x80], !P5 ;  /* 0x0508008016ed7fae */ /* 0x0005e2000e901d4c */
[----:B------:R-:W-:Y:S01]  /*1a80*/  ISETP.GE.AND P5, PT, R15, c[0x0][0x16c], PT ;  /* 0x00005b000f007a0c */ /* 0x000fe20003fa6270 */
[----:B------:R-:W-:Y:S01]  /*1a90*/  IMAD.IADD R249, R243, 0x1, R249 ;  /* 0x00000001f3f97824 */ /* 0x000fe200078e02f9 */
[C---:B------:R-:W-:Y:S01]  /*1aa0*/  IADD3 R11, R238.reuse, 0xf480, RZ ;  /* 0x0000f480ee0b7810 */ /* 0x040fe20007ffe0ff */
[----:B------:R-:W0:Y:S01]  /*1ab0*/  LDGDEPBAR ;  /* 0x00000000000079af */ /* 0x000e220000000000 */
[----:B------:R-:W-:-:S02]  /*1ac0*/  IADD3 R236, R238, 0xf4c0, RZ ;  /* 0x0000f4c0eeec7810 */ /* 0x000fc40007ffe0ff */
[----:B------:R-:W-:Y:S01]  /*1ad0*/  @P2 IADD3 R236, R11, -0x40, RZ ;  /* 0xffffffc00bec2810 */ /* 0x000fe20007ffe0ff */
[----:B------:R-:W-:Y:S01]  /*1ae0*/  IMAD.IADD R11, R235, 0x1, -R12 ;  /* 0x00000001eb0b7824 */ /* 0x000fe200078e0a0c */
[----:B------:R-:W-:Y:S01]  /*1af0*/  LEA.HI R13, R13, R16, RZ, 0x2 ;  /* 0x000000100d0d7211 */ /* 0x000fe200078f10ff */
[----:B------:R2:W-:Y:S01]  /*1b00*/  STL.64 [R1], R44 ;  /* 0x0000002c01007387 */ /* 0x0005e20000100a00 */
[----:B------:R-:W-:Y:S02]  /*1b10*/  LOP3.LUT R12, R9, 0xffffffe0, RZ, 0xc0, !PT ;  /* 0xffffffe0090c7812 */ /* 0x000fe400078ec0ff */
[----:B------:R-:W-:Y:S02]  /*1b20*/  LEA.HI R8, R11, R11, RZ, 0x1 ;  /* 0x0000000b0b087211 */ /* 0x000fe400078f08ff */
[----:B------:R-:W-:Y:S01]  /*1b30*/  LOP3.LUT R13, R13, 0xfffffffc, RZ, 0xc0, !PT ;  /* 0xfffffffc0d0d7812 */ /* 0x000fe200078ec0ff */
[----:B------:R-:W-:Y:S01]  /*1b40*/  IMAD.IADD R12, R235, 0x1, -R12 ;  /* 0x00000001eb0c7824 */ /* 0x000fe200078e0a0c */
[----:B------:R-:W-:-:S02]  /*1b50*/  LOP3.LUT R230, R8, 0x7fffffe, RZ, 0xc0, !PT ;  /* 0x07fffffe08e67812 */ /* 0x000fc400078ec0ff */
[----:B------:R-:W-:Y:S01]  /*1b60*/  ISETP.GE.AND P2, PT, R15, c[0x0][0x1fc], PT ;  /* 0x00007f000f007a0c */ /* 0x000fe20003f46270 */
[----:B------:R-:W-:Y:S01]  /*1b70*/  IMAD.IADD R14, R16, 0x1, -R13 ;  /* 0x00000001100e7824 */ /* 0x000fe200078e0a0d */
[----:B------:R-:W-:Y:S01]  /*1b80*/  SHF.R.S32.HI R15, RZ, 0x1f, R6 ;  /* 0x0000001fff0f7819 */ /* 0x000fe20000011406 */
[----:B------:R-:W-:Y:S01]  /*1b90*/  IMAD.IADD R230, R11, 0x1, -R230 ;  /* 0x000000010be67824 */ /* 0x000fe200078e0ae6 */
[-C--:B------:R-:W-:Y:S01]  /*1ba0*/  LEA.HI R9, R6, R6.reuse, RZ, 0x1 ;  /* 0x0000000606097211 */ /* 0x080fe200078f08ff */
[----:B------:R-:W-:Y:S01]  /*1bb0*/  IMAD R13, R5, 0x4, R16 ;  /* 0x00000004050d7824 */ /* 0x000fe200078e0210 */
[----:B------:R-:W-:Y:S01]  /*1bc0*/  LEA.HI R15, R15, R6, RZ, 0x3 ;  /* 0x000000060f0f7211 */ /* 0x000fe200078f18ff */
[----:B------:R-:W-:Y:S01]  /*1bd0*/  IMAD R233, R14, -0x8, R3 ;  /* 0xfffffff80ee97824 */ /* 0x000fe200078e0203 */
[----:B------:R-:W-:Y:S01]  /*1be0*/  LOP3.LUT R19, R9, 0x7fffffe, RZ, 0xc0, !PT ;  /* 0x07fffffe09137812 */ /* 0x000fe200078ec0ff */
[----:B------:R-:W-:Y:S01]  /*1bf0*/  IMAD R230, R13, 0x8, R230 ;  /* 0x000000080de67824 */ /* 0x000fe200078e02e6 */
[----:B------:R-:W-:Y:S01]  /*1c00*/  SHF.R.S32.HI R13, RZ, 0x1f, R12 ;  /* 0x0000001fff0d7819 */ /* 0x000fe2000001140c */
[----:B------:R-:W-:Y:S01]  /*1c10*/  IMAD.SHL.U32 R14, R11, 0x40, RZ ;  /* 0x000000400b0e7824 */ /* 0x000fe200078e00ff */
[----:B------:R-:W-:Y:S01]  /*1c20*/  LOP3.LUT R17, R15, 0xfffffff8, RZ, 0xc0, !PT ;  /* 0xfffffff80f117812 */ /* 0x000fe200078ec0ff */
[----:B------:R-:W-:Y:S01]  /*1c30*/  IMAD.IADD R16, R6, 0x1, -R19 ;  /* 0x0000000106107824 */ /* 0x000fe200078e0a13 */
[----:B------:R-:W-:Y:S01]  /*1c40*/  LEA.HI R3, R13, R12, RZ, 0x2 ;  /* 0x0000000c0d037211 */ /* 0x000fe200078f10ff */
[----:B------:R-:W-:Y:S01]  /*1c50*/  IMAD.SHL.U32 R11, R2, 0x10, RZ ;  /* 0x00000010020b7824 */ /* 0x000fe200078e00ff */
[----:B------:R-:W-:Y:S01]  /*1c60*/  SHF.R.S32.HI R15, RZ, 0x3, R15 ;  /* 0x00000003ff0f7819 */ /* 0x000fe2000001140f */
[----:B------:R-:W-:-:S04]  /*1c70*/  DEPBAR.LE SB0, 0x1 ;  /* 0x000080400000791a */ /* 0x000fc80000000000 */
[----:B------:R-:W-:Y:S01]  /*1c80*/  LOP3.LUT R13, R3, 0xfffffffc, RZ, 0xc0, !PT ;  /* 0xfffffffc030d7812 */ /* 0x000fe200078ec0ff */
[----:B------:R-:W-:Y:S01]  /*1c90*/  IMAD R227, R15, 0x8, R16 ;  /* 0x000000080fe37824 */ /* 0x000fe200078e0210 */
[----:B------:R-:W-:Y:S01]  /*1ca0*/  LOP3.LUT R14, R14, 0x1c0, RZ, 0xc0, !PT ;  /* 0x000001c00e0e7812 */ /* 0x000fe200078ec0ff */
[----:B------:R-:W-:Y:S01]  /*1cb0*/  IMAD.IADD R6, R6, 0x1, -R17 ;  /* 0x0000000106067824 */ /* 0x000fe200078e0a11 */
[----:B------:R-:W-:Y:S01]  /*1cc0*/  SHF.R.S32.HI R2, RZ, 0x1, R9 ;  /* 0x00000001ff027819 */ /* 0x000fe20000011409 */
[----:B------:R-:W-:Y:S01]  /*1cd0*/  IMAD.IADD R12, R12, 0x1, -R13 ;  /* 0x000000010c0c7824 */ /* 0x000fe200078e0a0d */
[----:B------:R-:W-:Y:S01]  /*1ce0*/  SHF.R.S32.HI R9, RZ, 0x1f, R9 ;  /* 0x0000001fff097819 */ /* 0x000fe20000011409 */
[----:B------:R-:W-:Y:S01]  /*1cf0*/  IMAD.SHL.U32 R227, R227, 0x20, RZ ;  /* 0x00000020e3e37824 */ /* 0x000fe200078e00ff */
[----:B------:R-:W-:Y:S01]  /*1d00*/  SEL R244, RZ, 0x1, P0 ;  /* 0x00000001fff47807 */ /* 0x000fe20000000000 */
[----:B------:R-:W-:Y:S01]  /*1d10*/  IMAD R226, R15, 0x200, R226 ;  /* 0x000002000fe27824 */ /* 0x000fe200078e02e2 */
[----:B------:R-:W-:Y:S01]  /*1d20*/  ISETP.GE.AND P0, PT, R239, c[0x0][0x16c], PT ;  /* 0x00005b00ef007a0c */ /* 0x000fe20003f06270 */
[----:B------:R-:W-:Y:S01]  /*1d30*/  IMAD R233, R12, -0x2, R233 ;  /* 0xfffffffe0ce97824 */ /* 0x000fe200078e02e9 */
[----:B------:R-:W-:-:S02]  /*1d40*/  LOP3.LUT R16, R14, 0x30, R11, 0xf8, !PT ;  /* 0x000000300e107812 */ /* 0x000fc400078ef80b */
[----:B------:R-:W-:Y:S02]  /*1d50*/  SHF.R.S32.HI R8, RZ, 0x1, R8 ;  /* 0x00000001ff087819 */ /* 0x000fe40000011408 */
[----:B------:R-:W-:Y:S02]  /*1d60*/  LEA.HI R13, R9, R2, RZ, 0x2 ;  /* 0x00000002090d7211 */ /* 0x000fe400078f10ff */
[----:B------:R-:W-:Y:S02]  /*1d70*/  SEL R9, RZ, 0x4, P0 ;  /* 0x00000004ff097807 */ /* 0x000fe40000000000 */
[----:B------:R-:W-:Y:S02]  /*1d80*/  SHF.R.U32.HI R228, RZ, 0x3, R14 ;  /* 0x00000003ffe47819 */ /* 0x000fe4000001160e */
[----:B------:R-:W-:Y:S01]  /*1d90*/  LOP3.LUT R11, R16, 0x8, R7, 0xf8, !PT ;  /* 0x00000008100b7812 */ /* 0x000fe200078ef807 */
[----:B------:R-:W-:Y:S01]  /*1da0*/  BAR.SYNC.DEFER_BLOCKING 0x0 ;  /* 0x0000000000007b1d */ /* 0x000fe20000010000 */
[C---:B------:R-:W-:Y:S01]  /*1db0*/  LOP3.LUT P0, RZ, R8.reuse, 0x2, RZ, 0xc0, !PT ;  /* 0x0000000208ff7812 */ /* 0x040fe2000780c0ff */
[----:B------:R-:W-:Y:S01]  /*1dc0*/  IMAD.SHL.U32 R8, R8, 0x40, RZ ;  /* 0x0000004008087824 */ /* 0x000fe200078e00ff */
[----:B------:R-:W-:Y:S01]  /*1dd0*/  LOP3.LUT R228, R11, R228, RZ, 0x3c, !PT ;  /* 0x000000e40be47212 */ /* 0x000fe200078e3cff */
[----:B------:R-:W-:Y:S01]  /*1de0*/  IMAD.SHL.U32 R11, R5, 0x10, RZ ;  /* 0x00000010050b7824 */ /* 0x000fe200078e00ff */
[----:B------:R-:W-:-:S02]  /*1df0*/  SEL R221, R220, 0xffffffe0, !P0 ;  /* 0xffffffe0dcdd7807 */ /* 0x000fc40004000000 */
[----:B------:R-:W-:Y:S01]  /*1e00*/  LOP3.LUT R10, R8, 0xc0, RZ, 0xc0, !PT ;  /* 0x000000c0080a7812 */ /* 0x000fe200078ec0ff */
[----:B------:R-:W-:Y:S01]  /*1e10*/  IMAD R228, R5, 0x200, R228 ;  /* 0x0000020005e47824 */ /* 0x000fe200078e02e4 */
[----:B------:R-:W-:Y:S02]  /*1e20*/  LOP3.LUT R11, R11, 0x10, RZ, 0xc0, !PT ;  /* 0x000000100b0b7812 */ /* 0x000fe400078ec0ff */
[----:B------:R-:W-:Y:S01]  /*1e30*/  LOP3.LUT R8, R10, 0x8, R7, 0xf8, !PT ;  /* 0x000000080a087812 */ /* 0x000fe200078ef807 */
[----:B------:R-:W-:Y:S01]  /*1e40*/  IMAD.SHL.U32 R228, R228, 0x2, RZ ;  /* 0x00000002e4e47824 */ /* 0x000fe200078e00ff */
[----:B------:R-:W-:Y:S02]  /*1e50*/  SHF.R.U32.HI R7, RZ, 0x3, R10 ;  /* 0x00000003ff077819 */ /* 0x000fe4000001160a */
[----:B------:R-:W-:Y:S02]  /*1e60*/  LOP3.LUT R232, R11, 0x8, R232, 0xf8, !PT ;  /* 0x000000080be87812 */ /* 0x000fe400078ef8e8 */
[----:B------:R-:W-:-:S02]  /*1e70*/  LOP3.LUT R11, R8, R7, RZ, 0x3c, !PT ;  /* 0x00000007080b7212 */ /* 0x000fc400078e3cff */
[----:B------:R-:W-:Y:S02]  /*1e80*/  SEL R10, RZ, 0x2, P5 ;  /* 0x00000002ff0a7807 */ /* 0x000fe40002800000 */
[----:B------:R-:W-:Y:S01]  /*1e90*/  SEL R8, RZ, 0xffffffff, P5 ;  /* 0xffffffffff087807 */ /* 0x000fe20002800000 */
[----:B------:R-:W-:Y:S01]  /*1ea0*/  IMAD.U32 R230, R230, 0x20, R11 ;  /* 0x00000020e6e67824 */ /* 0x000fe200078e000b */
[----:B------:R-:W-:Y:S02]  /*1eb0*/  IADD3 R7, R9, R10, R244 ;  /* 0x0000000a09077210 */ /* 0x000fe40007ffe0f4 */
[----:B------:R-:W-:Y:S01]  /*1ec0*/  LOP3.LUT R13, R13, 0xfffffffc, RZ, 0xc0, !PT ;  /* 0xfffffffc0d0d7812 */ /* 0x000fe200078ec0ff */
[----:B------:R-:W-:Y:S01]  /*1ed0*/  IMAD.SHL.U32 R230, R230, 0x2, RZ ;  /* 0x00000002e6e67824 */ /* 0x000fe200078e00ff */
[C---:B------:R-:W-:Y:S01]  /*1ee0*/  LOP3.LUT P0, RZ, R7.reuse, 0x1, RZ, 0xc0, !PT ;  /* 0x0000000107ff7812 */ /* 0x040fe2000780c0ff */
[----:B------:R-:W-:Y:S01]  /*1ef0*/  IMAD.SHL.U32 R9, R8, 0x2, RZ ;  /* 0x0000000208097824 */ /* 0x000fe200078e00ff */
[----:B------:R-:W-:Y:S01]  /*1f00*/  LOP3.LUT P5, RZ, R7, 0x2, RZ, 0xc0, !PT ;  /* 0x0000000207ff7812 */ /* 0x000fe200078ac0ff */
[----:B------:R-:W-:Y:S01]  /*1f10*/  IMAD.IADD R221, R230, 0x1, R221 ;  /* 0x00000001e6dd7824 */ /* 0x000fe200078e02dd */
[----:B------:R2:W1:Y:S01]  /*1f20*/  LDSM.16.M88.4 R168, [R230+0x6080] ;  /* 0x00608000e6a8783b */ /* 0x0004620000000200 */
[----:B------:R-:W-:Y:S01]  /*1f30*/  ISETP.GE.OR P0, PT, R240, UR10, !P0 ;  /* 0x0000000af0007c0c */ /* 0x000fe2000c706670 */
[----:B------:R-:W-:Y:S01]  /*1f40*/  IMAD.IADD R2, R2, 0x1, -R13 ;  /* 0x0000000102027824 */ /* 0x000fe200078e0a0d */
[----:B------:R-:W-:Y:S01]  /*1f50*/  ISETP.GE.OR P5, PT, R240, UR10, !P5 ;  /* 0x0000000af0007c0c */ /* 0x000fe2000efa6670 */
[----:B------:R2:W3:Y:S01]  /*1f60*/  LDSM.16.M88.4 R172, [R230+0x7080] ;  /* 0x00708000e6ac783b */ /* 0x0004e20000000200 */
[----:B------:R-:W-:-:S02]  /*1f70*/  SEL R8, RZ, 0x1, P4 ;  /* 0x00000001ff087807 */ /* 0x000fc40002000000 */
[----:B------:R-:W-:Y:S01]  /*1f80*/  ISETP.GE.AND P4, PT, R239, c[0x0][0x1fc], PT ;  /* 0x00007f00ef007a0c */ /* 0x000fe20003f86270 */
[----:B------:R2:W4:Y:S01]  /*1f90*/  LDSM.16.M88.4 R176, [R221+0x6080] ;  /* 0x00608000ddb0783b */ /* 0x0005220000000200 */
[----:B------:R-:W-:Y:S02]  /*1fa0*/  LOP3.LUT R244, R9, 0x2, R244, 0xe2, !PT ;  /* 0x0000000209f47812 */ /* 0x000fe400078ee2f4 */
[----:B------:R-:W-:Y:S01]  /*1fb0*/  SEL R245, RZ, 0x4, P4 ;  /* 0x00000004fff57807 */ /* 0x000fe20002000000 */
[----:B------:R2:W1:Y:S01]  /*1fc0*/  LDSM.16.M88.4 R184, [R221+0x7080] ;  /* 0x00708000ddb8783b */ /* 0x0004620000000200 */
[----:B------:R-:W-:Y:S02]  /*1fd0*/  LOP3.LUT P4, RZ, R6, 0x2, RZ, 0xc0, !PT ;  /* 0x0000000206ff7812 */ /* 0x000fe4000788c0ff */
[----:B------:R-:W-:Y:S01]  /*1fe0*/  LOP3.LUT R234, R234, 0x8, RZ, 0xc0, !PT ;  /* 0x00000008eaea7812 */ /* 0x000fe200078ec0ff */
[----:B------:R2:W1:Y:S01]  /*1ff0*/  LDSM.16.M88.4 R188, [R230+0x8080] ;  /* 0x00808000e6bc783b */ /* 0x0004620000000200 */
[----:B------:R-:W-:-:S02]  /*2000*/  SHF.R.S32.HI R3, RZ, 0x2, R3 ;  /* 0x00000002ff037819 */ /* 0x000fc40000011403 */
[----:B------:R-:W-:Y:S01]  /*2010*/  ISETP.GE.OR P1, PT, R239, c[0x0][0x1fc], !P1 ;  /* 0x00007f00ef007a0c */ /* 0x000fe20004f26670 */
[----:B------:R2:W1:Y:S01]  /*2020*/  LDSM.16.M88.4 R192, [R230+0x9080] ;  /* 0x00908000e6c0783b */ /* 0x0004620000000200 */
[----:B------:R-:W-:Y:S01]  /*2030*/  SEL R223, R231, 0xfffffff0, !P4 ;  /* 0xfffffff0e7df7807 */ /* 0x000fe20006000000 */
[C---:B------:R-:W-:Y:S02]  /*2040*/  IMAD R248, R4.reuse, 0x10, R3 ;  /* 0x0000001004f87824 */ /* 0x040fe400078e0203 */
[----:B------:R2:W1:Y:S01]  /*2050*/  LDSM.16.M88.4 R196, [R221+0x8080] ;  /* 0x00808000ddc4783b */ /* 0x0004620000000200 */
[----:B------:R-:W-:-:S03]  /*2060*/  IMAD R3, R4, 0x200, R227 ;  /* 0x0000020004037824 */ /* 0x000fc600078e02e3 */
[----:B------:R2:W1:Y:S04]  /*2070*/  LDSM.16.M88.4 R200, [R221+0x9080] ;  /* 0x00908000ddc8783b */ /* 0x0004680000000200 */
[----:B------:R2:W1:Y:S04]  /*2080*/  LDSM.16.M88.4 R204, [R230+0xa080] ;  /* 0x00a08000e6cc783b */ /* 0x0004680000000200 */
        /* <DEDUP_REMOVED lines=57> */
.L_x_120:
        /* <DEDUP_REMOVED lines=136> */
.L_x_118:
        /* <DEDUP_REMOVED lines=424> */
.L_x_119:
        /* <DEDUP_REMOVED lines=239> */
.L_x_117:
[----:B------:R-:W-:Y:S05]  /*5610*/  @P1 EXIT ;  /* 0x000000000000194d */ /* 0x000fea0003800000 */
[----:B------:R-:W-:-:S04]  /*5620*/  ISETP.NE.U32.AND P2, PT, RZ, c[0x0][0x360], PT ;  /* 0x0000d800ff007a0c */ /* 0x000fc80003f45070 */
[----:B------:R-:W-:-:S13]  /*5630*/  ISETP.NE.AND.EX P2, PT, RZ, c[0x0][0x364], PT, P2 ;  /* 0x0000d900ff007a0c */ /* 0x000fda0003f45320 */
[----:B------:R-:W-:-:S04]  /*5640*/  @P2 IMAD.MOV.U32 R0, RZ, RZ, 0x4 ;  /* 0x00000004ff002424 */ /* 0x000fc800078e00ff */
[----:B------:R-:W-:-:S05]  /*5650*/  @P2 IMAD.WIDE R8, R241, R0, c[0x0][0x360] ;  /* 0x0000d800f1082625 */ /* 0x000fca00078e0200 */
[----:B------:R-:W2:Y:S01]  /*5660*/  @P2 LDG.E R0, [R8.64] ;  /* 0x0000000c08002981 */ /* 0x000ea2000c1e1900 */
[----:B------:R-:W3:Y:S03]  /*5670*/  S2UR UR5, SR_CTAID.X ;  /* 0x00000000000579c3 */ /* 0x000ee60000002500 */
[----:B------:R-:W4:Y:S01]  /*5680*/  S2R R4, SR_CTAID.Y ;  /* 0x0000000000047919 */ /* 0x000f220000002600 */
[----:B---3--:R-:W-:-:S04]  /*5690*/  UIMAD UR5, UR5, 0x3000, URZ ;  /* 0x00003000050578a4 */ /* 0x008fc8000f8e023f */
[----:B------:R-:W-:Y:S01]  /*56a0*/  USHF.R.S32.HI UR4, URZ, 0x1f, UR5 ;  /* 0x0000001f3f047899 */ /* 0x000fe20008011405 */
[----:B------:R-:W-:Y:S01]  /*56b0*/  BAR.SYNC.DEFER_BLOCKING 0x1, 0x100 ;  /* 0x0044000000007b1d */ /* 0x000fe20000010000 */
[----:B--2--5:R-:W-:Y:S01]  /*56c0*/  @P2 IMAD R3, R241, 0x80, R0 ;  /* 0x00000080f1032824 */ /* 0x024fe200078e0200 */
[----:B------:R-:W-:-:S04]  /*56d0*/  MOV R0, 0x1 ;  /* 0x0000000100007802 */ /* 0x000fc80000000f00 */
[----:B------:R-:W-:Y:S02]  /*56e0*/  @P2 SHF.R.S32.HI R2, RZ, 0x1f, R3 ;  /* 0x0000001fff022819 */ /* 0x000fe40000011403 */
[----:B------:R-:W-:Y:S02]  /*56f0*/  ISETP.NE.AND P0, PT, R0, c[0x0][0x338], PT ;  /* 0x0000ce0000007a0c */ /* 0x000fe40003f05270 */
[----:B------:R-:W-:-:S04]  /*5700*/  @P2 LEA.HI R2, R2, R3, RZ, 0x7 ;  /* 0x0000000302022211 */ /* 0x000fc800078f38ff */
[----:B------:R-:W-:-:S05]  /*5710*/  @P2 SHF.R.S32.HI R6, RZ, 0x7, R2 ;  /* 0x00000007ff062819 */ /* 0x000fca0000011402 */
[----:B------:R-:W-:Y:S02]  /*5720*/  @P2 IMAD R6, R6, 0x3000, RZ ;  /* 0x0000300006062824 */ /* 0x000fe400078e02ff */
[----:B----4-:R-:W-:-:S03]  /*5730*/  @P0 IMAD.HI.U32 R0, R4, c[0x0][0x33c], RZ ;  /* 0x0000cf0004000a27 */ /* 0x010fc600078e00ff */
[----:B------:R-:W-:Y:S02]  /*5740*/  @P2 SHF.R.S32.HI R7, RZ, 0x1f, R6 ;  /* 0x0000001fff072819 */ /* 0x000fe40000011406 */
[----:B------:R-:W-:Y:S01]  /*5750*/  @!P2 CS2R R6, SRZ ;  /* 0x000000000006a805 */ /* 0x000fe2000001ff00 */
[----:B------:R-:W-:Y:S02]  /*5760*/  @P0 SHF.R.U32.HI R4, RZ, c[0x0][0x340], R0 ;  /* 0x0000d000ff040a19 */ /* 0x000fe40000011600 */
[--C-:B------:R-:W-:Y:S02]  /*5770*/  SHF.R.S32.HI R0, RZ, 0x1f, R235.reuse ;  /* 0x0000001fff007819 */ /* 0x100fe400000114eb */
[----:B------:R-:W-:Y:S02]  /*5780*/  SHF.R.S32.HI R5, RZ, 0x1f, R4 ;  /* 0x0000001fff057819 */ /* 0x000fe40000011404 */
[----:B------:R-:W-:-:S03]  /*5790*/  IADD3 R8, P1, P0, R6, UR5, R235 ;  /* 0x0000000506087c10 */ /* 0x000fc6000f83e0eb */
[----:B------:R-:W-:Y:S01]  /*57a0*/  IMAD R3, R5, c[0x0][0x328], RZ ;  /* 0x0000ca0005037a24 */ /* 0x000fe200078e02ff */
[----:B------:R-:W-:Y:S01]  /*57b0*/  IADD3.X R9, R7, UR4, R0, P1, P0 ;  /* 0x0000000407097c10 */ /* 0x000fe20008fe0400 */
[----:B------:R-:W-:Y:S01]  /*57c0*/  IMAD R5, R5, c[0x0][0x300], RZ ;  /* 0x0000c00005057a24 */ /* 0x000fe200078e02ff */
[----:B------:R-:W-:Y:S01]  /*57d0*/  SHF.R.S32.HI R0, RZ, 0x1f, R241 ;  /* 0x0000001fff007819 */ /* 0x000fe200000114f1 */
[C---:B------:R-:W-:Y:S01]  /*57e0*/  IMAD R3, R4.reuse, c[0x0][0x32c], R3 ;  /* 0x0000cb0004037a24 */ /* 0x040fe200078e0203 */
[----:B------:R-:W-:Y:S01]  /*57f0*/  SEL R241, R241, RZ, !P2 ;  /* 0x000000fff1f17207 */ /* 0x000fe20005000000 */
[----:B------:R-:W-:Y:S01]  /*5800*/  IMAD R2, R4, c[0x0][0x304], R5 ;  /* 0x0000c10004027a24 */ /* 0x000fe200078e0205 */
[----:B------:R-:W-:Y:S01]  /*5810*/  SEL R0, R0, RZ, !P2 ;  /* 0x000000ff00007207 */ /* 0x000fe20005000000 */
[----:B------:R-:W-:-:S04]  /*5820*/  IMAD.WIDE.U32 R6, R4, c[0x0][0x328], R8 ;  /* 0x0000ca0004067a25 */ /* 0x000fc800078e0008 */
[----:B------:R-:W-:-:S04]  /*5830*/  IMAD.WIDE.U32 R4, R4, c[0x0][0x300], R8 ;  /* 0x0000c00004047a25 */ /* 0x000fc800078e0008 */
[----:B------:R-:W-:Y:S01]  /*5840*/  IMAD.IADD R7, R7, 0x1, R3 ;  /* 0x0000000107077824 */ /* 0x000fe200078e0203 */
[----:B------:R-:W-:Y:S01]  /*5850*/  IADD3 R5, R5, R2, RZ ;  /* 0x0000000205057210 */ /* 0x000fe20007ffe0ff */
[----:B------:R-:W-:Y:S02]  /*5860*/  IMAD R2, R0, c[0x0][0x330], RZ ;  /* 0x0000cc0000027a24 */ /* 0x000fe400078e02ff */
[----:B------:R-:W-:-:S04]  /*5870*/  IMAD.WIDE.U32 R6, R241, c[0x0][0x330], R6 ;  /* 0x0000cc00f1067a25 */ /* 0x000fc800078e0006 */
[----:B------:R-:W-:Y:S01]  /*5880*/  IMAD R2, R241, c[0x0][0x334], R2 ;  /* 0x0000cd00f1027a24 */ /* 0x000fe200078e0202 */
[----:B------:R-:W-:Y:S01]  /*5890*/  LEA R8, P1, R6, c[0x0][0x310], 0x2 ;  /* 0x0000c40006087a11 */ /* 0x000fe200078210ff */
[----:B------:R-:W-:Y:S02]  /*58a0*/  IMAD R0, R0, c[0x0][0x308], RZ ;  /* 0x0000c20000007a24 */ /* 0x000fe400078e02ff */
[----:B------:R-:W-:Y:S02]  /*58b0*/  IMAD.IADD R3, R7, 0x1, R2 ;  /* 0x0000000107037824 */ /* 0x000fe400078e0202 */
[C---:B------:R-:W-:Y:S02]  /*58c0*/  IMAD R0, R241.reuse, c[0x0][0x30c], R0 ;  /* 0x0000c300f1007a24 */ /* 0x040fe400078e0200 */
[----:B------:R-:W-:Y:S01]  /*58d0*/  IMAD.WIDE.U32 R4, R241, c[0x0][0x308], R4 ;  /* 0x0000c200f1047a25 */ /* 0x000fe200078e0004 */
[----:B------:R-:W-:-:S04]  /*58e0*/  LEA.HI.X R9, R6, c[0x0][0x314], R3, 0x2, P1 ;  /* 0x0000c50006097a11 */ /* 0x000fc800008f1403 */
[----:B------:R-:W-:Y:S01]  /*58f0*/  IADD3 R5, R5, R0, RZ ;  /* 0x0000000005057210 */ /* 0x000fe20007ffe0ff */
[----:B------:R-:W-:Y:S01]  /*5900*/  RED.E.ADD.F32.FTZ.RN.STRONG.GPU [R8.64], R60 ;  /* 0x0000003c0800798e */ /* 0x000fe2000c10e78c */
[----:B------:R-:W-:-:S03]  /*5910*/  LEA R2, P0, R4, c[0x0][0x2e8], 0x2 ;  /* 0x0000ba0004027a11 */ /* 0x000fc600078010ff */
[----:B------:R-:W-:Y:S01]  /*5920*/  RED.E.ADD.F32.FTZ.RN.STRONG.GPU [R8.64+0x400], R61 ;  /* 0x0004003d0800798e */ /* 0x000fe2000c10e78c */
        /* <DEDUP_REMOVED lines=47> */
[----:B------:R-:W-:Y:S04]  /*5c20*/  RED.E.ADD.F32.FTZ.RN.STRONG.GPU [R2.64], R108 ;  /* 0x0000006c0200798e */ /* 0x000fe8000c10e78c */
        /* <DEDUP_REMOVED lines=48> */
.L_x_121:
        /* <DEDUP_REMOVED lines=13> */
.L_x_1388:


//--------------------- .text._ZN7cutlass13device_kernelIN5flash19enable_sm80_to_sm89INS1_16FlashAttnBwdSm80INS1_25CollectiveMainloopBwdSm80ILi2ELi1EN4cute5tupleIJNS5_1CILi64EEENS7_ILi128EEENS7_ILi96EEEEEENS_6half_tEfNS_4arch4Sm80ELb0ELb0ELb0ELb1ELb1ELb0ELb0ELb0ELi2ELi2ELi4ELi2ELb1EEENS1_24CollectiveEpilogueBwdGQAISB_fSE_Li256ELb1ELb1EEENS1_19SingleTileSchedulerILb1ELb0ELb0ELi128EEEEEEEEEvNT_6ParamsE --------------------------
	.section	.text._ZN7cutlass13device_kernelIN5flash19enable_sm80_to_sm89INS1_16FlashAttnBwdSm80INS1_25CollectiveMainloopBwdSm80ILi2ELi1EN4cute5tupleIJNS5_1CILi64EEENS7_ILi128EEENS7_ILi96EEEEEENS_6half_tEfNS_4arch4Sm80ELb0ELb0ELb0ELb1ELb1ELb0ELb0ELb0ELi2ELi2ELi4ELi2ELb1EEENS1_24CollectiveEpilogueBwdGQAISB_fSE_Li256ELb1ELb1EEENS1_19SingleTileSchedulerILb1ELb0ELb0ELi128EEEEEEEEEvNT_6ParamsE,"ax",@progbits
	.sectioninfo	@"SHI_REGISTERS=255"
	.align	128
.text._ZN7cutlass13device_kernelIN5flash19enable_sm80_to_sm89INS1_16FlashAttnBwdSm80INS1_25CollectiveMainloopBwdSm80ILi2ELi1EN4cute5tupleIJNS5_1CILi64EEENS7_ILi128EEENS7_ILi96EEEEEENS_6half_tEfNS_4arch4Sm80ELb0ELb0ELb0ELb1ELb1ELb0ELb0ELb0ELi2ELi2ELi4ELi2ELb1EEENS1_24CollectiveEpilogueBwdGQAISB_fSE_Li256ELb1ELb1EEENS1_19SingleTileSchedulerILb1ELb0ELb0ELi128EEEEEEEEEvNT_6ParamsE:
        .type           _ZN7cutlass13device_kernelIN5flash19enable_sm80_to_sm89INS1_16FlashAttnBwdSm80INS1_25CollectiveMainloopBwdSm80ILi2ELi1EN4cute5tupleIJNS5_1CILi64EEENS7_ILi128EEENS7_ILi96EEEEEENS_6half_tEfNS_4arch4Sm80ELb0ELb0ELb0ELb1ELb1ELb0ELb0ELb0ELi2ELi2ELi4ELi2ELb1EEENS1_24CollectiveEpilogueBwdGQAISB_fSE_Li256ELb1ELb1EEENS1_19SingleTileSchedulerILb1ELb0ELb0ELi128EEEEEEEEEvNT_6ParamsE,@function
        .size           _ZN7cutlass13device_kernelIN5flash19enable_sm80_to_sm89INS1_16FlashAttnBwdSm80INS1_25CollectiveMainloopBwdSm80ILi2ELi1EN4cute5tupleIJNS5_1CILi64EEENS7_ILi128EEENS7_ILi96EEEEEENS_6half_tEfNS_4arch4Sm80ELb0ELb0ELb0ELb1ELb1ELb0ELb0ELb0ELi2ELi2ELi4ELi2ELb1EEENS1_24CollectiveEpilogueBwdGQAISB_fSE_Li256ELb1ELb1EEENS1_19SingleTileSchedulerILb1ELb0ELb0ELi128EEEEEEEEEvNT_6ParamsE,(.L_x_1389 - _ZN7cutlass13device_kernelIN5flash19enable_sm80_to_sm89INS1_16FlashAttnBwdSm80INS1_25CollectiveMainloopBwdSm80ILi2ELi1EN4cute5tupleIJNS5_1CILi64EEENS7_ILi128EEENS7_ILi96EEEEEENS_6half_tEfNS_4arch4Sm80ELb0ELb0ELb0ELb1ELb1ELb0ELb0ELb0ELi2ELi2ELi4ELi2ELb1EEENS1_24CollectiveEpilogueBwdGQAISB_fSE_Li256ELb1ELb1EEENS1_19SingleTileSchedulerILb1ELb0ELb0ELi128EEEEEEEEEvNT_6ParamsE)
        .other          _ZN7cutlass13device_kernelIN5flash19enable_sm80_to_sm89INS1_16FlashAttnBwdSm80INS1_25CollectiveMainloopBwdSm80ILi2ELi1EN4cute5tupleIJNS5_1CILi64EEENS7_ILi128EEENS7_ILi96EEEEEENS_6half_tEfNS_4arch4Sm80ELb0ELb0ELb0ELb1ELb1ELb0ELb0ELb0ELi2ELi2ELi4ELi2ELb1EEENS1_24CollectiveEpilogueBwdGQAISB_fSE_Li256ELb1ELb1EEENS1_19SingleTileSchedulerILb1ELb0ELb0ELi128EEEEEEEEEvNT_6ParamsE,@"STO_CUDA_ENTRY STV_DEFAULT"
_ZN7cutlass13device_kernelIN5flash19enable_sm80_to_sm89INS1_16FlashAttnBwdSm80INS1_25CollectiveMainloopBwdSm80ILi2ELi1EN4cute5tupleIJNS5_1CILi64EEENS7_ILi128EEENS7_ILi96EEEEEENS_6half_tEfNS_4arch4Sm80ELb0ELb0ELb0ELb1ELb1ELb0ELb0ELb0ELi2ELi2ELi4ELi2ELb1EEENS1_24CollectiveEpilogueBwdGQAISB_fSE_Li256ELb1ELb1EEENS1_19SingleTileSchedulerILb1ELb0ELb0ELi128EEEEEEEEEvNT_6ParamsE:
        /* <DEDUP_REMOVED lines=18> */
.L_x_123:
        /* <DEDUP_REMOVED lines=8> */
.L_x_125:
[----:B------:R-:W-:Y:S02]  /*01a0*/  MOV R4, c[0x0][0x3ac] ;  /* 0x0000eb0000047a02 */ /* 0x000fe40000000f00 */
.L_x_124:
[----:B------:R-:W-:-:S05]  /*01b0*/  IMAD.SHL.U32 R3, R2, 0x80, RZ ;  /* 0x0000008002037824 */ /* 0x000fca00078e00ff */
[----:B-----5:R-:W-:-:S04]  /*01c0*/  ISETP.GE.AND P0, PT, R3, R4, PT ;  /* 0x000000040300720c */ /* 0x020fc80003f06270 */
[----:B------:R-:W-:Y:S01]  /*01d0*/  SEL R241, R241, 0xffffffff, !P0 ;  /* 0xfffffffff1f17807 */ /* 0x000fe20004000000 */
[----:B------:R-:W-:Y:S05]  /*01e0*/  BRA `(.L_x_126) ;  /* 0x0000011000007947 */ /* 0x000fea0003800000 */
.L_x_122:
[----:B---34-:R-:W-:-:S04]  /*01f0*/  ISETP.NE.U32.AND P0, PT, RZ, c[0x0][0x3c8], PT ;  /* 0x0000f200ff007a0c */ /* 0x018fc80003f05070 */
[----:B------:R-:W-:-:S13]  /*0200*/  ISETP.NE.AND.EX P0, PT, RZ, c[0x0][0x3cc], PT, P0 ;  /* 0x0000f300ff007a0c */ /* 0x000fda0003f05300 */
[----:B------:R-:W-:Y:S05]  /*0210*/  @!P0 BRA `(.L_x_127) ;  /* 0x0000002000008947 */ /* 0x000fea0003800000 */
[----:B------:R1:W5:Y:S01]  /*0220*/  LDG.E R4, [R4.64] ;  /* 0x0000000c04047981 */ /* 0x000362000c1e1900 */
[----:B------:R-:W-:Y:S05]  /*0230*/  BRA `(.L_x_128) ;  /* 0x0000009000007947 */ /* 0x000fea0003800000 */
.L_x_127:
        /* <DEDUP_REMOVED lines=8> */
.L_x_129:
[----:B------:R-:W-:Y:S02]  /*02c0*/  MOV R4, c[0x0][0x3ac] ;  /* 0x0000eb0000047a02 */ /* 0x000fe40000000f00 */
.L_x_128:
[----:B------:R-:W-:-:S05]  /*02d0*/  IMAD.SHL.U32 R3, R2, 0x80, RZ ;  /* 0x0000008002037824 */ /* 0x000fca00078e00ff */
[----:B-----5:R-:W-:-:S04]  /*02e0*/  ISETP.GE.AND P0, PT, R3, R4, PT ;  /* 0x000000040300720c */ /* 0x020fc80003f06270 */
[----:B------:R-:W-:-:S04]  /*02f0*/  SEL R241, R241, 0xffffffff, !P0 ;  /* 0xfffffffff1f17807 */ /* 0x000fc80004000000 */
.L_x_126:
        /* <DEDUP_REMOVED lines=36> */
.L_x_130:
[----:B------:R-:W-:-:S04]  /*0540*/  ISETP.NE.U32.AND P0, PT, RZ, c[0x0][0x2e0], PT ;  /* 0x0000b800ff007a0c */ /* 0x000fc80003f05070 */
[----:B------:R-:W-:-:S13]  /*0550*/  ISETP.NE.AND.EX P0, PT, RZ, c[0x0][0x2e4], PT, P0 ;  /* 0x0000b900ff007a0c */ /* 0x000fda0003f05300 */
[----:B------:R-:W-:Y:S05]  /*0560*/  @!P0 BRA `(.L_x_131) ;  /* 0x0000003000008947 */ /* 0x000fea0003800000 */
[----:B------:R-:W-:-:S05]  /*0570*/  IMAD.WIDE R12, R241, R12, c[0x0][0x2e0] ;  /* 0x0000b800f10c7625 */ /* 0x000fca00078e020c */
[----:B------:R1:W5:Y:S01]  /*0580*/  LDG.E R3, [R12.64] ;  /* 0x0000000c0c037981 */ /* 0x000362000c1e1900 */
[----:B------:R-:W-:Y:S05]  /*0590*/  BRA `(.L_x_132) ;  /* 0x0000004000007947 */ /* 0x000fea0003800000 */
.L_x_131:
[----:B------:R-:W-:Y:S05]  /*05a0*/  @!P3 BRA `(.L_x_132) ;  /* 0x000000300000b947 */ /* 0x000fea0003800000 */
[----:B------:R-:W2:Y:S04]  /*05b0*/  LDG.E R3, [R14.64] ;  /* 0x0000000c0e037981 */ /* 0x000ea8000c1e1900 */
[----:B------:R-:W2:Y:S02]  /*05c0*/  LDG.E R10, [R14.64+0x4] ;  /* 0x0000040c0e0a7981 */ /* 0x000ea4000c1e1900 */
[----:B--2---:R-:W-:Y:S02]  /*05d0*/  IADD3 R3, -R3, R10, RZ ;  /* 0x0000000a03037210 */ /* 0x004fe40007ffe1ff */
.L_x_132:
        /* <DEDUP_REMOVED lines=484> */
.L_x_136:
        /* <DEDUP_REMOVED lines=136> */
.L_x_134:
        /* <DEDUP_REMOVED lines=424> */
.L_x_135:
        /* <DEDUP_REMOVED lines=239> */
.L_x_133:
[----:B------:R-:W-:Y:S05]  /*5610*/  @P1 EXIT ;  /* 0x000000000000194d */ /* 0x000fea0003800000 */
[----:B------:R-:W-:-:S04]  /*5620*/  ISETP.NE.U32.AND P1, PT, RZ, c[0x0][0x360], PT ;  /* 0x0000d800ff007a0c */ /* 0x000fc80003f25070 */
[----:B------:R-:W-:-:S13]  /*5630*/  ISETP.NE.AND.EX P1, PT, RZ, c[0x0][0x364], PT, P1 ;  /* 0x0000d900ff007a0c */ /* 0x000fda0003f25310 */
[----:B------:R-:W-:-:S04]  /*5640*/  @P1 IMAD.MOV.U32 R0, RZ, RZ, 0x4 ;  /* 0x00000004ff001424 */ /* 0x000fc800078e00ff */
[----:B------:R-:W-:-:S06]  /*5650*/  @P1 IMAD.WIDE R4, R241, R0, c[0x0][0x360] ;  /* 0x0000d800f1041625 */ /* 0x000fcc00078e0200 */
[----:B------:R2:W3:Y:S01]  /*5660*/  @P1 LDG.E R4, [R4.64] ;  /* 0x0000000c04041981 */ /* 0x0004e2000c1e1900 */
[----:B------:R-:W4:Y:S01]  /*5670*/  S2UR UR6, SR_CTAID.X ;  /* 0x00000000000679c3 */ /* 0x000f220000002500 */
[----:B------:R-:W-:Y:S01]  /*5680*/  IMAD.MOV.U32 R0, RZ, RZ, 0x1 ;  /* 0x00000001ff007424 */ /* 0x000fe200078e00ff */
[----:B------:R-:W-:Y:S01]  /*5690*/  ULDC UR5, c[0x0][0x358] ;  /* 0x0000d60000057ab9 */ /* 0x000fe20000000800 */
[----:B------:R-:W1:Y:S01]  /*56a0*/  S2R R2, SR_CTAID.Y ;  /* 0x0000000000027919 */ /* 0x000e620000002600 */
[----:B------:R-:W-:Y:S01]  /*56b0*/  ULDC UR4, c[0x0][0x2f4] ;  /* 0x0000bd0000047ab9 */ /* 0x000fe20000000800 */
[----:B-----5:R-:W-:Y:S02]  /*56c0*/  IMAD R3, R241, c[0x0][0x2f4], RZ ;  /* 0x0000bd00f1037a24 */ /* 0x020fe400078e02ff */
[----:B------:R-:W-:Y:S01]  /*56d0*/  BAR.SYNC.DEFER_BLOCKING 0x1, 0x100 ;  /* 0x0044000000007b1d */ /* 0x000fe20000010000 */
[----:B------:R-:W-:-:S05]  /*56e0*/  ISETP.NE.AND P0, PT, R0, c[0x0][0x338], PT ;  /* 0x0000ce0000007a0c */ /* 0x000fca0003f05270 */
[----:B------:R-:W-:Y:S01]  /*56f0*/  BSSY B0, `(.L_x_137) ;  /* 0x0000023000007945 */ /* 0x000fe20003800000 */
[----:B----4-:R-:W-:-:S07]  /*5700*/  UIMAD UR5, UR6, UR5, URZ ;  /* 0x00000005060572a4 */ /* 0x010fce000f8e023f */
[----:B-1----:R-:W-:Y:S01]  /*5710*/  @P0 IMAD.HI.U32 R0, R2, c[0x0][0x33c], RZ ;  /* 0x0000cf0002000a27 */ /* 0x002fe200078e00ff */
[----:B------:R-:W-:-:S03]  /*5720*/  UIMAD UR5, UR5, UR4, URZ ;  /* 0x00000004050572a4 */ /* 0x000fc6000f8e023f */
[----:B------:R-:W-:Y:S01]  /*5730*/  IMAD.MOV.U32 R8, RZ, RZ, R2 ;  /* 0x000000ffff087224 */ /* 0x000fe200078e0002 */
[----:B------:R-:W-:Y:S01]  /*5740*/  @P0 SHF.R.U32.HI R8, RZ, c[0x0][0x340], R0 ;  /* 0x0000d000ff080a19 */ /* 0x000fe20000011600 */
[----:B------:R-:W-:Y:S01]  /*5750*/  USHF.R.S32.HI UR4, URZ, 0x1f, UR5 ;  /* 0x0000001f3f047899 */ /* 0x000fe20008011405 */
[----:B------:R-:W-:Y:S02]  /*5760*/  SHF.R.S32.HI R0, RZ, 0x1f, R241 ;  /* 0x0000001fff007819 */ /* 0x000fe400000114f1 */
[----:B--2---:R-:W-:Y:S02]  /*5770*/  SHF.R.S32.HI R5, RZ, 0x1f, R8 ;  /* 0x0000001fff057819 */ /* 0x004fe40000011408 */
[----:B------:R-:W-:Y:S01]  /*5780*/  SEL R0, R0, RZ, !P1 ;  /* 0x000000ff00007207 */ /* 0x000fe20004800000 */
[----:B---3--:R-:W-:Y:S01]  /*5790*/  @P1 IMAD R7, R241, 0x80, R4 ;  /* 0x00000080f1071824 */ /* 0x008fe200078e0204 */
[----:B------:R-:W-:Y:S02]  /*57a0*/  SHF.R.S32.HI R4, RZ, 0x1f, R3 ;  /* 0x0000001fff047819 */ /* 0x000fe40000011403 */
[----:B------:R-:W-:-:S02]  /*57b0*/  IADD3 R3, P2, P0, R3, UR5, R8 ;  /* 0x0000000503037c10 */ /* 0x000fc4000f85e008 */
[----:B------:R-:W-:Y:S02]  /*57c0*/  @P1 SHF.R.S32.HI R6, RZ, 0x1f, R7 ;  /* 0x0000001fff061819 */ /* 0x000fe40000011407 */
[----:B------:R-:W-:Y:S02]  /*57d0*/  IADD3.X R4, R4, UR4, R5, P2, P0 ;  /* 0x0000000404047c10 */ /* 0x000fe400097e0405 */
[----:B------:R-:W-:Y:S01]  /*57e0*/  @P1 LEA.HI R6, R6, R7, RZ, 0x7 ;  /* 0x0000000706061211 */ /* 0x000fe200078f38ff */
[----:B------:R-:W-:Y:S01]  /*57f0*/  IMAD.MOV R7, RZ, RZ, -R8 ;  /* 0x000000ffff077224 */ /* 0x000fe200078e0a08 */
[----:B------:R-:W-:Y:S02]  /*5800*/  ISETP.NE.AND P2, PT, R235, RZ, PT ;  /* 0x000000ffeb00720c */ /* 0x000fe40003f45270 */
[----:B------:R-:W-:Y:S01]  /*5810*/  @P1 SHF.R.S32.HI R6, RZ, 0x7, R6 ;  /* 0x00000007ff061819 */ /* 0x000fe20000011406 */
[----:B------:R-:W-:Y:S01]  /*5820*/  IMAD R7, R7, c[0x0][0x338], R2 ;  /* 0x0000ce0007077a24 */ /* 0x000fe200078e0202 */
[C---:B------:R-:W-:Y:S01]  /*5830*/  SHF.L.U64.HI R4, R3.reuse, 0x2, R4 ;  /* 0x0000000203047819 */ /* 0x040fe20000010204 */
[----:B------:R-:W-:Y:S01]  /*5840*/  IMAD.SHL.U32 R3, R3, 0x4, RZ ;  /* 0x0000000403037824 */ /* 0x000fe200078e00ff */
[----:B------:R-:W-:Y:S01]  /*5850*/  SEL R241, R241, RZ, !P1 ;  /* 0x000000fff1f17207 */ /* 0x000fe20004800000 */
[----:B------:R-:W-:-:S03]  /*5860*/  @P1 IMAD R6, R6, 0x3000, RZ ;  /* 0x0000300006061824 */ /* 0x000fc600078e02ff */
[----:B------:R-:W-:Y:S01]  /*5870*/  IADD3 R10, P0, R3, c[0x0][0x350], RZ ;  /* 0x0000d400030a7a10 */ /* 0x000fe20007f1e0ff */
[--C-:B------:R-:W-:Y:S01]  /*5880*/  @P1 IMAD.MOV.U32 R12, RZ, RZ, R6.reuse ;  /* 0x000000ffff0c1224 */ /* 0x100fe200078e0006 */
[----:B------:R-:W-:Y:S01]  /*5890*/  @P1 SHF.R.S32.HI R13, RZ, 0x1f, R6 ;  /* 0x0000001fff0d1819 */ /* 0x000fe20000011406 */
[----:B------:R-:W-:Y:S01]  /*58a0*/  @!P1 CS2R R12, SRZ ;  /* 0x00000000000c9805 */ /* 0x000fe2000001ff00 */
[----:B------:R-:W-:Y:S01]  /*58b0*/  IADD3.X R11, R4, c[0x0][0x354], RZ, P0, !PT ;  /* 0x0000d500040b7a10 */ /* 0x000fe200007fe4ff */
[----:B------:R-:W-:Y:S05]  /*58c0*/  @P2 BRA `(.L_x_138) ;  /* 0x0000005000002947 */ /* 0x000fea0003800000 */
.L_x_139:
[----:B------:R-:W2:Y:S01]  /*58d0*/  LDG.E.STRONG.GPU R2, [R10.64] ;  /* 0x0000000c0a027981 */ /* 0x000ea2000c1ef900 */
[----:B------:R-:W-:Y:S01]  /*58e0*/  YIELD ;  /* 0x0000000000007946 */ /* 0x000fe20003800000 */
[----:B--2---:R-:W-:Y:S01]  /*58f0*/  ISETP.NE.AND P0, PT, R2, R7, PT ;  /* 0x000000070200720c */ /* 0x004fe20003f05270 */
[----:B------:R-:W-:-:S12]  /*5900*/  CCTL.IVALL ;  /* 0x00000000ff00798f */ /* 0x000fd80002000000 */
[----:B------:R-:W-:Y:S05]  /*5910*/  @P0 BRA `(.L_x_139) ;  /* 0xffffffb000000947 */ /* 0x000fea000383ffff */
.L_x_138:
[----:B------:R-:W-:Y:S05]  /*5920*/  BSYNC B0 ;  /* 0x0000000000007941 */ /* 0x000fea0003800000 */
.L_x_137:
[----:B------:R-:W-:Y:S01]  /*5930*/  MOV R2, 0xffffffff ;  /* 0xffffffff00027802 */ /* 0x000fe20000000f00 */
[----:B------:R-:W-:Y:S05]  /*5940*/  BRA.CONV ~URZ, `(.L_x_140) ;  /* 0x000000237f007947 */ /* 0x000fea000b800000 */
[----:B------:R-:W-:Y:S02]  /*5950*/  MOV R6, 0x5970 ;  /* 0x0000597000067802 */ /* 0x000fe40000000f00 */
[----:B------:R-:W-:Y:S05]  /*5960*/  CALL.REL.NOINC `($__internal_1_$__cuda_sm70_warpsync) ;  /* 0x00000a9000007944 */ /* 0x000fea0003c00000 */
.L_x_140:
[----:B------:R-:W-:Y:S01]  /*5970*/  UIMAD UR5, UR6, 0x3000, URZ ;  /* 0x00003000060578a4 */ /* 0x000fe2000f8e023f */
[----:B------:R-:W-:Y:S01]  /*5980*/  SHF.R.S32.HI R9, RZ, 0x1f, R235 ;  /* 0x0000001fff097819 */ /* 0x000fe200000114eb */
[----:B------:R-:W-:Y:S01]  /*5990*/  IMAD R15, R5, c[0x0][0x328], RZ ;  /* 0x0000ca00050f7a24 */ /* 0x000fe200078e02ff */
[----:B------:R-:W-:-:S06]  /*59a0*/  NOP ;  /* 0x0000000000007918 */ /* 0x000fcc0000000000 */
[----:B------:R-:W-:Y:S01]  /*59b0*/  USHF.R.S32.HI UR4, URZ, 0x1f, UR5 ;  /* 0x0000001f3f047899 */ /* 0x000fe20008011405 */
[----:B------:R-:W-:Y:S01]  /*59c0*/  IADD3 R12, P1, P0, R12, UR5, R235 ;  /* 0x000000050c0c7c10 */ /* 0x000fe2000f83e0eb */
[----:B------:R-:W-:Y:S02]  /*59d0*/  IMAD R15, R8, c[0x0][0x32c], R15 ;  /* 0x0000cb00080f7a24 */ /* 0x000fe400078e020f */
[----:B------:R-:W-:Y:S02]  /*59e0*/  IMAD R6, R0, c[0x0][0x330], RZ ;  /* 0x0000cc0000067a24 */ /* 0x000fe400078e02ff */
[----:B------:R-:W-:Y:S02]  /*59f0*/  IADD3.X R13, R13, UR4, R9, P1, P0 ;  /* 0x000000040d0d7c10 */ /* 0x000fe40008fe0409 */
[----:B------:R-:W-:-:S03]  /*5a00*/  IMAD R6, R241, c[0x0][0x334], R6 ;  /* 0x0000cd00f1067a24 */ /* 0x000fc600078e0206 */
[----:B------:R-:W-:-:S05]  /*5a10*/  IMAD.WIDE.U32 R16, R8, c[0x0][0x328], R12 ;  /* 0x0000ca0008107a25 */ /* 0x000fca00078e000c */
[----:B------:R-:W-:-:S05]  /*5a20*/  IADD3 R17, R17, R15, RZ ;  /* 0x0000000f11117210 */ /* 0x000fca0007ffe0ff */
[----:B------:R-:W-:-:S05]  /*5a30*/  IMAD.WIDE.U32 R16, R241, c[0x0][0x330], R16 ;  /* 0x0000cc00f1107a25 */ /* 0x000fca00078e0010 */
[----:B------:R-:W-:Y:S02]  /*5a40*/  IADD3 R6, R17, R6, RZ ;  /* 0x0000000611067210 */ /* 0x000fe40007ffe0ff */
        /* <DEDUP_REMOVED lines=52> */
[----:B-1----:R-:W-:Y:S05]  /*5d90*/  CALL.REL.NOINC `($__internal_1_$__cuda_sm70_warpsync) ;  /* 0x0000066000007944 */ /* 0x002fea0003c00000 */
.L_x_141:
        /* <DEDUP_REMOVED lines=12> */
.L_x_143:
[----:B------:R-:W-:Y:S05]  /*5e60*/  BSYNC B0 ;  /* 0x0000000000007941 */ /* 0x000fea0003800000 */
.L_x_142:
[----:B--2---:R-:W-:Y:S01]  /*5e70*/  IADD3 R10, P0, R3, c[0x0][0x348], RZ ;  /* 0x0000d200030a7a10 */ /* 0x004fe20007f1e0ff */
[----:B------:R-:W-:Y:S03]  /*5e80*/  BSSY B0, `(.L_x_144) ;  /* 0x0000008000007945 */ /* 0x000fe60003800000 */
[----:B------:R-:W-:Y:S01]  /*5e90*/  IADD3.X R11, R4, c[0x0][0x34c], RZ, P0, !PT ;  /* 0x0000d300040b7a10 */ /* 0x000fe200007fe4ff */
[----:B------:R-:W-:Y:S05]  /*5ea0*/  @P2 BRA `(.L_x_145) ;  /* 0x0000005000002947 */ /* 0x000fea0003800000 */
.L_x_146:
[----:B------:R-:W2:Y:S01]  /*5eb0*/  LDG.E.STRONG.GPU R4, [R10.64] ;  /* 0x0000000c0a047981 */ /* 0x000ea2000c1ef900 */
[----:B------:R-:W-:Y:S01]  /*5ec0*/  YIELD ;  /* 0x0000000000007946 */ /* 0x000fe20003800000 */
[----:B--2---:R-:W-:Y:S01]  /*5ed0*/  ISETP.NE.AND P0, PT, R4, R7, PT ;  /* 0x000000070400720c */ /* 0x004fe20003f05270 */
[----:B------:R-:W-:-:S12]  /*5ee0*/  CCTL.IVALL ;  /* 0x00000000ff00798f */ /* 0x000fd80002000000 */
[----:B------:R-:W-:Y:S05]  /*5ef0*/  @P0 BRA `(.L_x_146) ;  /* 0xffffffb000000947 */ /* 0x000fea000383ffff */
.L_x_145:
[----:B------:R-:W-:Y:S05]  /*5f00*/  BSYNC B0 ;  /* 0x0000000000007941 */ /* 0x000fea0003800000 */
.L_x_144:
[----:B------:R-:W-:Y:S05]  /*5f10*/  BRA.CONV ~URZ, `(.L_x_147) ;  /* 0x000000237f007947 */ /* 0x000fea000b800000 */
[----:B------:R-:W-:Y:S02]  /*5f20*/  MOV R6, 0x5f40 ;  /* 0x00005f4000067802 */ /* 0x000fe40000000f00 */
[----:B-1----:R-:W-:Y:S05]  /*5f30*/  CALL.REL.NOINC `($__internal_1_$__cuda_sm70_warpsync) ;  /* 0x000004c000007944 */ /* 0x002fea0003c00000 */
.L_x_147:
[----:B------:R-:W-:Y:S01]  /*5f40*/  MOV R6, R12 ;  /* 0x0000000c00067202 */ /* 0x000fe20000000f00 */
[----:B------:R-:W-:Y:S01]  /*5f50*/  IMAD R5, R5, c[0x0][0x300], RZ ;  /* 0x0000c00005057a24 */ /* 0x000fe200078e02ff */
[----:B------:R-:W-:Y:S01]  /*5f60*/  MOV R7, R13 ;  /* 0x0000000d00077202 */ /* 0x000fe20000000f00 */
[----:B------:R-:W-:Y:S01]  /*5f70*/  IMAD R0, R0, c[0x0][0x308], RZ ;  /* 0x0000c20000007a24 */ /* 0x000fe200078e02ff */
[----:B------:R-:W-:-:S06]  /*5f80*/  NOP ;  /* 0x0000000000007918 */ /* 0x000fcc0000000000 */
[----:B------:R-:W-:-:S04]  /*5f90*/  IMAD.WIDE.U32 R6, R8, c[0x0][0x300], R6 ;  /* 0x0000c00008067a25 */ /* 0x000fc800078e0006 */
[----:B------:R-:W-:Y:S02]  /*5fa0*/  IMAD R5, R8, c[0x0][0x304], R5 ;  /* 0x0000c10008057a24 */ /* 0x000fe400078e0205 */
[----:B------:R-:W-:-:S03]  /*5fb0*/  IMAD R0, R241, c[0x0][0x30c], R0 ;  /* 0x0000c300f1007a24 */ /* 0x000fc600078e0200 */
        /* <DEDUP_REMOVED lines=55> */
[----:B-12---:R-:W-:Y:S05]  /*6330*/  CALL.REL.NOINC `($__internal_1_$__cuda_sm70_warpsync) ;  /* 0x000000c000007944 */ /* 0x006fea0003c00000 */
.L_x_148:
        /* <DEDUP_REMOVED lines=12> */
        .weak           $__internal_1_$__cuda_sm70_warpsync
        .type           $__internal_1_$__cuda_sm70_warpsync,@function
        .size           $__internal_1_$__cuda_sm70_warpsync,(.L_x_1389 - $__internal_1_$__cuda_sm70_warpsync)
$__internal_1_$__cuda_sm70_warpsync:
[----:B------:R-:W-:Y:S01]  /*6400*/  MOV R14, R6 ;  /* 0x00000006000e7202 */ /* 0x000fe20000000f00 */
[----:B------:R-:W-:Y:S04]  /*6410*/  WARPSYNC R2 ;  /* 0x0000000200007348 */ /* 0x000fe80003800000 */
[----:B------:R-:W-:-:S04]  /*6420*/  MOV R15, 0x0 ;  /* 0x00000000000f7802 */ /* 0x000fc80000000f00 */
[----:B------:R-:W-:Y:S05]  /*6430*/  RET.REL.NODEC R14 `(_ZN7cutlass13device_kernelIN5flash19enable_sm80_to_sm89INS1_16FlashAttnBwdSm80INS1_25CollectiveMainloopBwdSm80ILi2ELi1EN4cute5tupleIJNS5_1CILi64EEENS7_ILi128EEENS7_ILi96EEEEEENS_6half_tEfNS_4arch4Sm80ELb0ELb0ELb0ELb1ELb1ELb0ELb0ELb0ELi2ELi2ELi4ELi2ELb1EEENS1_24CollectiveEpilogueBwdGQAISB_fSE_Li256ELb1ELb1EEENS1_19SingleTileSchedulerILb1ELb0ELb0ELi128EEEEEEEEEvNT_6ParamsE) ;  /* 0xffff9bc00e007950 */ /* 0x000fea0003c3ffff */
.L_x_149:
        /* <DEDUP_REMOVED lines=12> */
.L_x_1389:


//--------------------- .text._ZN7cutlass13device_kernelIN5flash19enable_sm80_to_sm89INS1_16FlashAttnBwdSm80INS1_25CollectiveMainloopBwdSm80ILi2ELi1EN4cute5tupleIJNS5_1CILi64EEENS7_ILi128EEENS7_ILi96EEEEEENS_6half_tEfNS_4arch4Sm80ELb0ELb1ELb0ELb0ELb0ELb0ELb0ELb0ELi2ELi2ELi4ELi2ELb1EEENS1_21CollectiveEpilogueBwdISB_SC_SE_Li256ELb0ELb0ELi2EEENS1_19SingleTileSchedulerILb0ELb0ELb0ELi128EEEEEEEEEvNT_6ParamsE --------------------------
	.section	.text._ZN7cutlass13device_kernelIN5flash19enable_sm80_to_sm89INS1_16FlashAttnBwdSm80INS1_25CollectiveMainloopBwdSm80ILi2ELi1EN4cute5tupleIJNS5_1CILi64EEENS7_ILi128EEENS7_ILi96EEEEEENS_6half_tEfNS_4arch4Sm80ELb0ELb1ELb0ELb0ELb0ELb0ELb0ELb0ELi2ELi2ELi4ELi2ELb1EEENS1_21CollectiveEpilogueBwdISB_SC_SE_Li256ELb0ELb0ELi2EEENS1_19SingleTileSchedulerILb0ELb0ELb0ELi128EEEEEEEEEvNT_6ParamsE,"ax",@progbits
	.sectioninfo	@"SHI_REGISTERS=255"
	.align	128
.text._ZN7cutlass13device_kernelIN5flash19enable_sm80_to_sm89INS1_16FlashAttnBwdSm80INS1_25CollectiveMainloopBwdSm80ILi2ELi1EN4cute5tupleIJNS5_1CILi64EEENS7_ILi128EEENS7_ILi96EEEEEENS_6half_tEfNS_4arch4Sm80ELb0ELb1ELb0ELb0ELb0ELb0ELb0ELb0ELi2ELi2ELi4ELi2ELb1EEENS1_21CollectiveEpilogueBwdISB_SC_SE_Li256ELb0ELb0ELi2EEENS1_19SingleTileSchedulerILb0ELb0ELb0ELi128EEEEEEEEEvNT_6ParamsE:
        .type           _ZN7cutlass13device_kernelIN5flash19enable_sm80_to_sm89INS1_16FlashAttnBwdSm80INS1_25CollectiveMainloopBwdSm80ILi2ELi1EN4cute5tupleIJNS5_1CILi64EEENS7_ILi128EEENS7_ILi96EEEEEENS_6half_tEfNS_4arch4Sm80ELb0ELb1ELb0ELb0ELb0ELb0ELb0ELb0ELi2ELi2ELi4ELi2ELb1EEENS1_21CollectiveEpilogueBwdISB_SC_SE_Li256ELb0ELb0ELi2EEENS1_19SingleTileSchedulerILb0ELb0ELb0ELi128EEEEEEEEEvNT_6ParamsE,@function
        .size           _ZN7cutlass13device_kernelIN5flash19enable_sm80_to_sm89INS1_16FlashAttnBwdSm80INS1_25CollectiveMainloopBwdSm80ILi2ELi1EN4cute5tupleIJNS5_1CILi64EEENS7_ILi128EEENS7_ILi96EEEEEENS_6half_tEfNS_4arch4Sm80ELb0ELb1ELb0ELb0ELb0ELb0ELb0ELb0ELi2ELi2ELi4ELi2ELb1EEENS1_21CollectiveEpilogueBwdISB_SC_SE_Li256ELb0ELb0ELi2EEENS1_19SingleTileSchedulerILb0ELb0ELb0ELi128EEEEEEEEEvNT_6ParamsE,(.L_x_1391 - _ZN7cutlass13device_kernelIN5flash19enable_sm80_to_sm89INS1_16FlashAttnBwdSm80INS1_25CollectiveMainloopBwdSm80ILi2ELi1EN4cute5tupleIJNS5_1CILi64EEENS7_ILi128EEENS7_ILi96EEEEEENS_6half_tEfNS_4arch4Sm80ELb0ELb1ELb0ELb0ELb0ELb0ELb0ELb0ELi2ELi2ELi4ELi2ELb1EEENS1_21CollectiveEpilogueBwdISB_SC_SE_Li256ELb0ELb0ELi2EEENS1_19SingleTileSchedulerILb0ELb0ELb0ELi128EEEEEEEEEvNT_6ParamsE)
        .other          _ZN7cutlass13device_kernelIN5flash19enable_sm80_to_sm89INS1_16FlashAttnBwdSm80INS1_25CollectiveMainloopBwdSm80ILi2ELi1EN4cute5tupleIJNS5_1CILi64EEENS7_ILi128EEENS7_ILi96EEEEEENS_6half_tEfNS_4arch4Sm80ELb0ELb1ELb0ELb0ELb0ELb0ELb0ELb0ELi2ELi2ELi4ELi2ELb1EEENS1_21CollectiveEpilogueBwdISB_SC_SE_Li256ELb0ELb0ELi2EEENS1_19SingleTileSchedulerILb0ELb0ELb0ELi128EEEEEEEEEvNT_6ParamsE,@"STO_CUDA_ENTRY STV_DEFAULT"
_ZN7cutlass13device_kernelIN5flash19enable_sm80_to_sm89INS1_16FlashAttnBwdSm80INS1_25CollectiveMainloopBwdSm80ILi2ELi1EN4cute5tupleIJNS5_1CILi64EEENS7_ILi128EEENS7_ILi96EEEEEENS_6half_tEfNS_4arch4Sm80ELb0ELb1ELb0ELb0ELb0ELb0ELb0ELb0ELi2ELi2ELi4ELi2ELb1EEENS1_21CollectiveEpilogueBwdISB_SC_SE_Li256ELb0ELb0ELi2EEENS1_19SingleTileSchedulerILb0ELb0ELb0ELi128EEEEEEEEEvNT_6ParamsE:
[----:B------:R-:W-:-:S03]  /*0000*/  MOV R1, c[0x0][0x28] ;  /* 0x00000a0000017a02 */ /* 0x000fc60000000f00 */
[----:B------:R-:W1:Y:S01]  /*0010*/  S2UR UR11, SR_CTAID.Z ;  /* 0x00000000000b79c3 */ /* 0x000e620000002700 */
[----:B------:R-:W-:Y:S02]  /*0020*/  IADD3 R1, R1, -0x50, RZ ;  /* 0xffffffb001017810 */ /* 0x000fe40007ffe0ff */
[----:B-1----:R-:W-:-:S13]  /*0030*/  ISETP.LE.AND P0, PT, RZ, UR11, PT ;  /* 0x0000000bff007c0c */ /* 0x002fda000bf03270 */
[----:B------:R-:W-:Y:S05]  /*0040*/  @!P0 EXIT ;  /* 0x000000000000894d */ /* 0x000fea0003800000 */
[----:B------:R-:W1:Y:S01]  /*0050*/  S2R R4, SR_TID.X ;  /* 0x0000000000047919 */ /* 0x000e620000002100 */
[----:B------:R-:W2:Y:S01]  /*0060*/  S2UR UR10, SR_CTAID.X ;  /* 0x00000000000a79c3 */ /* 0x000ea20000002500 */
[----:B------:R-:W-:Y:S02]  /*0070*/  ULDC UR5, c[0x0][0x168] ;  /* 0x00005a0000057ab9 */ /* 0x000fe40000000800 */
[----:B------:R-:W-:-:S04]  /*0080*/  UIADD3 UR5, UR5, 0x3f, URZ ;  /* 0x0000003f05057890 */ /* 0x000fc8000fffe03f */
[----:B------:R-:W-:Y:S01]  /*0090*/  USHF.R.S32.HI UR4, URZ, 0x1f, UR5 ;  /* 0x0000001f3f047899 */ /* 0x000fe20008011405 */
[----:B------:R-:W3:Y:S03]  /*00a0*/  S2UR UR20, SR_CTAID.Y ;  /* 0x00000000001479c3 */ /* 0x000ee60000002600 */
[----:B------:R-:W-:-:S04]  /*00b0*/  ULEA.HI UR4, UR4, UR5, URZ, 0x6 ;  /* 0x0000000504047291 */ /* 0x000fc8000f8f303f */
[----:B------:R-:W-:Y:S01]  /*00c0*/  USHF.R.S32.HI UR14, URZ, 0x6, UR4 ;  /* 0x000000063f0e7899 */ /* 0x000fe20008011404 */
[----:B-1----:R1:W-:Y:S01]  /*00d0*/  STL [R1+0x10], R4 ;  /* 0x0000100401007387 */ /* 0x0023e20000100800 */
[----:B--2---:R-:W-:-:S13]  /*00e0*/  ISETP.LE.AND P0, PT, RZ, UR10, PT ;  /* 0x0000000aff007c0c */ /* 0x004fda000bf03270 */
[----:B---3--:R-:W-:Y:S05]  /*00f0*/  @!P0 BRA `(.L_x_150) ;  /* 0x000000c000008947 */ /* 0x008fea0003800000 */
[----:B------:R-:W-:Y:S02]  /*0100*/  ULDC UR4, c[0x0][0x168] ;  /* 0x00005a0000047ab9 */ /* 0x000fe40000000800 */
[----:B------:R-:W-:-:S04]  /*0110*/  ULEA UR4, UR10, UR4, 0x7 ;  /* 0x000000040a047291 */ /* 0x000fc8000f8e383f */
[----:B------:R-:W-:-:S03]  /*0120*/  UIADD3 UR5, UR4, 0xbf, URZ ;  /* 0x000000bf04057890 */ /* 0x000fc6000fffe03f */
[----:B------:R-:W-:Y:S02]  /*0130*/  ULDC UR4, c[0x0][0x198] ;  /* 0x0000660000047ab9 */ /* 0x000fe40000000800 */
[----:B------:R-:W-:-:S03]  /*0140*/  UIADD3 UR4, UR5, -UR4, URZ ;  /* 0x8000000405047290 */ /* 0x000fc6000fffe03f */
[----:B------:R-:W-:Y:S02]  /*0150*/  ULDC UR5, c[0x0][0x2a0] ;  /* 0x0000a80000057ab9 */ /* 0x000fe40000000800 */
[----:B------:R-:W-:-:S04]  /*0160*/  UIADD3 UR5, UR4, UR5, URZ ;  /* 0x0000000504057290 */ /* 0x000fc8000fffe03f */
[----:B------:R-:W-:-:S04]  /*0170*/  USHF.R.S32.HI UR4, URZ, 0x1f, UR5 ;  /* 0x0000001f3f047899 */ /* 0x000fc80008011405 */
[----:B------:R-:W-:-:S04]  /*0180*/  ULEA.HI UR4, UR4, UR5, URZ, 0x6 ;  /* 0x0000000504047291 */ /* 0x000fc8000f8f303f */
[----:B------:R-:W-:-:S04]  /*0190*/  USHF.R.S32.HI UR4, URZ, 0x6, UR4 ;  /* 0x000000063f047899 */ /* 0x000fc80008011404 */
[----:B------:R-:W-:-:S04]  /*01a0*/  UISETP.LT.AND UP0, UPT, UR14, UR4, UPT ;  /* 0x000000040e00728c */ /* 0x000fc8000bf01270 */
[----:B------:R-:W-:Y:S02]  /*01b0*/  USEL UR14, UR14, UR4, UP0 ;  /* 0x000000040e0e7287 */ /* 0x000fe40008000000 */
.L_x_150:
[----:B------:R-:W-:Y:S01]  /*01c0*/  USHF.L.U32 UR13, UR10, 0x7, URZ ;  /* 0x000000070a0d7899 */ /* 0x000fe2000800063f */
[----:B------:R-:W-:Y:S01]  /*01d0*/  PLOP3.LUT P1, PT, PT, PT, PT, 0x80, 0x0 ;  /* 0x000000000000781c */ /* 0x000fe20003f2f070 */
[----:B------:R-:W-:Y:S01]  /*01e0*/  ULDC UR5, c[0x0][0x168] ;  /* 0x00005a0000057ab9 */ /* 0x000fe20000000800 */
[----:B------:R-:W-:Y:S01]  /*01f0*/  CS2R R126, SRZ ;  /* 0x00000000007e7805 */ /* 0x000fe2000001ff00 */
[----:B------:R-:W-:Y:S01]  /*0200*/  UIADD3 UR5, UR13, UR5, URZ ;  /* 0x000000050d057290 */ /* 0x000fe2000fffe03f */
[----:B------:R-:W-:Y:S01]  /*0210*/  CS2R R124, SRZ ;  /* 0x00000000007c7805 */ /* 0x000fe2000001ff00 */
[----:B------:R-:W-:Y:S01]  /*0220*/  ULDC UR4, c[0x0][0x198] ;  /* 0x0000660000047ab9 */ /* 0x000fe20000000800 */
[----:B------:R-:W-:Y:S01]  /*0230*/  CS2R R130, SRZ ;  /* 0x0000000000827805 */ /* 0x000fe2000001ff00 */
[----:B------:R-:W-:Y:S01]  /*0240*/  UIADD3 UR4, UR5, -UR4, URZ ;  /* 0x8000000405047290 */ /* 0x000fe2000fffe03f */
[----:B------:R-:W-:Y:S01]  /*0250*/  CS2R R12, SRZ ;  /* 0x00000000000c7805 */ /* 0x000fe2000001ff00 */
[----:B------:R-:W-:Y:S01]  /*0260*/  ULDC.64 UR22, c[0x0][0x118] ;  /* 0x0000460000167ab9 */ /* 0x000fe20000000a00 */
[----:B------:R-:W-:Y:S01]  /*0270*/  IMAD.MOV.U32 R128, RZ, RZ, RZ ;  /* 0x000000ffff807224 */ /* 0x000fe200078e00ff */
[----:B------:R-:W-:Y:S01]  /*0280*/  MOV R122, RZ ;  /* 0x000000ff007a7202 */ /* 0x000fe20000000f00 */
[----:B------:R-:W-:Y:S01]  /*0290*/  IMAD.MOV.U32 R15, RZ, RZ, RZ ;  /* 0x000000ffff0f7224 */ /* 0x000fe200078e00ff */
[----:B------:R-:W-:Y:S01]  /*02a0*/  CS2R R16, SRZ ;  /* 0x0000000000107805 */ /* 0x000fe2000001ff00 */
[----:B------:R-:W-:Y:S01]  /*02b0*/  IMAD.U32 R0, RZ, RZ, UR4 ;  /* 0x00000004ff007e24 */ /* 0x000fe2000f8e00ff */
[----:B------:R-:W-:Y:S01]  /*02c0*/  MOV R118, RZ ;  /* 0x000000ff00767202 */ /* 0x000fe20000000f00 */
[----:B------:R-:W-:Y:S01]  /*02d0*/  IMAD.MOV.U32 R120, RZ, RZ, RZ ;  /* 0x000000ffff787224 */ /* 0x000fe200078e00ff */
[----:B------:R-:W-:Y:S01]  /*02e0*/  CS2R R18, SRZ ;  /* 0x0000000000127805 */ /* 0x000fe2000001ff00 */
[----:B------:R-:W-:Y:S01]  /*02f0*/  IMAD.MOV.U32 R116, RZ, RZ, RZ ;  /* 0x000000ffff747224 */ /* 0x000fe200078e00ff */
[----:B------:R-:W-:Y:S01]  /*0300*/  IADD3 R0, R0, -c[0x0][0x2a4], RZ ;  /* 0x8000a90000007a10 */ /* 0x000fe20007ffe0ff */
[----:B------:R-:W-:Y:S01]  /*0310*/  IMAD.MOV.U32 R110, RZ, RZ, RZ ;  /* 0x000000ffff6e7224 */ /* 0x000fe200078e00ff */
[----:B------:R-:W-:Y:S01]  /*0320*/  MOV R108, RZ ;  /* 0x000000ff006c7202 */ /* 0x000fe20000000f00 */
[----:B------:R-:W-:Y:S01]  /*0330*/  CS2R R20, SRZ ;  /* 0x0000000000147805 */ /* 0x000fe2000001ff00 */
[----:B------:R-:W-:Y:S01]  /*0340*/  SHF.R.S32.HI R2, RZ, 0x1f, R0 ;  /* 0x0000001fff027819 */ /* 0x000fe20000011400 */
[----:B------:R-:W-:Y:S01]  /*0350*/  IMAD.MOV.U32 R114, RZ, RZ, RZ ;  /* 0x000000ffff727224 */ /* 0x000fe200078e00ff */
[----:B------:R-:W-:Y:S01]  /*0360*/  MOV R112, RZ ;  /* 0x000000ff00707202 */ /* 0x000fe20000000f00 */
[----:B------:R-:W-:Y:S01]  /*0370*/  CS2R R22, SRZ ;  /* 0x0000000000167805 */ /* 0x000fe2000001ff00 */
[----:B------:R-:W-:Y:S01]  /*0380*/  LEA.HI R0, R2, R0, RZ, 0x6 ;  /* 0x0000000002007211 */ /* 0x000fe200078f30ff */
[----:B------:R-:W-:Y:S01]  /*0390*/  IMAD.MOV.U32 R106, RZ, RZ, RZ ;  /* 0x000000ffff6a7224 */ /* 0x000fe200078e00ff */
[----:B------:R-:W-:Y:S01]  /*03a0*/  MOV R104, RZ ;  /* 0x000000ff00687202 */ /* 0x000fe20000000f00 */
[----:B------:R-:W-:Y:S01]  /*03b0*/  CS2R R24, SRZ ;  /* 0x0000000000187805 */ /* 0x000fe2000001ff00 */
[----:B------:R-:W2:Y:S01]  /*03c0*/  R2UR UR12, R0 ;  /* 0x00000000000c73c2 */ /* 0x000ea200000e0000 */
[----:B------:R-:W-:Y:S01]  /*03d0*/  IMAD.MOV.U32 R102, RZ, RZ, RZ ;  /* 0x000000ffff667224 */ /* 0x000fe200078e00ff */
[----:B------:R-:W-:Y:S01]  /*03e0*/  MOV R100, RZ ;  /* 0x000000ff00647202 */ /* 0x000fe20000000f00 */
[----:B------:R-:W-:Y:S01]  /*03f0*/  CS2R R26, SRZ ;  /* 0x00000000001a7805 */ /* 0x000fe2000001ff00 */
        /* <DEDUP_REMOVED lines=20> */
[----:B--2---:R-:W-:Y:S01]  /*0540*/  USHF.R.S32.HI UR12, URZ, 0x6, UR12 ;  /* 0x000000063f0c7899 */ /* 0x004fe2000801140c */
[----:B------:R-:W-:Y:S01]  /*0550*/  CS2R R60, SRZ ;  /* 0x00000000003c7805 */ /* 0x000fe2000001ff00 */
[----:B------:R-:W-:Y:S01]  /*0560*/  CS2R R66, SRZ ;  /* 0x0000000000427805 */ /* 0x000fe2000001ff00 */
[----:B------:R-:W-:Y:S01]  /*0570*/  CS2R R64, SRZ ;  /* 0x0000000000407805 */ /* 0x000fe2000001ff00 */
[----:B------:R-:W-:Y:S01]  /*0580*/  UISETP.LT.AND UP0, UPT, URZ, UR12, UPT ;  /* 0x0000000c3f00728c */ /* 0x000fe2000bf01270 */
[----:B------:R-:W-:Y:S01]  /*0590*/  CS2R R58, SRZ ;  /* 0x00000000003a7805 */ /* 0x000fe2000001ff00 */
[----:B------:R-:W-:Y:S01]  /*05a0*/  CS2R R56, SRZ ;  /* 0x0000000000387805 */ /* 0x000fe2000001ff00 */
[----:B------:R-:W-:Y:S01]  /*05b0*/  CS2R R54, SRZ ;  /* 0x0000000000367805 */ /* 0x000fe2000001ff00 */
[----:B------:R-:W-:Y:S01]  /*05c0*/  USEL UR12, URZ, UR12, !UP0 ;  /* 0x0000000c3f0c7287 */ /* 0x000fe2000c000000 */
[----:B------:R-:W-:Y:S01]  /*05d0*/  CS2R R52, SRZ ;  /* 0x0000000000347805 */ /* 0x000fe2000001ff00 */
[----:B------:R-:W-:Y:S01]  /*05e0*/  CS2R R46, SRZ ;  /* 0x00000000002e7805 */ /* 0x000fe2000001ff00 */
[----:B------:R-:W-:Y:S01]  /*05f0*/  CS2R R44, SRZ ;  /* 0x00000000002c7805 */ /* 0x000fe2000001ff00 */
[----:B------:R-:W-:Y:S01]  /*0600*/  UISETP.GT.AND UP0, UPT, UR14, UR12, UPT ;  /* 0x0000000c0e00728c */ /* 0x000fe2000bf04270 */
[----:B------:R-:W-:Y:S01]  /*0610*/  CS2R R50, SRZ ;  /* 0x0000000000327805 */ /* 0x000fe2000001ff00 */
[----:B------:R-:W-:Y:S01]  /*0620*/  CS2R R48, SRZ ;  /* 0x0000000000307805 */ /* 0x000fe2000001ff00 */
[----:B------:R-:W-:Y:S01]  /*0630*/  CS2R R42, SRZ ;  /* 0x00000000002a7805 */ /* 0x000fe2000001ff00 */
[----:B------:R-:W-:Y:S01]  /*0640*/  CS2R R40, SRZ ;  /* 0x0000000000287805 */ /* 0x000fe2000001ff00 */
[----:B------:R-:W-:Y:S01]  /*0650*/  CS2R R38, SRZ ;  /* 0x0000000000267805 */ /* 0x000fe2000001ff00 */
[----:B------:R-:W-:Y:S01]  /*0660*/  PLOP3.LUT P0, PT, PT, PT, UP0, 0x80, 0x0 ;  /* 0x000000000000781c */ /* 0x000fe20003f0f008 */
[----:B------:R-:W-:-:S12]  /*0670*/  CS2R R36, SRZ ;  /* 0x0000000000247805 */ /* 0x000fd8000001ff00 */
[----:B------:R-:W-:Y:S05]  /*0680*/  @!P0 BRA `(.L_x_151) ;  /* 0x00005ee000008947 */ /* 0x000fea0003800000 */
[----:B------:R-:W-:Y:S01]  /*0690*/  USHF.R.S32.HI UR18, URZ, 0x1f, UR20 ;  /* 0x0000001f3f127899 */ /* 0x000fe20008011414 */
[--C-:B------:R-:W-:Y:S01]  /*06a0*/  IMAD.MOV.U32 R134, RZ, RZ, R4.reuse ;  /* 0x000000ffff867224 */ /* 0x100fe200078e0004 */
[----:B------:R-:W-:Y:S01]  /*06b0*/  ULDC.64 UR4, c[0x0][0x288] ;  /* 0x0000a20000047ab9 */ /* 0x000fe20000000a00 */
[----:B------:R-:W-:Y:S01]  /*06c0*/  IMAD.MOV.U32 R134, RZ, RZ, R4 ;  /* 0x000000ffff867224 */ /* 0x000fe200078e0004 */
[----:B------:R-:W-:Y:S01]  /*06d0*/  UIMAD UR4, UR18, UR4, URZ ;  /* 0x00000004120472a4 */ /* 0x000fe2000f8e023f */
[----:B------:R-:W-:Y:S01]  /*06e0*/  IMAD.MOV.U32 R135, RZ, RZ, R5 ;  /* 0x000000ffff877224 */ /* 0x000fe200078e0005 */
[----:B------:R-:W-:Y:S01]  /*06f0*/  ULDC.64 UR6, c[0x0][0x270] ;  /* 0x00009c0000067ab9 */ /* 0x000fe20000000a00 */
[----:B------:R-:W-:Y:S01]  /*0700*/  IMAD.SHL.U32 R6, R134, 0x4, RZ ;  /* 0x0000000486067824 */ /* 0x000fe200078e00ff */
[----:B------:R-:W-:Y:S01]  /*0710*/  UIMAD UR21, UR20, UR5, UR4 ;  /* 0x00000005141572a4 */ /* 0x000fe2000f8e0204 */
[----:B------:R-:W-:Y:S01]  /*0720*/  SHF.R.S32.HI R135, RZ, 0x1f, R134 ;  /* 0x0000001fff877819 */ /* 0x000fe20000011486 */
[----:B-1----:R-:W-:Y:S01]  /*0730*/  IMAD.U32 R4, RZ, RZ, UR20 ;  /* 0x00000014ff047e24 */ /* 0x002fe2000f8e00ff */
[----:B------:R-:W-:Y:S01]  /*0740*/  ULDC.64 UR4, c[0x0][0x290] ;  /* 0x0000a40000047ab9 */ /* 0x000fe20000000a00 */
[--C-:B------:R-:W-:Y:S01]  /*0750*/  SHF.R.S32.HI R7, RZ, 0x1f, R6.reuse ;  /* 0x0000001fff077819 */ /* 0x100fe20000011406 */
[----:B------:R-:W-:Y:S01]  /*0760*/  UIMAD.WIDE.U32 UR24, UR11, UR4, URZ ;  /* 0x000000040b1872a5 */ /* 0x000fe2000f8e003f */
[----:B------:R-:W-:Y:S01]  /*0770*/  IMAD.U32 R2, RZ, RZ, UR20 ;  /* 0x00000014ff027e24 */ /* 0x000fe2000f8e00ff */
[----:B------:R-:W-:Y:S01]  /*0780*/  STL [R1+0x14], R135 ;  /* 0x0000148701007387 */ /* 0x000fe20000100800 */
[----:B------:R-:W-:Y:S01]  /*0790*/  UIMAD UR6, UR18, UR6, URZ ;  /* 0x00000006120672a4 */ /* 0x000fe2000f8e023f */
[--C-:B------:R-:W-:Y:S01]  /*07a0*/  IMAD.WIDE.U32 R4, R4, c[0x0][0x270], R6.reuse ;  /* 0x00009c0004047a25 */ /* 0x100fe200078e0006 */
[----:B------:R-:W-:Y:S01]  /*07b0*/  USHF.L.U32 UR15, UR12, 0x6, URZ ;  /* 0x000000060c0f7899 */ /* 0x000fe2000800063f */
[----:B------:R1:W-:Y:S01]  /*07c0*/  STL.64 [R1], R6 ;  /* 0x0000000601007387 */ /* 0x0003e20000100a00 */
[----:B------:R-:W-:Y:S01]  /*07d0*/  ISETP.GT.AND P2, PT, R134, 0xf, PT ;  /* 0x0000000f8600780c */ /* 0x000fe20003f44270 */
[----:B------:R-:W-:Y:S01]  /*07e0*/  IMAD.WIDE.U32 R2, R2, c[0x0][0x288], R6 ;  /* 0x0000a20002027a25 */ /* 0x000fe200078e0006 */
[--C-:B------:R-:W-:Y:S01]  /*07f0*/  SHF.R.S32.HI R34, RZ, 0x1f, R134.reuse ;  /* 0x0000001fff227819 */ /* 0x100fe20000011486 */
[----:B------:R-:W-:Y:S01]  /*0800*/  UIMAD UR8, UR20, UR7, UR6 ;  /* 0x00000007140872a4 */ /* 0x000fe2000f8e0206 */
[----:B------:R-:W-:Y:S01]  /*0810*/  CS2R R130, SRZ ;  /* 0x0000000000827805 */ /* 0x000fe2000001ff00 */
[----:B------:R-:W-:Y:S01]  /*0820*/  IMAD.U32 R0, RZ, RZ, UR20 ;  /* 0x00000014ff007e24 */ /* 0x000fe2000f8e00ff */
[----:B------:R-:W-:Y:S01]  /*0830*/  ULDC.64 UR6, c[0x0][0x278] ;  /* 0x00009e0000067ab9 */ /* 0x000fe20000000a00 */
[-C--:B------:R-:W-:Y:S01]  /*0840*/  LEA.HI R29, R34, R134.reuse, RZ, 0x3 ;  /* 0x00000086221d7211 */ /* 0x080fe200078f18ff */
[----:B------:R-:W-:Y:S01]  /*0850*/  UIMAD.WIDE.U32 UR16, UR11, UR6, URZ ;  /* 0x000000060b1072a5 */ /* 0x000fe2000f8e003f */
[----:B------:R-:W-:Y:S01]  /*0860*/  IMAD.WIDE.U32 R24, R0, c[0x0][0x238], R134 ;  /* 0x00008e0000187a25 */ /* 0x000fe200078e0086 */
[-C--:B------:R-:W-:Y:S01]  /*0870*/  LEA.HI R26, R34, R134.reuse, RZ, 0x5 ;  /* 0x00000086221a7211 */ /* 0x080fe200078f28ff */
[----:B------:R-:W-:Y:S01]  /*0880*/  USHF.R.S32.HI UR19, URZ, 0x1f, UR11 ;  /* 0x0000001f3f137899 */ /* 0x000fe2000801140b */
[----:B------:R-:W-:Y:S01]  /*0890*/  CS2R R128, SRZ ;  /* 0x0000000000807805 */ /* 0x000fe2000001ff00 */
[----:B------:R-:W-:Y:S01]  /*08a0*/  IMAD.U32 R0, RZ, RZ, UR15 ;  /* 0x0000000fff007e24 */ /* 0x000fe2000f8e00ff */
[----:B------:R-:W-:Y:S01]  /*08b0*/  SHF.R.S32.HI R21, RZ, 0x5, R26 ;  /* 0x00000005ff157819 */ /* 0x000fe2000001141a */
[----:B------:R-:W-:Y:S01]  /*08c0*/  ULDC UR28, c[0x0][0x250] ;  /* 0x00009400001c7ab9 */ /* 0x000fe20000000800 */
[----:B------:R-:W-:Y:S01]  /*08d0*/  IMAD.MOV.U32 R223, RZ, RZ, 0x20 ;  /* 0x00000020ffdf7424 */ /* 0x000fe200078e00ff */
[----:B------:R-:W-:Y:S01]  /*08e0*/  CS2R R126, SRZ ;  /* 0x00000000007e7805 */ /* 0x000fe2000001ff00 */
[----:B------:R-:W-:Y:S01]  /*08f0*/  @!P2 IADD3 R28, P4, P3, R0, UR16, R4 ;  /* 0x00000010001cac10 */ /* 0x000fe2000fb9e004 */
[----:B------:R-:W-:Y:S01]  /*0900*/  IMAD.SHL.U32 R0, R29, 0x8, RZ ;  /* 0x000000081d007824 */ /* 0x000fe200078e00ff */
[----:B------:R-:W-:Y:S01]  /*0910*/  CS2R R124, SRZ ;  /* 0x00000000007c7805 */ /* 0x000fe2000001ff00 */
[----:B------:R-:W-:Y:S01]  /*0920*/  IMAD.U32 R4, RZ, RZ, UR10 ;  /* 0x0000000aff047e24 */ /* 0x000fe2000f8e00ff */
[----:B------:R-:W-:Y:S01]  /*0930*/  CS2R R122, SRZ ;  /* 0x00000000007a7805 */ /* 0x000fe2000001ff00 */
[----:B------:R-:W-:Y:S01]  /*0940*/  IMAD.MOV.U32 R225, RZ, RZ, 0x10 ;  /* 0x00000010ffe17424 */ /* 0x000fe200078e00ff */
[----:B------:R-:W-:Y:S01]  /*0950*/  LOP3.LUT R0, R0, 0xc0, RZ, 0xc0, !PT ;  /* 0x000000c000007812 */ /* 0x000fe200078ec0ff */
[----:B------:R-:W-:Y:S01]  /*0960*/  CS2R R120, SRZ ;  /* 0x0000000000787805 */ /* 0x000fe2000001ff00 */
[----:B-1----:R-:W-:Y:S01]  /*0970*/  IMAD.U32 R6, RZ, RZ, UR24 ;  /* 0x00000018ff067e24 */ /* 0x002fe2000f8e00ff */
[----:B------:R-:W-:Y:S01]  /*0980*/  UMOV UR24, UR20 ;  /* 0x0000001400187c82 */ /* 0x000fe20008000000 */
[----:B------:R-:W-:Y:S01]  /*0990*/  IMAD.U32 R7, RZ, RZ, UR25 ;  /* 0x00000019ff077e24 */ /* 0x000fe2000f8e00ff */
[----:B------:R-:W-:Y:S01]  /*09a0*/  IADD3 R7, R5, UR8, RZ ;  /* 0x0000000805077c10 */ /* 0x000fe2000fffe0ff */
[----:B------:R-:W-:Y:S01]  /*09b0*/  ULDC.64 UR8, c[0x0][0x248] ;  /* 0x0000920000087ab9 */ /* 0x000fe20000000a00 */
[----:B------:R-:W-:Y:S01]  /*09c0*/  IADD3 R30, P1, P0, R2, UR15, R6 ;  /* 0x0000000f021e7c10 */ /* 0x000fe2000f83e006 */
[----:B------:R-:W-:Y:S01]  /*09d0*/  UISETP.NE.AND UP0, UPT, UR8, 0x1, UPT ;  /* 0x000000010800788c */ /* 0x000fe2000bf05270 */
[----:B------:R-:W-:Y:S01]  /*09e0*/  IADD3 R6, R3, UR21, RZ ;  /* 0x0000001503067c10 */ /* 0x000fe2000fffe0ff */
[----:B------:R-:W-:Y:S01]  /*09f0*/  UIMAD.WIDE.U32 UR26, UR20, UR9, URZ ;  /* 0x00000009141a72a5 */ /* 0x000fe2000f8e003f */
[----:B------:R-:W-:Y:S01]  /*0a00*/  LEA.HI R3, R34, R134, RZ, 0x2 ;  /* 0x0000008622037211 */ /* 0x000fe200078f10ff */
[----:B------:R-:W-:Y:S01]  /*0a10*/  UIMAD UR8, UR19, UR6, URZ ;  /* 0x00000006130872a4 */ /* 0x000fe2000f8e023f */
[----:B------:R-:W-:Y:S01]  /*0a20*/  CS2R R118, SRZ ;  /* 0x0000000000767805 */ /* 0x000fe2000001ff00 */
[----:B------:R-:W-:Y:S01]  /*0a30*/  UIMAD UR9, UR19, UR4, URZ ;  /* 0x00000004130972a4 */ /* 0x000fe2000f8e023f */
[----:B------:R-:W-:Y:S01]  /*0a40*/  LOP3.LUT R2, R3, 0xfffffffc, RZ, 0xc0, !PT ;  /* 0xfffffffc03027812 */ /* 0x000fe200078ec0ff */
[----:B------:R-:W-:Y:S01]  /*0a50*/  USHF.R.S32.HI UR21, URZ, 0x1f, UR15 ;  /* 0x0000001f3f157899 */ /* 0x000fe2000801140f */
[----:B------:R-:W-:Y:S01]  /*0a60*/  SHF.R.S32.HI R246, RZ, 0x2, R3 ;  /* 0x00000002fff67819 */ /* 0x000fe20000011403 */
[----:B------:R-:W-:Y:S01]  /*0a70*/  UIMAD UR8, UR11, UR7, UR8 ;  /* 0x000000070b0872a4 */ /* 0x000fe2000f8e0208 */
[----:B------:R-:W-:Y:S01]  /*0a80*/  CS2R R116, SRZ ;  /* 0x0000000000747805 */ /* 0x000fe2000001ff00 */
[----:B------:R-:W-:Y:S01]  /*0a90*/  IMAD.IADD R17, R134, 0x1, -R2 ;  /* 0x0000000186117824 */ /* 0x000fe200078e0a02 */
[----:B------:R-:W-:Y:S01]  /*0aa0*/  SHF.R.U32.HI R2, RZ, 0x3, R0 ;  /* 0x00000003ff027819 */ /* 0x000fe20000011600 */
[----:B------:R-:W-:Y:S01]  /*0ab0*/  UIMAD UR9, UR11, UR5, UR9 ;  /* 0x000000050b0972a4 */ /* 0x000fe2000f8e0209 */
[--C-:B------:R-:W-:Y:S01]  /*0ac0*/  SHF.R.S32.HI R247, RZ, 0x1f, R246.reuse ;  /* 0x0000001ffff77819 */ /* 0x100fe200000114f6 */
[----:B------:R-:W-:Y:S01]  /*0ad0*/  IMAD.SHL.U32 R12, R17, 0x8, RZ ;  /* 0x00000008110c7824 */ /* 0x000fe200078e00ff */
[----:B------:R-:W-:Y:S01]  /*0ae0*/  @UP0 USHF.R.U32.HI UR24, URZ, UR28, UR27 ;  /* 0x0000001c3f180299 */ /* 0x000fe2000801161b */
[----:B------:R-:W-:Y:S01]  /*0af0*/  CS2R R114, SRZ ;  /* 0x0000000000727805 */ /* 0x000fe2000001ff00 */
[----:B------:R-:W-:Y:S01]  /*0b00*/  UIADD3 UR8, UR17, UR8, URZ ;  /* 0x0000000811087290 */ /* 0x000fe2000fffe03f */
[----:B------:R-:W-:Y:S01]  /*0b10*/  IMAD.WIDE R18, R4, 0x80, R246 ;  /* 0x0000008004127825 */ /* 0x000fe200078e02f6 */
[--C-:B------:R-:W-:Y:S01]  /*0b20*/  LOP3.LUT R0, R0, 0x18, R12.reuse, 0xf8, !PT ;  /* 0x0000001800007812 */ /* 0x100fe200078ef80c */
[----:B------:R-:W-:Y:S01]  /*0b30*/  UIADD3 UR9, UR25, UR9, URZ ;  /* 0x0000000919097290 */ /* 0x000fe2000fffe03f */
[--C-:B------:R-:W-:Y:S01]  /*0b40*/  SHF.R.S32.HI R13, RZ, 0x1f, R12.reuse ;  /* 0x0000001fff0d7819 */ /* 0x100fe2000001140c */
[----:B------:R-:W-:Y:S01]  /*0b50*/  IMAD.U32 R4, RZ, RZ, UR21 ;  /* 0x00000015ff047e24 */ /* 0x000fe2000f8e00ff */
[----:B------:R-:W-:Y:S01]  /*0b60*/  LOP3.LUT R5, R0, R2, RZ, 0x3c, !PT ;  /* 0x0000000200057212 */ /* 0x000fe200078e3cff */
[----:B------:R-:W-:Y:S01]  /*0b70*/  IMAD.U32 R14, RZ, RZ, UR24 ;  /* 0x00000018ff0e7e24 */ /* 0x000fe2000f8e00ff */
[-C--:B------:R-:W-:Y:S01]  /*0b80*/  LEA.HI R0, R3, R246.reuse, RZ, 0x1 ;  /* 0x000000f603007211 */ /* 0x080fe200078f08ff */
[----:B------:R-:W-:Y:S01]  /*0b90*/  USHF.R.S32.HI UR26, URZ, 0x1f, UR24 ;  /* 0x0000001f3f1a7899 */ /* 0x000fe20008011418 */
[----:B------:R-:W-:Y:S01]  /*0ba0*/  SHF.R.S32.HI R2, RZ, 0x1f, R3 ;  /* 0x0000001fff027819 */ /* 0x000fe20000011403 */
[----:B------:R-:W-:Y:S01]  /*0bb0*/  IMAD.WIDE.U32 R8, R246, c[0x0][0x178], R12 ;  /* 0x00005e00f6087a25 */ /* 0x000fe200078e000c */
[----:B------:R-:W-:Y:S01]  /*0bc0*/  LOP3.LUT R0, R0, 0x7fffffe, RZ, 0xc0, !PT ;  /* 0x07fffffe00007812 */ /* 0x000fe200078ec0ff */
[----:B------:R-:W-:Y:S01]  /*0bd0*/  ULDC.64 UR6, c[0x0][0x1e0] ;  /* 0x0000780000067ab9 */ /* 0x000fe20000000a00 */
[----:B------:R-:W-:Y:S01]  /*0be0*/  LEA.HI R2, R2, R246, RZ, 0x3 ;  /* 0x000000f602027211 */ /* 0x000fe200078f18ff */
[----:B------:R-:W-:Y:S01]  /*0bf0*/  ULDC.64 UR4, c[0x0][0x1b0] ;  /* 0x00006c0000047ab9 */ /* 0x000fe20000000a00 */
[----:B------:R-:W-:Y:S01]  /*0c00*/  @!P2 IADD3.X R32, R4, UR8, R7, P4, P3 ;  /* 0x000000080420ac10 */ /* 0x000fe2000a7e6407 */
[----:B------:R-:W-:Y:S01]  /*0c10*/  IMAD.IADD R0, R246, 0x1, -R0 ;  /* 0x00000001f6007824 */ /* 0x000fe200078e0a00 */
[----:B------:R-:W-:Y:S01]  /*0c20*/  LOP3.LUT R2, R2, 0xfffffff8, RZ, 0xc0, !PT ;  /* 0xfffffff802027812 */ /* 0x000fe200078ec0ff */
[----:B------:R-:W-:Y:S01]  /*0c30*/  UIMAD UR6, UR26, UR6, URZ ;  /* 0x000000061a0672a4 */ /* 0x000fe2000f8e023f */
[----:B------:R-:W-:Y:S01]  /*0c40*/  IADD3.X R33, R4, UR9, R6, P1, P0 ;  /* 0x0000000904217c10 */ /* 0x000fe20008fe0406 */
[----:B------:R-:W-:Y:S01]  /*0c50*/  IMAD R0, R21, 0x8, R0 ;  /* 0x0000000815007824 */ /* 0x000fe200078e0200 */
[----:B------:R-:W-:Y:S01]  /*0c60*/  UIMAD UR4, UR26, UR4, URZ ;  /* 0x000000041a0472a4 */ /* 0x000fe2000f8e023f */
[C---:B------:R-:W-:Y:S01]  /*0c70*/  IMAD R4, R247.reuse, c[0x0][0x208], RZ ;  /* 0x00008200f7047a24 */ /* 0x040fe200078e02ff */
[----:B------:R-:W-:Y:S01]  /*0c80*/  UIMAD UR6, UR24, UR7, UR6 ;  /* 0x00000007180672a4 */ /* 0x000fe2000f8e0206 */
[----:B------:R-:W-:Y:S01]  /*0c90*/  IMAD.U32 R252, R0, 0x20, R5 ;  /* 0x0000002000fc7824 */ /* 0x000fe200078e0005 */
[----:B------:R-:W-:Y:S01]  /*0ca0*/  LEA.HI R5, R34, R134, RZ, 0x6 ;  /* 0x0000008622057211 */ /* 0x000fe200078f30ff */
[----:B------:R-:W-:Y:S01]  /*0cb0*/  IMAD R0, R247, c[0x0][0x178], RZ ;  /* 0x00005e00f7007a24 */ /* 0x000fe200078e02ff */
[----:B------:R-:W-:Y:S01]  /*0cc0*/  UIMAD UR4, UR24, UR5, UR4 ;  /* 0x00000005180472a4 */ /* 0x000fe2000f8e0204 */
[C---:B------:R-:W-:Y:S01]  /*0cd0*/  IMAD R16, R246.reuse, c[0x0][0x20c], R4 ;  /* 0x00008300f6107a24 */ /* 0x040fe200078e0204 */
[----:B------:R-:W-:Y:S01]  /*0ce0*/  SHF.R.S32.HI R20, RZ, 0x6, R5 ;  /* 0x00000006ff147819 */ /* 0x000fe20000011405 */
[----:B------:R-:W-:Y:S01]  /*0cf0*/  IMAD R10, R246, c[0x0][0x17c], R0 ;  /* 0x00005f00f60a7a24 */ /* 0x000fe200078e0200 */
[----:B------:R-:W-:Y:S01]  /*0d00*/  ISETP.GE.AND P5, PT, R12, c[0x0][0x1cc], PT ;  /* 0x000073000c007a0c */ /* 0x000fe20003fa6270 */
[----:B------:R-:W-:Y:S01]  /*0d10*/  IMAD.IADD R0, R246, 0x1, -R2 ;  /* 0x00000001f6007824 */ /* 0x000fe200078e0a02 */
[----:B------:R-:W-:Y:S01]  /*0d20*/  UMOV UR26, 0x1 ;  /* 0x00000001001a7882 */ /* 0x000fe20000000000 */
[----:B------:R-:W-:Y:S01]  /*0d30*/  IMAD.WIDE.U32 R2, R14, c[0x0][0x1e0], R12 ;  /* 0x000078000e027a25 */ /* 0x000fe200078e000c */
[----:B------:R-:W-:Y:S01]  /*0d40*/  CS2R R112, SRZ ;  /* 0x0000000000707805 */ /* 0x000fe2000001ff00 */
[----:B------:R-:W-:Y:S01]  /*0d50*/  CS2R R110, SRZ ;  /* 0x00000000006e7805 */ /* 0x000fe2000001ff00 */
[C---:B------:R-:W-:Y:S01]  /*0d60*/  LOP3.LUT P0, RZ, R0.reuse, 0x4, RZ, 0xc0, !PT ;  /* 0x0000000400ff7812 */ /* 0x040fe2000780c0ff */
[----:B------:R-:W-:Y:S01]  /*0d70*/  IMAD.IADD R11, R9, 0x1, R10 ;  /* 0x00000001090b7824 */ /* 0x000fe200078e020a */
[----:B------:R-:W-:Y:S01]  /*0d80*/  IADD3 R5, R3, UR6, RZ ;  /* 0x0000000603057c10 */ /* 0x000fe2000fffe0ff */
[----:B------:R-:W-:Y:S01]  /*0d90*/  IMAD.SHL.U32 R0, R0, 0x40, RZ ;  /* 0x0000004000007824 */ /* 0x000fe200078e00ff */
[----:B------:R-:W-:Y:S01]  /*0da0*/  ULDC.64 UR6, c[0x0][0x1e8] ;  /* 0x00007a0000067ab9 */ /* 0x000fe20000000a00 */
[----:B------:R-:W-:Y:S01]  /*0db0*/  IMAD.MOV.U32 R10, RZ, RZ, R8 ;  /* 0x000000ffff0a7224 */ /* 0x000fe200078e0008 */
[----:B------:R-:W-:Y:S01]  /*0dc0*/  LEA.HI R8, R26, R21, RZ, 0x1 ;  /* 0x000000151a087211 */ /* 0x000fe200078f08ff */
[----:B------:R-:W-:Y:S01]  /*0dd0*/  IMAD.MOV.U32 R4, RZ, RZ, R2 ;  /* 0x000000ffff047224 */ /* 0x000fe200078e0002 */
[----:B------:R-:W-:Y:S01]  /*0de0*/  LOP3.LUT R0, R0, 0x1c0, RZ, 0xc0, !PT ;  /* 0x000001c000007812 */ /* 0x000fe200078ec0ff */
[----:B------:R-:W-:Y:S01]  /*0df0*/  IMAD.SHL.U32 R2, R20, 0x8, RZ ;  /* 0x0000000814027824 */ /* 0x000fe200078e00ff */
[----:B------:R-:W-:Y:S01]  /*0e00*/  LOP3.LUT R8, R8, 0xfffffffe, RZ, 0xc0, !PT ;  /* 0xfffffffe08087812 */ /* 0x000fe200078ec0ff */
[----:B------:R-:W-:Y:S01]  /*0e10*/  IMAD.WIDE.U32 R14, R14, c[0x0][0x1b0], R12 ;  /* 0x00006c000e0e7a25 */ /* 0x000fe200078e000c */
[----:B------:R-:W-:Y:S01]  /*0e20*/  SHF.R.U32.HI R9, RZ, 0x3, R0 ;  /* 0x00000003ff097819 */ /* 0x000fe20000011600 */
[----:B------:R-:W-:Y:S01]  /*0e30*/  UIMAD UR6, UR19, UR6, URZ ;  /* 0x00000006130672a4 */ /* 0x000fe2000f8e023f */
[----:B------:R-:W-:Y:S01]  /*0e40*/  LOP3.LUT R212, R2, 0x18, RZ, 0xc0, !PT ;  /* 0x0000001802d47812 */ /* 0x000fe200078ec0ff */
[----:B------:R-:W-:Y:S01]  /*0e50*/  IMAD.IADD R31, R21, 0x1, -R8 ;  /* 0x00000001151f7824 */ /* 0x000fe200078e0a08 */
[----:B------:R-:W-:Y:S01]  /*0e60*/  IADD3 R3, R15, UR4, RZ ;  /* 0x000000040f037c10 */ /* 0x000fe2000fffe0ff */
[----:B------:R-:W-:Y:S01]  /*0e70*/  ULDC.64 UR4, c[0x0][0x1b8] ;  /* 0x00006e0000047ab9 */ /* 0x000fe20000000a00 */
[----:B------:R-:W-:Y:S01]  /*0e80*/  LOP3.LUT R9, R9, R0, R212, 0x1e, !PT ;  /* 0x0000000009097212 */ /* 0x000fe200078e1ed4 */
[----:B------:R-:W-:Y:S01]  /*0e90*/  IMAD.U32 R0, RZ, RZ, UR11 ;  /* 0x0000000bff007e24 */ /* 0x000fe2000f8e00ff */
[----:B------:R-:W-:Y:S01]  /*0ea0*/  UIMAD UR4, UR19, UR4, URZ ;  /* 0x00000004130472a4 */ /* 0x000fe2000f8e023f */
[----:B------:R-:W-:Y:S01]  /*0eb0*/  IMAD.SHL.U32 R27, R31, 0x400, RZ ;  /* 0x000004001f1b7824 */ /* 0x000fe200078e00ff */
[----:B------:R-:W-:Y:S01]  /*0ec0*/  UIMAD UR21, UR11, UR7, UR6 ;  /* 0x000000070b1572a4 */ /* 0x000fe2000f8e0206 */
[----:B------:R-:W-:Y:S01]  /*0ed0*/  IMAD.WIDE.U32 R4, R0, c[0x0][0x1e8], R4 ;  /* 0x00007a0000047a25 */ /* 0x000fe200078e0004 */
[----:B------:R-:W-:Y:S01]  /*0ee0*/  UIMAD UR24, UR11, UR5, UR4 ;  /* 0x000000050b1872a4 */ /* 0x000fe2000f8e0204 */
[----:B------:R-:W-:Y:S01]  /*0ef0*/  CS2R R108, SRZ ;  /* 0x00000000006c7805 */ /* 0x000fe2000001ff00 */
[----:B------:R-:W-:Y:S01]  /*0f00*/  ULDC.64 UR6, c[0x0][0x180] ;  /* 0x0000600000067ab9 */ /* 0x000fe20000000a00 */
[----:B------:R-:W-:Y:S01]  /*0f10*/  IMAD R0, R17, 0x2, R27 ;  /* 0x0000000211007824 */ /* 0x000fe200078e021b */
[----:B------:R-:W-:Y:S01]  /*0f20*/  ULDC.64 UR4, c[0x0][0x210] ;  /* 0x0000840000047ab9 */ /* 0x000fe20000000a00 */
[----:B------:R-:W-:Y:S01]  /*0f30*/  IMAD.WIDE.U32 R6, R246, c[0x0][0x208], R12 ;  /* 0x00008200f6067a25 */ /* 0x000fe200078e000c */
[----:B------:R-:W-:Y:S01]  /*0f40*/  UIMAD UR6, UR18, UR6, URZ ;  /* 0x00000006120672a4 */ /* 0x000fe2000f8e023f */
[----:B------:R-:W-:Y:S01]  /*0f50*/  CS2R R106, SRZ ;  /* 0x00000000006a7805 */ /* 0x000fe2000001ff00 */
[----:B------:R-:W-:Y:S01]  /*0f60*/  UIMAD UR4, UR18, UR4, URZ ;  /* 0x00000004120472a4 */ /* 0x000fe2000f8e023f */
[----:B------:R-:W-:Y:S01]  /*0f70*/  IMAD.MOV.U32 R2, RZ, RZ, R14 ;  /* 0x000000ffff027224 */ /* 0x000fe200078e000e */
[----:B------:R-:W-:Y:S01]  /*0f80*/  UIMAD UR7, UR20, UR7, UR6 ;  /* 0x00000007140772a4 */ /* 0x000fe2000f8e0206 */
[----:B------:R-:W-:Y:S01]  /*0f90*/  IMAD.IADD R227, R0, 0x1, R9 ;  /* 0x0000000100e37824 */ /* 0x000fe200078e0209 */
[----:B------:R-:W-:Y:S01]  /*0fa0*/  UIMAD UR6, UR20, UR5, UR4 ;  /* 0x00000005140672a4 */ /* 0x000fe2000f8e0204 */
[----:B------:R-:W-:Y:S01]  /*0fb0*/  IMAD.U32 R14, RZ, RZ, UR20 ;  /* 0x00000014ff0e7e24 */ /* 0x000fe2000f8e00ff */
[----:B------:R-:W-:Y:S01]  /*0fc0*/  IADD3 R9, R5, UR21, RZ ;  /* 0x0000001505097c10 */ /* 0x000fe2000fffe0ff */
[----:B------:R-:W-:Y:S01]  /*0fd0*/  IMAD.IADD R7, R7, 0x1, R16 ;  /* 0x0000000107077824 */ /* 0x000fe200078e0210 */
[----:B------:R-:W-:Y:S01]  /*0fe0*/  USHF.R.S32.HI UR21, URZ, 0x1f, UR12 ;  /* 0x0000001f3f157899 */ /* 0x000fe2000801140c */
[----:B------:R-:W-:Y:S01]  /*0ff0*/  IMAD.U32 R0, RZ, RZ, UR20 ;  /* 0x00000014ff007e24 */ /* 0x000fe2000f8e00ff */
[----:B------:R-:W-:Y:S01]  /*1000*/  ULDC.64 UR4, c[0x0][0x178] ;  /* 0x00005e0000047ab9 */ /* 0x000fe20000000a00 */
[----:B------:R-:W-:Y:S01]  /*1010*/  IMAD.WIDE.U32 R14, R14, c[0x0][0x180], R10 ;  /* 0x000060000e0e7a25 */ /* 0x000fe200078e000a */
[----:B------:R-:W-:Y:S01]  /*1020*/  CS2R R104, SRZ ;  /* 0x0000000000687805 */ /* 0x000fe2000001ff00 */
[----:B------:R-:W-:Y:S01]  /*1030*/  CS2R R102, SRZ ;  /* 0x0000000000667805 */ /* 0x000fe2000001ff00 */
[----:B------:R-:W-:Y:S01]  /*1040*/  CS2R R100, SRZ ;  /* 0x0000000000647805 */ /* 0x000fe2000001ff00 */
[----:B------:R-:W-:Y:S01]  /*1050*/  IMAD.U32 R8, RZ, RZ, UR11 ;  /* 0x0000000bff087e24 */ /* 0x000fe2000f8e00ff */
[----:B------:R-:W-:Y:S01]  /*1060*/  CS2R R98, SRZ ;  /* 0x0000000000627805 */ /* 0x000fe2000001ff00 */
[----:B------:R-:W-:Y:S01]  /*1070*/  IMAD.WIDE.U32 R10, R0, c[0x0][0x210], R6 ;  /* 0x00008400000a7a25 */ /* 0x000fe200078e0006 */
[----:B------:R-:W-:Y:S01]  /*1080*/  IADD3 R7, R15, UR7, RZ ;  /* 0x000000070f077c10 */ /* 0x000fe2000fffe0ff */
[----:B------:R-:W-:Y:S01]  /*1090*/  CS2R R96, SRZ ;  /* 0x0000000000607805 */ /* 0x000fe2000001ff00 */
[----:B------:R-:W-:Y:S01]  /*10a0*/  CS2R R94, SRZ ;  /* 0x00000000005e7805 */ /* 0x000fe2000001ff00 */
[----:B------:R-:W-:Y:S01]  /*10b0*/  IMAD.WIDE.U32 R2, R8, c[0x0][0x1b8], R2 ;  /* 0x00006e0008027a25 */ /* 0x000fe200078e0002 */
[----:B------:R-:W-:Y:S01]  /*10c0*/  IADD3 R5, R11, UR6, RZ ;  /* 0x000000060b057c10 */ /* 0x000fe2000fffe0ff */
[----:B------:R-:W-:Y:S01]  /*10d0*/  UIMAD UR6, UR21, UR4, URZ ;  /* 0x00000004150672a4 */ /* 0x000fe2000f8e023f */
[----:B------:R-:W-:Y:S01]  /*10e0*/  CS2R R92, SRZ ;  /* 0x00000000005c7805 */ /* 0x000fe2000001ff00 */
[----:B------:R-:W-:Y:S01]  /*10f0*/  IMAD.MOV.U32 R8, RZ, RZ, R4 ;  /* 0x000000ffff087224 */ /* 0x000fe200078e0004 */
[----:B------:R-:W-:Y:S01]  /*1100*/  IADD3 R3, R3, UR24, RZ ;  /* 0x0000001803037c10 */ /* 0x000fe2000fffe0ff */
[----:B------:R-:W-:Y:S01]  /*1110*/  UIMAD.WIDE.U32 UR24, UR12, UR4, URZ ;  /* 0x000000040c1872a5 */ /* 0x000fe2000f8e003f */
[----:B------:R-:W-:Y:S01]  /*1120*/  IMAD.MOV.U32 R4, RZ, RZ, R10 ;  /* 0x000000ffff047224 */ /* 0x000fe200078e000a */
[----:B------:R-:W-:Y:S01]  /*1130*/  UIMAD UR6, UR12, UR5, UR6 ;  /* 0x000000050c0672a4 */ /* 0x000fe2000f8e0206 */
[C---:B------:R-:W-:Y:S01]  /*1140*/  IMAD R10, R19.reuse, c[0x0][0x1d8], RZ ;  /* 0x00007600130a7a24 */ /* 0x040fe200078e02ff */
[----:B------:R-:W-:Y:S01]  /*1150*/  CS2R R90, SRZ ;  /* 0x00000000005a7805 */ /* 0x000fe2000001ff00 */
[----:B------:R-:W-:Y:S01]  /*1160*/  ULDC.64 UR4, c[0x0][0x188] ;  /* 0x0000620000047ab9 */ /* 0x000fe20000000a00 */
[----:B------:R-:W-:Y:S01]  /*1170*/  IMAD R0, R19, c[0x0][0x1a8], RZ ;  /* 0x00006a0013007a24 */ /* 0x000fe200078e02ff */
[----:B------:R-:W-:Y:S01]  /*1180*/  UIMAD UR4, UR19, UR4, URZ ;  /* 0x00000004130472a4 */ /* 0x000fe2000f8e023f */
[----:B------:R-:W-:Y:S01]  /*1190*/  IMAD.SHL.U32 R227, R227, 0x2, RZ ;  /* 0x00000002e3e37824 */ /* 0x000fe200078e00ff */
[----:B------:R-:W-:Y:S01]  /*11a0*/  UIADD3 UR6, UR25, UR6, URZ ;  /* 0x0000000619067290 */ /* 0x000fe2000fffe03f */
[----:B------:R-:W-:Y:S01]  /*11b0*/  IMAD.MOV.U32 R6, RZ, RZ, R14 ;  /* 0x000000ffff067224 */ /* 0x000fe200078e000e */
[----:B------:R-:W-:Y:S01]  /*11c0*/  UIMAD UR4, UR11, UR5, UR4 ;  /* 0x000000050b0472a4 */ /* 0x000fe2000f8e0204 */
[----:B------:R-:W-:Y:S01]  /*11d0*/  IMAD.U32 R16, RZ, RZ, UR11 ;  /* 0x0000000bff107e24 */ /* 0x000fe2000f8e00ff */
[C---:B------:R-:W-:Y:S01]  /*11e0*/  IADD3 R228, R227.reuse, 0xf4c0, RZ ;  /* 0x0000f4c0e3e47810 */ /* 0x040fe20007ffe0ff */
[C---:B------:R-:W-:Y:S01]  /*11f0*/  IMAD R14, R18.reuse, c[0x0][0x1dc], R10 ;  /* 0x00007700120e7a24 */ /* 0x040fe200078e020a */
[----:B------:R-:W-:Y:S01]  /*1200*/  CS2R R88, SRZ ;  /* 0x0000000000587805 */ /* 0x000fe2000001ff00 */
[C---:B------:R-:W-:Y:S01]  /*1210*/  IMAD R13, R18.reuse, c[0x0][0x1ac], R0 ;  /* 0x00006b00120d7a24 */ /* 0x040fe200078e0200 */
[----:B------:R-:W-:Y:S01]  /*1220*/  IADD3 R0, R227, 0xf480, RZ ;  /* 0x0000f480e3007810 */ /* 0x000fe20007ffe0ff */
[----:B------:R-:W-:Y:S01]  /*1230*/  IMAD.U32 R15, RZ, RZ, UR11 ;  /* 0x0000000bff0f7e24 */ /* 0x000fe2000f8e00ff */
[----:B------:R-:W-:Y:S01]  /*1240*/  CS2R R86, SRZ ;  /* 0x0000000000567805 */ /* 0x000fe2000001ff00 */
[----:B------:R-:W-:Y:S01]  /*1250*/  IMAD.WIDE.U32 R10, R18, c[0x0][0x1d8], R8 ;  /* 0x00007600120a7a25 */ /* 0x000fe200078e0008 */
[----:B------:R-:W-:Y:S01]  /*1260*/  @P0 IADD3 R228, R0, -0x40, RZ ;  /* 0xffffffc000e40810 */ /* 0x000fe20007ffe0ff */
[----:B------:R-:W-:Y:S01]  /*1270*/  CS2R R84, SRZ ;  /* 0x0000000000547805 */ /* 0x000fe2000001ff00 */
[----:B------:R-:W-:Y:S01]  /*1280*/  CS2R R82, SRZ ;  /* 0x0000000000527805 */ /* 0x000fe2000001ff00 */
[----:B------:R-:W-:Y:S01]  /*1290*/  IMAD.WIDE.U32 R36, R16, c[0x0][0x188], R6 ;  /* 0x0000620010247a25 */ /* 0x000fe200078e0006 */
[----:B------:R-:W-:Y:S01]  /*12a0*/  IADD3 R16, R12, 0x20, RZ ;  /* 0x000000200c107810 */ /* 0x000fe20007ffe0ff */
[----:B------:R-:W-:Y:S01]  /*12b0*/  CS2R R80, SRZ ;  /* 0x0000000000507805 */ /* 0x000fe2000001ff00 */
[----:B------:R-:W-:Y:S01]  /*12c0*/  CS2R R78, SRZ ;  /* 0x00000000004e7805 */ /* 0x000fe2000001ff00 */
[----:B------:R-:W-:Y:S01]  /*12d0*/  IMAD.WIDE.U32 R8, R18, c[0x0][0x1a8], R2 ;  /* 0x00006a0012087a25 */ /* 0x000fe200078e0002 */
[----:B------:R-:W-:Y:S01]  /*12e0*/  IADD3 R35, R37, UR4, RZ ;  /* 0x0000000425237c10 */ /* 0x000fe2000fffe0ff */
[----:B------:R1:W-:Y:S01]  /*12f0*/  STL.64 [R1+0x30], R36 ;  /* 0x0000302401007387 */ /* 0x0003e20000100a00 */
[----:B------:R-:W-:Y:S01]  /*1300*/  ULDC.64 UR4, c[0x0][0x218] ;  /* 0x0000860000047ab9 */ /* 0x000fe20000000a00 */
[----:B------:R-:W-:Y:S01]  /*1310*/  IMAD.U32 R6, RZ, RZ, UR24 ;  /* 0x00000018ff067e24 */ /* 0x000fe2000f8e00ff */
[----:B------:R-:W-:Y:S01]  /*1320*/  ULDC UR24, c[0x0][0x198] ;  /* 0x0000660000187ab9 */ /* 0x000fe20000000800 */
[----:B------:R-:W-:Y:S01]  /*1330*/  IMAD.WIDE.U32 R22, R15, c[0x0][0x218], R4 ;  /* 0x000086000f167a25 */ /* 0x000fe200078e0004 */
[----:B------:R-:W-:Y:S01]  /*1340*/  LEA R4, P3, R10, c[0x0][0x1c0], 0x1 ;  /* 0x000070000a047a11 */ /* 0x000fe200078608ff */
[----:B------:R-:W-:Y:S01]  /*1350*/  UIADD3 UR24, -UR13, UR24, URZ ;  /* 0x000000180d187290 */ /* 0x000fe2000fffe13f */
[----:B------:R-:W-:Y:S01]  /*1360*/  LEA R2, P1, R8, c[0x0][0x190], 0x1 ;  /* 0x0000640008027a11 */ /* 0x000fe200078208ff */
[----:B------:R-:W-:Y:S01]  /*1370*/  IMAD.U32 R7, RZ, RZ, UR25 ;  /* 0x00000019ff077e24 */ /* 0x000fe2000f8e00ff */
[----:B------:R-:W-:Y:S01]  /*1380*/  LEA R15, P0, R6, R36, 0x6 ;  /* 0x00000024060f7211 */ /* 0x000fe200078030ff */
[----:B------:R-:W-:Y:S01]  /*1390*/  IMAD.IADD R3, R11, 0x1, R14 ;  /* 0x000000010b037824 */ /* 0x000fe200078e020e */
[----:B------:R-:W-:Y:S01]  /*13a0*/  UIMAD UR4, UR19, UR4, URZ ;  /* 0x00000004130472a4 */ /* 0x000fe2000f8e023f */
[----:B------:R-:W-:Y:S01]  /*13b0*/  IMAD.U32 R0, RZ, RZ, UR6 ;  /* 0x00000006ff007e24 */ /* 0x000fe2000f8e00ff */
[----:B------:R-:W-:Y:S01]  /*13c0*/  UMOV UR25, 0x6 ;  /* 0x0000000600197882 */ /* 0x000fe20000000000 */
[----:B------:R-:W-:Y:S01]  /*13d0*/  IMAD.IADD R7, R9, 0x1, R13 ;  /* 0x0000000109077824 */ /* 0x000fe200078e020d */
[----:B------:R-:W-:Y:S01]  /*13e0*/  LEA.HI.X R5, R10, c[0x0][0x1c4], R3, 0x1, P3 ;  /* 0x000071000a057a11 */ /* 0x000fe200018f0c03 */
[----:B------:R-:W-:Y:S01]  /*13f0*/  IMAD.MOV.U32 R10, RZ, RZ, c[0x0][0x1dc] ;  /* 0x00007700ff0a7624 */ /* 0x000fe200078e00ff */
[----:B------:R-:W-:Y:S01]  /*1400*/  LEA.HI.X R17, R6, R35, R0, 0x6, P0 ;  /* 0x0000002306117211 */ /* 0x000fe200000f3400 */
[----:B------:R-:W-:Y:S01]  /*1410*/  IMAD.MOV.U32 R9, RZ, RZ, c[0x0][0x1a8] ;  /* 0x00006a00ff097624 */ /* 0x000fe200078e00ff */
[----:B------:R-:W-:Y:S01]  /*1420*/  LEA.HI.X R3, R8, c[0x0][0x194], R7, 0x1, P1 ;  /* 0x0000650008037a11 */ /* 0x000fe200008f0c07 */
[----:B------:R-:W-:Y:S01]  /*1430*/  IMAD.MOV.U32 R7, RZ, RZ, c[0x0][0x1d8] ;  /* 0x00007600ff077624 */ /* 0x000fe200078e00ff */
[----:B------:R-:W-:Y:S01]  /*1440*/  IADD3 R0, -R246, UR24, RZ ;  /* 0x00000018f6007c10 */ /* 0x000fe2000fffe1ff */
[----:B------:R-:W-:Y:S01]  /*1450*/  IMAD.MOV.U32 R11, RZ, RZ, c[0x0][0x1ac] ;  /* 0x00006b00ff0b7624 */ /* 0x000fe200078e00ff */
[----:B------:R-:W-:Y:S01]  /*1460*/  LEA R8, P0, R9, R2, 0x7 ;  /* 0x0000000209087211 */ /* 0x000fe200078038ff */
[----:B------:R-:W-:Y:S01]  /*1470*/  IMAD.SHL.U32 R252, R252, 0x2, RZ ;  /* 0x00000002fcfc7824 */ /* 0x000fe200078e00ff */
[----:B------:R-:W-:Y:S01]  /*1480*/  ISETP.LT.OR P4, PT, R0, 0x1, P5 ;  /* 0x000000010000780c */ /* 0x000fe20002f81670 */
[----:B------:R-:W-:Y:S01]  /*1490*/  ULDC.64 UR6, c[0x0][0x208] ;  /* 0x0000820000067ab9 */ /* 0x000fe20000000a00 */
[C---:B------:R-:W-:Y:S01]  /*14a0*/  LEA R6, P1, R7.reuse, R4, 0x7 ;  /* 0x0000000407067211 */ /* 0x040fe200078238ff */
[----:B------:R-:W-:Y:S01]  /*14b0*/  USHF.L.U64.HI UR7, UR6, UR25, UR7 ;  /* 0x0000001906077299 */ /* 0x000fe20008010207 */
[----:B-1----:R-:W-:Y:S01]  /*14c0*/  IADD3 R36, R12, 0x40, RZ ;  /* 0x000000400c247810 */ /* 0x002fe20007ffe0ff */
[----:B------:R-:W-:Y:S01]  /*14d0*/  UIMAD UR25, UR11, UR5, UR4 ;  /* 0x000000050b1972a4 */ /* 0x000fe2000f8e0204 */
[----:B------:R-:W-:Y:S01]  /*14e0*/  LEA.HI.X R7, R7, R5, R10, 0x7, P1 ;  /* 0x0000000507077211 */ /* 0x000fe200008f3c0a */
[----:B------:R-:W-:Y:S01]  /*14f0*/  USHF.L.U32 UR6, UR6, 0x6, URZ ;  /* 0x0000000606067899 */ /* 0x000fe2000800063f */
[----:B------:R-:W-:Y:S01]  /*1500*/  ISETP.GE.AND P1, PT, R16, c[0x0][0x1cc], PT ;  /* 0x0000730010007a0c */ /* 0x000fe20003f26270 */
[----:B------:R-:W-:Y:S01]  /*1510*/  ULDC.64 UR4, c[0x0][0x238] ;  /* 0x00008e0000047ab9 */ /* 0x000fe20000000a00 */
[----:B------:R-:W-:Y:S01]  /*1520*/  LEA.HI.X R9, R9, R3, R11, 0x7, P0 ;  /* 0x0000000309097211 */ /* 0x000fe200000f3c0b */
[----:B------:R-:W-:Y:S01]  /*1530*/  UIMAD UR4, UR18, UR4, URZ ;  /* 0x00000004120472a4 */ /* 0x000fe2000f8e023f */
[----:B------:R-:W-:Y:S01]  /*1540*/  ISETP.GE.AND P0, PT, R36, c[0x0][0x1cc], PT ;  /* 0x0000730024007a0c */ /* 0x000fe20003f06270 */
[----:B------:R-:W-:Y:S01]  /*1550*/  @!PT LDS RZ, [RZ] ;  /* 0x00000000fffff984 */ /* 0x000fe20000000800 */
[----:B------:R-:W-:Y:S01]  /*1560*/  @!PT LDS RZ, [RZ] ;  /* 0x00000000fffff984 */ /* 0x000fe20000000800 */
[----:B------:R-:W-:Y:S01]  /*1570*/  @!PT LDS RZ, [RZ] ;  /* 0x00000000fffff984 */ /* 0x000fe20000000800 */
[----:B------:R1:W-:Y:S01]  /*1580*/  LDGSTS.E.BYPASS.LTC128B.128 [R252+0x6080], [R4.64], !P4 ;  /* 0x0608000004fc7fae */ /* 0x0003e2000e101d56 */
[C---:B------:R-:W-:Y:S01]  /*1590*/  ISETP.LT.OR P3, PT, R0.reuse, 0x1, P1 ;  /* 0x000000010000780c */ /* 0x040fe20000f61670 */
[----:B------:R-:W-:Y:S01]  /*15a0*/  UIMAD UR4, UR20, UR5, UR4 ;  /* 0x00000005140472a4 */ /* 0x000fe2000f8e0204 */
[C---:B------:R-:W-:Y:S01]  /*15b0*/  ISETP.LT.OR P4, PT, R0.reuse, 0x1, P0 ;  /* 0x000000010000780c */ /* 0x040fe20000781670 */
[----:B------:R-:W-:Y:S01]  /*15c0*/  UIMAD UR7, UR7, UR12, URZ ;  /* 0x0000000c070772a4 */ /* 0x000fe2000f8e023f */
[C---:B------:R-:W-:Y:S01]  /*15d0*/  ISETP.LT.OR P5, PT, R0.reuse, 0x41, P5 ;  /* 0x000000410000780c */ /* 0x040fe20002fa1670 */
[----:B------:R-:W-:Y:S01]  /*15e0*/  IMAD.U32 R10, RZ, RZ, UR6 ;  /* 0x00000006ff0a7e24 */ /* 0x000fe2000f8e00ff */
[C---:B------:R-:W-:Y:S01]  /*15f0*/  ISETP.LT.OR P1, PT, R0.reuse, 0x41, P1 ;  /* 0x000000410000780c */ /* 0x040fe20000f21670 */
[----:B------:R-:W-:Y:S01]  /*1600*/  IMAD.MOV.U32 R18, RZ, RZ, R22 ;  /* 0x000000ffff127224 */ /* 0x000fe200078e0016 */
[----:B------:R-:W-:Y:S01]  /*1610*/  ISETP.LT.OR P0, PT, R0, 0x41, P0 ;  /* 0x000000410000780c */ /* 0x000fe20000701670 */
[----:B------:R-:W-:Y:S01]  /*1620*/  UIMAD UR7, UR21, UR6, UR7 ;  /* 0x00000006150772a4 */ /* 0x000fe2000f8e0207 */
[----:B------:R-:W-:Y:S01]  /*1630*/  IADD3 R19, R23, UR25, RZ ;  /* 0x0000001917137c10 */ /* 0x000fe2000fffe0ff */
[----:B------:R2:W-:Y:S01]  /*1640*/  STL.64 [R1+0x28], R22 ;  /* 0x0000281601007387 */ /* 0x0005e20000100a00 */
[----:B------:R-:W-:Y:S01]  /*1650*/  LEA.HI R13, R34, R134, RZ, 0x4 ;  /* 0x00000086220d7211 */ /* 0x000fe200078f20ff */
[----:B------:R-:W-:Y:S01]  /*1660*/  ULDC UR25, c[0x0][0x198] ;  /* 0x0000660000197ab9 */ /* 0x000fe20000000800 */
[----:B------:R-:W-:Y:S01]  /*1670*/  CS2R R76, SRZ ;  /* 0x00000000004c7805 */ /* 0x000fe2000001ff00 */
[----:B------:R1:W-:Y:S01]  /*1680*/  LDGSTS.E.BYPASS.LTC128B.128 [R252+0x8080], [R4.64+0x40], !P3 ;  /* 0x0808004004fc7fae */ /* 0x0003e2000d901d56 */
[----:B------:R-:W-:Y:S01]  /*1690*/  ISETP.GE.AND P3, PT, R12, c[0x0][0x19c], PT ;  /* 0x000067000c007a0c */ /* 0x000fe20003f66270 */
[----:B------:R-:W-:Y:S01]  /*16a0*/  IMAD.WIDE.U32 R10, R10, UR12, R18 ;  /* 0x0000000c0a0a7c25 */ /* 0x000fe2000f8e0012 */
[----:B------:R-:W-:Y:S01]  /*16b0*/  SHF.R.S32.HI R14, RZ, 0x4, R13 ;  /* 0x00000004ff0e7819 */ /* 0x000fe2000001140d */
[----:B------:R1:W-:Y:S01]  /*16c0*/  LDGSTS.E.BYPASS.LTC128B.128 [R252+0xa080], [R4.64+0x80], !P4 ;  /* 0x0a08008004fc7fae */ /* 0x0003e2000e101d56 */
[C---:B------:R-:W-:Y:S01]  /*16d0*/  ISETP.LT.OR P4, PT, R0.reuse, 0x1, P3 ;  /* 0x000000010000780c */ /* 0x040fe20001f81670 */
[----:B------:R-:W-:Y:S01]  /*16e0*/  UIADD3 UR25, -UR13, UR25, UR26 ;  /* 0x000000190d197290 */ /* 0x000fe2000fffe11a */
[----:B------:R-:W-:Y:S01]  /*16f0*/  ISETP.LT.OR P3, PT, R0, 0x41, P3 ;  /* 0x000000410000780c */ /* 0x000fe20001f61670 */
[----:B------:R3:W-:Y:S01]  /*1700*/  LDGSTS.E.BYPASS.LTC128B.128 [R252+0x7080], [R6.64], !P5 ;  /* 0x0708000006fc7fae */ /* 0x0007e2000e901d56 */
[----:B------:R-:W-:Y:S01]  /*1710*/  ISETP.GE.AND P5, PT, R36, c[0x0][0x19c], PT ;  /* 0x0000670024007a0c */ /* 0x000fe20003fa6270 */
[----:B------:R-:W-:Y:S01]  /*1720*/  ULDC UR21, c[0x0][0x2a0] ;  /* 0x0000a80000157ab9 */ /* 0x000fe20000000800 */
[----:B------:R-:W-:Y:S01]  /*1730*/  CS2R R74, SRZ ;  /* 0x00000000004a7805 */ /* 0x000fe2000001ff00 */
[----:B------:R3:W-:Y:S01]  /*1740*/  LDGSTS.E.BYPASS.LTC128B.128 [R252+0x9080], [R6.64+0x40], !P1 ;  /* 0x0908004006fc7fae */ /* 0x0007e2000c901d56 */
[----:B------:R-:W-:Y:S01]  /*1750*/  IMAD.U32 R231, RZ, RZ, UR25 ;  /* 0x00000019ffe77e24 */ /* 0x000fe2000f8e00ff */
[----:B------:R-:W-:Y:S01]  /*1760*/  ULOP3.LUT UR21, URZ, UR21, URZ, 0x33, !UPT ;  /* 0x000000153f157292 */ /* 0x000fe2000f8e333f */
[----:B------:R-:W-:Y:S01]  /*1770*/  CS2R R72, SRZ ;  /* 0x0000000000487805 */ /* 0x000fe2000001ff00 */
[----:B------:R3:W-:Y:S01]  /*1780*/  LDGSTS.E.BYPASS.LTC128B.128 [R252+0xb080], [R6.64+0x80], !P0 ;  /* 0x0b08008006fc7fae */ /* 0x0007e2000c101d56 */
[----:B------:R-:W-:Y:S01]  /*1790*/  ISETP.GE.AND P0, PT, R16, c[0x0][0x19c], PT ;  /* 0x0000670010007a0c */ /* 0x000fe20003f06270 */
[----:B------:R-:W-:Y:S01]  /*17a0*/  ULDC UR20, c[0x0][0x2a8] ;  /* 0x0000aa0000147ab9 */ /* 0x000fe20000000800 */
[----:B------:R-:W-:Y:S01]  /*17b0*/  CS2R R70, SRZ ;  /* 0x0000000000467805 */ /* 0x000fe2000001ff00 */
[----:B------:R-:W0:Y:S01]  /*17c0*/  LDGDEPBAR ;  /* 0x00000000000079af */ /* 0x000e220000000000 */
[C---:B------:R-:W-:Y:S01]  /*17d0*/  ISETP.LT.OR P6, PT, R0.reuse, 0x1, P0 ;  /* 0x000000010000780c */ /* 0x040fe200007c1670 */
[----:B------:R-:W-:Y:S01]  /*17e0*/  CS2R R68, SRZ ;  /* 0x0000000000447805 */ /* 0x000fe2000001ff00 */
[C---:B------:R-:W-:Y:S01]  /*17f0*/  ISETP.LT.OR P0, PT, R0.reuse, 0x41, P0 ;  /* 0x000000410000780c */ /* 0x040fe20000701670 */
[----:B------:R4:W-:Y:S01]  /*1800*/  LDGSTS.E.BYPASS.LTC128B.128 [R252+0x80], [R2.64], !P4 ;  /* 0x0008000002fc7fae */ /* 0x0009e2000e101d56 */
[C---:B------:R-:W-:Y:S01]  /*1810*/  ISETP.LT.OR P4, PT, R0.reuse, 0x1, P5 ;  /* 0x000000010000780c */ /* 0x040fe20002f81670 */
[----:B------:R-:W-:Y:S01]  /*1820*/  CS2R R66, SRZ ;  /* 0x0000000000427805 */ /* 0x000fe2000001ff00 */
[----:B------:R-:W-:Y:S01]  /*1830*/  ISETP.LT.OR P5, PT, R0, 0x41, P5 ;  /* 0x000000410000780c */ /* 0x000fe20002fa1670 */
[----:B------:R-:W-:Y:S01]  /*1840*/  IMAD.U32 R0, RZ, RZ, UR11 ;  /* 0x0000000bff007e24 */ /* 0x000fe2000f8e00ff */
[----:B--2---:R-:W-:Y:S01]  /*1850*/  LEA R22, P1, R10, c[0x0][0x1f0], 0x1 ;  /* 0x00007c000a167a11 */ /* 0x004fe200078208ff */
[----:B------:R-:W-:Y:S01]  /*1860*/  STL [R1+0x4c], R35 ;  /* 0x00004c2301007387 */ /* 0x000fe20000100800 */
[----:B-1----:R-:W-:Y:S01]  /*1870*/  IADD3 R5, R25, UR4, RZ ;  /* 0x0000000419057c10 */ /* 0x002fe2000fffe0ff */
[----:B------:R-:W-:Y:S01]  /*1880*/  IMAD.MOV.U32 R4, RZ, RZ, R24 ;  /* 0x000000ffff047224 */ /* 0x000fe200078e0018 */
[----:B------:R-:W-:Y:S01]  /*1890*/  ULDC UR4, c[0x0][0x168] ;  /* 0x00005a0000047ab9 */ /* 0x000fe20000000800 */
[----:B------:R4:W-:Y:S01]  /*18a0*/  LDGSTS.E.BYPASS.LTC128B.128 [R252+0x2080], [R2.64+0x40], !P6 ;  /* 0x0208004002fc7fae */ /* 0x0009e2000f101d56 */
[----:B------:R-:W-:Y:S01]  /*18b0*/  UIADD3 UR4, -UR15, UR4, URZ ;  /* 0x000000040f047290 */ /* 0x000fe2000fffe13f */
[----:B------:R-:W-:Y:S01]  /*18c0*/  IMAD.WIDE.U32 R132, R0, c[0x0][0x240], R4 ;  /* 0x0000900000847a25 */ /* 0x000fe200078e0004 */
[----:B------:R-:W-:Y:S01]  /*18d0*/  LOP3.LUT R0, R29, 0xfffffff8, RZ, 0xc0, !PT ;  /* 0xfffffff81d007812 */ /* 0x000fe200078ec0ff */
[----:B------:R4:W-:Y:S01]  /*18e0*/  LDGSTS.E.BYPASS.LTC128B.128 [R252+0x4080], [R2.64+0x80], !P4 ;  /* 0x0408008002fc7fae */ /* 0x0009e2000e101d56 */
[----:B------:R-:W-:Y:S01]  /*18f0*/  LOP3.LUT R4, R13, 0xfffffff0, RZ, 0xc0, !PT ;  /* 0xfffffff00d047812 */ /* 0x000fe200078ec0ff */
[----:B------:R-:W-:Y:S01]  /*1900*/  CS2R R64, SRZ ;  /* 0x0000000000407805 */ /* 0x000fe2000001ff00 */
[----:B------:R-:W-:Y:S01]  /*1910*/  ISETP.GE.AND P4, PT, R12, c[0x0][0x16c], PT ;  /* 0x00005b000c007a0c */ /* 0x000fe20003f86270 */
[----:B------:R1:W-:Y:S01]  /*1920*/  LDGSTS.E.BYPASS.LTC128B.128 [R252+0x1080], [R8.64], !P3 ;  /* 0x0108000008fc7fae */ /* 0x0003e2000d901d56 */
[----:B---3--:R-:W-:Y:S01]  /*1930*/  IADD3 R6, R11, UR7, RZ ;  /* 0x000000070b067c10 */ /* 0x008fe2000fffe0ff */
[----:B------:R-:W-:Y:S01]  /*1940*/  CS2R R62, SRZ ;  /* 0x00000000003e7805 */ /* 0x000fe2000001ff00 */
[----:B------:R-:W-:Y:S01]  /*1950*/  LEA.HI R7, R13, R14, RZ, 0x1 ;  /* 0x0000000e0d077211 */ /* 0x000fe200078f08ff */
[----:B------:R1:W-:Y:S01]  /*1960*/  LDGSTS.E.BYPASS.LTC128B.128 [R252+0x3080], [R8.64+0x40], !P0 ;  /* 0x0308004008fc7fae */ /* 0x0003e2000c101d56 */
[----:B------:R-:W-:Y:S01]  /*1970*/  LEA.HI.X R23, R10, c[0x0][0x1f4], R6, 0x1, P1 ;  /* 0x00007d000a177a11 */ /* 0x000fe200008f0c06 */
[----:B------:R-:W-:Y:S01]  /*1980*/  CS2R R60, SRZ ;  /* 0x00000000003c7805 */ /* 0x000fe2000001ff00 */
[----:B------:R-:W-:Y:S01]  /*1990*/  LOP3.LUT R6, R7, 0xfffffffe, RZ, 0xc0, !PT ;  /* 0xfffffffe07067812 */ /* 0x000fe200078ec0ff */
[----:B------:R1:W-:Y:S01]  /*19a0*/  LDGSTS.E.BYPASS.LTC128B.128 [R252+0x5080], [R8.64+0x80], !P5 ;  /* 0x0508008008fc7fae */ /* 0x0003e2000e901d56 */
[----:B------:R-:W-:Y:S01]  /*19b0*/  @!P2 LEA R24, P3, R28, c[0x0][0x258], 0x2 ;  /* 0x000096001c18aa11 */ /* 0x000fe200078610ff */
[----:B------:R-:W-:Y:S01]  /*19c0*/  CS2R R58, SRZ ;  /* 0x00000000003a7805 */ /* 0x000fe2000001ff00 */
[----:B------:R-:W-:Y:S01]  /*19d0*/  ISETP.GE.AND P0, PT, R12, c[0x0][0x1fc], PT ;  /* 0x00007f000c007a0c */ /* 0x000fe20003f06270 */
[----:B------:R-:W-:Y:S01]  /*19e0*/  STL [R1+0x18], R36 ;  /* 0x0000182401007387 */ /* 0x000fe20000100800 */
[----:B------:R-:W-:Y:S01]  /*19f0*/  IMAD.IADD R14, R14, 0x1, -R6 ;  /* 0x000000010e0e7824 */ /* 0x000fe200078e0a06 */
[----:B------:R-:W-:Y:S01]  /*1a00*/  @!P2 LEA.HI.X R25, R28, c[0x0][0x25c], R32, 0x2, P3 ;  /* 0x000097001c19aa11 */ /* 0x000fe200018f1420 */
[----:B------:R-:W-:Y:S01]  /*1a10*/  CS2R R56, SRZ ;  /* 0x0000000000387805 */ /* 0x000fe2000001ff00 */
[----:B------:R-:W0:Y:S01]  /*1a20*/  LDGDEPBAR ;  /* 0x00000000000079af */ /* 0x000e220000000000 */
[----:B------:R-:W-:Y:S01]  /*1a30*/  ISETP.GE.AND P3, PT, R36, c[0x0][0x16c], PT ;  /* 0x00005b0024007a0c */ /* 0x000fe20003f66270 */
[----:B------:R-:W-:Y:S01]  /*1a40*/  CS2R R54, SRZ ;  /* 0x0000000000367805 */ /* 0x000fe2000001ff00 */
[----:B------:R-:W-:Y:S01]  /*1a50*/  LOP3.LUT R6, R26, 0xffffffe0, RZ, 0xc0, !PT ;  /* 0xffffffe01a067812 */ /* 0x000fe200078ec0ff */
[----:B------:R2:W-:Y:S01]  /*1a60*/  STL.64 [R1+0x20], R18 ;  /* 0x0000201201007387 */ /* 0x0005e20000100a00 */
[----:B------:R-:W-:Y:S01]  /*1a70*/  SEL R32, RZ, 0x1, P4 ;  /* 0x00000001ff207807 */ /* 0x000fe20002000000 */
[----:B------:R-:W-:Y:S01]  /*1a80*/  CS2R R52, SRZ ;  /* 0x0000000000347805 */ /* 0x000fe2000001ff00 */
[C---:B----4-:R-:W-:Y:S01]  /*1a90*/  IMAD.IADD R3, R134.reuse, 0x1, -R0 ;  /* 0x0000000186037824 */ /* 0x050fe200078e0a00 */
[----:B------:R-:W-:Y:S01]  /*1aa0*/  SHF.R.S32.HI R2, RZ, 0x1f, R20 ;  /* 0x0000001fff027819 */ /* 0x000fe20000011414 */
[----:B------:R-:W-:Y:S01]  /*1ab0*/  IMAD.IADD R0, R134, 0x1, -R4 ;  /* 0x0000000186007824 */ /* 0x000fe200078e0a04 */
[----:B------:R-:W-:Y:S01]  /*1ac0*/  ISETP.GE.AND P5, PT, R16, c[0x0][0x16c], PT ;  /* 0x00005b0010007a0c */ /* 0x000fe20003fa6270 */
[----:B------:R-:W-:Y:S01]  /*1ad0*/  STL.64 [R1+0x38], R132 ;  /* 0x0000388401007387 */ /* 0x000fe20000100a00 */
[----:B------:R-:W-:Y:S01]  /*1ae0*/  LEA.HI R2, R2, R20, RZ, 0x2 ;  /* 0x0000001402027211 */ /* 0x000fe200078f10ff */
[----:B------:R-:W-:Y:S01]  /*1af0*/  CS2R R50, SRZ ;  /* 0x0000000000327805 */ /* 0x000fe2000001ff00 */
[----:B------:R-:W-:Y:S01]  /*1b00*/  SHF.R.S32.HI R5, RZ, 0x1f, R0 ;  /* 0x0000001fff057819 */ /* 0x000fe20000011400 */
[----:B------:R-:W-:Y:S01]  /*1b10*/  CS2R R48, SRZ ;  /* 0x0000000000307805 */ /* 0x000fe2000001ff00 */
[----:B------:R-:W-:Y:S01]  /*1b20*/  LOP3.LUT R2, R2, 0x1ffffffc, RZ, 0xc0, !PT ;  /* 0x1ffffffc02027812 */ /* 0x000fe200078ec0ff */
[----:B------:R-:W-:Y:S01]  /*1b30*/  CS2R R46, SRZ ;  /* 0x00000000002e7805 */ /* 0x000fe2000001ff00 */
[-C--:B------:R-:W-:Y:S01]  /*1b40*/  LEA.HI R10, R0, R0.reuse, RZ, 0x1 ;  /* 0x00000000000a7211 */ /* 0x080fe200078f08ff */
[----:B------:R-:W-:Y:S01]  /*1b50*/  CS2R R44, SRZ ;  /* 0x00000000002c7805 */ /* 0x000fe2000001ff00 */
[----:B-1----:R-:W-:Y:S01]  /*1b60*/  LEA.HI R8, R3, R3, RZ, 0x1 ;  /* 0x0000000303087211 */ /* 0x002fe200078f08ff */
[----:B------:R-:W-:Y:S01]  /*1b70*/  IMAD.IADD R28, R20, 0x1, -R2 ;  /* 0x00000001141c7824 */ /* 0x000fe200078e0a02 */
[----:B------:R-:W-:Y:S01]  /*1b80*/  LEA.HI R9, R5, R0, RZ, 0x3 ;  /* 0x0000000005097211 */ /* 0x000fe200078f18ff */
[----:B------:R-:W-:Y:S01]  /*1b90*/  IMAD R2, R14, 0x4, R20 ;  /* 0x000000040e027824 */ /* 0x000fe200078e0214 */
[----:B------:R-:W-:Y:S01]  /*1ba0*/  LOP3.LUT R4, R8, 0x7fffffe, RZ, 0xc0, !PT ;  /* 0x07fffffe08047812 */ /* 0x000fe200078ec0ff */
[----:B------:R-:W-:-:S04]  /*1bb0*/  DEPBAR.LE SB0, 0x1 ;  /* 0x000080400000791a */ /* 0x000fc80000000000 */
[----:B------:R-:W-:Y:S01]  /*1bc0*/  IMAD.IADD R7, R3, 0x1, -R4 ;  /* 0x0000000103077824 */ /* 0x000fe200078e0a04 */
[----:B------:R-:W-:Y:S01]  /*1bd0*/  LOP3.LUT R5, R10, 0x7fffffe, RZ, 0xc0, !PT ;  /* 0x07fffffe0a057812 */ /* 0x000fe200078ec0ff */
[----:B------:R-:W-:Y:S01]  /*1be0*/  CS2R R42, SRZ ;  /* 0x00000000002a7805 */ /* 0x000fe2000001ff00 */
[----:B--2---:R-:W-:Y:S01]  /*1bf0*/  LEA R18, P1, R15, c[0x0][0x160], 0x1 ;  /* 0x000058000f127a11 */ /* 0x004fe200078208ff */
[----:B------:R-:W-:Y:S01]  /*1c00*/  IMAD R11, R2, 0x8, R7 ;  /* 0x00000008020b7824 */ /* 0x000fe200078e0207 */
[----:B------:R-:W-:Y:S01]  /*1c10*/  LOP3.LUT R4, R9, 0xfffffff8, RZ, 0xc0, !PT ;  /* 0xfffffff809047812 */ /* 0x000fe200078ec0ff */
[----:B------:R-:W-:Y:S01]  /*1c20*/  IMAD.IADD R7, R134, 0x1, -R6 ;  /* 0x0000000186077824 */ /* 0x000fe200078e0a06 */
[----:B------:R-:W-:Y:S01]  /*1c30*/  LEA.HI.X R19, R15, c[0x0][0x164], R17, 0x1, P1 ;  /* 0x000059000f137a11 */ /* 0x000fe200008f0c11 */
[----:B------:R-:W-:Y:S01]  /*1c40*/  IMAD.IADD R5, R0, 0x1, -R5 ;  /* 0x0000000100057824 */ /* 0x000fe200078e0a05 */
[----:B------:R-:W-:Y:S01]  /*1c50*/  ISETP.LT.AND P1, PT, R246, UR4, PT ;  /* 0x00000004f6007c0c */ /* 0x000fe2000bf21270 */
[----:B------:R-:W-:Y:S01]  /*1c60*/  IMAD.IADD R13, R0, 0x1, -R4 ;  /* 0x00000001000d7824 */ /* 0x000fe200078e0a04 */
[----:B------:R-:W-:Y:S01]  /*1c70*/  SEL R15, RZ, 0x4, P3 ;  /* 0x00000004ff0f7807 */ /* 0x000fe20001800000 */
[----:B------:R-:W-:Y:S01]  /*1c80*/  IMAD.SHL.U32 R0, R3, 0x40, RZ ;  /* 0x0000004003007824 */ /* 0x000fe200078e00ff */
[C---:B------:R-:W-:Y:S01]  /*1c90*/  ISETP.GE.AND P4, PT, R16.reuse, c[0x0][0x1fc], PT ;  /* 0x00007f0010007a0c */ /* 0x040fe20003f86270 */
[----:B------:R-:W-:Y:S01]  /*1ca0*/  IMAD.SHL.U32 R4, R21, 0x10, RZ ;  /* 0x0000001015047824 */ /* 0x000fe200078e00ff */
[----:B------:R-:W-:Y:S01]  /*1cb0*/  ISETP.GE.OR P3, PT, R16, c[0x0][0x1fc], !P1 ;  /* 0x00007f0010007a0c */ /* 0x000fe20004f66670 */
[----:B------:R-:W-:Y:S01]  /*1cc0*/  CS2R R40, SRZ ;  /* 0x0000000000287805 */ /* 0x000fe2000001ff00 */
[----:B------:R-:W-:Y:S01]  /*1cd0*/  SEL R35, RZ, 0x1, P0 ;  /* 0x00000001ff237807 */ /* 0x000fe20000000000 */
[----:B------:R-:W-:Y:S01]  /*1ce0*/  CS2R R38, SRZ ;  /* 0x0000000000267805 */ /* 0x000fe2000001ff00 */
[C---:B------:R-:W-:Y:S01]  /*1cf0*/  LEA R16, P0, R30.reuse, c[0x0][0x280], 0x2 ;  /* 0x0000a0001e107a11 */ /* 0x040fe200078010ff */
[----:B------:R-:W-:Y:S01]  /*1d00*/  ULDC UR6, c[0x0][0x290] ;  /* 0x0000a40000067ab9 */ /* 0x000fe20000000800 */
[----:B------:R-:W-:Y:S01]  /*1d10*/  SHF.R.S32.HI R2, RZ, 0x1, R8 ;  /* 0x00000001ff027819 */ /* 0x000fe20000011408 */
[----:B------:R-:W-:Y:S01]  /*1d20*/  ULDC UR7, c[0x0][0x2a0] ;  /* 0x0000a80000077ab9 */ /* 0x000fe20000000800 */
[----:B------:R-:W-:Y:S01]  /*1d30*/  LEA.HI.X R17, R30, c[0x0][0x284], R33, 0x2, P0 ;  /* 0x0000a1001e117a11 */ /* 0x000fe200000f1421 */
[----:B------:R-:W-:Y:S01]  /*1d40*/  UISETP.LE.AND UP3, UPT, UR26, UR20, UPT ;  /* 0x000000141a00728c */ /* 0x000fe2000bf63270 */
[----:B------:R-:W-:Y:S01]  /*1d50*/  SHF.R.S32.HI R3, RZ, 0x1f, R7 ;  /* 0x0000001fff037819 */ /* 0x000fe20000011407 */
[----:B------:R-:W-:Y:S01]  /*1d60*/  UISETP.GT.AND UP4, UPT, UR10, -0x1, UPT ;  /* 0xffffffff0a00788c */ /* 0x000fe2000bf84270 */
[C---:B------:R-:W-:Y:S01]  /*1d70*/  LOP3.LUT P0, RZ, R2.reuse, 0x2, RZ, 0xc0, !PT ;  /* 0x0000000202ff7812 */ /* 0x040fe2000780c0ff */
[----:B------:R-:W-:Y:S01]  /*1d80*/  IMAD.SHL.U32 R2, R2, 0x40, RZ ;  /* 0x0000004002027824 */ /* 0x000fe200078e00ff */
[----:B------:R-:W-:Y:S01]  /*1d90*/  LOP3.LUT R0, R0, 0x1c0, RZ, 0xc0, !PT ;  /* 0x000001c000007812 */ /* 0x000fe200078ec0ff */
[----:B------:R-:W-:Y:S01]  /*1da0*/  UMOV UR18, 0x1 ;  /* 0x0000000100127882 */ /* 0x000fe20000000000 */
[----:B------:R-:W-:Y:S01]  /*1db0*/  LEA.HI R249, R3, R7, RZ, 0x2 ;  /* 0x0000000703f97211 */ /* 0x000fe200078f10ff */
[----:B------:R-:W-:Y:S01]  /*1dc0*/  ULDC UR15, c[0x0][0x168] ;  /* 0x00005a00000f7ab9 */ /* 0x000fe20000000800 */
[----:B------:R-:W-:Y:S01]  /*1dd0*/  SHF.R.S32.HI R3, RZ, 0x3, R9 ;  /* 0x00000003ff037819 */ /* 0x000fe20000011409 */
[----:B------:R-:W-:Y:S01]  /*1de0*/  ULOP3.LUT UR13, URZ, UR7, URZ, 0x33, !UPT ;  /* 0x000000073f0d7292 */ /* 0x000fe2000f8e333f */
[----:B------:R-:W-:Y:S01]  /*1df0*/  LOP3.LUT R4, R0, 0x30, R4, 0xf8, !PT ;  /* 0x0000003000047812 */ /* 0x000fe200078ef804 */
[----:B------:R-:W-:Y:S01]  /*1e00*/  ULDC UR20, c[0x0][0x168] ;  /* 0x00005a0000147ab9 */ /* 0x000fe20000000800 */
[----:B------:R-:W-:Y:S01]  /*1e10*/  SHF.R.U32.HI R8, RZ, 0x3, R0 ;  /* 0x00000003ff087819 */ /* 0x000fe20000011600 */
[C---:B------:R-:W-:Y:S01]  /*1e20*/  IMAD R20, R3.reuse, 0x8, R5 ;  /* 0x0000000803147824 */ /* 0x040fe200078e0205 */
[----:B------:R-:W-:Y:S01]  /*1e30*/  LOP3.LUT R0, R2, 0xc0, RZ, 0xc0, !PT ;  /* 0x000000c002007812 */ /* 0x000fe200078ec0ff */
[----:B------:R-:W-:Y:S01]  /*1e40*/  IMAD R218, R3, 0x200, R27 ;  /* 0x0000020003da7824 */ /* 0x000fe200078e021b */
[----:B------:R-:W-:-:S02]  /*1e50*/  LOP3.LUT R4, R4, 0x8, R29, 0xf8, !PT ;  /* 0x0000000804047812 */ /* 0x000fc400078ef81d */
[----:B------:R-:W-:Y:S02]  /*1e60*/  LOP3.LUT R5, R0, 0x8, R29, 0xf8, !PT ;  /* 0x0000000800057812 */ /* 0x000fe400078ef81d */
[----:B------:R-:W-:Y:S02]  /*1e70*/  SHF.R.U32.HI R2, RZ, 0x3, R0 ;  /* 0x00000003ff027819 */ /* 0x000fe40000011600 */
[----:B------:R-:W-:Y:S02]  /*1e80*/  LOP3.LUT R8, R4, R8, RZ, 0x3c, !PT ;  /* 0x0000000804087212 */ /* 0x000fe400078e3cff */
[----:B------:R-:W-:Y:S02]  /*1e90*/  LOP3.LUT R2, R5, R2, RZ, 0x3c, !PT ;  /* 0x0000000205027212 */ /* 0x000fe400078e3cff */
[----:B------:R-:W-:Y:S01]  /*1ea0*/  SHF.R.S32.HI R4, RZ, 0x1, R10 ;  /* 0x00000001ff047819 */ /* 0x000fe2000001140a */
[----:B------:R-:W-:Y:S01]  /*1eb0*/  IMAD R213, R14, 0x200, R8 ;  /* 0x000002000ed57824 */ /* 0x000fe200078e0208 */
[----:B------:R-:W-:Y:S01]  /*1ec0*/  SHF.R.S32.HI R0, RZ, 0x1f, R10 ;  /* 0x0000001fff007819 */ /* 0x000fe2000001140a */
[----:B------:R-:W-:Y:S01]  /*1ed0*/  IMAD.U32 R2, R11, 0x20, R2 ;  /* 0x000000200b027824 */ /* 0x000fe200078e0002 */
[----:B------:R-:W-:Y:S01]  /*1ee0*/  BAR.SYNC.DEFER_BLOCKING 0x0 ;  /* 0x0000000000007b1d */ /* 0x000fe20000010000 */
[----:B------:R-:W-:Y:S01]  /*1ef0*/  ISETP.GE.OR P6, PT, R12, c[0x0][0x1fc], !P1 ;  /* 0x00007f000c007a0c */ /* 0x000fe20004fc6670 */
[----:B------:R-:W-:Y:S01]  /*1f00*/  IMAD.SHL.U32 R213, R213, 0x2, RZ ;  /* 0x00000002d5d57824 */ /* 0x000fe200078e00ff */
[----:B------:R-:W-:Y:S01]  /*1f10*/  LEA.HI R5, R0, R4, RZ, 0x2 ;  /* 0x0000000400057211 */ /* 0x000fe200078f10ff */
[----:B------:R-:W-:Y:S01]  /*1f20*/  IMAD.SHL.U32 R214, R2, 0x2, RZ ;  /* 0x0000000202d67824 */ /* 0x000fe200078e00ff */
[----:B------:R-:W-:Y:S01]  /*1f30*/  SEL R0, R223, 0xffffffe0, !P0 ;  /* 0xffffffe0df007807 */ /* 0x000fe20004000000 */
[----:B------:R-:W-:Y:S01]  /*1f40*/  IMAD.SHL.U32 R2, R14, 0x10, RZ ;  /* 0x000000100e027824 */ /* 0x000fe200078e00ff */
[----:B------:R-:W-:-:S02]  /*1f50*/  SEL R12, RZ, 0x2, P5 ;  /* 0x00000002ff0c7807 */ /* 0x000fc40002800000 */
[----:B------:R-:W-:Y:S01]  /*1f60*/  LOP3.LUT R6, R249, 0x7ffffffc, RZ, 0xc0, !PT ;  /* 0x7ffffffcf9067812 */ /* 0x000fe200078ec0ff */
[----:B------:R-:W-:Y:S01]  /*1f70*/  IMAD.IADD R215, R214, 0x1, R0 ;  /* 0x00000001d6d77824 */ /* 0x000fe200078e0200 */
[----:B------:R-:W-:Y:S02]  /*1f80*/  IADD3 R3, R15, R12, R32 ;  /* 0x0000000c0f037210 */ /* 0x000fe40007ffe020 */
[----:B------:R-:W-:Y:S01]  /*1f90*/  ISETP.GE.AND P0, PT, R36, c[0x0][0x1fc], PT ;  /* 0x00007f0024007a0c */ /* 0x000fe20003f06270 */
[----:B------:R-:W-:Y:S01]  /*1fa0*/  IMAD.IADD R9, R7, 0x1, -R6 ;  /* 0x0000000107097824 */ /* 0x000fe200078e0a06 */
[----:B------:R-:W-:Y:S02]  /*1fb0*/  SEL R7, RZ, 0xffffffff, P4 ;  /* 0xffffffffff077807 */ /* 0x000fe40002000000 */
[----:B------:R-:W-:Y:S01]  /*1fc0*/  LOP3.LUT P4, RZ, R3, 0x1, RZ, 0xc0, !PT ;  /* 0x0000000103ff7812 */ /* 0x000fe2000788c0ff */
[----:B------:R-:W-:Y:S01]  /*1fd0*/  IMAD R9, R28, 0x4, R9 ;  /* 0x000000041c097824 */ /* 0x000fe200078e0209 */
[----:B------:R-:W-:-:S02]  /*1fe0*/  SEL R6, RZ, 0x4, P0 ;  /* 0x00000004ff067807 */ /* 0x000fc40000000000 */
[----:B------:R-:W-:Y:S01]  /*1ff0*/  ISETP.GE.OR P4, PT, R246, UR4, !P4 ;  /* 0x00000004f6007c0c */ /* 0x000fe2000e786670 */
[----:B------:R-:W-:Y:S01]  /*2000*/  IMAD.SHL.U32 R251, R9, 0x2, RZ ;  /* 0x0000000209fb7824 */ /* 0x000fe200078e00ff */
[----:B------:R-:W-:Y:S01]  /*2010*/  LOP3.LUT P0, RZ, R3, 0x2, RZ, 0xc0, !PT ;  /* 0x0000000203ff7812 */ /* 0x000fe2000780c0ff */
[----:B------:R-:W1:Y:S01]  /*2020*/  LDSM.16.M88.4 R164, [R214+0x6080] ;  /* 0x00608000d6a4783b */ /* 0x000e620000000200 */
[----:B------:R-:W-:Y:S02]  /*2030*/  LEA.HI R0, R34, R134, RZ, 0x7 ;  /* 0x0000008622007211 */ /* 0x000fe400078f38ff */
[----:B------:R-:W-:Y:S01]  /*2040*/  ISETP.GE.OR P0, PT, R246, UR4, !P0 ;  /* 0x00000004f6007c0c */ /* 0x000fe2000c706670 */
[----:B------:R-:W2:Y:S01]  /*2050*/  LDSM.16.M88.4 R168, [R214+0x7080] ;  /* 0x00708000d6a8783b */ /* 0x000ea20000000200 */
[----:B------:R-:W-:Y:S02]  /*2060*/  SEL R21, RZ, 0xffffffff, P5 ;  /* 0xffffffffff157807 */ /* 0x000fe40002800000 */
[----:B------:R-:W-:Y:S01]  /*2070*/  SHF.R.U32.HI R10, RZ, 0x4, R0 ;  /* 0x00000004ff0a7819 */ /* 0x000fe20000011600 */
[----:B------:R-:W3:Y:S01]  /*2080*/  LDSM.16.M88.4 R180, [R214+0x8080] ;  /* 0x00808000d6b4783b */ /* 0x000ee20000000200 */
[----:B------:R-:W-:-:S02]  /*2090*/  LOP3.LUT R2, R2, 0x10, RZ, 0xc0, !PT ;  /* 0x0000001002027812 */ /* 0x000fc400078ec0ff */
[----:B------:R-:W-:Y:S01]  /*20a0*/  ISETP.GE.OR P1, PT, R36, c[0x0][0x1fc], !P1 ;  /* 0x00007f0024007a0c */ /* 0x000fe20004f26670 */
[----:B------:R-:W4:Y:S01]  /*20b0*/  LDSM.16.M88.4 R184, [R214+0x9080] ;  /* 0x00908000d6b8783b */ /* 0x000f220000000200 */
[----:B------:R-:W-:Y:S01]  /*20c0*/  IADD3 R231, R231, -c[0x0][0x168], -R251 ;  /* 0x80005a00e7e77a10 */ /* 0x000fe20007ffe8fb */
[----:B------:R-:W-:Y:S01]  /*20d0*/  CS2R R36, SRZ ;  /* 0x0000000000247805 */ /* 0x000fe2000001ff00 */
[----:B------:R-:W-:Y:S01]  /*20e0*/  LOP3.LUT P5, RZ, R13, 0x4, RZ, 0xc0, !PT ;  /* 0x000000040dff7812 */ /* 0x000fe200078ac0ff */
[----:B------:R-:W1:Y:S01]  /*20f0*/  LDSM.16.M88.4 R196, [R214+0xa080] ;  /* 0x00a08000d6c4783b */ /* 0x000e620000000200 */
[----:B------:R-:W-:Y:S02]  /*2100*/  SHF.R.S32.HI R249, RZ, 0x2, R249 ;  /* 0x00000002fff97819 */ /* 0x000fe400000114f9 */
[----:B------:R-:W-:Y:S01]  /*2110*/  SEL R223, R223, 0xffffffe0, !P5 ;  /* 0xffffffe0dfdf7807 */ /* 0x000fe20006800000 */
[----:B------:R-:W1:Y:S01]  /*2120*/  LDSM.16.M88.4 R200, [R214+0xb080] ;  /* 0x00b08000d6c8783b */ /* 0x000e620000000200 */
[----:B------:R-:W-:Y:S01]  /*2130*/  IADD3 R250, -R251, UR24, RZ ;  /* 0x00000018fbfa7c10 */ /* 0x000fe2000fffe1ff */
[----:B------:R-:W-:-:S02]  /*2140*/  IMAD R249, R31, 0x10, R249 ;  /* 0x000000101ff97824 */ /* 0x000fc400078e02f9 */
[----:B------:R-:W1:Y:S04]  /*2150*/  LDSM.16.M88.4 R172, [R215+0x6080] ;  /* 0x00608000d7ac783b */ /* 0x000e680000000200 */
        /* <DEDUP_REMOVED lines=9> */
[----:B------:R1:W-:Y:S01]  /*21f0*/  LDGSTS.E.BYPASS.LTC128B.128 [R252+0x6080], [R18.64], !P4 ;  /* 0x0608000012fc7fae */ /* 0x0003e2000e101d56 */
[----:B------:R-:W-:-:S02]  /*2200*/  LOP3.LUT P4, RZ, R3, 0x4, RZ, 0xc0, !PT ;  /* 0x0000000403ff7812 */ /* 0x000fc4000788c0ff */
[----:B------:R-:W-:Y:S01]  /*2210*/  LOP3.LUT R3, R5, 0xfffffffc, RZ, 0xc0, !PT ;  /* 0xfffffffc05037812 */ /* 0x000fe200078ec0ff */
[----:B------:R-:W-:Y:S01]  /*2220*/  IMAD.SHL.U32 R5, R7, 0x2, RZ ;  /* 0x0000000207057824 */ /* 0x000fe200078e00ff */
[----:B------:R-:W-:Y:S01]  /*2230*/  ISETP.GE.OR P4, PT, R246, UR4, !P4 ;  /* 0x00000004f6007c0c */ /* 0x000fe2000e786670 */
[----:B------:R1:W-:Y:S01]  /*2240*/  LDGSTS.E.BYPASS.LTC128B.128 [R252+0x7080], [R18.64+0x40], !P0 ;  /* 0x0708004012fc7fae */ /* 0x0003e2000c101d56 */
[----:B------:R-:W-:Y:S01]  /*2250*/  LOP3.LUT R7, R2, 0x8, R10, 0xf8, !PT ;  /* 0x0000000802077812 */ /* 0x000fe200078ef80a */
[----:B------:R-:W-:Y:S01]  /*2260*/  IMAD.IADD R0, R4, 0x1, -R3 ;  /* 0x0000000104007824 */ /* 0x000fe200078e0a03 */
[----:B------:R-:W-:Y:S01]  /*2270*/  LOP3.LUT R3, R5, 0x2, R35, 0xe2, !PT ;  /* 0x0000000205037812 */ /* 0x000fe200078ee223 */
[----:B------:R-:W-:Y:S01]  /*2280*/  IMAD.SHL.U32 R4, R21, 0x2, RZ ;  /* 0x0000000215047824 */ /* 0x000fe200078e00ff */
[----:B------:R-:W-:Y:S01]  /*2290*/  ULDC.64 UR4, c[0x0][0x240] ;  /* 0x0000900000047ab9 */ /* 0x000fe20000000a00 */
[----:B------:R-:W-:Y:S01]  /*22a0*/  @!P2 IMAD.SHL.U32 R2, R134, 0x10, RZ ;  /* 0x000000108602a824 */ /* 0x000fe200078e00ff */
[----:B------:R-:W-:Y:S01]  /*22b0*/  LOP3.LUT R3, R3, R6, RZ, 0xfc, !PT ;  /* 0x0000000603037212 */ /* 0x000fe200078efcff */
[----:B------:R-:W-:Y:S01]  /*22c0*/  UIMAD UR4, UR19, UR4, URZ ;  /* 0x00000004130472a4 */ /* 0x000fe2000f8e023f */
[----:B------:R-:W-:-:S02]  /*22d0*/  LOP3.LUT R4, R4, 0x2, R32, 0xe2, !PT ;  /* 0x0000000204047812 */ /* 0x000fc400078ee220 */
[C---:B------:R-:W-:Y:S01]  /*22e0*/  LOP3.LUT P0, RZ, R0.reuse, 0x2, RZ, 0xc0, !PT ;  /* 0x0000000200ff7812 */ /* 0x040fe2000780c0ff */
[----:B------:R1:W-:Y:S01]  /*22f0*/  LDGSTS.E.BYPASS.LTC128B.128 [R252+0x8080], [R18.64+0x80], !P4 ;  /* 0x0808008012fc7fae */ /* 0x0003e2000e101d56 */
[----:B------:R-:W-:Y:S01]  /*2300*/  IMAD.SHL.U32 R0, R0, 0x40, RZ ;  /* 0x0000004000007824 */ /* 0x000fe200078e00ff */
[----:B------:R-:W-:Y:S01]  /*2310*/  UIMAD UR27, UR11, UR5, UR4 ;  /* 0x000000050b1b72a4 */ /* 0x000fe2000f8e0204 */
[----:B------:R-:W-:Y:S01]  /*2320*/  LOP3.LUT P4, RZ, R13, 0x2, RZ, 0xc0, !PT ;  /* 0x000000020dff7812 */ /* 0x000fe2000788c0ff */
[----:B------:R5:W-:Y:S01]  /*2330*/  @!P2 LDGSTS.E.BYPASS.LTC128B.128 [R2+0xf080], [R24.64] ;  /* 0x0f0800001802afae */ /* 0x000be2000b901d56 */
[----:B------:R-:W-:Y:S01]  /*2340*/  ULDC UR19, c[0x0][0x2a0] ;  /* 0x0000a80000137ab9 */ /* 0x000fe20000000800 */
[----:B------:R-:W-:Y:S01]  /*2350*/  LOP3.LUT R0, R0, 0xc0, RZ, 0xc0, !PT ;  /* 0x000000c000007812 */ /* 0x000fe200078ec0ff */
[----:B------:R-:W-:Y:S01]  /*2360*/  UMOV UR4, URZ ;  /* 0x0000003f00047c82 */ /* 0x000fe20008000000 */
[----:B------:R1:W-:Y:S01]  /*2370*/  STL [R1+0xc], R4 ;  /* 0x00000c0401007387 */ /* 0x0003e20000100800 */
[C---:B------:R-:W-:Y:S01]  /*2380*/  SEL R224, R225.reuse, 0xfffffff0, !P4 ;  /* 0xfffffff0e1e07807 */ /* 0x040fe20006000000 */
[----:B------:R-:W-:Y:S01]  /*2390*/  USHF.L.U32 UR5, UR10, 0x7, URZ ;  /* 0x000000070a057899 */ /* 0x000fe2000800063f */
[----:B------:R-:W-:Y:S01]  /*23a0*/  SEL R225, R225, 0xfffffff0, !P0 ;  /* 0xfffffff0e1e17807 */ /* 0x000fe20004000000 */
[----:B------:R2:W-:Y:S01]  /*23b0*/  STL [R1+0x8], R3 ;  /* 0x0000080301007387 */ /* 0x0005e20000100800 */
[----:B------:R-:W-:-:S02]  /*23c0*/  UIMAD UR11, UR11, UR6, URZ ;  /* 0x000000060b0b72a4 */ /* 0x000fc4000f8e023f */
[----:B------:R-:W-:Y:S01]  /*23d0*/  ULOP3.LUT UR19, URZ, UR19, URZ, 0x33, !UPT ;  /* 0x000000133f137292 */ /* 0x000fe2000f8e333f */
[----:B------:R-:W0:Y:S04]  /*23e0*/  LDGDEPBAR ;  /* 0x00000000000079af */ /* 0x000e280000000000 */
[----:B------:R3:W-:Y:S04]  /*23f0*/  LDGSTS.E.BYPASS.LTC128B.128 [R252+0xc080], [R22.64], !P6 ;  /* 0x0c08000016fc7fae */ /* 0x0007e8000f101d56 */
[----:B------:R3:W-:Y:S01]  /*2400*/  LDGSTS.E.BYPASS.LTC128B.128 [R252+0xd080], [R22.64+0x40], !P3 ;  /* 0x0d08004016fc7fae */ /* 0x0007e2000d901d56 */
[----:B------:R-:W-:-:S03]  /*2410*/  ISETP.GE.AND P3, PT, R134, 0x10, PT ;  /* 0x000000108600780c */ /* 0x000fc60003f66270 */
[----:B------:R3:W-:Y:S01]  /*2420*/  LDGSTS.E.BYPASS.LTC128B.128 [R252+0xe080], [R22.64+0x80], !P1 ;  /* 0x0e08008016fc7fae */ /* 0x0007e2000c901d56 */
[----:B-----5:R-:W-:Y:S01]  /*2430*/  IMAD.SHL.U32 R2, R13, 0x40, RZ ;  /* 0x000000400d027824 */ /* 0x020fe200078e00ff */
[----:B-1----:R-:W-:-:S04]  /*2440*/  SHF.R.U32.HI R4, RZ, 0x3, R0 ;  /* 0x00000003ff047819 */ /* 0x002fc80000011600 */
[----:B------:R-:W-:Y:S01]  /*2450*/  LOP3.LUT R2, R2, 0x1c0, RZ, 0xc0, !PT ;  /* 0x000001c002027812 */ /* 0x000fe200078ec0ff */
[----:B--2---:R-:W-:Y:S01]  /*2460*/  IMAD.SHL.U32 R3, R14, 0x8, RZ ;  /* 0x000000080e037824 */ /* 0x004fe200078e00ff */
[----:B------:R-:W-:Y:S02]  /*2470*/  LOP3.LUT R212, R4, R0, R212, 0x1e, !PT ;  /* 0x0000000004d47212 */ /* 0x000fe400078e1ed4 */
[----:B------:R-:W-:Y:S02]  /*2480*/  SHF.R.U32.HI R5, RZ, 0x3, R2 ;  /* 0x00000003ff057819 */ /* 0x000fe40000011602 */
[----:B------:R-:W-:-:S04]  /*2490*/  LOP3.LUT R3, R3, 0x8, RZ, 0xc0, !PT ;  /* 0x0000000803037812 */ /* 0x000fc800078ec0ff */
[--C-:B------:R-:W-:Y:S02]  /*24a0*/  LOP3.LUT R5, R5, R2, R3.reuse, 0x1e, !PT ;  /* 0x0000000205057212 */ /* 0x100fe400078e1e03 */
[C---:B------:R-:W-:Y:S02]  /*24b0*/  LOP3.LUT R2, R4.reuse, R7, R0, 0x1e, !PT ;  /* 0x0000000704027212 */ /* 0x040fe400078e1e00 */
[----:B------:R-:W-:Y:S01]  /*24c0*/  LOP3.LUT R3, R4, R0, R3, 0x1e, !PT ;  /* 0x0000000004037212 */ /* 0x000fe200078e1e03 */
[----:B------:R-:W-:Y:S02]  /*24d0*/  IMAD.SHL.U32 R0, R20, 0x20, RZ ;  /* 0x0000002014007824 */ /* 0x000fe400078e00ff */
[----:B------:R-:W-:Y:S02]  /*24e0*/  IMAD.IADD R218, R218, 0x1, R5 ;  /* 0x00000001dada7824 */ /* 0x000fe400078e0205 */
[----:B------:R-:W-:Y:S02]  /*24f0*/  IMAD R4, R31, 0x200, R0 ;  /* 0x000002001f047824 */ /* 0x000fe400078e0200 */
[----:B------:R-:W-:Y:S01]  /*2500*/  IMAD.IADD R221, R0, 0x1, R2 ;  /* 0x0000000100dd7824 */ /* 0x000fe200078e0202 */
[----:B------:R-:W-:Y:S01]  /*2510*/  LEA R218, R218, 0x13480, 0x1 ;  /* 0x00013480dada7811 */ /* 0x000fe200078e08ff */
[----:B------:R-:W-:-:S02]  /*2520*/  IMAD.IADD R212, R0, 0x1, R212 ;  /* 0x0000000100d47824 */ /* 0x000fc400078e02d4 */
[----:B------:R-:W-:Y:S02]  /*2530*/  @!P3 IMAD.SHL.U32 R0, R134, 0x10, RZ ;  /* 0x000000108600b824 */ /* 0x000fe400078e00ff */
[----:B------:R-:W-:Y:S01]  /*2540*/  IMAD.IADD R222, R4, 0x1, R3 ;  /* 0x0000000104de7824 */ /* 0x000fe200078e0203 */
[----:B------:R-:W-:Y:S01]  /*2550*/  LEA R212, R212, 0x80, 0x1 ;  /* 0x00000080d4d47811 */ /* 0x000fe200078e08ff */
[C-C-:B------:R-:W-:Y:S01]  /*2560*/  IMAD R219, R223.reuse, 0x2, R218.reuse ;  /* 0x00000002dfdb7824 */ /* 0x140fe200078e02da */
[----:B------:R1:W-:Y:S01]  /*2570*/  @!P3 LDGSTS.E.BYPASS.LTC128B.128 [R0+0xf280], [R16.64] ;  /* 0x0f2800001000bfae */ /* 0x0003e2000b901d56 */
[----:B------:R-:W-:Y:S02]  /*2580*/  IMAD.SHL.U32 R216, R222, 0x2, RZ ;  /* 0x00000002ded87824 */ /* 0x000fe400078e00ff */
[C---:B------:R-:W-:Y:S01]  /*2590*/  IMAD R220, R224.reuse, 0x2, R218 ;  /* 0x00000002e0dc7824 */ /* 0x040fe200078e02da */
[----:B------:R-:W0:Y:S01]  /*25a0*/  LDGDEPBAR ;  /* 0x00000000000079af */ /* 0x000e220000000000 */
[----:B------:R-:W-:Y:S01]  /*25b0*/  IMAD R224, R224, 0x2, R219 ;  /* 0x00000002e0e07824 */ /* 0x000fe200078e02db */
[----:B------:R-:W-:Y:S01]  /*25c0*/  IADD3 R217, R216, 0xc080, RZ ;  /* 0x0000c080d8d97810 */ /* 0x000fe20007ffe0ff */
[----:B------:R-:W-:Y:S01]  /*25d0*/  IMAD R223, R223, 0x2, R220 ;  /* 0x00000002dfdf7824 */ /* 0x000fe200078e02dc */
[----:B------:R-:W0:Y:S01]  /*25e0*/  LDGDEPBAR ;  /* 0x00000000000079af */ /* 0x000e220000000000 */
[----:B------:R-:W-:-:S02]  /*25f0*/  IMAD.IADD R226, R222, 0x1, R225 ;  /* 0x00000001dee27824 */ /* 0x000fc400078e02e1 */
[----:B------:R-:W-:Y:S01]  /*2600*/  IMAD R217, R225, 0x2, R217 ;  /* 0x00000002e1d97824 */ /* 0x000fe200078e02d9 */
[----:B-1----:R-:W-:-:S05]  /*2610*/  IADD3 R0, R133, UR27, RZ ;  /* 0x0000001b85007c10 */ /* 0x002fca000fffe0ff */
[----:B------:R1:W-:Y:S02]  /*2620*/  STL [R1+0x44], R0 ;  /* 0x0000440001007387 */ /* 0x0003e40000100800 */
[----:B-1----:R-:W-:-:S05]  /*2630*/  IADD3 R0, R252, 0x6080, RZ ;  /* 0x00006080fc007810 */ /* 0x002fca0007ffe0ff */
[----:B------:R1:W-:Y:S02]  /*2640*/  STL [R1+0x48], R0 ;  /* 0x0000480001007387 */ /* 0x0003e40000100800 */
[----:B-1----:R-:W-:-:S05]  /*2650*/  IADD3 R0, R231, UR21, RZ ;  /* 0x00000015e7007c10 */ /* 0x002fca000fffe0ff */
[----:B------:R1:W-:Y:S02]  /*2660*/  STL [R1+0x40], R0 ;  /* 0x0000400001007387 */ /* 0x0003e40000100800 */
[----:B-1----:R-:W-:-:S05]  /*2670*/  IADD3 R0, R231, c[0x0][0x2a4], RZ ;  /* 0x0000a900e7007a10 */ /* 0x002fca0007ffe0ff */
[----:B---34-:R1:W-:Y:S02]  /*2680*/  STL [R1+0x1c], R0 ;  /* 0x00001c0001007387 */ /* 0x0183e40000100800 */
.L_x_170:
[----:B------:R-:W-:Y:S04]  /*2690*/  DEPBAR.LE SB0, 0x1 ;  /* 0x000080400000791a */ /* 0x000fe80000000000 */
[----:B------:R-:W-:Y:S01]  /*26a0*/  BAR.SYNC.DEFER_BLOCKING 0x0 ;  /* 0x0000000000007b1d */ /* 0x000fe20000010000 */
[----:B-1----:R-:W-:Y:S01]  /*26b0*/  MOV R0, UR4 ;  /* 0x0000000400007c02 */ /* 0x002fe20008000f00 */
[----:B------:R-:W-:Y:S01]  /*26c0*/  IMAD.U32 R2, RZ, RZ, UR4 ;  /* 0x00000004ff027e24 */ /* 0x000fe2000f8e00ff */
[----:B------:R-:W-:Y:S03]  /*26d0*/  PLOP3.LUT P0, PT, PT, PT, UP3, 0x80, 0x0 ;  /* 0x000000000000781c */ /* 0x000fe60003f0f038 */
[----:B------:R-:W-:Y:S02]  /*26e0*/  IMAD R0, R0, 0x1800, R222 ;  /* 0x0000180000007824 */ /* 0x000fe400078e02de */
[----:B------:R-:W-:Y:S03]  /*26f0*/  IMAD R2, R2, 0x1800, R225 ;  /* 0x0000180002027824 */ /* 0x000fe600078e02e1 */
[----:B------:R-:W-:Y:S02]  /*2700*/  SHF.L.U32 R0, R0, 0x1, RZ ;  /* 0x0000000100007819 */ /* 0x000fe400000006ff */
[----:B------:R-:W-:Y:S05]  /*2710*/  IADD3 R2, R222, R2, RZ ;  /* 0x00000002de027210 */ /* 0x000fea0007ffe0ff */
[----:B------:R-:W-:Y:S01]  /*2720*/  IMAD.SHL.U32 R3, R2, 0x2, RZ ;  /* 0x0000000202037824 */ /* 0x000fe200078e00ff */
[----:B------:R-:W-:Y:S01]  /*2730*/  MOV R2, UR4 ;  /* 0x0000000400027c02 */ /* 0x000fe20008000f00 */
[----:B------:R-:W-:Y:S04]  /*2740*/  LDSM.16.M88.4 R16, [R214+0x80] ;  /* 0x00008000d610783b */ /* 0x000fe80000000200 */
[----:B------:R-:W-:Y:S01]  /*2750*/  IMAD R2, R2, 0x1800, R226 ;  /* 0x0000180002027824 */ /* 0x000fe200078e02e2 */
[----:B------:R-:W1:Y:S03]  /*2760*/  LDSM.16.M88.4 R32, [R0+0x6080] ;  /* 0x006080000020783b */ /* 0x000e660000000200 */
[----:B------:R-:W-:Y:S02]  /*2770*/  IMAD.SHL.U32 R2, R2, 0x2, RZ ;  /* 0x0000000202027824 */ /* 0x000fe400078e00ff */
[----:B------:R-:W2:Y:S05]  /*2780*/  LDSM.16.M88.4 R28, [R0+0x6880] ;  /* 0x00688000001c783b */ /* 0x000eaa0000000200 */
[----:B------:R-:W3:Y:S05]  /*2790*/  LDSM.16.M88.4 R132, [R214+0x1080] ;  /* 0x00108000d684783b */ /* 0x000eea0000000200 */
[----:B------:R-:W4:Y:S05]  /*27a0*/  LDL R230, [R1+0x1c] ;  /* 0x00001c0001e67983 */ /* 0x000f2a0000100800 */
[----:B------:R-:W-:Y:S05]  /*27b0*/  LDSM.16.M88.4 R140, [R215+0x80] ;  /* 0x00008000d78c783b */ /* 0x000fea0000000200 */
[----:B------:R-:W5:Y:S05]  /*27c0*/  LDL R229, [R1+0x40] ;  /* 0x0000400001e57983 */ /* 0x000f6a0000100800 */
[----:B------:R-:W3:Y:S05]  /*27d0*/  LDSM.16.M88.4 R136, [R3+0x6080] ;  /* 0x006080000388783b */ /* 0x000eea0000000200 */
[----:B------:R-:W3:Y:S01]  /*27e0*/  LDSM.16.M88.4 R144, [R3+0x6880] ;  /* 0x006880000390783b */ /* 0x000ee20000000200 */
[-C--:B-1----:R-:W-:Y:S04]  /*27f0*/  HMMA.16816.F32 R4, R32, R16.reuse, RZ ;  /* 0x000000102004723c */ /* 0x082fe800000018ff */
[----:B------:R-:W1:Y:S05]  /*2800*/  LDSM.16.M88.4 R148, [R215+0x1080] ;  /* 0x00108000d794783b */ /* 0x000e6a0000000200 */
[----:B------:R-:W-:Y:S01]  /*2810*/  LDSM.16.M88.4 R152, [R0+0x7880] ;  /* 0x007880000098783b */ /* 0x000fe20000000200 */
[C---:B--2---:R-:W-:Y:S04]  /*2820*/  HMMA.16816.F32 R8, R28.reuse, R16, RZ ;  /* 0x000000101c08723c */ /* 0x044fe800000018ff */
[----:B------:R-:W-:Y:S04]  /*2830*/  LDSM.16.M88.4 R156, [R3+0x7880] ;  /* 0x00788000039c783b */ /* 0x000fe80000000200 */
[-C--:B------:R-:W-:Y:S01]  /*2840*/  HMMA.16816.F32 R12, R28, R18.reuse, RZ ;  /* 0x000000121c0c723c */ /* 0x080fe200000018ff */
[----:B------:R-:W-:Y:S07]  /*2850*/  LDSM.16.M88.4 R160, [R214+0x5080] ;  /* 0x00508000d6a0783b */ /* 0x000fee0000000200 */
[C---:B------:R-:W-:Y:S08]  /*2860*/  HMMA.16816.F32 R16, R32.reuse, R18, RZ ;  /* 0x000000122010723c */ /* 0x040ff000000018ff */
[-C--:B---3--:R-:W-:Y:S08]  /*2870*/  HMMA.16816.F32 R20, R32, R132.reuse, RZ ;  /* 0x000000842014723c */ /* 0x088ff000000018ff */
[C---:B------:R-:W-:Y:S08]  /*2880*/  HMMA.16816.F32 R24, R28.reuse, R132, RZ ;  /* 0x000000841c18723c */ /* 0x040ff000000018ff */
[-C--:B------:R-:W-:Y:S08]  /*2890*/  HMMA.16816.F32 R28, R28, R134.reuse, RZ ;  /* 0x000000861c1c723c */ /* 0x080ff000000018ff */
[----:B------:R-:W-:Y:S01]  /*28a0*/  HMMA.16816.F32 R32, R32, R134, RZ ;  /* 0x000000862020723c */ /* 0x000fe200000018ff */
[----:B------:R-:W-:Y:S07]  /*28b0*/  LDSM.16.M88.4 R132, [R0+0x7080] ;  /* 0x007080000084783b */ /* 0x000fee0000000200 */
[-C--:B------:R-:W-:Y:S08]  /*28c0*/  HMMA.16816.F32 R4, R136, R140.reuse, R4 ;  /* 0x0000008c8804723c */ /* 0x080ff00000001804 */
[C---:B------:R-:W-:Y:S08]  /*28d0*/  HMMA.16816.F32 R8, R144.reuse, R140, R8 ;  /* 0x0000008c9008723c */ /* 0x040ff00000001808 */
[-C--:B------:R-:W-:Y:S08]  /*28e0*/  HMMA.16816.F32 R12, R144, R142.reuse, R12 ;  /* 0x0000008e900c723c */ /* 0x080ff0000000180c */
[C---:B------:R-:W-:Y:S01]  /*28f0*/  HMMA.16816.F32 R16, R136.reuse, R142, R16 ;  /* 0x0000008e8810723c */ /* 0x040fe20000001810 */
[----:B------:R-:W2:Y:S07]  /*2900*/  LDSM.16.M88.4 R140, [R214+0x2080] ;  /* 0x00208000d68c783b */ /* 0x000eae0000000200 */
[-C--:B-1----:R-:W-:Y:S08]  /*2910*/  HMMA.16816.F32 R20, R136, R148.reuse, R20 ;  /* 0x000000948814723c */ /* 0x082ff00000001814 */
[C---:B------:R-:W-:Y:S08]  /*2920*/  HMMA.16816.F32 R24, R144.reuse, R148, R24 ;  /* 0x000000949018723c */ /* 0x040ff00000001818 */
[-C--:B------:R-:W-:Y:S01]  /*2930*/  HMMA.16816.F32 R28, R144, R150.reuse, R28 ;  /* 0x00000096901c723c */ /* 0x080fe2000000181c */
[----:B------:R-:W1:Y:S07]  /*2940*/  LDSM.16.M88.4 R144, [R214+0x3080] ;  /* 0x00308000d690783b */ /* 0x000e6e0000000200 */
[----:B------:R-:W-:Y:S01]  /*2950*/  HMMA.16816.F32 R32, R136, R150, R32 ;  /* 0x000000968820723c */ /* 0x000fe20000001820 */
[----:B------:R-:W-:Y:S05]  /*2960*/  LDSM.16.M88.4 R148, [R215+0x2080] ;  /* 0x00208000d794783b */ /* 0x000fea0000000200 */
[----:B------:R-:W3:Y:S02]  /*2970*/  LDSM.16.M88.4 R136, [R2+0x7080] ;  /* 0x007080000288783b */ /* 0x000ee40000000200 */
[-C--:B--2---:R-:W-:Y:S08]  /*2980*/  HMMA.16816.F32 R4, R132, R140.reuse, R4 ;  /* 0x0000008c8404723c */ /* 0x084ff00000001804 */
[C---:B------:R-:W-:Y:S08]  /*2990*/  HMMA.16816.F32 R8, R152.reuse, R140, R8 ;  /* 0x0000008c9808723c */ /* 0x040ff00000001808 */
[-C--:B------:R-:W-:Y:S08]  /*29a0*/  HMMA.16816.F32 R12, R152, R142.reuse, R12 ;  /* 0x0000008e980c723c */ /* 0x080ff0000000180c */
[C---:B------:R-:W-:Y:S01]  /*29b0*/  HMMA.16816.F32 R16, R132.reuse, R142, R16 ;  /* 0x0000008e8410723c */ /* 0x040fe20000001810 */
[----:B------:R-:W2:Y:S07]  /*29c0*/  LDSM.16.M88.4 R140, [R215+0x3080] ;  /* 0x00308000d78c783b */ /* 0x000eae0000000200 */
[-C--:B-1----:R-:W-:Y:S08]  /*29d0*/  HMMA.16816.F32 R20, R132, R144.reuse, R20 ;  /* 0x000000908414723c */ /* 0x082ff00000001814 */
[C---:B------:R-:W-:Y:S08]  /*29e0*/  HMMA.16816.F32 R24, R152.reuse, R144, R24 ;  /* 0x000000909818723c */ /* 0x040ff00000001818 */
[-C--:B------:R-:W-:Y:S01]  /*29f0*/  HMMA.16816.F32 R28, R152, R146.reuse, R28 ;  /* 0x00000092981c723c */ /* 0x080fe2000000181c */
[----:B------:R-:W-:Y:S07]  /*2a00*/  LDSM.16.M88.4 R152, [R0+0x8880] ;  /* 0x008880000098783b */ /* 0x000fee0000000200 */
[----:B------:R-:W-:Y:S01]  /*2a10*/  HMMA.16816.F32 R32, R132, R146, R32 ;  /* 0x000000928420723c */ /* 0x000fe20000001820 */
[----:B------:R-:W-:Y:S05]  /*2a20*/  LDSM.16.M88.4 R144, [R214+0x4080] ;  /* 0x00408000d690783b */ /* 0x000fea0000000200 */
[----:B------:R-:W1:Y:S02]  /*2a30*/  LDSM.16.M88.4 R132, [R0+0x8080] ;  /* 0x008080000084783b */ /* 0x000e640000000200 */
[-C--:B---3--:R-:W-:Y:S08]  /*2a40*/  HMMA.16816.F32 R4, R136, R148.reuse, R4 ;  /* 0x000000948804723c */ /* 0x088ff00000001804 */
[C---:B------:R-:W-:Y:S08]  /*2a50*/  HMMA.16816.F32 R8, R156.reuse, R148, R8 ;  /* 0x000000949c08723c */ /* 0x040ff00000001808 */
[-C--:B------:R-:W-:Y:S08]  /*2a60*/  HMMA.16816.F32 R12, R156, R150.reuse, R12 ;  /* 0x000000969c0c723c */ /* 0x080ff0000000180c */
[C---:B------:R-:W-:Y:S01]  /*2a70*/  HMMA.16816.F32 R16, R136.reuse, R150, R16 ;  /* 0x000000968810723c */ /* 0x040fe20000001810 */
[----:B------:R3:W-:Y:S07]  /*2a80*/  LDSM.16.M88.4 R148, [R3+0x8880] ;  /* 0x008880000394783b */ /* 0x0007ee0000000200 */
[-C--:B--2---:R-:W-:Y:S08]  /*2a90*/  HMMA.16816.F32 R20, R136, R140.reuse, R20 ;  /* 0x0000008c8814723c */ /* 0x084ff00000001814 */
[C---:B------:R-:W-:Y:S08]  /*2aa0*/  HMMA.16816.F32 R24, R156.reuse, R140, R24 ;  /* 0x0000008c9c18723c */ /* 0x040ff00000001818 */
[-C--:B------:R-:W-:Y:S01]  /*2ab0*/  HMMA.16816.F32 R28, R156, R142.reuse, R28 ;  /* 0x0000008e9c1c723c */ /* 0x080fe2000000181c */
[----:B------:R-:W-:Y:S03]  /*2ac0*/  LDSM.16.M88.4 R156, [R215+0x5080] ;  /* 0x00508000d79c783b */ /* 0x000fe60000000200 */
[----:B---3--:R-:W-:Y:S04]  /*2ad0*/  MOV R3, UR12 ;  /* 0x0000000c00037c02 */ /* 0x008fe80008000f00 */
[----:B------:R-:W-:Y:S01]  /*2ae0*/  HMMA.16816.F32 R32, R136, R142, R32 ;  /* 0x0000008e8820723c */ /* 0x000fe20000001820 */
[----:B------:R-:W-:Y:S03]  /*2af0*/  LDSM.16.M88.4 R140, [R215+0x4080] ;  /* 0x00408000d78c783b */ /* 0x000fe60000000200 */
[--C-:B------:R-:W-:Y:S02]  /*2b00*/  IMAD R3, R3, 0x40, R249.reuse ;  /* 0x0000004003037824 */ /* 0x100fe400078e02f9 */
[----:B------:R-:W2:Y:S02]  /*2b10*/  LDSM.16.M88.4 R136, [R2+0x8080] ;  /* 0x008080000288783b */ /* 0x000ea40000000200 */
[-C--:B-1----:R-:W-:Y:S08]  /*2b20*/  HMMA.16816.F32 R4, R132, R144.reuse, R4 ;  /* 0x000000908404723c */ /* 0x082ff00000001804 */
[C---:B------:R-:W-:Y:S08]  /*2b30*/  HMMA.16816.F32 R8, R152.reuse, R144, R8 ;  /* 0x000000909808723c */ /* 0x040ff00000001808 */
[-C--:B------:R-:W-:Y:S08]  /*2b40*/  HMMA.16816.F32 R12, R152, R146.reuse, R12 ;  /* 0x00000092980c723c */ /* 0x080ff0000000180c */
[C---:B------:R-:W-:Y:S08]  /*2b50*/  HMMA.16816.F32 R16, R132.reuse, R146, R16 ;  /* 0x000000928410723c */ /* 0x040ff00000001810 */
[-C--:B------:R-:W-:Y:S08]  /*2b60*/  HMMA.16816.F32 R20, R132, R160.reuse, R20 ;  /* 0x000000a08414723c */ /* 0x080ff00000001814 */
[C---:B------:R-:W-:Y:S07]  /*2b70*/  HMMA.16816.F32 R24, R152.reuse, R160, R24 ;  /* 0x000000a09818723c */ /* 0x040fee0000001818 */
[----:B------:R-:W-:Y:S01]  /*2b80*/  MOV R160, UR4 ;  /* 0x0000000400a07c02 */ /* 0x000fe20008000f00 */
[-C--:B------:R-:W-:Y:S04]  /*2b90*/  HMMA.16816.F32 R28, R152, R162.reuse, R28 ;  /* 0x000000a2981c723c */ /* 0x080fe8000000181c */
[----:B------:R-:W-:Y:S03]  /*2ba0*/  IMAD R160, R160, 0x40, R249 ;  /* 0x00000040a0a07824 */ /* 0x000fe600078e02f9 */
[C---:B----4-:R-:W-:Y:S01]  /*2bb0*/  IADD3 R152, R3.reuse, R230, RZ ;  /* 0x000000e603987210 */ /* 0x050fe20007ffe0ff */
[----:B------:R-:W-:Y:S01]  /*2bc0*/  HMMA.16816.F32 R32, R132, R162, R32 ;  /* 0x000000a28420723c */ /* 0x000fe20000001820 */
[----:B------:R1:W3:Y:S03]  /*2bd0*/  LDS R153, [R160.X4+0xf080] ;  /* 0x00f08000a0997984 */ /* 0x0002e60000004800 */
[----:B------:R-:W-:Y:S02]  /*2be0*/  IMNMX R152, R250, R152, PT ;  /* 0x00000098fa987217 */ /* 0x000fe40003800200 */
[----:B------:R1:W4:Y:S02]  /*2bf0*/  LDS R154, [R160.X4+0xf0a0] ;  /* 0x00f0a000a09a7984 */ /* 0x0003240000004800 */
[-C--:B--2---:R-:W-:Y:S03]  /*2c00*/  HMMA.16816.F32 R4, R136, R140.reuse, R4 ;  /* 0x0000008c8804723c */ /* 0x084fe60000001804 */
[----:B------:R1:W2:Y:S05]  /*2c10*/  LDS R155, [R160.X4+0xf100] ;  /* 0x00f10000a09b7984 */ /* 0x0002aa0000004800 */
[C---:B------:R-:W-:Y:S01]  /*2c20*/  HMMA.16816.F32 R8, R148.reuse, R140, R8 ;  /* 0x0000008c9408723c */ /* 0x040fe20000001808 */
[----:B------:R-:W1:Y:S07]  /*2c30*/  LDS R160, [R160.X4+0xf120] ;  /* 0x00f12000a0a07984 */ /* 0x000e6e0000004800 */
[-C--:B------:R-:W-:Y:S08]  /*2c40*/  HMMA.16816.F32 R12, R148, R142.reuse, R12 ;  /* 0x0000008e940c723c */ /* 0x080ff0000000180c */
[C---:B------:R-:W-:Y:S08]  /*2c50*/  HMMA.16816.F32 R16, R136.reuse, R142, R16 ;  /* 0x0000008e8810723c */ /* 0x040ff00000001810 */
[-C--:B------:R-:W-:Y:S08]  /*2c60*/  HMMA.16816.F32 R20, R136, R156.reuse, R20 ;  /* 0x0000009c8814723c */ /* 0x080ff00000001814 */
[C---:B------:R-:W-:Y:S08]  /*2c70*/  HMMA.16816.F32 R24, R148.reuse, R156, R24 ;  /* 0x0000009c9418723c */ /* 0x040ff00000001818 */
[-C--:B------:R-:W-:Y:S07]  /*2c80*/  HMMA.16816.F32 R28, R148, R158.reuse, R28 ;  /* 0x0000009e941c723c */ /* 0x080fee000000181c */
[----:B-----5:R-:W-:Y:S01]  /*2c90*/  IMAD.IADD R151, R3, 0x1, R229 ;  /* 0x0000000103977824 */ /* 0x020fe200078e02e5 */
[----:B------:R-:W-:Y:S01]  /*2ca0*/  HMMA.16816.F32 R32, R136, R158, R32 ;  /* 0x0000009e8820723c */ /* 0x000fe20000001820 */
[----:B------:R-:W-:-:S08]  /*2cb0*/  @!P0 BRA `(.L_x_152) ;  /* 0x000001d000008947 */ /* 0x000fd00003800000 */
[----:B-1234-:R-:W-:Y:S01]  /*2cc0*/  IMAD.MOV.U32 R0, RZ, RZ, c[0x0][0x168] ;  /* 0x00005a00ff007624 */ /* 0x01efe200078e00ff */
[----:B------:R-:W-:Y:S04]  /*2cd0*/  BSSY B0, `(.L_x_153) ;  /* 0x0000012000007945 */ /* 0x000fe80003800000 */
[----:B------:R-:W-:Y:S04]  /*2ce0*/  IADD3 R0, R3, c[0x0][0x198], -R0 ;  /* 0x0000660003007a10 */ /* 0x000fe80007ffe800 */
[----:B------:R-:W-:Y:S11]  /*2cf0*/  ISETP.GT.AND P1, PT, R0, -0x1, PT ;  /* 0xffffffff0000780c */ /* 0x000ff60003f24270 */
[----:B------:R-:W-:Y:S02]  /*2d00*/  @!UPT UIADD3 URZ, URZ, URZ, URZ ;  /* 0x0000003f3f3ff290 */ /* 0x000fe4000fffe03f */
[----:B------:R-:W-:-:S05]  /*2d10*/  @P1 BRA `(.L_x_154) ;  /* 0x0000008000001947 */ /* 0x000fca0003800000 */
[----:B------:R-:W-:Y:S01]  /*2d20*/  LOP3.LUT R0, RZ, R0, RZ, 0x33, !PT ;  /* 0x00000000ff007212 */ /* 0x000fe200078e33ff */
[----:B------:R-:W-:Y:S05]  /*2d30*/  IMAD.MOV.U32 R2, RZ, RZ, 0x1 ;  /* 0x00000001ff027424 */ /* 0x000fea00078e00ff */
[----:B------:R-:W-:Y:S11]  /*2d40*/  ISETP.NE.AND P1, PT, R2, c[0x0][0x2a8], PT ;  /* 0x0000aa0002007a0c */ /* 0x000ff60003f25270 */
[----:B------:R-:W-:Y:S02]  /*2d50*/  @!UPT UIADD3 URZ, URZ, URZ, URZ ;  /* 0x0000003f3f3ff290 */ /* 0x000fe4000fffe03f */
[----:B------:R-:W-:Y:S05]  /*2d60*/  @P1 IMAD.HI.U32 R2, R0, c[0x0][0x2ac], RZ ;  /* 0x0000ab0000021a27 */ /* 0x000fea00078e00ff */
[----:B------:R-:W-:Y:S04]  /*2d70*/  @P1 SHF.R.U32.HI R0, RZ, c[0x0][0x2b0], R2 ;  /* 0x0000ac00ff001a19 */ /* 0x000fe80000011602 */
[----:B------:R-:W-:Y:S01]  /*2d80*/  LOP3.LUT R0, RZ, R0, RZ, 0x33, !PT ;  /* 0x00000000ff007212 */ /* 0x000fe200078e33ff */
[----:B------:R-:W-:-:S05]  /*2d90*/  BRA `(.L_x_155) ;  /* 0x0000005000007947 */ /* 0x000fca0003800000 */
.L_x_154:
[----:B------:R-:W-:Y:S04]  /*2da0*/  MOV R2, 0x1 ;  /* 0x0000000100027802 */ /* 0x000fe80000000f00 */
[----:B------:R-:W-:Y:S11]  /*2db0*/  ISETP.NE.AND P1, PT, R2, c[0x0][0x2a8], PT ;  /* 0x0000aa0002007a0c */ /* 0x000ff60003f25270 */
[----:B------:R-:W-:Y:S02]  /*2dc0*/  @!UPT UIADD3 URZ, URZ, URZ, URZ ;  /* 0x0000003f3f3ff290 */ /* 0x000fe4000fffe03f */
[----:B------:R-:W-:Y:S05]  /*2dd0*/  @P1 IMAD.HI.U32 R2, R0, c[0x0][0x2ac], RZ ;  /* 0x0000ab0000021a27 */ /* 0x000fea00078e00ff */
[----:B------:R-:W-:Y:S02]  /*2de0*/  @P1 SHF.R.U32.HI R0, RZ, c[0x0][0x2b0], R2 ;  /* 0x0000ac00ff001a19 */ /* 0x000fe40000011602 */
.L_x_155:
[----:B------:R-:W-:Y:S05]  /*2df0*/  BSYNC B0 ;  /* 0x0000000000007941 */ /* 0x000fea0003800000 */
.L_x_153:
[C-C-:B------:R-:W-:Y:S01]  /*2e00*/  IADD3 R2, R3.reuse, c[0x0][0x2a4], R231.reuse ;  /* 0x0000a90003027a10 */ /* 0x140fe20007ffe0e7 */
[----:B------:R-:W-:Y:S03]  /*2e10*/  IMAD.MOV.U32 R151, RZ, RZ, c[0x0][0x2a8] ;  /* 0x0000aa00ff977624 */ /* 0x000fe600078e00ff */
[----:B------:R-:W-:Y:S01]  /*2e20*/  IMNMX R2, R250, R2, PT ;  /* 0x00000002fa027217 */ /* 0x000fe20003800200 */
[----:B------:R-:W-:Y:S01]  /*2e30*/  IMAD R151, R0, R151, -UR5 ;  /* 0x8000000500977e24 */ /* 0x000fe2000f8e0297 */
[----:B------:R-:W-:Y:S03]  /*2e40*/  IADD3 R0, R3, UR19, R231 ;  /* 0x0000001303007c10 */ /* 0x000fe6000fffe0e7 */
[----:B------:R-:W-:Y:S05]  /*2e50*/  IMAD.IADD R151, R151, 0x1, -R251 ;  /* 0x0000000197977824 */ /* 0x000fea00078e0afb */
[----:B------:R-:W-:Y:S02]  /*2e60*/  IADD3 R152, R151, c[0x0][0x2a8], RZ ;  /* 0x0000aa0097987a10 */ /* 0x000fe40007ffe0ff */
[----:B------:R-:W-:Y:S02]  /*2e70*/  IMNMX R151, R0, R151, !PT ;  /* 0x0000009700977217 */ /* 0x000fe40007800200 */
[----:B------:R-:W-:Y:S02]  /*2e80*/  IMNMX R152, R2, R152, PT ;  /* 0x0000009802987217 */ /* 0x000fe40003800200 */
.L_x_152:
[----:B-1234-:R-:W-:Y:S04]  /*2e90*/  IADD3 R0, R3, 0x8, RZ ;  /* 0x0000000803007810 */ /* 0x01efe80007ffe0ff */
[C-C-:B------:R-:W-:Y:S02]  /*2ea0*/  IADD3 R149, R0.reuse, c[0x0][0x2a4], R231.reuse ;  /* 0x0000a90000957a10 */ /* 0x140fe40007ffe0e7 */
[----:B------:R-:W-:Y:S02]  /*2eb0*/  IADD3 R2, R0, UR13, R231 ;  /* 0x0000000d00027c10 */ /* 0x000fe4000fffe0e7 */
[----:B------:R-:W-:Y:S01]  /*2ec0*/  IMNMX R149, R250, R149, PT ;  /* 0x00000095fa957217 */ /* 0x000fe20003800200 */
[----:B------:R-:W-:-:S06]  /*2ed0*/  @!P0 BRA `(.L_x_156) ;  /* 0x000001a000008947 */ /* 0x000fcc0003800000 */
[----:B------:R-:W-:Y:S01]  /*2ee0*/  IMAD.MOV.U32 R132, RZ, RZ, c[0x0][0x168] ;  /* 0x00005a00ff847624 */ /* 0x000fe200078e00ff */
        /* <DEDUP_REMOVED lines=13> */
.L_x_158:
[----:B------:R-:W-:Y:S04]  /*2fc0*/  MOV R132, 0x1 ;  /* 0x0000000100847802 */ /* 0x000fe80000000f00 */
[----:B------:R-:W-:Y:S11]  /*2fd0*/  ISETP.NE.AND P1, PT, R132, c[0x0][0x2a8], PT ;  /* 0x0000aa0084007a0c */ /* 0x000ff60003f25270 */
[----:B------:R-:W-:Y:S02]  /*2fe0*/  @!UPT UIADD3 URZ, URZ, URZ, URZ ;  /* 0x0000003f3f3ff290 */ /* 0x000fe4000fffe03f */
[----:B------:R-:W-:Y:S05]  /*2ff0*/  @P1 IMAD.HI.U32 R132, R0, c[0x0][0x2ac], RZ ;  /* 0x0000ab0000841a27 */ /* 0x000fea00078e00ff */
[----:B------:R-:W-:Y:S02]  /*3000*/  @P1 SHF.R.U32.HI R0, RZ, c[0x0][0x2b0], R132 ;  /* 0x0000ac00ff001a19 */ /* 0x000fe40000011684 */
.L_x_159:
[----:B------:R-:W-:Y:S05]  /*3010*/  BSYNC B0 ;  /* 0x0000000000007941 */ /* 0x000fea0003800000 */
.L_x_157:
[----:B------:R-:W-:Y:S04]  /*3020*/  IMAD.MOV.U32 R132, RZ, RZ, c[0x0][0x2a8] ;  /* 0x0000aa00ff847624 */ /* 0x000fe800078e00ff */
[----:B------:R-:W-:Y:S04]  /*3030*/  IMAD R0, R0, R132, -UR5 ;  /* 0x8000000500007e24 */ /* 0x000fe8000f8e0284 */
[----:B------:R-:W-:Y:S05]  /*3040*/  IMAD.IADD R0, R0, 0x1, -R251 ;  /* 0x0000000100007824 */ /* 0x000fea00078e0afb */
[----:B------:R-:W-:Y:S02]  /*3050*/  IADD3 R132, R0, c[0x0][0x2a8], RZ ;  /* 0x0000aa0000847a10 */ /* 0x000fe40007ffe0ff */
[----:B------:R-:W-:Y:S02]  /*3060*/  IMNMX R2, R2, R0, !PT ;  /* 0x0000000002027217 */ /* 0x000fe40007800200 */
[----:B------:R-:W-:Y:S02]  /*3070*/  IMNMX R149, R149, R132, PT ;  /* 0x0000008495957217 */ /* 0x000fe40003800200 */
.L_x_156:
[----:B------:R-:W-:Y:S04]  /*3080*/  IADD3 R132, R3, 0x20, RZ ;  /* 0x0000002003847810 */ /* 0x000fe80007ffe0ff */
[C-C-:B------:R-:W-:Y:S02]  /*3090*/  IADD3 R148, R132.reuse, c[0x0][0x2a4], R231.reuse ;  /* 0x0000a90084947a10 */ /* 0x140fe40007ffe0e7 */
[----:B------:R-:W-:Y:S02]  /*30a0*/  IADD3 R0, R132, UR13, R231 ;  /* 0x0000000d84007c10 */ /* 0x000fe4000fffe0e7 */
[----:B------:R-:W-:Y:S01]  /*30b0*/  IMNMX R148, R250, R148, PT ;  /* 0x00000094fa947217 */ /* 0x000fe20003800200 */
[----:B------:R-:W-:-:S05]  /*30c0*/  @!P0 BRA `(.L_x_160) ;  /* 0x000001a000008947 */ /* 0x000fca0003800000 */
        /* <DEDUP_REMOVED lines=14> */
.L_x_162:
[----:B------:R-:W-:Y:S04]  /*31b0*/  MOV R133, 0x1 ;  /* 0x0000000100857802 */ /* 0x000fe80000000f00 */
[----:B------:R-:W-:Y:S11]  /*31c0*/  ISETP.NE.AND P1, PT, R133, c[0x0][0x2a8], PT ;  /* 0x0000aa0085007a0c */ /* 0x000ff60003f25270 */
[----:B------:R-:W-:Y:S02]  /*31d0*/  @!UPT UIADD3 URZ, URZ, URZ, URZ ;  /* 0x0000003f3f3ff290 */ /* 0x000fe4000fffe03f */
[----:B------:R-:W-:Y:S05]  /*31e0*/  @P1 IMAD.HI.U32 R133, R132, c[0x0][0x2ac], RZ ;  /* 0x0000ab0084851a27 */ /* 0x000fea00078e00ff */
[----:B------:R-:W-:Y:S02]  /*31f0*/  @P1 SHF.R.U32.HI R132, RZ, c[0x0][0x2b0], R133 ;  /* 0x0000ac00ff841a19 */ /* 0x000fe40000011685 */
.L_x_163:
[----:B------:R-:W-:Y:S05]  /*3200*/  BSYNC B0 ;  /* 0x0000000000007941 */ /* 0x000fea0003800000 */
.L_x_161:
[----:B------:R-:W-:Y:S04]  /*3210*/  IMAD.MOV.U32 R133, RZ, RZ, c[0x0][0x2a8] ;  /* 0x0000aa00ff857624 */ /* 0x000fe800078e00ff */
[----:B------:R-:W-:Y:S04]  /*3220*/  IMAD R132, R132, R133, -UR5 ;  /* 0x8000000584847e24 */ /* 0x000fe8000f8e0285 */
[----:B------:R-:W-:Y:S05]  /*3230*/  IMAD.IADD R132, R132, 0x1, -R251 ;  /* 0x0000000184847824 */ /* 0x000fea00078e0afb */
[----:B------:R-:W-:Y:S02]  /*3240*/  IADD3 R133, R132, c[0x0][0x2a8], RZ ;  /* 0x0000aa0084857a10 */ /* 0x000fe40007ffe0ff */
[----:B------:R-:W-:Y:S02]  /*3250*/  IMNMX R0, R0, R132, !PT ;  /* 0x0000008400007217 */ /* 0x000fe40007800200 */
[----:B------:R-:W-:Y:S02]  /*3260*/  IMNMX R148, R148, R133, PT ;  /* 0x0000008594947217 */ /* 0x000fe40003800200 */
.L_x_160:
        /* <DEDUP_REMOVED lines=19> */
.L_x_166:
[----:B------:R-:W-:Y:S04]  /*33a0*/  MOV R133, 0x1 ;  /* 0x0000000100857802 */ /* 0x000fe80000000f00 */
[----:B------:R-:W-:Y:S11]  /*33b0*/  ISETP.NE.AND P0, PT, R133, c[0x0][0x2a8], PT ;  /* 0x0000aa0085007a0c */ /* 0x000ff60003f05270 */
[----:B------:R-:W-:Y:S02]  /*33c0*/  @!UPT UIADD3 URZ, URZ, URZ, URZ ;  /* 0x0000003f3f3ff290 */ /* 0x000fe4000fffe03f */
[----:B------:R-:W-:Y:S05]  /*33d0*/  @P0 IMAD.HI.U32 R133, R132, c[0x0][0x2ac], RZ ;  /* 0x0000ab0084850a27 */ /* 0x000fea00078e00ff */
[----:B------:R-:W-:Y:S02]  /*33e0*/  @P0 SHF.R.U32.HI R132, RZ, c[0x0][0x2b0], R133 ;  /* 0x0000ac00ff840a19 */ /* 0x000fe40000011685 */
.L_x_167:
[----:B------:R-:W-:Y:S05]  /*33f0*/  BSYNC B0 ;  /* 0x0000000000007941 */ /* 0x000fea0003800000 */
.L_x_165:
[----:B------:R-:W-:Y:S04]  /*3400*/  IMAD.MOV.U32 R133, RZ, RZ, c[0x0][0x2a8] ;  /* 0x0000aa00ff857624 */ /* 0x000fe800078e00ff */
[----:B------:R-:W-:Y:S04]  /*3410*/  IMAD R132, R132, R133, -UR5 ;  /* 0x8000000584847e24 */ /* 0x000fe8000f8e0285 */
[----:B------:R-:W-:Y:S05]  /*3420*/  IMAD.IADD R132, R132, 0x1, -R251 ;  /* 0x0000000184847824 */ /* 0x000fea00078e0afb */
[----:B------:R-:W-:Y:S02]  /*3430*/  IADD3 R133, R132, c[0x0][0x2a8], RZ ;  /* 0x0000aa0084857a10 */ /* 0x000fe40007ffe0ff */
[----:B------:R-:W-:Y:S02]  /*3440*/  IMNMX R3, R3, R132, !PT ;  /* 0x0000008403037217 */ /* 0x000fe40007800200 */
[----:B------:R-:W-:Y:S02]  /*3450*/  IMNMX R150, R150, R133, PT ;  /* 0x0000008596967217 */ /* 0x000fe40003800200 */
.L_x_164:
[----:B------:R-:W-:Y:S04]  /*3460*/  DEPBAR.LE SB0, 0x0 ;  /* 0x000080000000791a */ /* 0x000fe80000000000 */
[----:B------:R-:W-:Y:S01]  /*3470*/  BAR.SYNC.DEFER_BLOCKING 0x0 ;  /* 0x0000000000007b1d */ /* 0x000fe20000010000 */
[----:B------:R-:W-:Y:S04]  /*3480*/  UIADD3 UR21, UR12, 0x1, URZ ;  /* 0x000000010c157890 */ /* 0x000fe8000fffe03f */
[----:B------:R-:W-:Y:S06]  /*3490*/  UISETP.GE.AND UP0, UPT, UR21, UR14, UPT ;  /* 0x0000000e1500728c */ /* 0x000fec000bf06270 */
[----:B------:R-:W-:Y:S01]  /*34a0*/  PLOP3.LUT P1, PT, PT, PT, UP0, 0x80, 0x0 ;  /* 0x000000000000781c */ /* 0x000fe20003f2f008 */
[----:B------:R1:W2:Y:S04]  /*34b0*/  LDSM.16.M88.4 R132, [R216+0xc080] ;  /* 0x00c08000d884783b */ /* 0x0002a80000000200 */
[----:B------:R1:W3:Y:S04]  /*34c0*/  LDSM.16.M88.4 R136, [R216+0xc880] ;  /* 0x00c88000d888783b */ /* 0x0002e80000000200 */
[----:B------:R1:W4:Y:S04]  /*34d0*/  LDSM.16.M88.4 R140, [R217] ;  /* 0x00000000d98c783b */ /* 0x0003280000000200 */
[----:B------:R1:W1:Y:S01]  /*34e0*/  LDSM.16.M88.4 R144, [R217+0x800] ;  /* 0x00080000d990783b */ /* 0x0002620000000200 */
[----:B------:R-:W-:-:S05]  /*34f0*/  @P1 BRA `(.L_x_168) ;  /* 0x0000035000001947 */ /* 0x000fca0003800000 */
[----:B------:R-:W5:Y:S01]  /*3500*/  LDL.64 R158, [R1+0x30] ;  /* 0x00003000019e7983 */ /* 0x000f620000100a00 */
[----:B------:R-:W-:Y:S02]  /*3510*/  ULDC.64 UR6, c[0x0][0x178] ;  /* 0x00005e0000067ab9 */ /* 0x000fe40000000a00 */
[----:B------:R-:W-:Y:S01]  /*3520*/  UIMAD.WIDE.U32 UR26, UR21, UR6, URZ ;  /* 0x00000006151a72a5 */ /* 0x000fe2000f8e003f */
[----:B----4-:R-:W4:Y:S01]  /*3530*/  LDL R230, [R1+0xc] ;  /* 0x00000c0001e67983 */ /* 0x010f220000100800 */
[----:B------:R-:W-:Y:S03]  /*3540*/  USHF.R.S32.HI UR24, URZ, 0x1f, UR21 ;  /* 0x0000001f3f187899 */ /* 0x000fe60008011415 */
[----:B---3--:R-:W3:Y:S01]  /*3550*/  LDL R232, [R1+0x4c] ;  /* 0x00004c0001e87983 */ /* 0x008ee20000100800 */
[----:B------:R-:W-:Y:S01]  /*3560*/  UIMAD UR24, UR24, UR6, URZ ;  /* 0x00000006181872a4 */ /* 0x000fe2000f8e023f */
[----:B------:R-:W-:Y:S01]  /*3570*/  IMAD.U32 R157, RZ, RZ, UR26 ;  /* 0x0000001aff9d7e24 */ /* 0x000fe2000f8e00ff */
[----:B------:R-:W-:Y:S01]  /*3580*/  UIMAD UR6, UR21, -0x40, UR15 ;  /* 0xffffffc0150678a4 */ /* 0x000fe2000f8e020f */
[----:B--2---:R-:W2:Y:S01]  /*3590*/  LDL R229, [R1+0x18] ;  /* 0x0000180001e57983 */ /* 0x004ea20000100800 */
[----:B------:R-:W-:Y:S01]  /*35a0*/  UIMAD UR24, UR21, UR7, UR24 ;  /* 0x00000007151872a4 */ /* 0x000fe2000f8e0218 */
[----:B------:R-:W-:Y:S02]  /*35b0*/  IMAD.U32 R156, RZ, RZ, UR26 ;  /* 0x0000001aff9c7e24 */ /* 0x000fe4000f8e00ff */
[----:B------:R-:W2:Y:S01]  /*35c0*/  LDL R161, [R1+0x48] ;  /* 0x0000480001a17983 */ /* 0x000ea20000100800 */
[----:B------:R-:W-:Y:S01]  /*35d0*/  ISETP.LT.AND P5, PT, R246, UR6, PT ;  /* 0x00000006f6007c0c */ /* 0x000fe2000bfa1270 */
[----:B------:R-:W-:Y:S02]  /*35e0*/  UIADD3 UR24, UR27, UR24, URZ ;  /* 0x000000181b187290 */ /* 0x000fe4000fffe03f */
[----:B------:R-:W2:Y:S01]  /*35f0*/  LDL.64 R162, [R1] ;  /* 0x0000000001a27983 */ /* 0x000ea20000100a00 */
[----:B-----5:R-:W-:Y:S03]  /*3600*/  LEA R157, P0, R157, R158, 0x6 ;  /* 0x0000009e9d9d7211 */ /* 0x020fe600078030ff */
[----:B------:R-:W-:Y:S01]  /*3610*/  IMAD.U32 R158, RZ, RZ, UR24 ;  /* 0x00000018ff9e7e24 */ /* 0x000fe2000f8e00ff */
[----:B------:R-:W5:Y:S01]  /*3620*/  @!P2 S2R R159, SR_CTAID.Y ;  /* 0x00000000009fa919 */ /* 0x000f620000002600 */
[C---:B----4-:R-:W-:Y:S02]  /*3630*/  LOP3.LUT P4, RZ, R230.reuse, 0x1, RZ, 0xc0, !PT ;  /* 0x00000001e6ff7812 */ /* 0x050fe4000788c0ff */
[----:B------:R-:W-:Y:S02]  /*3640*/  LOP3.LUT P3, RZ, R230, 0x2, RZ, 0xc0, !PT ;  /* 0x00000002e6ff7812 */ /* 0x000fe4000786c0ff */
[----:B---3--:R-:W-:Y:S02]  /*3650*/  LEA.HI.X R158, R156, R232, R158, 0x6, P0 ;  /* 0x000000e89c9e7211 */ /* 0x008fe400000f349e */
[C---:B------:R-:W-:Y:S02]  /*3660*/  LEA R156, P0, R157.reuse, c[0x0][0x160], 0x1 ;  /* 0x000058009d9c7a11 */ /* 0x040fe400078008ff */
[C---:B------:R-:W-:Y:S02]  /*3670*/  ISETP.GE.OR P4, PT, R246.reuse, UR6, !P4 ;  /* 0x00000006f6007c0c */ /* 0x040fe4000e786670 */
[----:B------:R-:W-:Y:S01]  /*3680*/  LEA.HI.X R157, R157, c[0x0][0x164], R158, 0x1, P0 ;  /* 0x000059009d9d7a11 */ /* 0x000fe200000f0c9e */
[----:B------:R-:W-:Y:S01]  /*3690*/  IMAD.U32 R158, RZ, RZ, UR18 ;  /* 0x00000012ff9e7e24 */ /* 0x000fe2000f8e00ff */
[----:B------:R-:W-:Y:S02]  /*36a0*/  ISETP.GE.OR P3, PT, R246, UR6, !P3 ;  /* 0x00000006f6007c0c */ /* 0x000fe4000df66670 */
[----:B--2---:R-:W-:Y:S01]  /*36b0*/  ISETP.GE.OR P5, PT, R229, c[0x0][0x16c], !P5 ;  /* 0x00005b00e5007a0c */ /* 0x004fe20006fa6670 */
[----:B------:R-:W-:Y:S06]  /*36c0*/  IMAD R158, R158, 0x3000, R161 ;  /* 0x000030009e9e7824 */ /* 0x000fec00078e02a1 */
[----:B------:R-:W-:Y:S01]  /*36d0*/  @!PT LDS RZ, [RZ] ;  /* 0x00000000fffff984 */ /* 0x000fe20000000800 */
[----:B------:R-:W-:Y:S01]  /*36e0*/  @!PT LDS RZ, [RZ] ;  /* 0x00000000fffff984 */ /* 0x000fe20000000800 */
[----:B------:R-:W-:Y:S01]  /*36f0*/  @!PT LDS RZ, [RZ] ;  /* 0x00000000fffff984 */ /* 0x000fe20000000800 */
[----:B------:R2:W-:Y:S04]  /*3700*/  LDGSTS.E.BYPASS.LTC128B.128 [R158], [R156.64], !P4 ;  /* 0x000000009c9e7fae */ /* 0x0005e8000e101d56 */
[----:B------:R2:W-:Y:S04]  /*3710*/  LDGSTS.E.BYPASS.LTC128B.128 [R158+0x1000], [R156.64+0x40], !P3 ;  /* 0x010000409c9e7fae */ /* 0x0005e8000d901d56 */
[----:B------:R2:W-:Y:S02]  /*3720*/  LDGSTS.E.BYPASS.LTC128B.128 [R158+0x2000], [R156.64+0x80], !P5 ;  /* 0x020000809c9e7fae */ /* 0x0005e4000e901d56 */
[----:B--2---:R-:W-:Y:S01]  /*3730*/  @!P2 IMAD.MOV.U32 R157, RZ, RZ, R163 ;  /* 0x000000ffff9da224 */ /* 0x004fe200078e00a3 */
[----:B-----5:R-:W-:Y:S05]  /*3740*/  @!P2 SHF.R.S32.HI R156, RZ, 0x1f, R159 ;  /* 0x0000001fff9ca819 */ /* 0x020fea000001149f */
[----:B------:R-:W-:Y:S02]  /*3750*/  @!P2 IMAD R158, R156, c[0x0][0x270], RZ ;  /* 0x00009c009c9eaa24 */ /* 0x000fe400078e02ff */
[----:B------:R-:W-:Y:S04]  /*3760*/  @!P2 IMAD.MOV.U32 R156, RZ, RZ, R162 ;  /* 0x000000ffff9ca224 */ /* 0x000fe800078e00a2 */
[C---:B------:R-:W-:Y:S04]  /*3770*/  @!P2 IMAD.WIDE.U32 R156, R159.reuse, c[0x0][0x270], R156 ;  /* 0x00009c009f9caa25 */ /* 0x040fe800078e009c */
[----:B------:R-:W-:Y:S02]  /*3780*/  @!P2 IMAD R159, R159, c[0x0][0x274], R158 ;  /* 0x00009d009f9faa24 */ /* 0x000fe400078e029e */
[----:B------:R-:W-:Y:S02]  /*3790*/  IMAD.U32 R158, RZ, RZ, UR12 ;  /* 0x0000000cff9e7e24 */ /* 0x000fe4000f8e00ff */
[----:B------:R-:W-:Y:S02]  /*37a0*/  @!P2 IMAD.IADD R161, R157, 0x1, R159 ;  /* 0x000000019da1a824 */ /* 0x000fe400078e029f */
[----:B------:R-:W-:Y:S01]  /*37b0*/  IMAD.U32 R159, RZ, RZ, UR18 ;  /* 0x00000012ff9f7e24 */ /* 0x000fe2000f8e00ff */
[----:B------:R-:W-:Y:S04]  /*37c0*/  @!P2 LEA R158, R158, 0x40, 0x6 ;  /* 0x000000409e9ea811 */ /* 0x000fe800078e30ff */
[----:B------:R-:W-:Y:S02]  /*37d0*/  @!P2 IADD3 R157, P3, P0, R158, UR16, R156 ;  /* 0x000000109e9dac10 */ /* 0x000fe4000f87e09c */
[----:B------:R-:W-:Y:S04]  /*37e0*/  @!P2 SHF.R.S32.HI R158, RZ, 0x1f, R158 ;  /* 0x0000001fff9ea819 */ /* 0x000fe8000001149e */
[----:B------:R-:W-:Y:S01]  /*37f0*/  @!P2 IADD3.X R161, R158, UR8, R161, P3, P0 ;  /* 0x000000089ea1ac10 */ /* 0x000fe20009fe04a1 */
[----:B------:R-:W-:Y:S01]  /*3800*/  @!P2 IMAD R158, R159, 0x40, R162 ;  /* 0x000000409f9ea824 */ /* 0x000fe200078e02a2 */
[C---:B------:R-:W-:Y:S03]  /*3810*/  @!P2 LEA R156, P0, R157.reuse, c[0x0][0x258], 0x2 ;  /* 0x000096009d9caa11 */ /* 0x040fe600078010ff */
[----:B------:R-:W-:Y:S01]  /*3820*/  @!P2 IMAD.SHL.U32 R158, R158, 0x4, RZ ;  /* 0x000000049e9ea824 */ /* 0x000fe200078e00ff */
[----:B------:R-:W-:Y:S05]  /*3830*/  @!P2 LEA.HI.X R157, R157, c[0x0][0x25c], R161, 0x2, P0 ;  /* 0x000097009d9daa11 */ /* 0x000fea00000f14a1 */
[----:B------:R2:W-:Y:S04]  /*3840*/  @!P2 LDGSTS.E.BYPASS.LTC128B.128 [R158+0xf080], [R156.64] ;  /* 0x0f0800009c9eafae */ /* 0x0005e8000b901d56 */
.L_x_168:
[----:B------:R-:W-:Y:S01]  /*3850*/  PLOP3.LUT P0, PT, PT, PT, UP4, 0x80, 0x0 ;  /* 0x000000000000781c */ /* 0x000fe20003f0f048 */
[----:B------:R-:W0:Y:S03]  /*3860*/  LDGDEPBAR ;  /* 0x00000000000079af */ /* 0x000e260000000000 */
[C---:B------:R-:W-:Y:S02]  /*3870*/  ISETP.GT.AND P5, PT, R151.reuse, 0x1, P0 ;  /* 0x000000019700780c */ /* 0x040fe400007a4270 */
[C---:B------:R-:W-:Y:S02]  /*3880*/  ISETP.GT.AND P4, PT, R2.reuse, RZ, P0 ;  /* 0x000000ff0200720c */ /* 0x040fe40000784270 */
[----:B------:R-:W-:Y:S02]  /*3890*/  ISETP.GT.AND P3, PT, R2, 0x1, P0 ;  /* 0x000000010200780c */ /* 0x000fe40000764270 */
[----:B------:R-:W-:Y:S02]  /*38a0*/  ISETP.GT.AND P6, PT, R151, RZ, P0 ;  /* 0x000000ff9700720c */ /* 0x000fe400007c4270 */
[----:B------:R-:W-:Y:S02]  /*38b0*/  ISETP.LT.OR P5, PT, R152, 0x2, P5 ;  /* 0x000000029800780c */ /* 0x000fe40002fa1670 */
[C---:B------:R-:W-:Y:S02]  /*38c0*/  ISETP.LT.OR P4, PT, R149.reuse, 0x1, P4 ;  /* 0x000000019500780c */ /* 0x040fe40002781670 */
[----:B------:R-:W-:Y:S02]  /*38d0*/  ISETP.LT.OR P3, PT, R149, 0x2, P3 ;  /* 0x000000029500780c */ /* 0x000fe40001f61670 */
[----:B------:R-:W-:Y:S02]  /*38e0*/  FSEL R162, R5, -INF , !P5 ;  /* 0xff80000005a27808 */ /* 0x000fe40006800000 */
[----:B------:R-:W-:Y:S02]  /*38f0*/  FSEL R230, R6, -INF , !P4 ;  /* 0xff80000006e67808 */ /* 0x000fe40006000000 */
[----:B------:R-:W-:Y:S01]  /*3900*/  FSEL R229, R7, -INF , !P3 ;  /* 0xff80000007e57808 */ /* 0x000fe20005800000 */
[--C-:B------:R-:W-:Y:S01]  /*3910*/  FFMA.FTZ R162, R162, c[0x0][0x29c], -R153.reuse ;  /* 0x0000a700a2a27a23 */ /* 0x100fe20000010899 */
[----:B------:R-:W-:Y:S01]  /*3920*/  ISETP.GT.AND P5, PT, R151, 0x21, P0 ;  /* 0x000000219700780c */ /* 0x000fe200007a4270 */
[--C-:B------:R-:W-:Y:S01]  /*3930*/  FFMA.FTZ R230, R230, c[0x0][0x29c], -R154.reuse ;  /* 0x0000a700e6e67a23 */ /* 0x100fe2000001089a */
[C---:B------:R-:W-:Y:S01]  /*3940*/  ISETP.GT.AND P4, PT, R2.reuse, 0x20, P0 ;  /* 0x000000200200780c */ /* 0x040fe20000784270 */
[--C-:B------:R-:W-:Y:S01]  /*3950*/  FFMA.FTZ R229, R229, c[0x0][0x29c], -R154.reuse ;  /* 0x0000a700e5e57a23 */ /* 0x100fe2000001089a */
[----:B------:R-:W-:Y:S02]  /*3960*/  ISETP.GT.AND P3, PT, R2, 0x21, P0 ;  /* 0x000000210200780c */ /* 0x000fe40000764270 */
[C---:B------:R-:W-:Y:S02]  /*3970*/  ISETP.LT.OR P6, PT, R152.reuse, 0x1, P6 ;  /* 0x000000019800780c */ /* 0x040fe400037c1670 */
[----:B------:R-:W-:Y:S02]  /*3980*/  ISETP.LT.OR P5, PT, R152, 0x22, P5 ;  /* 0x000000229800780c */ /* 0x000fe40002fa1670 */
[----:B------:R-:W-:Y:S02]  /*3990*/  FSEL R163, R4, -INF , !P6 ;  /* 0xff80000004a37808 */ /* 0x000fe40007000000 */
[-C--:B--2---:R-:W-:Y:S03]  /*39a0*/  HMMA.16816.F32 R4, R132, R164.reuse, RZ ;  /* 0x000000a48404723c */ /* 0x084fe600000018ff */
[----:B------:R-:W-:Y:S01]  /*39b0*/  ISETP.GT.AND P6, PT, R151, 0x20, P0 ;  /* 0x000000209700780c */ /* 0x000fe200007c4270 */
[--C-:B------:R-:W-:Y:S01]  /*39c0*/  FFMA.FTZ R163, R163, c[0x0][0x29c], -R153.reuse ;  /* 0x0000a700a3a37a23 */ /* 0x100fe20000010899 */
[C---:B------:R-:W-:Y:S02]  /*39d0*/  ISETP.LT.OR P4, PT, R149.reuse, 0x21, P4 ;  /* 0x000000219500780c */ /* 0x040fe40002781670 */
[----:B------:R-:W-:Y:S02]  /*39e0*/  ISETP.LT.OR P3, PT, R149, 0x22, P3 ;  /* 0x000000229500780c */ /* 0x000fe40001f61670 */
[----:B------:R-:W-:Y:S03]  /*39f0*/  ISETP.LT.OR P6, PT, R152, 0x21, P6 ;  /* 0x000000219800780c */ /* 0x000fe600037c1670 */
[----:B------:R-:W-:Y:S02]  /*3a00*/  FSEL R157, R17, -INF , !P5 ;  /* 0xff800000119d7808 */ /* 0x000fe40006800000 */
[----:B------:R-:W-:Y:S02]  /*3a10*/  ISETP.GT.AND P5, PT, R151, 0x41, P0 ;  /* 0x000000419700780c */ /* 0x000fe400007a4270 */
[----:B------:R-:W-:Y:S01]  /*3a20*/  FSEL R161, R18, -INF , !P4 ;  /* 0xff80000012a17808 */ /* 0x000fe20006000000 */
[--C-:B------:R-:W-:Y:S01]  /*3a30*/  FFMA.FTZ R157, R157, c[0x0][0x29c], -R153.reuse ;  /* 0x0000a7009d9d7a23 */ /* 0x100fe20000010899 */
[C---:B------:R-:W-:Y:S02]  /*3a40*/  ISETP.GT.AND P4, PT, R2.reuse, 0x40, P0 ;  /* 0x000000400200780c */ /* 0x040fe40000784270 */
[----:B------:R-:W-:Y:S01]  /*3a50*/  FSEL R159, R19, -INF , !P3 ;  /* 0xff800000139f7808 */ /* 0x000fe20005800000 */
[--C-:B------:R-:W-:Y:S01]  /*3a60*/  FFMA.FTZ R161, R161, c[0x0][0x29c], -R154.reuse ;  /* 0x0000a700a1a17a23 */ /* 0x100fe2000001089a */
[----:B------:R-:W-:Y:S02]  /*3a70*/  ISETP.GT.AND P3, PT, R2, 0x41, P0 ;  /* 0x000000410200780c */ /* 0x000fe40000764270 */
[----:B------:R-:W-:Y:S01]  /*3a80*/  FSEL R158, R16, -INF , !P6 ;  /* 0xff800000109e7808 */ /* 0x000fe20007000000 */
[--C-:B------:R-:W-:Y:S01]  /*3a90*/  FFMA.FTZ R159, R159, c[0x0][0x29c], -R154.reuse ;  /* 0x0000a7009f9f7a23 */ /* 0x100fe2000001089a */
[----:B------:R-:W-:Y:S02]  /*3aa0*/  ISETP.GT.AND P6, PT, R151, 0x40, P0 ;  /* 0x000000409700780c */ /* 0x000fe400007c4270 */
[----:B------:R-:W-:Y:S01]  /*3ab0*/  ISETP.LT.OR P5, PT, R152, 0x42, P5 ;  /* 0x000000429800780c */ /* 0x000fe20002fa1670 */
[--C-:B------:R-:W-:Y:S01]  /*3ac0*/  FFMA.FTZ R158, R158, c[0x0][0x29c], -R153.reuse ;  /* 0x0000a7009e9e7a23 */ /* 0x100fe20000010899 */
[C---:B------:R-:W-:Y:S02]  /*3ad0*/  ISETP.LT.OR P4, PT, R149.reuse, 0x41, P4 ;  /* 0x000000419500780c */ /* 0x040fe40002781670 */
[----:B------:R-:W-:Y:S02]  /*3ae0*/  ISETP.LT.OR P3, PT, R149, 0x42, P3 ;  /* 0x000000429500780c */ /* 0x000fe40001f61670 */
[----:B------:R-:W-:Y:S02]  /*3af0*/  FSEL R17, R21, -INF , !P5 ;  /* 0xff80000015117808 */ /* 0x000fe40006800000 */
[----:B------:R-:W-:Y:S02]  /*3b00*/  ISETP.GT.AND P5, PT, R151, 0x61, P0 ;  /* 0x000000619700780c */ /* 0x000fe400007a4270 */
[----:B------:R-:W-:Y:S01]  /*3b10*/  FSEL R18, R23, -INF , !P3 ;  /* 0xff80000017127808 */ /* 0x000fe20005800000 */
[--C-:B------:R-:W-:Y:S01]  /*3b20*/  FFMA.FTZ R233, R17, c[0x0][0x29c], -R153.reuse ;  /* 0x0000a70011e97a23 */ /* 0x100fe20000010899 */
[----:B------:R-:W-:Y:S02]  /*3b30*/  ISETP.GT.AND P3, PT, R2, 0x61, P0 ;  /* 0x000000610200780c */ /* 0x000fe40000764270 */
[----:B------:R-:W-:Y:S02]  /*3b40*/  ISETP.LT.OR P6, PT, R152, 0x41, P6 ;  /* 0x000000419800780c */ /* 0x000fe400037c1670 */
[----:B------:R-:W-:Y:S02]  /*3b50*/  FSEL R156, R22, -INF , !P4 ;  /* 0xff800000169c7808 */ /* 0x000fe40006000000 */
[----:B------:R-:W-:Y:S02]  /*3b60*/  ISETP.GT.AND P4, PT, R2, 0x60, P0 ;  /* 0x000000600200780c */ /* 0x000fe40000784270 */
[----:B------:R-:W-:Y:S01]  /*3b70*/  FSEL R19, R20, -INF , !P6 ;  /* 0xff80000014137808 */ /* 0x000fe20007000000 */
[----:B------:R-:W-:Y:S01]  /*3b80*/  FFMA.FTZ R156, R156, c[0x0][0x29c], -R154 ;  /* 0x0000a7009c9c7a23 */ /* 0x000fe2000001089a */
[----:B------:R-:W-:Y:S02]  /*3b90*/  ISETP.GT.AND P6, PT, R151, 0x60, P0 ;  /* 0x000000609700780c */ /* 0x000fe400007c4270 */
[----:B------:R-:W-:Y:S01]  /*3ba0*/  ISETP.LT.OR P4, PT, R149, 0x61, P4 ;  /* 0x000000619500780c */ /* 0x000fe20002781670 */
[--C-:B------:R-:W-:Y:S01]  /*3bb0*/  FFMA.FTZ R234, R19, c[0x0][0x29c], -R153.reuse ;  /* 0x0000a70013ea7a23 */ /* 0x100fe20000010899 */
[----:B------:R-:W-:Y:S02]  /*3bc0*/  ISETP.LT.OR P3, PT, R149, 0x62, P3 ;  /* 0x000000629500780c */ /* 0x000fe40001f61670 */
[----:B------:R-:W-:Y:S02]  /*3bd0*/  ISETP.LT.OR P5, PT, R152, 0x62, P5 ;  /* 0x000000629800780c */ /* 0x000fe40002fa1670 */
[----:B------:R-:W-:Y:S02]  /*3be0*/  FSEL R16, R34, -INF , !P4 ;  /* 0xff80000022107808 */ /* 0x000fe40006000000 */
[----:B------:R-:W-:Y:S02]  /*3bf0*/  ISETP.GT.AND P4, PT, R3, RZ, P0 ;  /* 0x000000ff0300720c */ /* 0x000fe40000784270 */
[----:B------:R-:W-:Y:S02]  /*3c00*/  FSEL R33, R33, -INF , !P5 ;  /* 0xff80000021217808 */ /* 0x000fe40006800000 */
[----:B------:R-:W-:Y:S02]  /*3c10*/  FSEL R35, R35, -INF , !P3 ;  /* 0xff80000023237808 */ /* 0x000fe40005800000 */
[----:B------:R-:W-:Y:S02]  /*3c20*/  ISETP.GT.AND P3, PT, R3, 0x1, P0 ;  /* 0x000000010300780c */ /* 0x000fe40000764270 */
[----:B------:R-:W-:Y:S02]  /*3c30*/  ISETP.GT.AND P5, PT, R0, 0x1, P0 ;  /* 0x000000010000780c */ /* 0x000fe400007a4270 */
[----:B------:R-:W-:Y:S02]  /*3c40*/  ISETP.LT.OR P6, PT, R152, 0x61, P6 ;  /* 0x000000619800780c */ /* 0x000fe400037c1670 */
[----:B------:R-:W-:Y:S02]  /*3c50*/  ISETP.LT.OR P4, PT, R150, 0x1, P4 ;  /* 0x000000019600780c */ /* 0x000fe40002781670 */
[----:B------:R-:W-:Y:S02]  /*3c60*/  FSEL R32, R32, -INF , !P6 ;  /* 0xff80000020207808 */ /* 0x000fe40007000000 */
[----:B------:R-:W-:Y:S02]  /*3c70*/  ISETP.GT.AND P6, PT, R0, RZ, P0 ;  /* 0x000000ff0000720c */ /* 0x000fe400007c4270 */
[----:B------:R-:W-:Y:S01]  /*3c80*/  ISETP.LT.OR P3, PT, R150, 0x2, P3 ;  /* 0x000000029600780c */ /* 0x000fe20001f61670 */
[--C-:B------:R-:W-:Y:S01]  /*3c90*/  FFMA.FTZ R232, R32, c[0x0][0x29c], -R153.reuse ;  /* 0x0000a70020e87a23 */ /* 0x100fe20000010899 */
[----:B------:R-:W-:Y:S01]  /*3ca0*/  ISETP.LT.OR P5, PT, R148, 0x2, P5 ;  /* 0x000000029400780c */ /* 0x000fe20002fa1670 */
[----:B------:R-:W-:Y:S01]  /*3cb0*/  FFMA.FTZ R153, R33, c[0x0][0x29c], -R153 ;  /* 0x0000a70021997a23 */ /* 0x000fe20000010899 */
[----:B------:R-:W-:Y:S02]  /*3cc0*/  FSEL R21, R10, -INF , !P4 ;  /* 0xff8000000a157808 */ /* 0x000fe40006000000 */
[----:B------:R-:W-:Y:S02]  /*3cd0*/  ISETP.GT.AND P4, PT, R3, 0x20, P0 ;  /* 0x000000200300780c */ /* 0x000fe40000784270 */
[----:B------:R-:W-:Y:S01]  /*3ce0*/  FSEL R22, R9, -INF , !P5 ;  /* 0xff80000009167808 */ /* 0x000fe20006800000 */
[--C-:B------:R-:W-:Y:S01]  /*3cf0*/  FFMA.FTZ R235, R21, c[0x0][0x29c], -R160.reuse ;  /* 0x0000a70015eb7a23 */ /* 0x100fe200000108a0 */
[----:B------:R-:W-:Y:S01]  /*3d00*/  FSEL R151, R11, -INF , !P3 ;  /* 0xff8000000b977808 */ /* 0x000fe20005800000 */
[----:B------:R-:W-:Y:S01]  /*3d10*/  MUFU.EX2 R153, R153 ;  /* 0x0000009900997308 */ /* 0x000fe20000000800 */
[----:B------:R-:W-:Y:S01]  /*3d20*/  ISETP.GT.AND P3, PT, R3, 0x21, P0 ;  /* 0x000000210300780c */ /* 0x000fe20000764270 */
[--C-:B------:R-:W-:Y:S01]  /*3d30*/  FFMA.FTZ R152, R22, c[0x0][0x29c], -R155.reuse ;  /* 0x0000a70016987a23 */ /* 0x100fe2000001089b */
[----:B------:R-:W-:Y:S01]  /*3d40*/  ISETP.GT.AND P5, PT, R0, 0x20, P0 ;  /* 0x000000200000780c */ /* 0x000fe200007a4270 */
[--C-:B------:R-:W-:Y:S01]  /*3d50*/  FFMA.FTZ R241, R151, c[0x0][0x29c], -R160.reuse ;  /* 0x0000a70097f17a23 */ /* 0x100fe200000108a0 */
[----:B------:R-:W-:Y:S02]  /*3d60*/  ISETP.LT.OR P6, PT, R148, 0x1, P6 ;  /* 0x000000019400780c */ /* 0x000fe400037c1670 */
[----:B------:R-:W-:Y:S02]  /*3d70*/  ISETP.LT.OR P3, PT, R150, 0x22, P3 ;  /* 0x000000229600780c */ /* 0x000fe40001f61670 */
[----:B------:R-:W-:Y:S01]  /*3d80*/  FSEL R23, R8, -INF , !P6 ;  /* 0xff80000008177808 */ /* 0x000fe20007000000 */
[----:B------:R-:W-:Y:S01]  /*3d90*/  MUFU.EX2 R152, R152 ;  /* 0x0000009800987308 */ /* 0x000fe20000000800 */
[C---:B---3--:R-:W-:Y:S02]  /*3da0*/  HMMA.16816.F32 R8, R136.reuse, R164, RZ ;  /* 0x000000a48808723c */ /* 0x048fe400000018ff */
[----:B------:R-:W-:Y:S02]  /*3db0*/  ISETP.GT.AND P6, PT, R0, 0x21, P0 ;  /* 0x000000210000780c */ /* 0x000fe400007c4270 */
[----:B------:R-:W-:Y:S02]  /*3dc0*/  ISETP.LT.OR P5, PT, R148, 0x21, P5 ;  /* 0x000000219400780c */ /* 0x000fe40002fa1670 */
[----:B------:R-:W-:Y:S02]  /*3dd0*/  ISETP.LT.OR P4, PT, R150, 0x21, P4 ;  /* 0x000000219600780c */ /* 0x000fe40002781670 */
[----:B------:R-:W-:Y:S02]  /*3de0*/  FSEL R20, R12, -INF , !P5 ;  /* 0xff8000000c147808 */ /* 0x000fe40006800000 */
[----:B------:R-:W-:Y:S02]  /*3df0*/  ISETP.GT.AND P5, PT, R0, 0x40, P0 ;  /* 0x000000400000780c */ /* 0x000fe400007a4270 */
[----:B------:R-:W-:Y:S01]  /*3e00*/  FSEL R149, R14, -INF , !P4 ;  /* 0xff8000000e957808 */ /* 0x000fe20006000000 */
[--C-:B------:R-:W-:Y:S01]  /*3e10*/  FFMA.FTZ R236, R20, c[0x0][0x29c], -R155.reuse ;  /* 0x0000a70014ec7a23 */ /* 0x100fe2000001089b */
[----:B------:R-:W-:Y:S02]  /*3e20*/  FSEL R34, R15, -INF , !P3 ;  /* 0xff8000000f227808 */ /* 0x000fe40005800000 */
[----:B------:R-:W-:Y:S01]  /*3e30*/  ISETP.GT.AND P3, PT, R3, 0x40, P0 ;  /* 0x000000400300780c */ /* 0x000fe20000764270 */
[--C-:B------:R-:W-:Y:S01]  /*3e40*/  FFMA.FTZ R242, R149, c[0x0][0x29c], -R160.reuse ;  /* 0x0000a70095f27a23 */ /* 0x100fe200000108a0 */
[----:B------:R-:W-:Y:S01]  /*3e50*/  ISETP.GT.AND P4, PT, R0, 0x41, P0 ;  /* 0x000000410000780c */ /* 0x000fe20000784270 */
[--C-:B------:R-:W-:Y:S01]  /*3e60*/  FFMA.FTZ R243, R34, c[0x0][0x29c], -R160.reuse ;  /* 0x0000a70022f37a23 */ /* 0x100fe200000108a0 */
[C---:B------:R-:W-:Y:S01]  /*3e70*/  ISETP.LT.OR P6, PT, R148.reuse, 0x22, P6 ;  /* 0x000000229400780c */ /* 0x040fe200037c1670 */
[----:B------:R-:W-:Y:S01]  /*3e80*/  MUFU.EX2 R149, R236 ;  /* 0x000000ec00957308 */ /* 0x000fe20000000800 */
[----:B------:R-:W-:Y:S02]  /*3e90*/  ISETP.LT.OR P4, PT, R148, 0x42, P4 ;  /* 0x000000429400780c */ /* 0x000fe40002781670 */
[----:B------:R-:W-:Y:S02]  /*3ea0*/  FSEL R2, R13, -INF , !P6 ;  /* 0xff8000000d027808 */ /* 0x000fe40007000000 */
[-C--:B------:R-:W-:Y:S01]  /*3eb0*/  HMMA.16816.F32 R12, R136, R166.reuse, RZ ;  /* 0x000000a6880c723c */ /* 0x080fe200000018ff */
[----:B------:R-:W-:Y:S02]  /*3ec0*/  ISETP.LT.OR P3, PT, R150, 0x41, P3 ;  /* 0x000000419600780c */ /* 0x000fe40001f61670 */
[----:B------:R-:W-:Y:S01]  /*3ed0*/  ISETP.LT.OR P5, PT, R148, 0x41, P5 ;  /* 0x000000419400780c */ /* 0x000fe20002fa1670 */
[--C-:B------:R-:W-:Y:S01]  /*3ee0*/  FFMA.FTZ R240, R2, c[0x0][0x29c], -R155.reuse ;  /* 0x0000a70002f07a23 */ /* 0x100fe2000001089b */
[----:B------:R-:W-:Y:S01]  /*3ef0*/  ISETP.GT.AND P6, PT, R0, 0x60, P0 ;  /* 0x000000600000780c */ /* 0x000fe200007c4270 */
[----:B------:R-:W-:Y:S01]  /*3f00*/  MUFU.EX2 R2, R162 ;  /* 0x000000a200027308 */ /* 0x000fe20000000800 */
[----:B------:R-:W-:Y:S02]  /*3f10*/  FSEL R24, R24, -INF , !P5 ;  /* 0xff80000018187808 */ /* 0x000fe40006800000 */
[----:B------:R-:W-:Y:S02]  /*3f20*/  ISETP.GT.AND P5, PT, R0, 0x61, P0 ;  /* 0x000000610000780c */ /* 0x000fe400007a4270 */
[----:B------:R-:W-:Y:S01]  /*3f30*/  ISETP.LT.OR P6, PT, R148, 0x61, P6 ;  /* 0x000000619400780c */ /* 0x000fe200037c1670 */
[--C-:B------:R-:W-:Y:S01]  /*3f40*/  FFMA.FTZ R0, R23, c[0x0][0x29c], -R155.reuse ;  /* 0x0000a70017007a23 */ /* 0x100fe2000001089b */
[----:B------:R-:W-:Y:S01]  /*3f50*/  FSEL R25, R25, -INF , !P4 ;  /* 0xff80000019197808 */ /* 0x000fe20006000000 */
[--C-:B------:R-:W-:Y:S01]  /*3f60*/  FFMA.FTZ R239, R24, c[0x0][0x29c], -R155.reuse ;  /* 0x0000a70018ef7a23 */ /* 0x100fe2000001089b */
[----:B------:R-:W-:Y:S01]  /*3f70*/  ISETP.GT.AND P4, PT, R3, 0x41, P0 ;  /* 0x000000410300780c */ /* 0x000fe20000784270 */
[----:B------:R2:W-:Y:S01]  /*3f80*/  MUFU.EX2 R151, R0 ;  /* 0x0000000000977308 */ /* 0x0005e20000000800 */
[----:B------:R-:W-:Y:S01]  /*3f90*/  FSEL R26, R26, -INF , !P3 ;  /* 0xff8000001a1a7808 */ /* 0x000fe20005800000 */
[--C-:B------:R-:W-:Y:S01]  /*3fa0*/  FFMA.FTZ R238, R25, c[0x0][0x29c], -R155.reuse ;  /* 0x0000a70019ee7a23 */ /* 0x100fe2000001089b */
[C---:B------:R-:W-:Y:S02]  /*3fb0*/  ISETP.GT.AND P3, PT, R3.reuse, 0x60, P0 ;  /* 0x000000600300780c */ /* 0x040fe40000764270 */
[----:B------:R-:W-:Y:S01]  /*3fc0*/  ISETP.GT.AND P0, PT, R3, 0x61, P0 ;  /* 0x000000610300780c */ /* 0x000fe20000704270 */
[----:B------:R-:W-:Y:S01]  /*3fd0*/  FFMA.FTZ R244, R26, c[0x0][0x29c], -R160 ;  /* 0x0000a7001af47a23 */ /* 0x000fe200000108a0 */
[----:B------:R-:W-:Y:S01]  /*3fe0*/  ISETP.LT.OR P5, PT, R148, 0x62, P5 ;  /* 0x000000629400780c */ /* 0x000fe20002fa1670 */
[--C-:B------:R-:W-:Y:S01]  /*3ff0*/  FFMA.FTZ R148, R16, c[0x0][0x29c], -R154.reuse ;  /* 0x0000a70010947a23 */ /* 0x100fe2000001089a */
[C---:B------:R-:W-:Y:S01]  /*4000*/  ISETP.LT.OR P4, PT, R150.reuse, 0x42, P4 ;  /* 0x000000429600780c */ /* 0x040fe20002781670 */
[----:B------:R-:W-:Y:S01]  /*4010*/  LDS R3, [R249.X4+0xf280] ;  /* 0x00f28000f9037984 */ /* 0x000fe20000004800 */
[C---:B------:R-:W-:Y:S02]  /*4020*/  ISETP.LT.OR P3, PT, R150.reuse, 0x61, P3 ;  /* 0x000000619600780c */ /* 0x040fe40001f61670 */
[----:B------:R-:W-:Y:S01]  /*4030*/  ISETP.LT.OR P0, PT, R150, 0x62, P0 ;  /* 0x000000629600780c */ /* 0x000fe20000701670 */
[--C-:B------:R-:W-:Y:S01]  /*4040*/  FFMA.FTZ R150, R18, c[0x0][0x29c], -R154.reuse ;  /* 0x0000a70012967a23 */ /* 0x100fe2000001089a */
[----:B------:R-:W-:Y:S01]  /*4050*/  MUFU.EX2 R148, R148 ;  /* 0x0000009400947308 */ /* 0x000fe20000000800 */
[C---:B------:R-:W-:Y:S02]  /*4060*/  HMMA.16816.F32 R16, R132.reuse, R166, RZ ;  /* 0x000000a68410723c */ /* 0x040fe400000018ff */
[----:B------:R-:W-:Y:S01]  /*4070*/  FSEL R27, R27, -INF , !P4 ;  /* 0xff8000001b1b7808 */ /* 0x000fe20006000000 */
[----:B------:R-:W-:Y:S01]  /*4080*/  FFMA.FTZ R154, R35, c[0x0][0x29c], -R154 ;  /* 0x0000a700239a7a23 */ /* 0x000fe2000001089a */
[----:B------:R-:W-:Y:S02]  /*4090*/  FSEL R28, R28, -INF , !P6 ;  /* 0xff8000001c1c7808 */ /* 0x000fe40007000000 */
[----:B------:R-:W-:Y:S01]  /*40a0*/  FSEL R29, R29, -INF , !P5 ;  /* 0xff8000001d1d7808 */ /* 0x000fe20006800000 */
[--C-:B------:R-:W-:Y:S01]  /*40b0*/  FFMA.FTZ R245, R27, c[0x0][0x29c], -R160.reuse ;  /* 0x0000a7001bf57a23 */ /* 0x100fe200000108a0 */
[-C--:B------:R-:W-:Y:S01]  /*40c0*/  HMMA.16816.F32 R20, R132, R168.reuse, RZ ;  /* 0x000000a88414723c */ /* 0x080fe200000018ff */
[----:B--2---:R-:W-:Y:S01]  /*40d0*/  LDS R0, [R249.X4+0xf2a0] ;  /* 0x00f2a000f9007984 */ /* 0x004fe20000004800 */
[----:B------:R-:W-:Y:S02]  /*40e0*/  MUFU.EX2 R154, R154 ;  /* 0x0000009a009a7308 */ /* 0x000fe40000000800 */
[----:B------:R-:W-:Y:S01]  /*40f0*/  FSEL R30, R30, -INF , !P3 ;  /* 0xff8000001e1e7808 */ /* 0x000fe20005800000 */
[--C-:B------:R-:W-:Y:S01]  /*4100*/  FFMA.FTZ R237, R28, c[0x0][0x29c], -R155.reuse ;  /* 0x0000a7001ced7a23 */ /* 0x100fe2000001089b */
[----:B------:R-:W-:Y:S01]  /*4110*/  FSEL R31, R31, -INF , !P0 ;  /* 0xff8000001f1f7808 */ /* 0x000fe20004000000 */
[----:B------:R-:W-:Y:S01]  /*4120*/  FFMA.FTZ R155, R29, c[0x0][0x29c], -R155 ;  /* 0x0000a7001d9b7a23 */ /* 0x000fe2000001089b */
[C---:B------:R-:W-:Y:S04]  /*4130*/  HMMA.16816.F32 R24, R136.reuse, R168, RZ ;  /* 0x000000a88818723c */ /* 0x040fe800000018ff */
[--C-:B------:R-:W-:Y:S01]  /*4140*/  FFMA.FTZ R248, R30, c[0x0][0x29c], -R160.reuse ;  /* 0x0000a7001ef87a23 */ /* 0x100fe200000108a0 */
[----:B------:R-:W-:Y:S01]  /*4150*/  MUFU.EX2 R155, R155 ;  /* 0x0000009b009b7308 */ /* 0x000fe20000000800 */
[----:B------:R-:W-:Y:S02]  /*4160*/  FFMA.FTZ R160, R31, c[0x0][0x29c], -R160 ;  /* 0x0000a7001fa07a23 */ /* 0x000fe400000108a0 */
[-C--:B------:R-:W-:Y:S01]  /*4170*/  HMMA.16816.F32 R28, R136, R170.reuse, RZ ;  /* 0x000000aa881c723c */ /* 0x080fe200000018ff */
[----:B------:R-:W-:Y:S06]  /*4180*/  LDSM.16.M88.4 R136, [R216+0xd880] ;  /* 0x00d88000d888783b */ /* 0x000fec0000000200 */
[----:B------:R-:W-:Y:S01]  /*4190*/  MUFU.EX2 R160, R160 ;  /* 0x000000a000a07308 */ /* 0x000fe20000000800 */
[----:B------:R-:W-:Y:S01]  /*41a0*/  HMMA.16816.F32 R32, R132, R170, RZ ;  /* 0x000000aa8420723c */ /* 0x000fe200000018ff */
[----:B------:R-:W2:Y:S07]  /*41b0*/  LDSM.16.M88.4 R132, [R216+0xd080] ;  /* 0x00d08000d884783b */ /* 0x000eae0000000200 */
[-C--:B----4-:R-:W-:Y:S08]  /*41c0*/  HMMA.16816.F32 R4, R140, R172.reuse, R4 ;  /* 0x000000ac8c04723c */ /* 0x090ff00000001804 */
[C---:B-1----:R-:W-:Y:S08]  /*41d0*/  HMMA.16816.F32 R8, R144.reuse, R172, R8 ;  /* 0x000000ac9008723c */ /* 0x042ff00000001808 */
[-C--:B------:R-:W-:Y:S08]  /*41e0*/  HMMA.16816.F32 R12, R144, R174.reuse, R12 ;  /* 0x000000ae900c723c */ /* 0x080ff0000000180c */
[C---:B------:R-:W-:Y:S08]  /*41f0*/  HMMA.16816.F32 R16, R140.reuse, R174, R16 ;  /* 0x000000ae8c10723c */ /* 0x040ff00000001810 */
[-C--:B------:R-:W-:Y:S08]  /*4200*/  HMMA.16816.F32 R20, R140, R176.reuse, R20 ;  /* 0x000000b08c14723c */ /* 0x080ff00000001814 */
[C---:B------:R-:W-:Y:S08]  /*4210*/  HMMA.16816.F32 R24, R144.reuse, R176, R24 ;  /* 0x000000b09018723c */ /* 0x040ff00000001818 */
[-C--:B------:R-:W-:Y:S01]  /*4220*/  HMMA.16816.F32 R28, R144, R178.reuse, R28 ;  /* 0x000000b2901c723c */ /* 0x080fe2000000181c */
[----:B------:R-:W-:Y:S07]  /*4230*/  MUFU.EX2 R146, R156 ;  /* 0x0000009c00927308 */ /* 0x000fee0000000800 */
[----:B------:R-:W-:Y:S03]  /*4240*/  HMMA.16816.F32 R32, R140, R178, R32 ;  /* 0x000000b28c20723c */ /* 0x000fe60000001820 */
[----:B------:R-:W1:Y:S05]  /*4250*/  MUFU.EX2 R141, R229 ;  /* 0x000000e5008d7308 */ /* 0x000e6a0000000800 */
[-C--:B--2---:R-:W-:Y:S05]  /*4260*/  HMMA.16816.F32 R4, R132, R180.reuse, R4 ;  /* 0x000000b48404723c */ /* 0x084fea0000001804 */
[----:B------:R-:W-:Y:S03]  /*4270*/  MUFU.EX2 R147, R150 ;  /* 0x0000009600937308 */ /* 0x000fe60000000800 */
[C---:B------:R-:W-:Y:S07]  /*4280*/  HMMA.16816.F32 R8, R136.reuse, R180, R8 ;  /* 0x000000b48808723c */ /* 0x040fee0000001808 */
[----:B------:R-:W-:Y:S01]  /*4290*/  MUFU.EX2 R143, R161 ;  /* 0x000000a1008f7308 */ /* 0x000fe20000000800 */
[-C--:B------:R-:W-:Y:S08]  /*42a0*/  HMMA.16816.F32 R12, R136, R182.reuse, R12 ;  /* 0x000000b6880c723c */ /* 0x080ff0000000180c */
[C---:B------:R-:W-:Y:S01]  /*42b0*/  HMMA.16816.F32 R16, R132.reuse, R182, R16 ;  /* 0x000000b68410723c */ /* 0x040fe20000001810 */
[----:B------:R-:W-:Y:S07]  /*42c0*/  MUFU.EX2 R144, R159 ;  /* 0x0000009f00907308 */ /* 0x000fee0000000800 */
[-C--:B------:R-:W-:Y:S03]  /*42d0*/  HMMA.16816.F32 R20, R132, R184.reuse, R20 ;  /* 0x000000b88414723c */ /* 0x080fe60000001814 */
[----:B------:R-:W-:Y:S05]  /*42e0*/  MUFU.EX2 R150, R240 ;  /* 0x000000f000967308 */ /* 0x000fea0000000800 */
[C---:B------:R-:W-:Y:S05]  /*42f0*/  HMMA.16816.F32 R24, R136.reuse, R184, R24 ;  /* 0x000000b88818723c */ /* 0x040fea0000001818 */
[----:B------:R-:W2:Y:S03]  /*4300*/  MUFU.EX2 R145, R163 ;  /* 0x000000a300917308 */ /* 0x000ea60000000800 */
[-C--:B------:R-:W-:Y:S01]  /*4310*/  HMMA.16816.F32 R28, R136, R186.reuse, R28 ;  /* 0x000000ba881c723c */ /* 0x080fe2000000181c */
[----:B------:R-:W-:Y:S06]  /*4320*/  LDSM.16.M88.4 R136, [R217+0x1800] ;  /* 0x00180000d988783b */ /* 0x000fec0000000200 */
[----:B------:R-:W-:Y:S01]  /*4330*/  MUFU.EX2 R140, R230 ;  /* 0x000000e6008c7308 */ /* 0x000fe20000000800 */
[----:B------:R-:W-:Y:S01]  /*4340*/  HMMA.16816.F32 R32, R132, R186, R32 ;  /* 0x000000ba8420723c */ /* 0x000fe20000001820 */
[----:B------:R-:W3:Y:S08]  /*4350*/  LDSM.16.M88.4 R132, [R217+0x1000] ;  /* 0x00100000d984783b */ /* 0x000ef00000000200 */
[----:B------:R-:W-:Y:S10]  /*4360*/  MUFU.EX2 R142, R158 ;  /* 0x0000009e008e7308 */ /* 0x000ff40000000800 */
[----:B------:R-:W-:Y:S10]  /*4370*/  MUFU.EX2 R159, R235 ;  /* 0x000000eb009f7308 */ /* 0x000ff40000000800 */
[----:B------:R-:W-:Y:S10]  /*4380*/  MUFU.EX2 R156, R239 ;  /* 0x000000ef009c7308 */ /* 0x000ff40000000800 */
[----:B------:R-:W-:Y:S01]  /*4390*/  MUFU.EX2 R158, R237 ;  /* 0x000000ed009e7308 */ /* 0x000fe20000000800 */
[-C--:B---3--:R-:W-:Y:S08]  /*43a0*/  HMMA.16816.F32 R4, R132, R188.reuse, R4 ;  /* 0x000000bc8404723c */ /* 0x088ff00000001804 */
        /* <DEDUP_REMOVED lines=8> */
[----:B------:R-:W3:Y:S07]  /*4430*/  LDSM.16.M88.4 R132, [R216+0xe080] ;  /* 0x00e08000d884783b */ /* 0x000eee0000000200 */
        /* <DEDUP_REMOVED lines=13> */
[C---:B------:R-:W-:Y:S04]  /*4510*/  HMMA.16816.F32 R16, R132.reuse, R206, R16 ;  /* 0x000000ce8410723c */ /* 0x040fe80000001810 */
[--C-:B------:R-:W-:Y:S02]  /*4520*/  FADD.FTZ R6, R6, -R0.reuse ;  /* 0x8000000006067221 */ /* 0x100fe40000010000 */
[--C-:B------:R-:W-:Y:S02]  /*4530*/  FADD.FTZ R7, R7, -R0.reuse ;  /* 0x8000000007077221 */ /* 0x100fe40000010000 */
[-C--:B------:R-:W-:Y:S04]  /*4540*/  HMMA.16816.F32 R20, R132, R208.reuse, R20 ;  /* 0x000000d08414723c */ /* 0x080fe80000001814 */
[----:B-1----:R-:W-:Y:S02]  /*4550*/  FMUL.FTZ R7, R141, R7 ;  /* 0x000000078d077220 */ /* 0x002fe40000410000 */
[--C-:B------:R-:W-:Y:S02]  /*4560*/  FADD.FTZ R5, R5, -R3.reuse ;  /* 0x8000000305057221 */ /* 0x100fe40000010000 */
[C---:B------:R-:W-:Y:S04]  /*4570*/  HMMA.16816.F32 R24, R136.reuse, R208, R24 ;  /* 0x000000d08818723c */ /* 0x040fe80000001818 */
[----:B------:R-:W-:Y:S02]  /*4580*/  FMUL.FTZ R5, R2, R5 ;  /* 0x0000000502057220 */ /* 0x000fe40000410000 */
[--C-:B------:R-:W-:Y:S02]  /*4590*/  FADD.FTZ R4, R4, -R3.reuse ;  /* 0x8000000304047221 */ /* 0x100fe40000010000 */
[-C--:B------:R-:W-:Y:S01]  /*45a0*/  HMMA.16816.F32 R28, R136, R210.reuse, R28 ;  /* 0x000000d2881c723c */ /* 0x080fe2000000181c */
[----:B------:R-:W1:Y:S03]  /*45b0*/  MUFU.EX2 R136, R157 ;  /* 0x0000009d00887308 */ /* 0x000e660000000800 */
[--C-:B------:R-:W-:Y:S02]  /*45c0*/  FADD.FTZ R18, R18, -R0.reuse ;  /* 0x8000000012127221 */ /* 0x100fe40000010000 */
[--C-:B------:R-:W-:Y:S02]  /*45d0*/  FADD.FTZ R19, R19, -R0.reuse ;  /* 0x8000000013137221 */ /* 0x100fe40000010000 */
[----:B------:R-:W-:Y:S03]  /*45e0*/  HMMA.16816.F32 R32, R132, R210, R32 ;  /* 0x000000d28420723c */ /* 0x000fe60000001820 */
[----:B------:R-:W3:Y:S01]  /*45f0*/  MUFU.EX2 R138, R234 ;  /* 0x000000ea008a7308 */ /* 0x000ee20000000800 */
[--C-:B------:R-:W-:Y:S02]  /*4600*/  FADD.FTZ R22, R22, -R0.reuse ;  /* 0x8000000016167221 */ /* 0x100fe40000010000 */
[--C-:B------:R-:W-:Y:S01]  /*4610*/  FADD.FTZ R23, R23, -R0.reuse ;  /* 0x8000000017177221 */ /* 0x100fe20000010000 */
[----:B--2---:R-:W-:Y:S01]  /*4620*/  F2FP.PACK_AB R134, R2, R145 ;  /* 0x000000910286723e */ /* 0x004fe200000000ff */
[--C-:B------:R-:W-:Y:S01]  /*4630*/  FADD.FTZ R16, R16, -R3.reuse ;  /* 0x8000000310107221 */ /* 0x100fe20000010000 */
[----:B------:R-:W2:Y:S03]  /*4640*/  LDS R2, [R249.X4+0xf300] ;  /* 0x00f30000f9027984 */ /* 0x000ea60000004800 */
[--C-:B------:R-:W-:Y:S01]  /*4650*/  FADD.FTZ R17, R17, -R3.reuse ;  /* 0x8000000311117221 */ /* 0x100fe20000010000 */
[----:B------:R-:W4:Y:S01]  /*4660*/  MUFU.EX2 R137, R233 ;  /* 0x000000e900897308 */ /* 0x000f220000000800 */
[--C-:B------:R-:W-:Y:S02]  /*4670*/  FADD.FTZ R20, R20, -R3.reuse ;  /* 0x8000000314147221 */ /* 0x100fe40000010000 */
[--C-:B------:R-:W-:Y:S01]  /*4680*/  FADD.FTZ R21, R21, -R3.reuse ;  /* 0x8000000315157221 */ /* 0x100fe20000010000 */
[----:B-1----:R-:W-:Y:S01]  /*4690*/  F2FP.PACK_AB R132, R136, R142 ;  /* 0x0000008e8884723e */ /* 0x002fe200000000ff */
[----:B------:R-:W-:Y:S02]  /*46a0*/  FMUL.FTZ R4, R145, R4 ;  /* 0x0000000491047220 */ /* 0x000fe40000410000 */
[----:B------:R-:W-:Y:S02]  /*46b0*/  FMUL.FTZ R16, R142, R16 ;  /* 0x000000108e107220 */ /* 0x000fe40000410000 */
[----:B------:R-:W-:Y:S01]  /*46c0*/  FMUL.FTZ R6, R140, R6 ;  /* 0x000000068c067220 */ /* 0x000fe20000410000 */
[----:B------:R-:W1:Y:S01]  /*46d0*/  MUFU.EX2 R145, R241 ;  /* 0x000000f100917308 */ /* 0x000e620000000800 */
[--C-:B------:R-:W-:Y:S01]  /*46e0*/  FADD.FTZ R34, R34, -R0.reuse ;  /* 0x8000000022227221 */ /* 0x100fe20000010000 */
[----:B------:R-:W-:Y:S01]  /*46f0*/  F2FP.PACK_AB R135, R5, R4 ;  /* 0x000000040587723e */ /* 0x000fe200000000ff */
[----:B------:R-:W-:Y:S02]  /*4700*/  FADD.FTZ R35, R35, -R0 ;  /* 0x8000000023237221 */ /* 0x000fe40000010000 */
[--C-:B------:R-:W-:Y:S01]  /*4710*/  FADD.FTZ R32, R32, -R3.reuse ;  /* 0x8000000320207221 */ /* 0x100fe20000010000 */
[----:B------:R-:W5:Y:S01]  /*4720*/  LDS R0, [R249.X4+0xf320] ;  /* 0x00f32000f9007984 */ /* 0x000f620000004800 */
[----:B------:R-:W-:Y:S01]  /*4730*/  FADD.FTZ R33, R33, -R3 ;  /* 0x8000000321217221 */ /* 0x000fe20000010000 */
[----:B------:R-:W-:Y:S01]  /*4740*/  F2FP.PACK_AB R3, R141, R140 ;  /* 0x0000008c8d03723e */ /* 0x000fe200000000ff */
[----:B---3--:R-:W-:Y:S01]  /*4750*/  FMUL.FTZ R20, R138, R20 ;  /* 0x000000148a147220 */ /* 0x008fe20000410000 */
[----:B------:R-:W-:Y:S01]  /*4760*/  MUFU.EX2 R142, R242 ;  /* 0x000000f2008e7308 */ /* 0x000fe20000000800 */
[----:B------:R-:W-:Y:S01]  /*4770*/  FMUL.FTZ R4, R146, R22 ;  /* 0x0000001692047220 */ /* 0x000fe20000410000 */
[----:B------:R-:W-:Y:S01]  /*4780*/  STS [R227+0xf480], R134 ;  /* 0x00f48086e3007388 */ /* 0x000fe20000000800 */
[----:B------:R-:W-:Y:S01]  /*4790*/  FMUL.FTZ R23, R147, R23 ;  /* 0x0000001793177220 */ /* 0x000fe20000410000 */
[C---:B----4-:R-:W-:Y:S01]  /*47a0*/  F2FP.PACK_AB R133, R137.reuse, R138 ;  /* 0x0000008a8985723e */ /* 0x050fe200000000ff */
[----:B------:R-:W-:Y:S01]  /*47b0*/  FMUL.FTZ R21, R137, R21 ;  /* 0x0000001589157220 */ /* 0x000fe20000410000 */
[----:B------:R1:W-:Y:S01]  /*47c0*/  STS [R227+0xf880], R3 ;  /* 0x00f88003e3007388 */ /* 0x0003e20000000800 */
[----:B------:R-:W-:Y:S01]  /*47d0*/  FMUL.FTZ R17, R136, R17 ;  /* 0x0000001188117220 */ /* 0x000fe20000410000 */
[----:B------:R-:W-:Y:S01]  /*47e0*/  F2FP.PACK_AB R23, R23, R4 ;  /* 0x000000041717723e */ /* 0x000fe200000000ff */
[----:B------:R-:W-:Y:S01]  /*47f0*/  FMUL.FTZ R33, R153, R33 ;  /* 0x0000002199217220 */ /* 0x000fe20000410000 */
[----:B------:R-:W3:Y:S01]  /*4800*/  MUFU.EX2 R140, R243 ;  /* 0x000000f3008c7308 */ /* 0x000ee20000000800 */
[----:B------:R-:W-:Y:S01]  /*4810*/  F2FP.PACK_AB R137, R21, R20 ;  /* 0x000000141589723e */ /* 0x000fe200000000ff */
[----:B------:R-:W-:Y:S01]  /*4820*/  STS [R228], R132 ;  /* 0x00000084e4007388 */ /* 0x000fe20000000800 */
[----:B------:R-:W-:Y:S01]  /*4830*/  F2FP.PACK_AB R20, R144, R143 ;  /* 0x0000008f9014723e */ /* 0x000fe200000000ff */
[----:B------:R-:W-:Y:S01]  /*4840*/  FMUL.FTZ R5, R143, R18 ;  /* 0x000000128f057220 */ /* 0x000fe20000410000 */
[----:B------:R-:W-:Y:S01]  /*4850*/  F2FP.PACK_AB R136, R17, R16 ;  /* 0x000000101188723e */ /* 0x000fe200000000ff */
[--C-:B--2---:R-:W-:Y:S01]  /*4860*/  FADD.FTZ R4, R12, -R2.reuse ;  /* 0x800000020c047221 */ /* 0x104fe20000010000 */
[----:B------:R-:W-:Y:S01]  /*4870*/  F2FP.PACK_AB R12, R152, R151 ;  /* 0x00000097980c723e */ /* 0x000fe200000000ff */
[----:B------:R-:W-:Y:S01]  /*4880*/  STS [R228+0x400], R20 ;  /* 0x00040014e4007388 */ /* 0x000fe20000000800 */
[--C-:B------:R-:W-:Y:S01]  /*4890*/  FADD.FTZ R25, R25, -R2.reuse ;  /* 0x8000000219197221 */ /* 0x100fe20000010000 */
[----:B------:R-:W2:Y:S01]  /*48a0*/  MUFU.EX2 R139, R232 ;  /* 0x000000e8008b7308 */ /* 0x000ea20000000800 */
[--C-:B------:R-:W-:Y:S01]  /*48b0*/  FADD.FTZ R29, R29, -R2.reuse ;  /* 0x800000021d1d7221 */ /* 0x100fe20000010000 */
[----:B------:R-:W-:Y:S01]  /*48c0*/  STS [R227+0x10480], R12 ;  /* 0x0104800ce3007388 */ /* 0x000fe20000000800 */
[--C-:B------:R-:W-:Y:S01]  /*48d0*/  FADD.FTZ R8, R8, -R2.reuse ;  /* 0x8000000208087221 */ /* 0x100fe20000010000 */
[----:B------:R-:W-:Y:S01]  /*48e0*/  F2FP.PACK_AB R18, R147, R146 ;  /* 0x000000929312723e */ /* 0x000fe200000000ff */
[--C-:B------:R-:W-:Y:S01]  /*48f0*/  FADD.FTZ R9, R9, -R2.reuse ;  /* 0x8000000209097221 */ /* 0x100fe20000010000 */
[----:B------:R-:W-:Y:S01]  /*4900*/  F2FP.PACK_AB R16, R154, R148 ;  /* 0x000000949a10723e */ /* 0x000fe200000000ff */
[--C-:B------:R-:W-:Y:S02]  /*4910*/  FADD.FTZ R13, R13, -R2.reuse ;  /* 0x800000020d0d7221 */ /* 0x100fe40000010000 */
[--C-:B------:R-:W-:Y:S01]  /*4920*/  FADD.FTZ R24, R24, -R2.reuse ;  /* 0x8000000218187221 */ /* 0x100fe20000010000 */
[----:B------:R-:W-:Y:S01]  /*4930*/  MUFU.EX2 R138, R245 ;  /* 0x000000f5008a7308 */ /* 0x000fe20000000800 */
[----:B-1----:R-:W-:Y:S01]  /*4940*/  F2FP.PACK_AB R3, R145, R159 ;  /* 0x0000009f9103723e */ /* 0x002fe200000000ff */
[----:B------:R-:W-:Y:S01]  /*4950*/  FADD.FTZ R28, R28, -R2 ;  /* 0x800000021c1c7221 */ /* 0x000fe20000010000 */
[----:B---3--:R-:W-:Y:S01]  /*4960*/  F2FP.PACK_AB R2, R140, R142 ;  /* 0x0000008e8c02723e */ /* 0x008fe200000000ff */
[----:B------:R-:W-:Y:S02]  /*4970*/  FMUL.FTZ R21, R154, R35 ;  /* 0x000000239a157220 */ /* 0x000fe40000410000 */
[----:B------:R-:W-:Y:S01]  /*4980*/  STS [R227+0x10880], R3 ;  /* 0x01088003e3007388 */ /* 0x000fe20000000800 */
[----:B------:R-:W-:Y:S02]  /*4990*/  FMUL.FTZ R19, R144, R19 ;  /* 0x0000001390137220 */ /* 0x000fe40000410000 */
[--C-:B-----5:R-:W-:Y:S01]  /*49a0*/  FADD.FTZ R10, R10, -R0.reuse ;  /* 0x800000000a0a7221 */ /* 0x120fe20000010000 */
[----:B------:R1:W-:Y:S01]  /*49b0*/  STS [R228+0x1400], R2 ;  /* 0x00140002e4007388 */ /* 0x0003e20000000800 */
[----:B------:R-:W3:Y:S01]  /*49c0*/  MUFU.EX2 R157, R238 ;  /* 0x000000ee009d7308 */ /* 0x000ee20000000800 */
[----:B------:R-:W-:Y:S01]  /*49d0*/  F2FP.PACK_AB R19, R19, R5 ;  /* 0x000000051313723e */ /* 0x000fe200000000ff */
[--C-:B------:R-:W-:Y:S01]  /*49e0*/  FADD.FTZ R11, R11, -R0.reuse ;  /* 0x800000000b0b7221 */ /* 0x100fe20000010000 */
[----:B------:R-:W-:Y:S01]  /*49f0*/  F2FP.PACK_AB R5, R155, R158 ;  /* 0x0000009e9b05723e */ /* 0x000fe200000000ff */
[----:B--2---:R-:W-:Y:S01]  /*4a00*/  FMUL.FTZ R17, R139, R32 ;  /* 0x000000208b117220 */ /* 0x004fe20000410000 */
[----:B------:R-:W-:Y:S01]  /*4a10*/  F2FP.PACK_AB R32, R153, R139 ;  /* 0x0000008b9920723e */ /* 0x000fe200000000ff */
[----:B------:R-:W-:Y:S02]  /*4a20*/  FMUL.FTZ R10, R159, R10 ;  /* 0x0000000a9f0a7220 */ /* 0x000fe40000410000 */
[----:B------:R-:W-:Y:S01]  /*4a30*/  FMUL.FTZ R11, R145, R11 ;  /* 0x0000000b910b7220 */ /* 0x000fe20000410000 */
[----:B------:R-:W-:Y:S01]  /*4a40*/  F2FP.PACK_AB R22, R33, R17 ;  /* 0x000000112116723e */ /* 0x000fe200000000ff */
[----:B------:R-:W1:Y:S01]  /*4a50*/  MUFU.EX2 R139, R244 ;  /* 0x000000f4008b7308 */ /* 0x000e620000000800 */
[----:B------:R-:W-:Y:S01]  /*4a60*/  F2FP.PACK_AB R17, R7, R6 ;  /* 0x000000060711723e */ /* 0x000fe200000000ff */
[----:B------:R-:W-:Y:S01]  /*4a70*/  FMUL.FTZ R33, R149, R4 ;  /* 0x0000000495217220 */ /* 0x000fe20000410000 */
[----:B------:R-:W-:Y:S01]  /*4a80*/  F2FP.PACK_AB R7, R150, R149 ;  /* 0x000000959607723e */ /* 0x000fe200000000ff */
[----:B------:R-:W-:Y:S02]  /*4a90*/  FMUL.FTZ R34, R148, R34 ;  /* 0x0000002294227220 */ /* 0x000fe40000410000 */
[--C-:B------:R-:W-:Y:S02]  /*4aa0*/  FADD.FTZ R15, R15, -R0.reuse ;  /* 0x800000000f0f7221 */ /* 0x100fe40000010000 */
[----:B------:R-:W-:Y:S01]  /*4ab0*/  STS [R228+0x1000], R7 ;  /* 0x00100007e4007388 */ /* 0x000fe20000000800 */
[----:B------:R-:W-:Y:S01]  /*4ac0*/  F2FP.PACK_AB R21, R21, R34 ;  /* 0x000000221515723e */ /* 0x000fe200000000ff */
[----:B------:R-:W2:Y:S01]  /*4ad0*/  MUFU.EX2 R35, R248 ;  /* 0x000000f800237308 */ /* 0x000ea20000000800 */
[----:B------:R-:W-:Y:S01]  /*4ae0*/  FMUL.FTZ R34, R151, R8 ;  /* 0x0000000897227220 */ /* 0x000fe20000410000 */
[----:B------:R-:W-:Y:S01]  /*4af0*/  STS [R227+0x11480], R133 ;  /* 0x01148085e3007388 */ /* 0x000fe20000000800 */
[----:B------:R-:W-:Y:S01]  /*4b00*/  FMUL.FTZ R6, R152, R9 ;  /* 0x0000000998067220 */ /* 0x000fe20000410000 */
[----:B---3--:R-:W-:Y:S01]  /*4b10*/  F2FP.PACK_AB R4, R157, R156 ;  /* 0x0000009c9d04723e */ /* 0x008fe200000000ff */
[--C-:B------:R-:W-:Y:S01]  /*4b20*/  FADD.FTZ R14, R14, -R0.reuse ;  /* 0x800000000e0e7221 */ /* 0x100fe20000010000 */
[----:B------:R-:W-:Y:S01]  /*4b30*/  STS [R227+0x11880], R18 ;  /* 0x01188012e3007388 */ /* 0x000fe20000000800 */
[----:B------:R-:W-:Y:S01]  /*4b40*/  FMUL.FTZ R9, R150, R13 ;  /* 0x0000000d96097220 */ /* 0x000fe20000410000 */
[----:B------:R-:W-:Y:S01]  /*4b50*/  F2FP.PACK_AB R6, R6, R34 ;  /* 0x000000220606723e */ /* 0x000fe200000000ff */
[----:B------:R-:W-:Y:S01]  /*4b60*/  FMUL.FTZ R14, R142, R14 ;  /* 0x0000000e8e0e7220 */ /* 0x000fe20000410000 */
[----:B------:R-:W-:Y:S01]  /*4b70*/  STS [R228+0x2000], R32 ;  /* 0x00200020e4007388 */ /* 0x000fe20000000800 */
[--C-:B------:R-:W-:Y:S01]  /*4b80*/  FADD.FTZ R27, R27, -R0.reuse ;  /* 0x800000001b1b7221 */ /* 0x100fe20000010000 */
[----:B------:R-:W-:Y:S01]  /*4b90*/  F2FP.PACK_AB R9, R9, R33 ;  /* 0x000000210909723e */ /* 0x000fe200000000ff */
[--C-:B------:R-:W-:Y:S01]  /*4ba0*/  FADD.FTZ R26, R26, -R0.reuse ;  /* 0x800000001a1a7221 */ /* 0x100fe20000010000 */
[----:B-1----:R-:W-:Y:S01]  /*4bb0*/  F2FP.PACK_AB R2, R138, R139 ;  /* 0x0000008b8a02723e */ /* 0x002fe200000000ff */
[----:B------:R-:W-:Y:S01]  /*4bc0*/  STS [R228+0x2400], R16 ;  /* 0x00240010e4007388 */ /* 0x000fe20000000800 */
[----:B------:R-:W-:Y:S02]  /*4bd0*/  FMUL.FTZ R24, R156, R24 ;  /* 0x000000189c187220 */ /* 0x000fe40000410000 */
[----:B------:R-:W-:Y:S01]  /*4be0*/  FMUL.FTZ R8, R157, R25 ;  /* 0x000000199d087220 */ /* 0x000fe20000410000 */
[----:B------:R1:W-:Y:S01]  /*4bf0*/  STS [R227+0x12880], R2 ;  /* 0x01288002e3007388 */ /* 0x0003e20000000800 */
[----:B------:R-:W-:Y:S02]  /*4c00*/  FMUL.FTZ R26, R139, R26 ;  /* 0x0000001a8b1a7220 */ /* 0x000fe40000410000 */
[----:B------:R-:W-:Y:S01]  /*4c10*/  FMUL.FTZ R3, R138, R27 ;  /* 0x0000001b8a037220 */ /* 0x000fe20000410000 */
[----:B------:R3:W-:Y:S01]  /*4c20*/  STS [R227+0x12480], R4 ;  /* 0x01248004e3007388 */ /* 0x0007e20000000800 */
[--C-:B------:R-:W-:Y:S01]  /*4c30*/  FADD.FTZ R30, R30, -R0.reuse ;  /* 0x800000001e1e7221 */ /* 0x100fe20000010000 */
[----:B------:R-:W-:Y:S01]  /*4c40*/  F2FP.PACK_AB R8, R8, R24 ;  /* 0x000000180808723e */ /* 0x000fe200000000ff */
[----:B------:R-:W-:Y:S01]  /*4c50*/  FADD.FTZ R31, R31, -R0 ;  /* 0x800000001f1f7221 */ /* 0x000fe20000010000 */
[----:B------:R-:W-:Y:S01]  /*4c60*/  STS [R228+0x3000], R5 ;  /* 0x00300005e4007388 */ /* 0x000fe20000000800 */
[----:B------:R-:W-:Y:S01]  /*4c70*/  FMUL.FTZ R28, R158, R28 ;  /* 0x0000001c9e1c7220 */ /* 0x000fe20000410000 */
[----:B------:R-:W-:Y:S01]  /*4c80*/  F2FP.PACK_AB R3, R3, R26 ;  /* 0x0000001a0303723e */ /* 0x000fe200000000ff */
[----:B------:R-:W-:Y:S02]  /*4c90*/  FMUL.FTZ R13, R155, R29 ;  /* 0x0000001d9b0d7220 */ /* 0x000fe40000410000 */
[----:B--2---:R-:W-:Y:S02]  /*4ca0*/  FMUL.FTZ R30, R35, R30 ;  /* 0x0000001e231e7220 */ /* 0x004fe40000410000 */
[C---:B------:R-:W-:Y:S01]  /*4cb0*/  FMUL.FTZ R31, R160.reuse, R31 ;  /* 0x0000001fa01f7220 */ /* 0x040fe20000410000 */
[----:B------:R-:W-:Y:S01]  /*4cc0*/  F2FP.PACK_AB R13, R13, R28 ;  /* 0x0000001c0d0d723e */ /* 0x000fe200000000ff */
[----:B------:R-:W-:Y:S01]  /*4cd0*/  IMAD.SHL.U32 R0, R221, 0x2, RZ ;  /* 0x00000002dd007824 */ /* 0x000fe200078e00ff */
[----:B-1----:R-:W-:Y:S01]  /*4ce0*/  F2FP.PACK_AB R2, R160, R35 ;  /* 0x00000023a002723e */ /* 0x002fe200000000ff */
[----:B---3--:R-:W-:Y:S04]  /*4cf0*/  FMUL.FTZ R4, R140, R15 ;  /* 0x0000000f8c047220 */ /* 0x008fe80000410000 */
[----:B------:R1:W-:Y:S04]  /*4d00*/  STS [R228+0x3400], R2 ;  /* 0x00340002e4007388 */ /* 0x0003e80000000800 */
[----:B------:R-:W-:Y:S01]  /*4d10*/  BAR.SYNC.DEFER_BLOCKING 0x0 ;  /* 0x0000000000007b1d */ /* 0x000fe20000010000 */
[----:B------:R-:W-:Y:S02]  /*4d20*/  F2FP.PACK_AB R4, R4, R14 ;  /* 0x0000000e0404723e */ /* 0x000fe400000000ff */
[----:B-1----:R-:W-:Y:S05]  /*4d30*/  F2FP.PACK_AB R2, R11, R10 ;  /* 0x0000000a0b02723e */ /* 0x002fea00000000ff */
        /* <DEDUP_REMOVED lines=98> */
[----:B------:R-:W-:Y:S02]  /*5360*/  ULDC.64 UR6, c[0x0][0x208] ;  /* 0x0000820000067ab9 */ /* 0x000fe40000000a00 */
[----:B------:R-:W-:Y:S01]  /*5370*/  UIMAD.WIDE.U32 UR26, UR21, UR6, URZ ;  /* 0x00000006151a72a5 */ /* 0x000fe2000f8e003f */
[----:B------:R-:W3:Y:S01]  /*5380*/  LDL.64 R238, [R1+0x28] ;  /* 0x0000280001ee7983 */ /* 0x000ee20000100a00 */
[----:B------:R-:W-:Y:S03]  /*5390*/  USHF.R.S32.HI UR24, URZ, 0x1f, UR21 ;  /* 0x0000001f3f187899 */ /* 0x000fe60008011415 */
[----:B------:R-:W4:Y:S01]  /*53a0*/  LDL R234, [R1+0x8] ;  /* 0x0000080001ea7983 */ /* 0x000f220000100800 */
[----:B------:R-:W-:Y:S01]  /*53b0*/  UIMAD UR24, UR24, UR6, URZ ;  /* 0x00000006181872a4 */ /* 0x000fe2000f8e023f */
[----:B------:R-:W-:Y:S02]  /*53c0*/  IMAD.U32 R9, RZ, RZ, UR26 ;  /* 0x0000001aff097e24 */ /* 0x000fe4000f8e00ff */
[----:B------:R-:W5:Y:S01]  /*53d0*/  LDL.64 R232, [R1+0x20] ;  /* 0x0000200001e87983 */ /* 0x000f620000100a00 */
[----:B------:R-:W-:Y:S02]  /*53e0*/  UIMAD UR24, UR21, UR7, UR24 ;  /* 0x00000007151872a4 */ /* 0x000fe4000f8e0218 */
[----:B------:R-:W-:Y:S01]  /*53f0*/  USHF.L.U32 UR7, UR21, 0x6, URZ ;  /* 0x0000000615077899 */ /* 0x000fe2000800063f */
[----:B------:R-:W3:Y:S01]  /*5400*/  LDL.64 R162, [R1+0x10] ;  /* 0x0000100001a27983 */ /* 0x000ee20000100a00 */
[----:B------:R-:W-:Y:S02]  /*5410*/  UIADD3 UR24, UR27, UR24, URZ ;  /* 0x000000181b187290 */ /* 0x000fe4000fffe03f */
[----:B------:R-:W-:Y:S01]  /*5420*/  USHF.R.S32.HI UR6, URZ, 0x1f, UR7 ;  /* 0x0000001f3f067899 */ /* 0x000fe20008011407 */
[----:B------:R-:W1:Y:S01]  /*5430*/  S2R R0, SR_CTAID.Y ;  /* 0x0000000000007919 */ /* 0x000e620000002600 */
[----:B------:R-:W-:Y:S01]  /*5440*/  IMAD.U32 R7, RZ, RZ, UR7 ;  /* 0x00000007ff077e24 */ /* 0x000fe2000f8e00ff */
[----:B------:R-:W-:Y:S01]  /*5450*/  UIADD3 UR7, -UR7, UR20, URZ ;  /* 0x0000001407077290 */ /* 0x000fe2000fffe13f */
[----:B------:R-:W-:Y:S01]  /*5460*/  IMAD.U32 R8, RZ, RZ, UR24 ;  /* 0x00000018ff087e24 */ /* 0x000fe2000f8e00ff */
[----:B-1----:R-:W-:Y:S05]  /*5470*/  SHF.R.S32.HI R6, RZ, 0x1f, R0 ;  /* 0x0000001fff067819 */ /* 0x002fea0000011400 */
[----:B------:R-:W-:Y:S04]  /*5480*/  IMAD R6, R6, c[0x0][0x288], RZ ;  /* 0x0000a20006067a24 */ /* 0x000fe800078e02ff */
[C---:B------:R-:W-:Y:S02]  /*5490*/  IMAD R6, R0.reuse, c[0x0][0x28c], R6 ;  /* 0x0000a30000067a24 */ /* 0x040fe400078e0206 */
[----:B--2---:R-:W-:Y:S02]  /*54a0*/  IMAD.MOV.U32 R4, RZ, RZ, R236 ;  /* 0x000000ffff047224 */ /* 0x004fe400078e00ec */
[----:B------:R-:W-:Y:S04]  /*54b0*/  IMAD.MOV.U32 R5, RZ, RZ, R237 ;  /* 0x000000ffff057224 */ /* 0x000fe800078e00ed */
[----:B------:R-:W-:Y:S01]  /*54c0*/  IMAD.WIDE.U32 R4, R0, c[0x0][0x288], R4 ;  /* 0x0000a20000047a25 */ /* 0x000fe200078e0004 */
[C---:B----4-:R-:W-:Y:S02]  /*54d0*/  LOP3.LUT P4, RZ, R234.reuse, 0x1, RZ, 0xc0, !PT ;  /* 0x00000001eaff7812 */ /* 0x050fe4000788c0ff */
[----:B------:R-:W-:Y:S01]  /*54e0*/  LOP3.LUT P5, RZ, R234, 0x4, RZ, 0xc0, !PT ;  /* 0x00000004eaff7812 */ /* 0x000fe200078ac0ff */
[----:B------:R-:W-:Y:S01]  /*54f0*/  IMAD.U32 R0, RZ, RZ, UR26 ;  /* 0x0000001aff007e24 */ /* 0x000fe2000f8e00ff */
[----:B------:R-:W-:Y:S01]  /*5500*/  IADD3 R7, P1, P0, R7, UR11, R4 ;  /* 0x0000000b07077c10 */ /* 0x000fe2000f83e004 */
[----:B------:R-:W-:Y:S01]  /*5510*/  IMAD.IADD R4, R5, 0x1, R6 ;  /* 0x0000000105047824 */ /* 0x000fe200078e0206 */
[----:B------:R-:W-:Y:S02]  /*5520*/  ISETP.GE.OR P4, PT, R246, UR7, !P4 ;  /* 0x00000007f6007c0c */ /* 0x000fe4000e786670 */
[----:B---3--:R-:W-:Y:S02]  /*5530*/  LEA R0, P3, R0, R238, 0x6 ;  /* 0x000000ee00007211 */ /* 0x008fe400078630ff */
[----:B------:R-:W-:Y:S02]  /*5540*/  ISETP.GE.OR P5, PT, R246, UR7, !P5 ;  /* 0x00000007f6007c0c */ /* 0x000fe4000efa6670 */
[----:B-----5:R-:W-:Y:S01]  /*5550*/  LEA.HI.X R5, R9, R233, R8, 0x6, P3 ;  /* 0x000000e909057211 */ /* 0x020fe200018f3408 */
[----:B------:R-:W-:Y:S01]  /*5560*/  IMAD.U32 R8, RZ, RZ, UR6 ;  /* 0x00000006ff087e24 */ /* 0x000fe2000f8e00ff */
[----:B------:R-:W-:Y:S04]  /*5570*/  LOP3.LUT P3, RZ, R234, 0x2, RZ, 0xc0, !PT ;  /* 0x00000002eaff7812 */ /* 0x000fe8000786c0ff */
[----:B------:R-:W-:Y:S02]  /*5580*/  ISETP.GE.OR P3, PT, R246, UR7, !P3 ;  /* 0x00000007f6007c0c */ /* 0x000fe4000df66670 */
[----:B------:R-:W-:Y:S02]  /*5590*/  IADD3.X R8, R8, UR9, R4, P1, P0 ;  /* 0x0000000908087c10 */ /* 0x000fe40008fe0404 */
[C---:B------:R-:W-:Y:S02]  /*55a0*/  LEA R4, P1, R0.reuse, c[0x0][0x1f0], 0x1 ;  /* 0x00007c0000047a11 */ /* 0x040fe400078208ff */
[C---:B------:R-:W-:Y:S02]  /*55b0*/  LEA R6, P0, R7.reuse, c[0x0][0x280], 0x2 ;  /* 0x0000a00007067a11 */ /* 0x040fe400078010ff */
[----:B------:R-:W-:Y:S01]  /*55c0*/  LEA.HI.X R5, R0, c[0x0][0x1f4], R5, 0x1, P1 ;  /* 0x00007d0000057a11 */ /* 0x000fe200008f0c05 */
[----:B------:R-:W-:Y:S01]  /*55d0*/  @!P2 IMAD.SHL.U32 R0, R162, 0x10, RZ ;  /* 0x00000010a200a824 */ /* 0x000fe200078e00ff */
[----:B------:R-:W-:Y:S03]  /*55e0*/  LEA.HI.X R7, R7, c[0x0][0x284], R8, 0x2, P0 ;  /* 0x0000a10007077a11 */ /* 0x000fe600000f1408 */
[----:B------:R-:W-:Y:S01]  /*55f0*/  @!PT LDS RZ, [RZ] ;  /* 0x00000000fffff984 */ /* 0x000fe20000000800 */
[----:B------:R-:W-:Y:S01]  /*5600*/  @!PT LDS RZ, [RZ] ;  /* 0x00000000fffff984 */ /* 0x000fe20000000800 */
[----:B------:R-:W-:Y:S01]  /*5610*/  @!PT LDS RZ, [RZ] ;  /* 0x00000000fffff984 */ /* 0x000fe20000000800 */
[----:B------:R1:W-:Y:S04]  /*5620*/  LDGSTS.E.BYPASS.LTC128B.128 [R252+0xc080], [R4.64], !P4 ;  /* 0x0c08000004fc7fae */ /* 0x0003e8000e101d56 */
[----:B------:R1:W-:Y:S04]  /*5630*/  LDGSTS.E.BYPASS.LTC128B.128 [R252+0xd080], [R4.64+0x40], !P3 ;  /* 0x0d08004004fc7fae */ /* 0x0003e8000d901d56 */
[----:B------:R1:W-:Y:S04]  /*5640*/  LDGSTS.E.BYPASS.LTC128B.128 [R252+0xe080], [R4.64+0x80], !P5 ;  /* 0x0e08008004fc7fae */ /* 0x0003e8000e901d56 */
[----:B------:R1:W-:Y:S02]  /*5650*/  @!P2 LDGSTS.E.BYPASS.LTC128B.128 [R0+0xf280], [R6.64] ;  /* 0x0f2800000600afae */ /* 0x0003e4000b901d56 */
.L_x_169:
        /* <DEDUP_REMOVED lines=241> */
.L_x_151:
[----:B------:R-:W-:Y:S01]  /*6570*/  USHF.L.U32 UR5, UR10, 0x7, URZ ;  /* 0x000000070a057899 */ /* 0x000fe2000800063f */
[----:B------:R-:W-:Y:S05]  /*6580*/  @P1 BRA `(.L_x_171) ;  /* 0x0000106000001947 */ /* 0x000fea0003800000 */
[----:B------:R-:W2:Y:S01]  /*6590*/  LDL.LU.64 R34, [R1+0x10] ;  /* 0x0000100001227983 */ /* 0x000ea20000300a00 */
[----:B------:R-:W-:Y:S01]  /*65a0*/  F2FP.PACK_AB R36, R37, R36 ;  /* 0x000000242524723e */ /* 0x000fe200000000ff */
[----:B------:R-:W-:Y:S01]  /*65b0*/  ULDC UR4, c[0x0][0x2f0] ;  /* 0x0000bc0000047ab9 */ /* 0x000fe20000000800 */
[----:B------:R-:W-:Y:S01]  /*65c0*/  F2FP.PACK_AB R38, R39, R38 ;  /* 0x000000262726723e */ /* 0x000fe200000000ff */
[----:B------:R-:W-:Y:S01]  /*65d0*/  UIADD3 UR4, -UR5, UR4, URZ ;  /* 0x0000000405047290 */ /* 0x000fe2000fffe13f */
[----:B------:R-:W-:Y:S01]  /*65e0*/  F2FP.PACK_AB R48, R49, R48 ;  /* 0x000000303130723e */ /* 0x000fe200000000ff */
[----:B------:R-:W-:Y:S01]  /*65f0*/  BSSY B0, `(.L_x_172) ;  /* 0x00000bd000007945 */ /* 0x000fe20003800000 */
[----:B------:R-:W-:Y:S01]  /*6600*/  F2FP.PACK_AB R50, R51, R50 ;  /* 0x000000323332723e */ /* 0x000fe200000000ff */
[----:B------:R-:W-:Y:S01]  /*6610*/  UISETP.LT.AND UP0, UPT, UR4, 0x80, UPT ;  /* 0x000000800400788c */ /* 0x000fe2000bf01270 */
[----:B------:R-:W-:-:S02]  /*6620*/  F2FP.PACK_AB R40, R41, R40 ;  /* 0x000000282928723e */ /* 0x000fc400000000ff */
[----:B------:R-:W-:Y:S01]  /*6630*/  F2FP.PACK_AB R42, R43, R42 ;  /* 0x0000002a2b2a723e */ /* 0x000fe200000000ff */
[----:B------:R-:W-:Y:S01]  /*6640*/  USEL UR4, UR4, 0x80, UP0 ;  /* 0x0000008004047887 */ /* 0x000fe20008000000 */
[----:B------:R-:W-:Y:S02]  /*6650*/  F2FP.PACK_AB R44, R45, R44 ;  /* 0x0000002c2d2c723e */ /* 0x000fe400000000ff */
[----:B------:R-:W-:Y:S02]  /*6660*/  F2FP.PACK_AB R46, R47, R46 ;  /* 0x0000002e2f2e723e */ /* 0x000fe400000000ff */
[----:B------:R-:W-:Y:S02]  /*6670*/  F2FP.PACK_AB R52, R53, R52 ;  /* 0x000000343534723e */ /* 0x000fe400000000ff */
[----:B------:R-:W-:Y:S02]  /*6680*/  F2FP.PACK_AB R54, R55, R54 ;  /* 0x000000363736723e */ /* 0x000fe400000000ff */
[----:B------:R-:W-:-:S02]  /*6690*/  F2FP.PACK_AB R64, R65, R64 ;  /* 0x000000404140723e */ /* 0x000fc400000000ff */
[----:B------:R-:W-:Y:S02]  /*66a0*/  F2FP.PACK_AB R66, R67, R66 ;  /* 0x000000424342723e */ /* 0x000fe400000000ff */
        /* <DEDUP_REMOVED lines=32> */
[----:B------:R-:W-:Y:S01]  /*68b0*/  F2FP.PACK_AB R13, R13, R122 ;  /* 0x0000007a0d0d723e */ /* 0x000fe200000000ff */
[----:B------:R-:W-:Y:S01]  /*68c0*/  BAR.SYNC.DEFER_BLOCKING 0x1, 0x100 ;  /* 0x0044000000007b1d */ /* 0x000fe20000010000 */
[----:B--2---:R-:W-:-:S04]  /*68d0*/  SHF.R.S32.HI R10, RZ, 0x1f, R34 ;  /* 0x0000001fff0a7819 */ /* 0x004fc80000011422 */
[CC--:B------:R-:W-:Y:S02]  /*68e0*/  LEA.HI R7, R10.reuse, R34.reuse, RZ, 0x2 ;  /* 0x000000220a077211 */ /* 0x0c0fe400078f10ff */
[----:B------:R-:W-:Y:S02]  /*68f0*/  LEA.HI R6, R10, R34, RZ, 0x7 ;  /* 0x000000220a067211 */ /* 0x000fe400078f38ff */
[--C-:B------:R-:W-:Y:S02]  /*6900*/  SHF.R.S32.HI R14, RZ, 0x2, R7.reuse ;  /* 0x00000002ff0e7819 */ /* 0x100fe40000011407 */
[----:B------:R-:W-:Y:S02]  /*6910*/  SHF.R.S32.HI R0, RZ, 0x1f, R7 ;  /* 0x0000001fff007819 */ /* 0x000fe40000011407 */
[----:B------:R-:W-:Y:S02]  /*6920*/  LOP3.LUT R3, R7, 0xfffffffc, RZ, 0xc0, !PT ;  /* 0xfffffffc07037812 */ /* 0x000fe400078ec0ff */
[----:B------:R-:W-:-:S02]  /*6930*/  LEA.HI R0, R0, R14, RZ, 0x3 ;  /* 0x0000000e00007211 */ /* 0x000fc400078f18ff */
[----:B------:R-:W-:Y:S01]  /*6940*/  SHF.R.U32.HI R6, RZ, 0x4, R6 ;  /* 0x00000004ff067819 */ /* 0x000fe20000011606 */
[----:B------:R-:W-:Y:S01]  /*6950*/  IMAD.IADD R9, R34, 0x1, -R3 ;  /* 0x0000000122097824 */ /* 0x000fe200078e0a03 */
[----:B------:R-:W-:Y:S02]  /*6960*/  LOP3.LUT R2, R0, 0xfffffff8, RZ, 0xc0, !PT ;  /* 0xfffffff800027812 */ /* 0x000fe400078ec0ff */
[----:B------:R-:W-:Y:S02]  /*6970*/  LEA.HI R0, R10, R34, RZ, 0x5 ;  /* 0x000000220a007211 */ /* 0x000fe400078f28ff */
[C---:B------:R-:W-:Y:S01]  /*6980*/  ISETP.GE.AND P5, PT, R14.reuse, UR4, PT ;  /* 0x000000040e007c0c */ /* 0x040fe2000bfa6270 */
[----:B------:R-:W-:Y:S01]  /*6990*/  IMAD.IADD R5, R14, 0x1, -R2 ;  /* 0x000000010e057824 */ /* 0x000fe200078e0a02 */
[--C-:B------:R-:W-:Y:S02]  /*69a0*/  SHF.R.S32.HI R11, RZ, 0x5, R0.reuse ;  /* 0x00000005ff0b7819 */ /* 0x100fe40000011400 */
[----:B------:R-:W-:-:S02]  /*69b0*/  SHF.R.S32.HI R0, RZ, 0x1f, R0 ;  /* 0x0000001fff007819 */ /* 0x000fc40000011400 */
[----:B------:R-:W-:Y:S02]  /*69c0*/  LEA.HI R2, R5, R5, RZ, 0x1 ;  /* 0x0000000505027211 */ /* 0x000fe400078f08ff */
[----:B------:R-:W-:Y:S02]  /*69d0*/  LEA.HI R0, R0, R11, RZ, 0x2 ;  /* 0x0000000b00007211 */ /* 0x000fe400078f10ff */
[----:B------:R-:W-:Y:S02]  /*69e0*/  SHF.R.S32.HI R8, RZ, 0x1, R2 ;  /* 0x00000001ff087819 */ /* 0x000fe40000011402 */
[----:B------:R-:W-:Y:S02]  /*69f0*/  LOP3.LUT R0, R0, 0x7ffffc, RZ, 0xc0, !PT ;  /* 0x007ffffc00007812 */ /* 0x000fe400078ec0ff */
[----:B------:R-:W-:Y:S01]  /*6a00*/  LOP3.LUT R3, R2, 0x3fffffe, RZ, 0xc0, !PT ;  /* 0x03fffffe02037812 */ /* 0x000fe200078ec0ff */
[C---:B-1----:R-:W-:Y:S01]  /*6a10*/  IMAD.SHL.U32 R4, R8.reuse, 0x40, RZ ;  /* 0x0000004008047824 */ /* 0x042fe200078e00ff */
[----:B------:R-:W-:Y:S01]  /*6a20*/  LOP3.LUT P0, RZ, R8, 0x2, RZ, 0xc0, !PT ;  /* 0x0000000208ff7812 */ /* 0x000fe2000780c0ff */
[----:B------:R-:W-:-:S02]  /*6a30*/  IMAD.IADD R0, R11, 0x1, -R0 ;  /* 0x000000010b007824 */ /* 0x000fc400078e0a00 */
[----:B------:R-:W-:Y:S01]  /*6a40*/  IMAD.SHL.U32 R8, R9, 0x8, RZ ;  /* 0x0000000809087824 */ /* 0x000fe200078e00ff */
[----:B------:R-:W-:Y:S01]  /*6a50*/  LOP3.LUT R2, R4, 0xc0, RZ, 0xc0, !PT ;  /* 0x000000c004027812 */ /* 0x000fe200078ec0ff */
[----:B------:R-:W-:Y:S02]  /*6a60*/  IMAD.IADD R4, R5, 0x1, -R3 ;  /* 0x0000000105047824 */ /* 0x000fe400078e0a03 */
[----:B------:R-:W-:Y:S01]  /*6a70*/  IMAD R3, R0, 0x100, R9 ;  /* 0x0000010000037824 */ /* 0x000fe200078e0209 */
[----:B------:R-:W-:Y:S02]  /*6a80*/  LEA.HI R0, R10, R34, RZ, 0x3 ;  /* 0x000000220a007211 */ /* 0x000fe400078f18ff */
[----:B------:R-:W-:Y:S01]  /*6a90*/  LOP3.LUT R6, R2, 0x8, R6, 0xf8, !PT ;  /* 0x0000000802067812 */ /* 0x000fe200078ef806 */
[----:B------:R-:W-:Y:S01]  /*6aa0*/  IMAD R3, R4, 0x10, R3 ;  /* 0x0000001004037824 */ /* 0x000fe200078e0203 */
[----:B------:R-:W-:Y:S01]  /*6ab0*/  SHF.R.U32.HI R2, RZ, 0x3, R2 ;  /* 0x00000003ff027819 */ /* 0x000fe20000011602 */
[----:B------:R-:W-:Y:S01]  /*6ac0*/  IMAD.SHL.U32 R4, R0, 0x8, RZ ;  /* 0x0000000800047824 */ /* 0x000fe200078e00ff */
[----:B------:R-:W-:-:S02]  /*6ad0*/  LEA.HI R0, R7, R14, RZ, 0x1 ;  /* 0x0000000e07007211 */ /* 0x000fc400078f08ff */
[----:B------:R-:W-:Y:S02]  /*6ae0*/  LOP3.LUT R2, R6, R2, RZ, 0x3c, !PT ;  /* 0x0000000206027212 */ /* 0x000fe400078e3cff */
[----:B------:R-:W-:Y:S02]  /*6af0*/  LOP3.LUT R5, R4, 0xc0, RZ, 0xc0, !PT ;  /* 0x000000c004057812 */ /* 0x000fe400078ec0ff */
[----:B------:R-:W-:Y:S01]  /*6b00*/  LOP3.LUT R4, R0, 0x3fffffe, RZ, 0xc0, !PT ;  /* 0x03fffffe00047812 */ /* 0x000fe200078ec0ff */
[----:B------:R-:W-:Y:S01]  /*6b10*/  IMAD.U32 R0, R3, 0x2, R2 ;  /* 0x0000000203007824 */ /* 0x000fe200078e0002 */
[----:B------:R-:W-:Y:S02]  /*6b20*/  SHF.R.U32.HI R6, RZ, 0x3, R5 ;  /* 0x00000003ff067819 */ /* 0x000fe40000011605 */
[----:B------:R-:W-:Y:S01]  /*6b30*/  F2FP.PACK_AB R3, R131, R130 ;  /* 0x000000828303723e */ /* 0x000fe200000000ff */
[----:B------:R-:W-:Y:S01]  /*6b40*/  IMAD.IADD R2, R14, 0x1, -R4 ;  /* 0x000000010e027824 */ /* 0x000fe200078e0a04 */
[----:B------:R-:W-:Y:S01]  /*6b50*/  LOP3.LUT R4, R5, 0x18, R8, 0xf8, !PT ;  /* 0x0000001805047812 */ /* 0x000fe200078ef808 */
[----:B------:R-:W-:Y:S01]  /*6b60*/  IMAD.SHL.U32 R0, R0, 0x2, RZ ;  /* 0x0000000200007824 */ /* 0x000fe200078e00ff */
[----:B------:R-:W-:Y:S01]  /*6b70*/  F2FP.PACK_AB R5, R125, R124 ;  /* 0x0000007c7d05723e */ /* 0x000fe200000000ff */
[----:B------:R-:W-:Y:S01]  /*6b80*/  IMAD R7, R11, 0x8, R2 ;  /* 0x000000080b077824 */ /* 0x000fe200078e0202 */
[----:B------:R-:W-:-:S02]  /*6b90*/  LOP3.LUT R6, R4, R6, RZ, 0x3c, !PT ;  /* 0x0000000604067212 */ /* 0x000fc400078e3cff */
[C---:B------:R-:W-:Y:S01]  /*6ba0*/  IADD3 R2, R0.reuse, 0x20, RZ ;  /* 0x0000002000027810 */ /* 0x040fe20007ffe0ff */
[----:B------:R-:W-:Y:S01]  /*6bb0*/  STS [R0+0x6080], R36 ;  /* 0x0060802400007388 */ /* 0x000fe20000000800 */
[----:B------:R-:W-:Y:S01]  /*6bc0*/  @P0 IADD3 R2, R0, -0x20, RZ ;  /* 0xffffffe000020810 */ /* 0x000fe20007ffe0ff */
[----:B------:R-:W-:Y:S01]  /*6bd0*/  IMAD.U32 R6, R7, 0x20, R6 ;  /* 0x0000002007067824 */ /* 0x000fe200078e0006 */
[----:B------:R-:W-:Y:S01]  /*6be0*/  F2FP.PACK_AB R4, R127, R126 ;  /* 0x0000007e7f04723e */ /* 0x000fe200000000ff */
[----:B------:R-:W-:Y:S01]  /*6bf0*/  STS [R0+0x6280], R38 ;  /* 0x0062802600007388 */ /* 0x000fe20000000800 */
[----:B------:R-:W-:-:S03]  /*6c00*/  SHF.R.S32.HI R9, RZ, 0x1f, R8 ;  /* 0x0000001fff097819 */ /* 0x000fc60000011408 */
        /* <DEDUP_REMOVED lines=27> */
[----:B------:R2:W-:Y:S04]  /*6dc0*/  STS [R0+0x1280], R30 ;  /* 0x0012801e00007388 */ /* 0x0005e80000000800 */
[----:B------:R-:W-:Y:S04]  /*6dd0*/  STS [R2+0x1080], R27 ;  /* 0x0010801b02007388 */ /* 0x000fe80000000800 */
[----:B------:R-:W-:Y:S04]  /*6de0*/  STS [R2+0x1280], R26 ;  /* 0x0012801a02007388 */ /* 0x000fe80000000800 */
[----:B------:R-:W-:Y:S04]  /*6df0*/  STS [R0+0x2080], R25 ;  /* 0x0020801900007388 */ /* 0x000fe80000000800 */
[----:B------:R-:W-:Y:S01]  /*6e00*/  STS [R0+0x2280], R24 ;  /* 0x0022801800007388 */ /* 0x000fe20000000800 */
[----:B-1----:R-:W-:-:S03]  /*6e10*/  IADD3 R28, R8, 0x20, RZ ;  /* 0x00000020081c7810 */ /* 0x002fc60007ffe0ff */
        /* <DEDUP_REMOVED lines=11> */
[----:B------:R3:W-:Y:S04]  /*6ed0*/  STS [R0+0x5280], R13 ;  /* 0x0052800d00007388 */ /* 0x0007e80000000800 */
[----:B------:R-:W-:Y:S04]  /*6ee0*/  STS [R2+0x5080], R5 ;  /* 0x0050800502007388 */ /* 0x000fe80000000800 */
[----:B------:R4:W-:Y:S04]  /*6ef0*/  STS [R2+0x5280], R4 ;  /* 0x0052800402007388 */ /* 0x0009e80000000800 */
[----:B--2---:R-:W2:Y:S04]  /*6f00*/  S2R R30, SR_CTAID.Y ;  /* 0x00000000001e7919 */ /* 0x004ea80000002600 */
[----:B------:R-:W5:Y:S01]  /*6f10*/  S2R R29, SR_CTAID.Z ;  /* 0x00000000001d7919 */ /* 0x000f620000002700 */
[----:B-1----:R-:W-:Y:S01]  /*6f20*/  SHF.R.S32.HI R15, RZ, 0x1f, R14 ;  /* 0x0000001fff0f7819 */ /* 0x002fe2000001140e */
[----:B---3--:R-:W-:-:S02]  /*6f30*/  IMAD.SHL.U32 R0, R6, 0x2, RZ ;  /* 0x0000000206007824 */ /* 0x008fc400078e00ff */
[----:B------:R-:W-:Y:S01]  /*6f40*/  BAR.SYNC.DEFER_BLOCKING 0x1, 0x100 ;  /* 0x0044000000007b1d */ /* 0x000fe20000010000 */
[----:B------:R-:W-:-:S04]  /*6f50*/  IMAD.U32 R6, RZ, RZ, UR10 ;  /* 0x0000000aff067e24 */ /* 0x000fc8000f8e00ff */
[----:B------:R-:W-:Y:S01]  /*6f60*/  IMAD.WIDE R6, R6, 0x80, R14 ;  /* 0x0000008006067825 */ /* 0x000fe200078e020e */
[----:B--2---:R-:W-:-:S03]  /*6f70*/  SHF.R.S32.HI R31, RZ, 0x1f, R30 ;  /* 0x0000001fff1f7819 */ /* 0x004fc6000001141e */
[----:B----4-:R-:W-:Y:S01]  /*6f80*/  IMAD.WIDE.U32 R2, R30, c[0x0][0x338], R8 ;  /* 0x0000ce001e027a25 */ /* 0x010fe200078e0008 */
[----:B-----5:R-:W-:-:S03]  /*6f90*/  SHF.R.S32.HI R68, RZ, 0x1f, R29 ;  /* 0x0000001fff447819 */ /* 0x020fc6000001141d */
[----:B------:R-:W-:-:S04]  /*6fa0*/  IMAD R4, R31, c[0x0][0x338], RZ ;  /* 0x0000ce001f047a24 */ /* 0x000fc800078e02ff */
[----:B------:R-:W-:-:S04]  /*6fb0*/  IMAD R4, R30, c[0x0][0x33c], R4 ;  /* 0x0000cf001e047a24 */ /* 0x000fc800078e0204 */
[----:B------:R-:W-:Y:S01]  /*6fc0*/  IMAD.IADD R3, R3, 0x1, R4 ;  /* 0x0000000103037824 */ /* 0x000fe200078e0204 */
[----:B------:R1:W2:Y:S01]  /*6fd0*/  LDS.128 R40, [R0+0x7080] ;  /* 0x0070800000287984 */ /* 0x0002a20000000c00 */
[----:B------:R-:W-:Y:S02]  /*6fe0*/  IMAD R4, R68, c[0x0][0x340], RZ ;  /* 0x0000d00044047a24 */ /* 0x000fe400078e02ff */
[C---:B------:R-:W-:Y:S01]  /*6ff0*/  IMAD.WIDE.U32 R12, R29.reuse, c[0x0][0x340], R2 ;  /* 0x0000d0001d0c7a25 */ /* 0x040fe200078e0002 */
[----:B------:R1:W3:Y:S03]  /*7000*/  LDS.128 R36, [R0+0x9080] ;  /* 0x0090800000247984 */ /* 0x0002e60000000c00 */
[----:B------:R-:W-:Y:S01]  /*7010*/  IMAD R4, R29, c[0x0][0x344], R4 ;  /* 0x0000d1001d047a24 */ /* 0x000fe200078e0204 */
[----:B------:R1:W4:Y:S03]  /*7020*/  LDS.128 R32, [R0+0xb080] ;  /* 0x00b0800000207984 */ /* 0x0003260000000c00 */
[----:B------:R-:W-:Y:S01]  /*7030*/  IMAD.IADD R5, R13, 0x1, R4 ;  /* 0x000000010d057824 */ /* 0x000fe200078e0204 */
[----:B------:R1:W1:Y:S04]  /*7040*/  LDS.128 R52, [R0+0x80] ;  /* 0x0000800000347984 */ /* 0x0002680000000c00 */
[----:B------:R1:W1:Y:S04]  /*7050*/  LDS.128 R48, [R0+0x2080] ;  /* 0x0020800000307984 */ /* 0x0002680000000c00 */
[----:B------:R1:W1:Y:S04]  /*7060*/  LDS.128 R44, [R0+0x4080] ;  /* 0x00408000002c7984 */ /* 0x0002680000000c00 */
[----:B------:R1:W1:Y:S04]  /*7070*/  LDS.128 R60, [R0+0x1080] ;  /* 0x00108000003c7984 */ /* 0x0002680000000c00 */
[----:B------:R1:W1:Y:S04]  /*7080*/  LDS.128 R56, [R0+0x3080] ;  /* 0x0030800000387984 */ /* 0x0002680000000c00 */
[----:B------:R1:W1:Y:S01]  /*7090*/  LDS.128 R64, [R0+0x5080] ;  /* 0x0050800000407984 */ /* 0x0002620000000c00 */
[----:B------:R-:W-:Y:S05]  /*70a0*/  @P5 BRA `(.L_x_173) ;  /* 0x0000011000005947 */ /* 0x000fea0003800000 */
[C---:B------:R-:W-:Y:S01]  /*70b0*/  ISETP.GE.AND P3, PT, R8.reuse, c[0x0][0x324], PT ;  /* 0x0000c90008007a0c */ /* 0x040fe20003f66270 */
[----:B------:R-:W5:Y:S01]  /*70c0*/  LDS.128 R24, [R0+0x8080] ;  /* 0x0080800000187984 */ /* 0x000f620000000c00 */
[----:B------:R-:W-:Y:S01]  /*70d0*/  IMAD.MOV.U32 R4, RZ, RZ, R12 ;  /* 0x000000ffff047224 */ /* 0x000fe200078e000c */
[----:B------:R-:W-:-:S02]  /*70e0*/  IADD3 R2, R8, 0x40, RZ ;  /* 0x0000004008027810 */ /* 0x000fc40007ffe0ff */
[----:B------:R-:W-:Y:S01]  /*70f0*/  LDS.128 R16, [R0+0xa080] ;  /* 0x00a0800000107984 */ /* 0x000fe20000000c00 */
[----:B------:R-:W-:Y:S01]  /*7100*/  IMAD.WIDE.U32 R10, R6, c[0x0][0x330], R4 ;  /* 0x0000cc00060a7a25 */ /* 0x000fe200078e0004 */
[----:B------:R-:W-:Y:S02]  /*7110*/  ISETP.GE.AND P2, PT, R28, c[0x0][0x324], PT ;  /* 0x0000c9001c007a0c */ /* 0x000fe40003f46270 */
[----:B------:R-:W-:Y:S02]  /*7120*/  ISETP.GE.AND P1, PT, R2, c[0x0][0x324], PT ;  /* 0x0000c90002007a0c */ /* 0x000fe40003f26270 */
[----:B------:R-:W-:Y:S02]  /*7130*/  LEA R2, P0, R10, c[0x0][0x318], 0x1 ;  /* 0x0000c6000a027a11 */ /* 0x000fe400078008ff */
[----:B------:R4:W3:Y:S02]  /*7140*/  @!P3 LDS.128 R20, [R0+0x6080] ;  /* 0x006080000014b984 */ /* 0x0008e40000000c00 */
[----:B-1--4-:R-:W-:-:S04]  /*7150*/  IMAD R0, R7, c[0x0][0x330], RZ ;  /* 0x0000cc0007007a24 */ /* 0x012fc800078e02ff */
[----:B------:R-:W-:-:S04]  /*7160*/  IMAD R0, R6, c[0x0][0x334], R0 ;  /* 0x0000cd0006007a24 */ /* 0x000fc800078e0200 */
[----:B------:R-:W-:-:S05]  /*7170*/  IMAD.IADD R0, R11, 0x1, R0 ;  /* 0x000000010b007824 */ /* 0x000fca00078e0200 */
[----:B------:R-:W-:-:S05]  /*7180*/  LEA.HI.X R3, R10, c[0x0][0x31c], R0, 0x1, P0 ;  /* 0x0000c7000a037a11 */ /* 0x000fca00000f0c00 */
[----:B-----5:R1:W-:Y:S04]  /*7190*/  @!P2 STG.E.128 [R2.64+0x40], R24 ;  /* 0x000040180200a986 */ /* 0x0203e8000c101d16 */
[----:B---3--:R1:W-:Y:S04]  /*71a0*/  @!P3 STG.E.128 [R2.64], R20 ;  /* 0x000000140200b986 */ /* 0x0083e8000c101d16 */
[----:B------:R1:W-:Y:S02]  /*71b0*/  @!P1 STG.E.128 [R2.64+0x80], R16 ;  /* 0x0000801002009986 */ /* 0x0003e4000c101d16 */
.L_x_173:
[----:B------:R-:W-:Y:S05]  /*71c0*/  BSYNC B0 ;  /* 0x0000000000007941 */ /* 0x000fea0003800000 */
.L_x_172:
[----:B-1----:R-:W-:Y:S01]  /*71d0*/  IADD3 R0, R14, 0x40, RZ ;  /* 0x000000400e007810 */ /* 0x002fe20007ffe0ff */
[----:B------:R-:W-:Y:S03]  /*71e0*/  BSSY B0, `(.L_x_174) ;  /* 0x0000014000007945 */ /* 0x000fe60003800000 */
[----:B------:R-:W-:-:S13]  /*71f0*/  ISETP.GE.AND P4, PT, R0, UR4, PT ;  /* 0x0000000400007c0c */ /* 0x000fda000bf86270 */
[----:B------:R-:W-:Y:S05]  /*7200*/  @P4 BRA `(.L_x_175) ;  /* 0x0000011000004947 */ /* 0x000fea0003800000 */
[----:B------:R-:W-:Y:S01]  /*7210*/  IADD3 R0, P0, R6, 0x40, RZ ;  /* 0x0000004006007810 */ /* 0x000fe20007f1e0ff */
[----:B------:R-:W-:Y:S01]  /*7220*/  IMAD.MOV.U32 R3, RZ, RZ, R5 ;  /* 0x000000ffff037224 */ /* 0x000fe200078e0005 */
[C---:B------:R-:W-:Y:S02]  /*7230*/  IADD3 R10, R8.reuse, 0x40, RZ ;  /* 0x00000040080a7810 */ /* 0x040fe40007ffe0ff */
[----:B------:R-:W-:Y:S01]  /*7240*/  ISETP.GE.AND P2, PT, R8, c[0x0][0x324], PT ;  /* 0x0000c90008007a0c */ /* 0x000fe20003f46270 */
[----:B------:R-:W-:Y:S01]  /*7250*/  IMAD.X R2, RZ, RZ, R7, P0 ;  /* 0x000000ffff027224 */ /* 0x000fe200000e0607 */
[----:B------:R-:W-:Y:S02]  /*7260*/  ISETP.GE.AND P0, PT, R10, c[0x0][0x324], PT ;  /* 0x0000c9000a007a0c */ /* 0x000fe40003f06270 */
[----:B------:R-:W-:Y:S01]  /*7270*/  ISETP.GE.AND P1, PT, R28, c[0x0][0x324], PT ;  /* 0x0000c9001c007a0c */ /* 0x000fe20003f26270 */
[----:B------:R-:W-:Y:S02]  /*7280*/  IMAD R11, R2, c[0x0][0x330], RZ ;  /* 0x0000cc00020b7a24 */ /* 0x000fe400078e02ff */
[----:B------:R-:W-:-:S04]  /*7290*/  IMAD.MOV.U32 R2, RZ, RZ, R12 ;  /* 0x000000ffff027224 */ /* 0x000fc800078e000c */
[----:B------:R-:W-:-:S04]  /*72a0*/  IMAD.WIDE.U32 R4, R0, c[0x0][0x330], R2 ;  /* 0x0000cc0000047a25 */ /* 0x000fc800078e0002 */
[----:B------:R-:W-:Y:S01]  /*72b0*/  IMAD R0, R0, c[0x0][0x334], R11 ;  /* 0x0000cd0000007a24 */ /* 0x000fe200078e020b */
[----:B------:R-:W-:-:S03]  /*72c0*/  LEA R2, P3, R4, c[0x0][0x318], 0x1 ;  /* 0x0000c60004027a11 */ /* 0x000fc600078608ff */
[----:B------:R-:W-:-:S05]  /*72d0*/  IMAD.IADD R0, R5, 0x1, R0 ;  /* 0x0000000105007824 */ /* 0x000fca00078e0200 */
[----:B------:R-:W-:-:S05]  /*72e0*/  LEA.HI.X R3, R4, c[0x0][0x31c], R0, 0x1, P3 ;  /* 0x0000c70004037a11 */ /* 0x000fca00018f0c00 */
[----:B--2---:R1:W-:Y:S04]  /*72f0*/  @!P2 STG.E.128 [R2.64], R40 ;  /* 0x000000280200a986 */ /* 0x0043e8000c101d16 */
[----:B---3--:R1:W-:Y:S04]  /*7300*/  @!P1 STG.E.128 [R2.64+0x40], R36 ;  /* 0x0000402402009986 */ /* 0x0083e8000c101d16 */
[----:B----4-:R1:W-:Y:S02]  /*7310*/  @!P0 STG.E.128 [R2.64+0x80], R32 ;  /* 0x0000802002008986 */ /* 0x0103e4000c101d16 */
.L_x_175:
[----:B------:R-:W-:Y:S05]  /*7320*/  BSYNC B0 ;  /* 0x0000000000007941 */ /* 0x000fea0003800000 */
.L_x_174:
[----:B------:R-:W-:Y:S01]  /*7330*/  IMAD R0, R31, c[0x0][0x308], RZ ;  /* 0x0000c2001f007a24 */ /* 0x000fe200078e02ff */
[----:B------:R-:W-:Y:S01]  /*7340*/  BSSY B0, `(.L_x_176) ;  /* 0x0000017000007945 */ /* 0x000fe20003800000 */
[----:B-1----:R-:W-:-:S04]  /*7350*/  IMAD.WIDE.U32 R2, R30, c[0x0][0x308], R8 ;  /* 0x0000c2001e027a25 */ /* 0x002fc800078e0008 */
        /* <DEDUP_REMOVED lines=16> */
[----:B------:R-:W-:-:S04]  /*7460*/  LEA R4, P0, R10, c[0x0][0x2e8], 0x1 ;  /* 0x0000ba000a047a11 */ /* 0x000fc800078008ff */
[----:B------:R-:W-:-:S05]  /*7470*/  LEA.HI.X R5, R10, c[0x0][0x2ec], R0, 0x1, P0 ;  /* 0x0000bb000a057a11 */ /* 0x000fca00000f0c00 */
[----:B------:R1:W-:Y:S04]  /*7480*/  @!P3 STG.E.128 [R4.64], R52 ;  /* 0x000000340400b986 */ /* 0x0003e8000c101d16 */
[----:B------:R1:W-:Y:S04]  /*7490*/  @!P2 STG.E.128 [R4.64+0x40], R48 ;  /* 0x000040300400a986 */ /* 0x0003e8000c101d16 */
[----:B------:R1:W-:Y:S02]  /*74a0*/  @!P1 STG.E.128 [R4.64+0x80], R44 ;  /* 0x0000802c04009986 */ /* 0x0003e4000c101d16 */
.L_x_177:
[----:B------:R-:W-:Y:S05]  /*74b0*/  BSYNC B0 ;  /* 0x0000000000007941 */ /* 0x000fea0003800000 */
.L_x_176:
        /* <DEDUP_REMOVED lines=11> */
[----:B------:R-:W-:Y:S02]  /*7570*/  LEA.HI.X R3, R4, c[0x0][0x2ec], R0, 0x1, P2 ;  /* 0x0000bb0004037a11 */ /* 0x000fe400010f0c00 */
[----:B------:R-:W-:-:S03]  /*7580*/  IADD3 R0, R8, 0x40, RZ ;  /* 0x0000004008007810 */ /* 0x000fc60007ffe0ff */
[----:B------:R1:W-:Y:S01]  /*7590*/  @!P0 STG.E.128 [R2.64+0x40], R56 ;  /* 0x0000403802008986 */ /* 0x0003e2000c101d16 */
[----:B------:R-:W-:-:S03]  /*75a0*/  ISETP.GE.AND P0, PT, R0, c[0x0][0x2f4], PT ;  /* 0x0000bd0000007a0c */ /* 0x000fc60003f06270 */
[----:B------:R1:W-:Y:S10]  /*75b0*/  @!P1 STG.E.128 [R2.64], R60 ;  /* 0x0000003c02009986 */ /* 0x0003f4000c101d16 */
[----:B------:R-:W-:Y:S05]  /*75c0*/  @P0 EXIT ;  /* 0x000000000000094d */ /* 0x000fea0003800000 */
[----:B------:R-:W-:Y:S01]  /*75d0*/  STG.E.128 [R2.64+0x80], R64 ;  /* 0x0000804002007986 */ /* 0x000fe2000c101d16 */
[----:B------:R-:W-:Y:S05]  /*75e0*/  EXIT ;  /* 0x000000000000794d */ /* 0x000fea0003800000 */
.L_x_171:
[----:B------:R-:W2:Y:S01]  /*75f0*/  LDL.LU.64 R2, [R1+0x10] ;  /* 0x0000100001027983 */ /* 0x000ea20000300a00 */
[----:B------:R-:W-:Y:S01]  /*7600*/  ULDC UR4, c[0x0][0x2f0] ;  /* 0x0000bc0000047ab9 */ /* 0x000fe20000000800 */
[----:B------:R-:W-:Y:S01]  /*7610*/  IMAD.U32 R6, RZ, RZ, UR10 ;  /* 0x0000000aff067e24 */ /* 0x000fe2000f8e00ff */
[----:B------:R-:W-:Y:S01]  /*7620*/  UIADD3 UR4, -UR5, UR4, URZ ;  /* 0x0000000405047290 */ /* 0x000fe2000fffe13f */
[----:B------:R-:W3:Y:S01]  /*7630*/  S2R R18, SR_CTAID.Y ;  /* 0x0000000000127919 */ /* 0x000ee20000002600 */
[----:B------:R-:W-:Y:S03]  /*7640*/  BSSY B0, `(.L_x_178) ;  /* 0x0000026000007945 */ /* 0x000fe60003800000 */
[----:B------:R-:W4:Y:S01]  /*7650*/  S2R R19, SR_CTAID.Z ;  /* 0x0000000000137919 */ /* 0x000f220000002700 */
[----:B---3--:R-:W-:-:S02]  /*7660*/  SHF.R.S32.HI R20, RZ, 0x1f, R18 ;  /* 0x0000001fff147819 */ /* 0x008fc40000011412 */
[----:B----4-:R-:W-:Y:S02]  /*7670*/  SHF.R.S32.HI R21, RZ, 0x1f, R19 ;  /* 0x0000001fff157819 */ /* 0x010fe40000011413 */
[----:B--2---:R-:W-:-:S04]  /*7680*/  SHF.R.S32.HI R0, RZ, 0x1f, R2 ;  /* 0x0000001fff007819 */ /* 0x004fc80000011402 */
[----:B------:R-:W-:-:S04]  /*7690*/  LEA.HI R8, R0, R2, RZ, 0x2 ;  /* 0x0000000200087211 */ /* 0x000fc800078f10ff */
[----:B------:R-:W-:Y:S02]  /*76a0*/  LOP3.LUT R0, R8, 0x1ffffffc, RZ, 0xc0, !PT ;  /* 0x1ffffffc08007812 */ /* 0x000fe400078ec0ff */
[----:B------:R-:W-:-:S03]  /*76b0*/  SHF.R.S32.HI R8, RZ, 0x2, R8 ;  /* 0x00000002ff087819 */ /* 0x000fc60000011408 */
[----:B------:R-:W-:Y:S01]  /*76c0*/  IMAD.IADD R0, R2, 0x1, -R0 ;  /* 0x0000000102007824 */ /* 0x000fe200078e0a00 */
[----:B------:R-:W-:Y:S02]  /*76d0*/  ISETP.GE.AND P5, PT, R8, UR4, PT ;  /* 0x0000000408007c0c */ /* 0x000fe4000bfa6270 */
[--C-:B------:R-:W-:Y:S01]  /*76e0*/  SHF.R.S32.HI R9, RZ, 0x1f, R8.reuse ;  /* 0x0000001fff097819 */ /* 0x100fe20000011408 */
[----:B------:R-:W-:Y:S02]  /*76f0*/  IMAD.SHL.U32 R12, R0, 0x8, RZ ;  /* 0x00000008000c7824 */ /* 0x000fe400078e00ff */
[----:B------:R-:W-:Y:S02]  /*7700*/  IMAD R0, R20, c[0x0][0x308], RZ ;  /* 0x0000c20014007a24 */ /* 0x000fe400078e02ff */
[----:B------:R-:W-:Y:S01]  /*7710*/  IMAD.WIDE R6, R6, 0x80, R8 ;  /* 0x0000008006067825 */ /* 0x000fe200078e0208 */
[----:B------:R-:W-:Y:S02]  /*7720*/  SHF.R.S32.HI R13, RZ, 0x1f, R12 ;  /* 0x0000001fff0d7819 */ /* 0x000fe4000001140c */
[----:B------:R-:W-:Y:S01]  /*7730*/  IADD3 R16, R12, 0x20, RZ ;  /* 0x000000200c107810 */ /* 0x000fe20007ffe0ff */
[----:B------:R-:W-:Y:S01]  /*7740*/  IMAD R0, R18, c[0x0][0x30c], R0 ;  /* 0x0000c30012007a24 */ /* 0x000fe200078e0200 */
[----:B------:R-:W-:Y:S01]  /*7750*/  IADD3 R17, R12, 0x40, RZ ;  /* 0x000000400c117810 */ /* 0x000fe20007ffe0ff */
[----:B------:R-:W-:-:S05]  /*7760*/  IMAD.WIDE.U32 R2, R18, c[0x0][0x308], R12 ;  /* 0x0000c20012027a25 */ /* 0x000fca00078e000c */
[----:B------:R-:W-:Y:S01]  /*7770*/  IADD3 R3, R0, R3, RZ ;  /* 0x0000000300037210 */ /* 0x000fe20007ffe0ff */
[----:B------:R-:W-:-:S04]  /*7780*/  IMAD R0, R21, c[0x0][0x310], RZ ;  /* 0x0000c40015007a24 */ /* 0x000fc800078e02ff */
[C---:B------:R-:W-:Y:S02]  /*7790*/  IMAD R0, R19.reuse, c[0x0][0x314], R0 ;  /* 0x0000c50013007a24 */ /* 0x040fe400078e0200 */
        /* <DEDUP_REMOVED lines=11> */
[----:B-1----:R-:W-:-:S04]  /*7850*/  LEA R4, P0, R10, c[0x0][0x2e8], 0x1 ;  /* 0x0000ba000a047a11 */ /* 0x002fc800078008ff */
[----:B------:R-:W-:-:S05]  /*7860*/  LEA.HI.X R5, R10, c[0x0][0x2ec], R0, 0x1, P0 ;  /* 0x0000bb000a057a11 */ /* 0x000fca00000f0c00 */
[----:B------:R1:W-:Y:S04]  /*7870*/  @!P3 STG.E.128 [R4.64], RZ ;  /* 0x000000ff0400b986 */ /* 0x0003e8000c101d16 */
[----:B------:R1:W-:Y:S04]  /*7880*/  @!P2 STG.E.128 [R4.64+0x40], RZ ;  /* 0x000040ff0400a986 */ /* 0x0003e8000c101d16 */
[----:B------:R1:W-:Y:S02]  /*7890*/  @!P1 STG.E.128 [R4.64+0x80], RZ ;  /* 0x000080ff04009986 */ /* 0x0003e4000c101d16 */
.L_x_179:
[----:B------:R-:W-:Y:S05]  /*78a0*/  BSYNC B0 ;  /* 0x0000000000007941 */ /* 0x000fea0003800000 */
.L_x_178:
        /* <DEDUP_REMOVED lines=11> */
[----:B-1----:R-:W-:-:S04]  /*7960*/  IMAD.WIDE.U32 R4, R0, c[0x0][0x300], R2 ;  /* 0x0000c00000047a25 */ /* 0x002fc800078e0002 */
[----:B------:R-:W-:Y:S01]  /*7970*/  IMAD R0, R0, c[0x0][0x304], R8 ;  /* 0x0000c10000007a24 */ /* 0x000fe200078e0208 */
[----:B------:R-:W-:-:S03]  /*7980*/  LEA R2, P3, R4, c[0x0][0x2e8], 0x1 ;  /* 0x0000ba0004027a11 */ /* 0x000fc600078608ff */
[----:B------:R-:W-:-:S05]  /*7990*/  IMAD.IADD R0, R0, 0x1, R5 ;  /* 0x0000000100007824 */ /* 0x000fca00078e0205 */
[----:B------:R-:W-:-:S05]  /*79a0*/  LEA.HI.X R3, R4, c[0x0][0x2ec], R0, 0x1, P3 ;  /* 0x0000bb0004037a11 */ /* 0x000fca00018f0c00 */
[----:B------:R1:W-:Y:S04]  /*79b0*/  @!P2 STG.E.128 [R2.64], RZ ;  /* 0x000000ff0200a986 */ /* 0x0003e8000c101d16 */
[----:B------:R1:W-:Y:S04]  /*79c0*/  @!P1 STG.E.128 [R2.64+0x40], RZ ;  /* 0x000040ff02009986 */ /* 0x0003e8000c101d16 */
[----:B------:R1:W-:Y:S02]  /*79d0*/  @!P0 STG.E.128 [R2.64+0x80], RZ ;  /* 0x000080ff02008986 */ /* 0x0003e4000c101d16 */
.L_x_181:
[----:B------:R-:W-:Y:S05]  /*79e0*/  BSYNC B0 ;  /* 0x0000000000007941 */ /* 0x000fea0003800000 */
.L_x_180:
        /* <DEDUP_REMOVED lines=23> */
.L_x_183:
[----:B------:R-:W-:Y:S05]  /*7b60*/  BSYNC B0 ;  /* 0x0000000000007941 */ /* 0x000fea0003800000 */
.L_x_182:
        /* <DEDUP_REMOVED lines=18> */
.L_x_184:
        /* <DEDUP_REMOVED lines=15> */
.L_x_1391:


//--------------------- .text._ZN7cutlass13device_kernelIN5flash19enable_sm80_to_sm89INS1_16FlashAttnBwdSm80INS1_25CollectiveMainloopBwdSm80ILi2ELi1EN4cute5tupleIJNS5_1CILi64EEENS7_ILi128EEENS7_ILi96EEEEEENS_6half_tEfNS_4arch4Sm80ELb0ELb1ELb0ELb0ELb1ELb0ELb0ELb0ELi2ELi2ELi4ELi2ELb1EEENS1_21CollectiveEpilogueBwdISB_SC_SE_Li256ELb0ELb0ELi2EEENS1_19SingleTileSchedulerILb0ELb0ELb0ELi128EEEEEEEEEvNT_6ParamsE --------------------------
	.section	.text._ZN7cutlass13device_kernelIN5flash19enable_sm80_to_sm89INS1_16FlashAttnBwdSm80INS1_25CollectiveMainloopBwdSm80ILi2ELi1EN4cute5tupleIJNS5_1CILi64EEENS7_ILi128EEENS7_ILi96EEEEEENS_6half_tEfNS_4arch4Sm80ELb0ELb1ELb0ELb0ELb1ELb0ELb0ELb0ELi2ELi2ELi4ELi2ELb1EEENS1_21CollectiveEpilogueBwdISB_SC_SE_Li256ELb0ELb0ELi2EEENS1_19SingleTileSchedulerILb0ELb0ELb0ELi128EEEEEEEEEvNT_6ParamsE,"ax",@progbits
	.sectioninfo	@"SHI_REGISTERS=255"
	.align	128
.text._ZN7cutlass13device_kernelIN5flash19enable_sm80_to_sm89INS1_16FlashAttnBwdSm80INS1_25CollectiveMainloopBwdSm80ILi2ELi1EN4cute5tupleIJNS5_1CILi64EEENS7_ILi128EEENS7_ILi96EEEEEENS_6half_tEfNS_4arch4Sm80ELb0ELb1ELb0ELb0ELb1ELb0ELb0ELb0ELi2ELi2ELi4ELi2ELb1EEENS1_21CollectiveEpilogueBwdISB_SC_SE_Li256ELb0ELb0ELi2EEENS1_19SingleTileSchedulerILb0ELb0ELb0ELi128EEEEEEEEEvNT_6ParamsE:
        .type           _ZN7cutlass13device_kernelIN5flash19enable_sm80_to_sm89INS1_16FlashAttnBwdSm80INS1_25CollectiveMainloopBwdSm80ILi2ELi1EN4cute5tupleIJNS5_1CILi64EEENS7_ILi128EEENS7_ILi96EEEEEENS_6half_tEfNS_4arch4Sm80ELb0ELb1ELb0ELb0ELb1ELb0ELb0ELb0ELi2ELi2ELi4ELi2ELb1EEENS1_21CollectiveEpilogueBwdISB_SC_SE_Li256ELb0ELb0ELi2EEENS1_19SingleTileSchedulerILb0ELb0ELb0ELi128EEEEEEEEEvNT_6ParamsE,@function
        .size           _ZN7cutlass13device_kernelIN5flash19enable_sm80_to_sm89INS1_16FlashAttnBwdSm80INS1_25CollectiveMainloopBwdSm80ILi2ELi1EN4cute5tupleIJNS5_1CILi64EEENS7_ILi128EEENS7_ILi96EEEEEENS_6half_tEfNS_4arch4Sm80ELb0ELb1ELb0ELb0ELb1ELb0ELb0ELb0ELi2ELi2ELi4ELi2ELb1EEENS1_21CollectiveEpilogueBwdISB_SC_SE_Li256ELb0ELb0ELi2EEENS1_19SingleTileSchedulerILb0ELb0ELb0ELi128EEEEEEEEEvNT_6ParamsE,(.L_x_1392 - _ZN7cutlass13device_kernelIN5flash19enable_sm80_to_sm89INS1_16FlashAttnBwdSm80INS1_25CollectiveMainloopBwdSm80ILi2ELi1EN4cute5tupleIJNS5_1CILi64EEENS7_ILi128EEENS7_ILi96EEEEEENS_6half_tEfNS_4arch4Sm80ELb0ELb1ELb0ELb0ELb1ELb0ELb0ELb0ELi2ELi2ELi4ELi2ELb1EEENS1_21CollectiveEpilogueBwdISB_SC_SE_Li256ELb0ELb0ELi2EEENS1_19SingleTileSchedulerILb0ELb0ELb0ELi128EEEEEEEEEvNT_6ParamsE)
        .other          _ZN7cutlass13device_kernelIN5flash19enable_sm80_to_sm89INS1_16FlashAttnBwdSm80INS1_25CollectiveMainloopBwdSm80ILi2ELi1EN4cute5tupleIJNS5_1CILi64EEENS7_ILi128EEENS7_ILi96EEEEEENS_6half_tEfNS_4arch4Sm80ELb0ELb1ELb0ELb0ELb1ELb0ELb0ELb0ELi2ELi2ELi4ELi2ELb1EEENS1_21CollectiveEpilogueBwdISB_SC_SE_Li256ELb0ELb0ELi2EEENS1_19SingleTileSchedulerILb0ELb0ELb0ELi128EEEEEEEEEvNT_6ParamsE,@"STO_CUDA_ENTRY STV_DEFAULT"
_ZN7cutlass13device_kernelIN5flash19enable_sm80_to_sm89INS1_16FlashAttnBwdSm80INS1_25CollectiveMainloopBwdSm80ILi2ELi1EN4cute5tupleIJNS5_1CILi64EEENS7_ILi128EEENS7_ILi96EEEEEENS_6half_tEfNS_4arch4Sm80ELb0ELb1ELb0ELb0ELb1ELb0ELb0ELb0ELi2ELi2ELi4ELi2ELb1EEENS1_21CollectiveEpilogueBwdISB_SC_SE_Li256ELb0ELb0ELi2EEENS1_19SingleTileSchedulerILb0ELb0ELb0ELi128EEEEEEEEEvNT_6ParamsE:
        /* <DEDUP_REMOVED lines=28> */
.L_x_185:
        /* <DEDUP_REMOVED lines=589> */
.L_x_205:
        /* <DEDUP_REMOVED lines=113> */
.L_x_189:
[----:B------:R-:W-:Y:S04]  /*2da0*/  MOV R2, 0x1 ;  /* 0x0000000100027802 */ /* 0x000fe80000000f00 */
[----:B------:R-:W-:Y:S11]  /*2db0*/  ISETP.NE.AND P1, PT, R2, c[0x0][0x2a8], PT ;  /* 0x0000aa0002007a0c */ /* 0x000ff60003f25270 */
[----:B------:R-:W-:Y:S02]  /*2dc0*/  @!UPT UIADD3 URZ, URZ, URZ, URZ ;  /* 0x0000003f3f3ff290 */ /* 0x000fe4000fffe03f */
[----:B------:R-:W-:Y:S05]  /*2dd0*/  @P1 IMAD.HI.U32 R2, R0, c[0x0][0x2ac], RZ ;  /* 0x0000ab0000021a27 */ /* 0x000fea00078e00ff */
[----:B------:R-:W-:Y:S02]  /*2de0*/  @P1 SHF.R.U32.HI R0, RZ, c[0x0][0x2b0], R2 ;  /* 0x0000ac00ff001a19 */ /* 0x000fe40000011602 */
.L_x_190:
[----:B------:R-:W-:Y:S05]  /*2df0*/  BSYNC B0 ;  /* 0x0000000000007941 */ /* 0x000fea0003800000 */
.L_x_188:
        /* <DEDUP_REMOVED lines=9> */
.L_x_187:
        /* <DEDUP_REMOVED lines=19> */
.L_x_193:
[----:B------:R-:W-:Y:S04]  /*2fc0*/  MOV R132, 0x1 ;  /* 0x0000000100847802 */ /* 0x000fe80000000f00 */
[----:B------:R-:W-:Y:S11]  /*2fd0*/  ISETP.NE.AND P1, PT, R132, c[0x0][0x2a8], PT ;  /* 0x0000aa0084007a0c */ /* 0x000ff60003f25270 */
[----:B------:R-:W-:Y:S02]  /*2fe0*/  @!UPT UIADD3 URZ, URZ, URZ, URZ ;  /* 0x0000003f3f3ff290 */ /* 0x000fe4000fffe03f */
[----:B------:R-:W-:Y:S05]  /*2ff0*/  @P1 IMAD.HI.U32 R132, R0, c[0x0][0x2ac], RZ ;  /* 0x0000ab0000841a27 */ /* 0x000fea00078e00ff */
[----:B------:R-:W-:Y:S02]  /*3000*/  @P1 SHF.R.U32.HI R0, RZ, c[0x0][0x2b0], R132 ;  /* 0x0000ac00ff001a19 */ /* 0x000fe40000011684 */
.L_x_194:
[----:B------:R-:W-:Y:S05]  /*3010*/  BSYNC B0 ;  /* 0x0000000000007941 */ /* 0x000fea0003800000 */
.L_x_192:
[----:B------:R-:W-:Y:S04]  /*3020*/  IMAD.MOV.U32 R132, RZ, RZ, c[0x0][0x2a8] ;  /* 0x0000aa00ff847624 */ /* 0x000fe800078e00ff */
[----:B------:R-:W-:Y:S04]  /*3030*/  IMAD R0, R0, R132, -UR5 ;  /* 0x8000000500007e24 */ /* 0x000fe8000f8e0284 */
[----:B------:R-:W-:Y:S05]  /*3040*/  IMAD.IADD R0, R0, 0x1, -R251 ;  /* 0x0000000100007824 */ /* 0x000fea00078e0afb */
[----:B------:R-:W-:Y:S02]  /*3050*/  IADD3 R132, R0, c[0x0][0x2a8], RZ ;  /* 0x0000aa0000847a10 */ /* 0x000fe40007ffe0ff */
[----:B------:R-:W-:Y:S02]  /*3060*/  IMNMX R2, R2, R0, !PT ;  /* 0x0000000002027217 */ /* 0x000fe40007800200 */
[----:B------:R-:W-:Y:S02]  /*3070*/  IMNMX R149, R149, R132, PT ;  /* 0x0000008495957217 */ /* 0x000fe40003800200 */
.L_x_191:
        /* <DEDUP_REMOVED lines=19> */
.L_x_197:
[----:B------:R-:W-:Y:S04]  /*31b0*/  MOV R133, 0x1 ;  /* 0x0000000100857802 */ /* 0x000fe80000000f00 */
[----:B------:R-:W-:Y:S11]  /*31c0*/  ISETP.NE.AND P1, PT, R133, c[0x0][0x2a8], PT ;  /* 0x0000aa0085007a0c */ /* 0x000ff60003f25270 */
[----:B------:R-:W-:Y:S02]  /*31d0*/  @!UPT UIADD3 URZ, URZ, URZ, URZ ;  /* 0x0000003f3f3ff290 */ /* 0x000fe4000fffe03f */
[----:B------:R-:W-:Y:S05]  /*31e0*/  @P1 IMAD.HI.U32 R133, R132, c[0x0][0x2ac], RZ ;  /* 0x0000ab0084851a27 */ /* 0x000fea00078e00ff */
[----:B------:R-:W-:Y:S02]  /*31f0*/  @P1 SHF.R.U32.HI R132, RZ, c[0x0][0x2b0], R133 ;  /* 0x0000ac00ff841a19 */ /* 0x000fe40000011685 */
.L_x_198:
[----:B------:R-:W-:Y:S05]  /*3200*/  BSYNC B0 ;  /* 0x0000000000007941 */ /* 0x000fea0003800000 */
.L_x_196:
[----:B------:R-:W-:Y:S04]  /*3210*/  IMAD.MOV.U32 R133, RZ, RZ, c[0x0][0x2a8] ;  /* 0x0000aa00ff857624 */ /* 0x000fe800078e00ff */
[----:B------:R-:W-:Y:S04]  /*3220*/  IMAD R132, R132, R133, -UR5 ;  /* 0x8000000584847e24 */ /* 0x000fe8000f8e0285 */
[----:B------:R-:W-:Y:S05]  /*3230*/  IMAD.IADD R132, R132, 0x1, -R251 ;  /* 0x0000000184847824 */ /* 0x000fea00078e0afb */
[----:B------:R-:W-:Y:S02]  /*3240*/  IADD3 R133, R132, c[0x0][0x2a8], RZ ;  /* 0x0000aa0084857a10 */ /* 0x000fe40007ffe0ff */
[----:B------:R-:W-:Y:S02]  /*3250*/  IMNMX R0, R0, R132, !PT ;  /* 0x0000008400007217 */ /* 0x000fe40007800200 */
[----:B------:R-:W-:Y:S02]  /*3260*/  IMNMX R148, R148, R133, PT ;  /* 0x0000008594947217 */ /* 0x000fe40003800200 */
.L_x_195:
        /* <DEDUP_REMOVED lines=19> */
.L_x_201:
[----:B------:R-:W-:Y:S04]  /*33a0*/  MOV R133, 0x1 ;  /* 0x0000000100857802 */ /* 0x000fe80000000f00 */
[----:B------:R-:W-:Y:S11]  /*33b0*/  ISETP.NE.AND P0, PT, R133, c[0x0][0x2a8], PT ;  /* 0x0000aa0085007a0c */ /* 0x000ff60003f05270 */
[----:B------:R-:W-:Y:S02]  /*33c0*/  @!UPT UIADD3 URZ, URZ, URZ, URZ ;  /* 0x0000003f3f3ff290 */ /* 0x000fe4000fffe03f */
[----:B------:R-:W-:Y:S05]  /*33d0*/  @P0 IMAD.HI.U32 R133, R132, c[0x0][0x2ac], RZ ;  /* 0x0000ab0084850a27 */ /* 0x000fea00078e00ff */
[----:B------:R-:W-:Y:S02]  /*33e0*/  @P0 SHF.R.U32.HI R132, RZ, c[0x0][0x2b0], R133 ;  /* 0x0000ac00ff840a19 */ /* 0x000fe40000011685 */
.L_x_202:
[----:B------:R-:W-:Y:S05]  /*33f0*/  BSYNC B0 ;  /* 0x0000000000007941 */ /* 0x000fea0003800000 */
.L_x_200:
[----:B------:R-:W-:Y:S04]  /*3400*/  IMAD.MOV.U32 R133, RZ, RZ, c[0x0][0x2a8] ;  /* 0x0000aa00ff857624 */ /* 0x000fe800078e00ff */
[----:B------:R-:W-:Y:S04]  /*3410*/  IMAD R132, R132, R133, -UR5 ;  /* 0x8000000584847e24 */ /* 0x000fe8000f8e0285 */
[----:B------:R-:W-:Y:S05]  /*3420*/  IMAD.IADD R132, R132, 0x1, -R251 ;  /* 0x0000000184847824 */ /* 0x000fea00078e0afb */
[----:B------:R-:W-:Y:S02]  /*3430*/  IADD3 R133, R132, c[0x0][0x2a8], RZ ;  /* 0x0000aa0084857a10 */ /* 0x000fe40007ffe0ff */
[----:B------:R-:W-:Y:S02]  /*3440*/  IMNMX R3, R3, R132, !PT ;  /* 0x0000008403037217 */ /* 0x000fe40007800200 */
[----:B------:R-:W-:Y:S02]  /*3450*/  IMNMX R150, R150, R133, PT ;  /* 0x0000008596967217 */ /* 0x000fe40003800200 */
.L_x_199:
        /* <DEDUP_REMOVED lines=63> */
.L_x_203:
        /* <DEDUP_REMOVED lines=481> */
.L_x_204:
        /* <DEDUP_REMOVED lines=241> */
.L_x_186:
        /* <DEDUP_REMOVED lines=197> */
.L_x_208:
[----:B------:R-:W-:Y:S05]  /*71c0*/  BSYNC B0 ;  /* 0x0000000000007941 */ /* 0x000fea0003800000 */
.L_x_207:
        /* <DEDUP_REMOVED lines=21> */
.L_x_210:
[----:B------:R-:W-:Y:S05]  /*7320*/  BSYNC B0 ;  /* 0x0000000000007941 */ /* 0x000fea0003800000 */
.L_x_209:
        /* <DEDUP_REMOVED lines=24> */
.L_x_212:
[----:B------:R-:W-:Y:S05]  /*74b0*/  BSYNC B0 ;  /* 0x0000000000007941 */ /* 0x000fea0003800000 */
.L_x_211:
        /* <DEDUP_REMOVED lines=19> */
.L_x_206:
        /* <DEDUP_REMOVED lines=43> */
.L_x_214:
[----:B------:R-:W-:Y:S05]  /*78a0*/  BSYNC B0 ;  /* 0x0000000000007941 */ /* 0x000fea0003800000 */
.L_x_213:
        /* <DEDUP_REMOVED lines=19> */
.L_x_216:
[----:B------:R-:W-:Y:S05]  /*79e0*/  BSYNC B0 ;  /* 0x0000000000007941 */ /* 0x000fea0003800000 */
.L_x_215:
        /* <DEDUP_REMOVED lines=23> */
.L_x_218:
[----:B------:R-:W-:Y:S05]  /*7b60*/  BSYNC B0 ;  /* 0x0000000000007941 */ /* 0x000fea0003800000 */
.L_x_217:
        /* <DEDUP_REMOVED lines=18> */
.L_x_219:
        /* <DEDUP_REMOVED lines=15> */
.L_x_1392:


//--------------------- .text._ZN7cutlass13device_kernelIN5flash19enable_sm80_to_sm89INS1_16FlashAttnBwdSm80INS1_25CollectiveMainloopBwdSm80ILi2ELi1EN4cute5tupleIJNS5_1CILi64EEENS7_ILi128EEENS7_ILi96EEEEEENS_6half_tEfNS_4arch4Sm80ELb0ELb1ELb0ELb0ELb0ELb0ELb0ELb0ELi2ELi2ELi4ELi2ELb1EEENS1_24CollectiveEpilogueBwdGQAISB_fSE_Li256ELb0ELb0EEENS1_19SingleTileSchedulerILb0ELb0ELb0ELi128EEEEEEEEEvNT_6ParamsE --------------------------
	.section	.text._ZN7cutlass13device_kernelIN5flash19enable_sm80_to_sm89INS1_16FlashAttnBwdSm80INS1_25CollectiveMainloopBwdSm80ILi2ELi1EN4cute5tupleIJNS5_1CILi64EEENS7_ILi128EEENS7_ILi96EEEEEENS_6half_tEfNS_4arch4Sm80ELb0ELb1ELb0ELb0ELb0ELb0ELb0ELb0ELi2ELi2ELi4ELi2ELb1EEENS1_24CollectiveEpilogueBwdGQAISB_fSE_Li256ELb0ELb0EEENS1_19SingleTileSchedulerILb0ELb0ELb0ELi128EEEEEEEEEvNT_6ParamsE,"ax",@progbits
	.sectioninfo	@"SHI_REGISTERS=255"
	.align	128
.text._ZN7cutlass13device_kernelIN5flash19enable_sm80_to_sm89INS1_16FlashAttnBwdSm80INS1_25CollectiveMainloopBwdSm80ILi2ELi1EN4cute5tupleIJNS5_1CILi64EEENS7_ILi128EEENS7_ILi96EEEEEENS_6half_tEfNS_4arch4Sm80ELb0ELb1ELb0ELb0ELb0ELb0ELb0ELb0ELi2ELi2ELi4ELi2ELb1EEENS1_24CollectiveEpilogueBwdGQAISB_fSE_Li256ELb0ELb0EEENS1_19SingleTileSchedulerILb0ELb0ELb0ELi128EEEEEEEEEvNT_6ParamsE:
        .type           _ZN7cutlass13device_kernelIN5flash19enable_sm80_to_sm89INS1_16FlashAttnBwdSm80INS1_25CollectiveMainloopBwdSm80ILi2ELi1EN4cute5tupleIJNS5_1CILi64EEENS7_ILi128EEENS7_ILi96EEEEEENS_6half_tEfNS_4arch4Sm80ELb0ELb1ELb0ELb0ELb0ELb0ELb0ELb0ELi2ELi2ELi4ELi2ELb1EEENS1_24CollectiveEpilogueBwdGQAISB_fSE_Li256ELb0ELb0EEENS1_19SingleTileSchedulerILb0ELb0ELb0ELi128EEEEEEEEEvNT_6ParamsE,@function
        .size           _ZN7cutlass13device_kernelIN5flash19enable_sm80_to_sm89INS1_16FlashAttnBwdSm80INS1_25CollectiveMainloopBwdSm80ILi2ELi1EN4cute5tupleIJNS5_1CILi64EEENS7_ILi128EEENS7_ILi96EEEEEENS_6half_tEfNS_4arch4Sm80ELb0ELb1ELb0ELb0ELb0ELb0ELb0ELb0ELi2ELi2ELi4ELi2ELb1EEENS1_24CollectiveEpilogueBwdGQAISB_fSE_Li256ELb0ELb0EEENS1_19SingleTileSchedulerILb0ELb0ELb0ELi128EEEEEEEEEvNT_6ParamsE,(.L_x_1393 - _ZN7cutlass13device_kernelIN5flash19enable_sm80_to_sm89INS1_16FlashAttnBwdSm80INS1_25CollectiveMainloopBwdSm80ILi2ELi1EN4cute5tupleIJNS5_1CILi64EEENS7_ILi128EEENS7_ILi96EEEEEENS_6half_tEfNS_4arch4Sm80ELb0ELb1ELb0ELb0ELb0ELb0ELb0ELb0ELi2ELi2ELi4ELi2ELb1EEENS1_24CollectiveEpilogueBwdGQAISB_fSE_Li256ELb0ELb0EEENS1_19SingleTileSchedulerILb0ELb0ELb0ELi128EEEEEEEEEvNT_6ParamsE)
        .other          _ZN7cutlass13device_kernelIN5flash19enable_sm80_to_sm89INS1_16FlashAttnBwdSm80INS1_25CollectiveMainloopBwdSm80ILi2ELi1EN4cute5tupleIJNS5_1CILi64EEENS7_ILi128EEENS7_ILi96EEEEEENS_6half_tEfNS_4arch4Sm80ELb0ELb1ELb0ELb0ELb0ELb0ELb0ELb0ELi2ELi2ELi4ELi2ELb1EEENS1_24CollectiveEpilogueBwdGQAISB_fSE_Li256ELb0ELb0EEENS1_19SingleTileSchedulerILb0ELb0ELb0ELi128EEEEEEEEEvNT_6ParamsE,@"STO_CUDA_ENTRY STV_DEFAULT"
_ZN7cutlass13device_kernelIN5flash19enable_sm80_to_sm89INS1_16FlashAttnBwdSm80INS1_25CollectiveMainloopBwdSm80ILi2ELi1EN4cute5tupleIJNS5_1CILi64EEENS7_ILi128EEENS7_ILi96EEEEEENS_6half_tEfNS_4arch4Sm80ELb0ELb1ELb0ELb0ELb0ELb0ELb0ELb0ELi2ELi2ELi4ELi2ELb1EEENS1_24CollectiveEpilogueBwdGQAISB_fSE_Li256ELb0ELb0EEENS1_19SingleTileSchedulerILb0ELb0ELb0ELi128EEEEEEEEEvNT_6ParamsE:
        /* <DEDUP_REMOVED lines=28> */
.L_x_220:
        /* <DEDUP_REMOVED lines=11> */
[----:B------:R-:W-:Y:S01]  /*0270*/  CS2R R122, SRZ ;  /* 0x00000000007a7805 */ /* 0x000fe2000001ff00 */
[----:B------:R-:W-:Y:S01]  /*0280*/  CS2R R120, SRZ ;  /* 0x0000000000787805 */ /* 0x000fe2000001ff00 */
[----:B------:R-:W-:Y:S01]  /*0290*/  CS2R R118, SRZ ;  /* 0x0000000000767805 */ /* 0x000fe2000001ff00 */
[----:B------:R-:W-:Y:S01]  /*02a0*/  IMAD.U32 R0, RZ, RZ, UR4 ;  /* 0x00000004ff007e24 */ /* 0x000fe2000f8e00ff */
[----:B------:R-:W-:Y:S01]  /*02b0*/  CS2R R116, SRZ ;  /* 0x0000000000747805 */ /* 0x000fe2000001ff00 */
[----:B------:R-:W-:Y:S01]  /*02c0*/  CS2R R110, SRZ ;  /* 0x00000000006e7805 */ /* 0x000fe2000001ff00 */
[----:B------:R-:W-:Y:S01]  /*02d0*/  CS2R R108, SRZ ;  /* 0x00000000006c7805 */ /* 0x000fe2000001ff00 */
[----:B------:R-:W-:Y:S01]  /*02e0*/  CS2R R114, SRZ ;  /* 0x0000000000727805 */ /* 0x000fe2000001ff00 */
[----:B------:R-:W-:Y:S01]  /*02f0*/  IADD3 R0, R0, -c[0x0][0x2a4], RZ ;  /* 0x8000a90000007a10 */ /* 0x000fe20007ffe0ff */
[----:B------:R-:W-:Y:S01]  /*0300*/  CS2R R112, SRZ ;  /* 0x0000000000707805 */ /* 0x000fe2000001ff00 */
[----:B------:R-:W-:Y:S01]  /*0310*/  CS2R R106, SRZ ;  /* 0x00000000006a7805 */ /* 0x000fe2000001ff00 */
[----:B------:R-:W-:Y:S01]  /*0320*/  CS2R R104, SRZ ;  /* 0x0000000000687805 */ /* 0x000fe2000001ff00 */
[----:B------:R-:W-:Y:S01]  /*0330*/  SHF.R.S32.HI R2, RZ, 0x1f, R0 ;  /* 0x0000001fff027819 */ /* 0x000fe20000011400 */
[----:B------:R-:W-:Y:S01]  /*0340*/  CS2R R102, SRZ ;  /* 0x0000000000667805 */ /* 0x000fe2000001ff00 */
[----:B------:R-:W-:Y:S01]  /*0350*/  CS2R R100, SRZ ;  /* 0x0000000000647805 */ /* 0x000fe2000001ff00 */
[----:B------:R-:W-:Y:S01]  /*0360*/  CS2R R94, SRZ ;  /* 0x00000000005e7805 */ /* 0x000fe2000001ff00 */
[----:B------:R-:W-:Y:S01]  /*0370*/  LEA.HI R0, R2, R0, RZ, 0x6 ;  /* 0x0000000002007211 */ /* 0x000fe200078f30ff */
[----:B------:R-:W-:Y:S01]  /*0380*/  CS2R R92, SRZ ;  /* 0x00000000005c7805 */ /* 0x000fe2000001ff00 */
[----:B------:R-:W-:Y:S01]  /*0390*/  CS2R R98, SRZ ;  /* 0x0000000000627805 */ /* 0x000fe2000001ff00 */
[----:B------:R-:W-:Y:S01]  /*03a0*/  CS2R R96, SRZ ;  /* 0x0000000000607805 */ /* 0x000fe2000001ff00 */
[----:B------:R-:W2:Y:S01]  /*03b0*/  R2UR UR12, R0 ;  /* 0x00000000000c73c2 */ /* 0x000ea200000e0000 */
        /* <DEDUP_REMOVED lines=29> */
[----:B------:R-:W-:-:S02]  /*0590*/  CS2R R36, SRZ ;  /* 0x0000000000247805 */ /* 0x000fc4000001ff00 */
[----:B------:R-:W-:-:S04]  /*05a0*/  USEL UR12, URZ, UR12, !UP0 ;  /* 0x0000000c3f0c7287 */ /* 0x000fc8000c000000 */
[----:B------:R-:W-:-:S06]  /*05b0*/  UISETP.GT.AND UP0, UPT, UR14, UR12, UPT ;  /* 0x0000000c0e00728c */ /* 0x000fcc000bf04270 */
[----:B------:R-:W-:-:S13]  /*05c0*/  PLOP3.LUT P0, PT, PT, PT, UP0, 0x80, 0x0 ;  /* 0x000000000000781c */ /* 0x000fda0003f0f008 */
[----:B------:R-:W-:Y:S05]  /*05d0*/  @!P0 BRA `(.L_x_221) ;  /* 0x00005e6000008947 */ /* 0x000fea0003800000 */
[----:B------:R-:W-:Y:S01]  /*05e0*/  USHF.R.S32.HI UR18, URZ, 0x1f, UR20 ;  /* 0x0000001f3f127899 */ /* 0x000fe20008011414 */
[--C-:B------:R-:W-:Y:S01]  /*05f0*/  IMAD.MOV.U32 R136, RZ, RZ, R4.reuse ;  /* 0x000000ffff887224 */ /* 0x100fe200078e0004 */
[----:B------:R-:W-:Y:S01]  /*0600*/  ULDC.64 UR4, c[0x0][0x270] ;  /* 0x00009c0000047ab9 */ /* 0x000fe20000000a00 */
[----:B------:R-:W-:Y:S01]  /*0610*/  IMAD.MOV.U32 R136, RZ, RZ, R4 ;  /* 0x000000ffff887224 */ /* 0x000fe200078e0004 */
[----:B------:R-:W-:Y:S01]  /*0620*/  UIMAD UR4, UR18, UR4, URZ ;  /* 0x00000004120472a4 */ /* 0x000fe2000f8e023f */
[----:B------:R-:W-:Y:S01]  /*0630*/  IMAD.MOV.U32 R137, RZ, RZ, R5 ;  /* 0x000000ffff897224 */ /* 0x000fe200078e0005 */
[----:B------:R-:W-:Y:S01]  /*0640*/  USHF.L.U32 UR15, UR12, 0x6, URZ ;  /* 0x000000060c0f7899 */ /* 0x000fe2000800063f */
[----:B------:R-:W-:Y:S01]  /*0650*/  IMAD.SHL.U32 R8, R136, 0x4, RZ ;  /* 0x0000000488087824 */ /* 0x000fe200078e00ff */
[----:B------:R-:W-:Y:S01]  /*0660*/  UIMAD UR21, UR20, UR5, UR4 ;  /* 0x00000005141572a4 */ /* 0x000fe2000f8e0204 */
[----:B------:R-:W-:Y:S01]  /*0670*/  SHF.R.S32.HI R137, RZ, 0x1f, R136 ;  /* 0x0000001fff897819 */ /* 0x000fe20000011488 */
[----:B------:R-:W-:Y:S01]  /*0680*/  IMAD.U32 R2, RZ, RZ, UR20 ;  /* 0x00000014ff027e24 */ /* 0x000fe2000f8e00ff */
[----:B------:R-:W-:Y:S01]  /*0690*/  ULDC.64 UR4, c[0x0][0x238] ;  /* 0x00008e0000047ab9 */ /* 0x000fe20000000a00 */
[----:B------:R-:W-:Y:S01]  /*06a0*/  SHF.R.S32.HI R9, RZ, 0x1f, R8 ;  /* 0x0000001fff097819 */ /* 0x000fe20000011408 */
[----:B------:R-:W-:Y:S01]  /*06b0*/  UIMAD UR4, UR18, UR4, URZ ;  /* 0x00000004120472a4 */ /* 0x000fe2000f8e023f */
[----:B------:R-:W-:Y:S01]  /*06c0*/  IMAD.WIDE.U32 R2, R2, c[0x0][0x238], R136 ;  /* 0x00008e0002027a25 */ /* 0x000fe200078e0088 */
[----:B------:R-:W-:Y:S01]  /*06d0*/  ISETP.GT.AND P2, PT, R136, 0xf, PT ;  /* 0x0000000f8800780c */ /* 0x000fe20003f44270 */
[----:B------:R-:W-:Y:S01]  /*06e0*/  STL [R1+0xc], R137 ;  /* 0x00000c8901007387 */ /* 0x000fe20000100800 */
[----:B------:R-:W-:Y:S01]  /*06f0*/  UIMAD UR6, UR20, UR5, UR4 ;  /* 0x00000005140672a4 */ /* 0x000fe2000f8e0204 */
[----:B------:R-:W-:Y:S01]  /*0700*/  IMAD.U32 R6, RZ, RZ, UR20 ;  /* 0x00000014ff067e24 */ /* 0x000fe2000f8e00ff */
[----:B------:R-:W-:Y:S01]  /*0710*/  SHF.R.S32.HI R34, RZ, 0x1f, R136 ;  /* 0x0000001fff227819 */ /* 0x000fe20000011488 */
[----:B-1----:R-:W-:Y:S01]  /*0720*/  IMAD.U32 R4, RZ, RZ, UR20 ;  /* 0x00000014ff047e24 */ /* 0x002fe2000f8e00ff */
[----:B------:R1:W-:Y:S01]  /*0730*/  STL.64 [R1+0x10], R8 ;  /* 0x0000100801007387 */ /* 0x0003e20000100a00 */
[--C-:B------:R-:W-:Y:S01]  /*0740*/  IMAD.WIDE.U32 R6, R6, c[0x0][0x270], R8.reuse ;  /* 0x00009c0006067a25 */ /* 0x100fe200078e0008 */
[----:B------:R-:W-:Y:S01]  /*0750*/  IADD3 R23, R3, UR6, RZ ;  /* 0x0000000603177c10 */ /* 0x000fe2000fffe0ff */
[----:B------:R-:W-:Y:S01]  /*0760*/  ULDC.64 UR6, c[0x0][0x290] ;  /* 0x0000a40000067ab9 */ /* 0x000fe20000000a00 */
[-C--:B------:R-:W-:Y:S01]  /*0770*/  LEA.HI R29, R34, R136.reuse, RZ, 0x3 ;  /* 0x00000088221d7211 */ /* 0x080fe200078f18ff */
[----:B------:R-:W-:Y:S01]  /*0780*/  UIMAD.WIDE.U32 UR26, UR11, UR6, URZ ;  /* 0x000000060b1a72a5 */ /* 0x000fe2000f8e003f */
[----:B------:R-:W-:Y:S01]  /*0790*/  IMAD.WIDE.U32 R4, R4, c[0x0][0x288], R8 ;  /* 0x0000a20004047a25 */ /* 0x000fe200078e0008 */
[----:B------:R-:W-:Y:S01]  /*07a0*/  ULDC.64 UR8, c[0x0][0x278] ;  /* 0x00009e0000087ab9 */ /* 0x000fe20000000a00 */
[-C--:B------:R-:W-:Y:S01]  /*07b0*/  LEA.HI R28, R34, R136.reuse, RZ, 0x5 ;  /* 0x00000088221c7211 */ /* 0x080fe200078f28ff */
[----:B------:R-:W-:Y:S01]  /*07c0*/  UIMAD.WIDE.U32 UR16, UR11, UR8, URZ ;  /* 0x000000080b1072a5 */ /* 0x000fe2000f8e003f */
[----:B------:R-:W-:Y:S01]  /*07d0*/  IMAD.MOV.U32 R22, RZ, RZ, R2 ;  /* 0x000000ffff167224 */ /* 0x000fe200078e0002 */
[----:B------:R-:W-:Y:S01]  /*07e0*/  ULDC.64 UR24, c[0x0][0x248] ;  /* 0x0000920000187ab9 */ /* 0x000fe20000000a00 */
[----:B------:R-:W-:Y:S01]  /*07f0*/  IMAD.U32 R0, RZ, RZ, UR15 ;  /* 0x0000000fff007e24 */ /* 0x000fe2000f8e00ff */
[----:B------:R-:W-:Y:S01]  /*0800*/  USHF.R.S32.HI UR19, URZ, 0x1f, UR11 ;  /* 0x0000001f3f137899 */ /* 0x000fe2000801140b */
[----:B------:R-:W-:Y:S01]  /*0810*/  IMAD.U32 R2, RZ, RZ, UR26 ;  /* 0x0000001aff027e24 */ /* 0x000fe2000f8e00ff */
[----:B------:R-:W-:Y:S01]  /*0820*/  UISETP.NE.AND UP0, UPT, UR24, 0x1, UPT ;  /* 0x000000011800788c */ /* 0x000fe2000bf05270 */
[----:B------:R-:W-:Y:S01]  /*0830*/  IMAD.U32 R3, RZ, RZ, UR27 ;  /* 0x0000001bff037e24 */ /* 0x000fe2000f8e00ff */
[----:B------:R-:W-:Y:S01]  /*0840*/  @!P2 IADD3 R27, P4, P3, R0, UR16, R6 ;  /* 0x00000010001bac10 */ /* 0x000fe2000fb9e006 */
[----:B------:R-:W-:Y:S01]  /*0850*/  IMAD.U32 R0, RZ, RZ, UR10 ;  /* 0x0000000aff007e24 */ /* 0x000fe2000f8e00ff */
[----:B------:R-:W-:Y:S01]  /*0860*/  IADD3 R30, P1, P0, R4, UR15, R2 ;  /* 0x0000000f041e7c10 */ /* 0x000fe2000f83e002 */
[----:B------:R-:W-:Y:S01]  /*0870*/  UIMAD UR6, UR19, UR6, URZ ;  /* 0x00000006130672a4 */ /* 0x000fe2000f8e023f */
[----:B------:R-:W-:Y:S01]  /*0880*/  SHF.R.S32.HI R24, RZ, 0x5, R28 ;  /* 0x00000005ff187819 */ /* 0x000fe2000001141c */
[----:B------:R-:W-:Y:S01]  /*0890*/  ULDC.64 UR4, c[0x0][0x288] ;  /* 0x0000a20000047ab9 */ /* 0x000fe20000000a00 */
[----:B------:R-:W-:Y:S01]  /*08a0*/  IMAD.MOV.U32 R223, RZ, RZ, 0x20 ;  /* 0x00000020ffdf7424 */ /* 0x000fe200078e00ff */
[----:B------:R-:W-:Y:S01]  /*08b0*/  UIMAD UR8, UR19, UR8, URZ ;  /* 0x00000008130872a4 */ /* 0x000fe2000f8e023f */
[----:B------:R-:W-:Y:S01]  /*08c0*/  IMAD.MOV.U32 R225, RZ, RZ, 0x10 ;  /* 0x00000010ffe17424 */ /* 0x000fe200078e00ff */
[----:B------:R-:W-:Y:S01]  /*08d0*/  UIMAD UR4, UR18, UR4, URZ ;  /* 0x00000004120472a4 */ /* 0x000fe2000f8e023f */
[----:B-1----:R-:W-:Y:S01]  /*08e0*/  IADD3 R9, R7, UR21, RZ ;  /* 0x0000001507097c10 */ /* 0x002fe2000fffe0ff */
[----:B------:R-:W-:Y:S01]  /*08f0*/  UIMAD.WIDE.U32 UR24, UR20, UR25, URZ ;  /* 0x00000019141872a5 */ /* 0x000fe2000f8e003f */
[----:B------:R-:W-:Y:S01]  /*0900*/  LEA.HI R7, R34, R136, RZ, 0x2 ;  /* 0x0000008822077211 */ /* 0x000fe200078f10ff */
[----:B------:R-:W-:Y:S01]  /*0910*/  UIMAD UR8, UR11, UR9, UR8 ;  /* 0x000000090b0872a4 */ /* 0x000fe2000f8e0208 */
[----:B------:R-:W-:Y:S01]  /*0920*/  CS2R R130, SRZ ;  /* 0x0000000000827805 */ /* 0x000fe2000001ff00 */
[----:B------:R-:W-:Y:S01]  /*0930*/  UIMAD UR7, UR11, UR7, UR6 ;  /* 0x000000070b0772a4 */ /* 0x000fe2000f8e0206 */
[----:B------:R-:W-:Y:S01]  /*0940*/  SHF.R.S32.HI R244, RZ, 0x2, R7 ;  /* 0x00000002fff47819 */ /* 0x000fe20000011407 */
[----:B------:R-:W-:Y:S01]  /*0950*/  ULDC UR9, c[0x0][0x250] ;  /* 0x0000940000097ab9 */ /* 0x000fe20000000800 */
[C---:B------:R-:W-:Y:S01]  /*0960*/  LOP3.LUT R2, R7.reuse, 0xfffffffc, RZ, 0xc0, !PT ;  /* 0xfffffffc07027812 */ /* 0x040fe200078ec0ff */
[----:B------:R-:W-:Y:S01]  /*0970*/  UIMAD UR5, UR20, UR5, UR4 ;  /* 0x00000005140572a4 */ /* 0x000fe2000f8e0204 */
[----:B------:R-:W-:Y:S01]  /*0980*/  SHF.R.S32.HI R245, RZ, 0x1f, R244 ;  /* 0x0000001ffff57819 */ /* 0x000fe200000114f4 */
[----:B------:R-:W-:Y:S01]  /*0990*/  UMOV UR6, UR20 ;  /* 0x0000001400067c82 */ /* 0x000fe20008000000 */
[----:B------:R-:W-:Y:S01]  /*09a0*/  LEA.HI R3, R7, R244, RZ, 0x1 ;  /* 0x000000f407037211 */ /* 0x000fe200078f08ff */
[----:B------:R-:W-:Y:S01]  /*09b0*/  IMAD.IADD R17, R136, 0x1, -R2 ;  /* 0x0000000188117824 */ /* 0x000fe200078e0a02 */
[----:B------:R-:W-:Y:S01]  /*09c0*/  @UP0 USHF.R.U32.HI UR6, URZ, UR9, UR25 ;  /* 0x000000093f060299 */ /* 0x000fe20008011619 */
[----:B------:R-:W-:Y:S01]  /*09d0*/  IMAD.WIDE R18, R0, 0x80, R244 ;  /* 0x0000008000127825 */ /* 0x000fe200078e02f4 */
[----:B------:R-:W-:Y:S01]  /*09e0*/  LOP3.LUT R3, R3, 0x7fffffe, RZ, 0xc0, !PT ;  /* 0x07fffffe03037812 */ /* 0x000fe200078ec0ff */
[----:B------:R-:W-:Y:S01]  /*09f0*/  USHF.R.S32.HI UR21, URZ, 0x1f, UR15 ;  /* 0x0000001f3f157899 */ /* 0x000fe2000801140f */
[----:B------:R-:W-:Y:S01]  /*0a00*/  IADD3 R8, R5, UR5, RZ ;  /* 0x0000000505087c10 */ /* 0x000fe2000fffe0ff */
[----:B------:R-:W-:Y:S01]  /*0a10*/  IMAD.SHL.U32 R0, R29, 0x8, RZ ;  /* 0x000000081d007824 */ /* 0x000fe200078e00ff */
[----:B------:R-:W-:Y:S01]  /*0a20*/  UIADD3 UR9, UR27, UR7, URZ ;  /* 0x000000071b097290 */ /* 0x000fe2000fffe03f */
[----:B------:R-:W-:Y:S01]  /*0a30*/  IMAD.SHL.U32 R2, R17, 0x8, RZ ;  /* 0x0000000811027824 */ /* 0x000fe200078e00ff */
[----:B------:R-:W-:Y:S01]  /*0a40*/  USHF.R.S32.HI UR7, URZ, 0x1f, UR6 ;  /* 0x0000001f3f077899 */ /* 0x000fe20008011406 */
[----:B------:R-:W-:Y:S01]  /*0a50*/  IMAD.U32 R5, RZ, RZ, UR21 ;  /* 0x00000015ff057e24 */ /* 0x000fe2000f8e00ff */
[----:B------:R-:W-:Y:S01]  /*0a60*/  LOP3.LUT R0, R0, 0xc0, RZ, 0xc0, !PT ;  /* 0x000000c000007812 */ /* 0x000fe200078ec0ff */
[----:B------:R-:W-:Y:S01]  /*0a70*/  ULDC.64 UR4, c[0x0][0x1e0] ;  /* 0x0000780000047ab9 */ /* 0x000fe20000000a00 */
[----:B------:R-:W-:Y:S01]  /*0a80*/  SHF.R.S32.HI R7, RZ, 0x1f, R7 ;  /* 0x0000001fff077819 */ /* 0x000fe20000011407 */
[----:B------:R-:W-:Y:S01]  /*0a90*/  UIADD3 UR8, UR17, UR8, URZ ;  /* 0x0000000811087290 */ /* 0x000fe2000fffe03f */
[----:B------:R-:W-:Y:S01]  /*0aa0*/  SHF.R.U32.HI R6, RZ, 0x3, R0 ;  /* 0x00000003ff067819 */ /* 0x000fe20000011600 */
[----:B------:R-:W-:Y:S01]  /*0ab0*/  UIMAD UR4, UR7, UR4, URZ ;  /* 0x00000004070472a4 */ /* 0x000fe2000f8e023f */
[----:B------:R-:W-:Y:S01]  /*0ac0*/  LOP3.LUT R4, R0, 0x18, R2, 0xf8, !PT ;  /* 0x0000001800047812 */ /* 0x000fe200078ef802 */
[----:B------:R-:W-:Y:S01]  /*0ad0*/  IMAD.IADD R0, R244, 0x1, -R3 ;  /* 0x00000001f4007824 */ /* 0x000fe200078e0a03 */
[C---:B------:R-:W-:Y:S01]  /*0ae0*/  IADD3.X R33, R5.reuse, UR9, R8, P1, P0 ;  /* 0x0000000905217c10 */ /* 0x040fe20008fe0408 */
[----:B------:R-:W-:Y:S01]  /*0af0*/  UIMAD UR21, UR6, UR5, UR4 ;  /* 0x00000005061572a4 */ /* 0x000fe2000f8e0204 */
[----:B------:R-:W-:Y:S01]  /*0b00*/  LOP3.LUT R3, R4, R6, RZ, 0x3c, !PT ;  /* 0x0000000604037212 */ /* 0x000fe200078e3cff */
[----:B------:R-:W-:Y:S01]  /*0b10*/  IMAD R0, R24, 0x8, R0 ;  /* 0x0000000818007824 */ /* 0x000fe200078e0200 */
[----:B------:R-:W-:Y:S01]  /*0b20*/  @!P2 IADD3.X R32, R5, UR8, R9, P4, P3 ;  /* 0x000000080520ac10 */ /* 0x000fe2000a7e6409 */
[----:B------:R-:W-:Y:S01]  /*0b30*/  IMAD R8, R245, c[0x0][0x208], RZ ;  /* 0x00008200f5087a24 */ /* 0x000fe200078e02ff */
[----:B------:R-:W-:Y:S01]  /*0b40*/  LEA.HI R15, R7, R244, RZ, 0x3 ;  /* 0x000000f4070f7211 */ /* 0x000fe200078f18ff */
[----:B------:R-:W-:Y:S01]  /*0b50*/  IMAD.U32 R20, R0, 0x20, R3 ;  /* 0x0000002000147824 */ /* 0x000fe200078e0003 */
[--C-:B------:R-:W-:Y:S01]  /*0b60*/  SHF.R.S32.HI R3, RZ, 0x1f, R2.reuse ;  /* 0x0000001fff037819 */ /* 0x100fe20000011402 */
[----:B------:R-:W-:Y:S01]  /*0b70*/  IMAD.U32 R0, RZ, RZ, UR6 ;  /* 0x00000006ff007e24 */ /* 0x000fe2000f8e00ff */
[----:B------:R-:W-:Y:S01]  /*0b80*/  ULDC.64 UR4, c[0x0][0x1b0] ;  /* 0x00006c0000047ab9 */ /* 0x000fe20000000a00 */
[----:B------:R-:W-:Y:S01]  /*0b90*/  IMAD R6, R245, c[0x0][0x178], RZ ;  /* 0x00005e00f5067a24 */ /* 0x000fe200078e02ff */
[----:B------:R-:W-:Y:S01]  /*0ba0*/  UIMAD UR4, UR7, UR4, URZ ;  /* 0x00000004070472a4 */ /* 0x000fe2000f8e023f */
[--C-:B------:R-:W-:Y:S01]  /*0bb0*/  IMAD.WIDE.U32 R4, R0, c[0x0][0x1e0], R2.reuse ;  /* 0x0000780000047a25 */ /* 0x100fe200078e0002 */
[----:B------:R-:W-:Y:S01]  /*0bc0*/  ISETP.GE.AND P5, PT, R2, c[0x0][0x1cc], PT ;  /* 0x0000730002007a0c */ /* 0x000fe20003fa6270 */
[----:B------:R-:W-:Y:S01]  /*0bd0*/  CS2R R128, SRZ ;  /* 0x0000000000807805 */ /* 0x000fe2000001ff00 */
[----:B------:R-:W-:Y:S01]  /*0be0*/  UIMAD UR4, UR6, UR5, UR4 ;  /* 0x00000005060472a4 */ /* 0x000fe2000f8e0204 */
[----:B------:R-:W-:Y:S01]  /*0bf0*/  IMAD.WIDE.U32 R12, R0, c[0x0][0x1b0], R2 ;  /* 0x00006c00000c7a25 */ /* 0x000fe200078e0002 */
[----:B------:R-:W-:Y:S01]  /*0c00*/  LOP3.LUT R0, R15, 0xfffffff8, RZ, 0xc0, !PT ;  /* 0xfffffff80f007812 */ /* 0x000fe200078ec0ff */
[----:B------:R-:W-:Y:S01]  /*0c10*/  ULDC.64 UR6, c[0x0][0x180] ;  /* 0x0000600000067ab9 */ /* 0x000fe20000000a00 */
[----:B------:R-:W-:Y:S01]  /*0c20*/  IADD3 R7, R5, UR21, RZ ;  /* 0x0000001505077c10 */ /* 0x000fe2000fffe0ff */
[C---:B------:R-:W-:Y:S01]  /*0c30*/  IMAD R5, R244.reuse, c[0x0][0x20c], R8 ;  /* 0x00008300f4057a24 */ /* 0x040fe200078e0208 */
[----:B------:R-:W-:Y:S01]  /*0c40*/  UIMAD UR6, UR18, UR6, URZ ;  /* 0x00000006120672a4 */ /* 0x000fe2000f8e023f */
[--C-:B------:R-:W-:Y:S01]  /*0c50*/  IMAD.WIDE.U32 R10, R244, c[0x0][0x178], R2.reuse ;  /* 0x00005e00f40a7a25 */ /* 0x100fe200078e0002 */
[----:B------:R-:W-:Y:S01]  /*0c60*/  IADD3 R37, R2, 0x40, RZ ;  /* 0x0000004002257810 */ /* 0x000fe20007ffe0ff */
[----:B------:R-:W-:Y:S01]  /*0c70*/  CS2R R126, SRZ ;  /* 0x00000000007e7805 */ /* 0x000fe2000001ff00 */
[----:B------:R-:W-:Y:S01]  /*0c80*/  UIMAD UR6, UR20, UR7, UR6 ;  /* 0x00000007140672a4 */ /* 0x000fe2000f8e0206 */
[----:B------:R-:W-:Y:S01]  /*0c90*/  IMAD.WIDE.U32 R8, R244, c[0x0][0x208], R2 ;  /* 0x00008200f4087a25 */ /* 0x000fe200078e0002 */
[----:B------:R-:W-:Y:S01]  /*0ca0*/  LEA.HI R3, R34, R136, RZ, 0x6 ;  /* 0x0000008822037211 */ /* 0x000fe200078f30ff */
[----:B------:R-:W-:Y:S01]  /*0cb0*/  UMOV UR7, 0x6 ;  /* 0x0000000600077882 */ /* 0x000fe20000000000 */
[----:B------:R-:W-:Y:S01]  /*0cc0*/  CS2R R124, SRZ ;  /* 0x00000000007c7805 */ /* 0x000fe2000001ff00 */
[----:B------:R-:W-:Y:S01]  /*0cd0*/  IMAD.IADD R0, R244, 0x1, -R0 ;  /* 0x00000001f4007824 */ /* 0x000fe200078e0a00 */
[----:B------:R-:W-:Y:S01]  /*0ce0*/  SHF.R.S32.HI R16, RZ, 0x6, R3 ;  /* 0x00000006ff107819 */ /* 0x000fe20000011403 */
[----:B------:R-:W-:Y:S01]  /*0cf0*/  IMAD.IADD R9, R9, 0x1, R5 ;  /* 0x0000000109097824 */ /* 0x000fe200078e0205 */
[----:B------:R-:W-:Y:S01]  /*0d00*/  IADD3 R5, R13, UR4, RZ ;  /* 0x000000040d057c10 */ /* 0x000fe2000fffe0ff */
[----:B------:R-:W-:Y:S01]  /*0d10*/  ULDC.64 UR4, c[0x0][0x1e8] ;  /* 0x00007a0000047ab9 */ /* 0x000fe20000000a00 */
[C---:B------:R-:W-:Y:S01]  /*0d20*/  LOP3.LUT P0, RZ, R0.reuse, 0x4, RZ, 0xc0, !PT ;  /* 0x0000000400ff7812 */ /* 0x040fe2000780c0ff */
[----:B------:R-:W-:Y:S01]  /*0d30*/  IMAD.SHL.U32 R0, R0, 0x40, RZ ;  /* 0x0000004000007824 */ /* 0x000fe200078e00ff */
[----:B------:R-:W-:Y:S01]  /*0d40*/  UIMAD UR4, UR19, UR4, URZ ;  /* 0x00000004130472a4 */ /* 0x000fe2000f8e023f */
[----:B------:R-:W-:Y:S01]  /*0d50*/  IMAD.SHL.U32 R3, R16, 0x8, RZ ;  /* 0x0000000810037824 */ /* 0x000fe200078e00ff */
[----:B------:R-:W-:Y:S01]  /*0d60*/  CS2R R122, SRZ ;  /* 0x00000000007a7805 */ /* 0x000fe2000001ff00 */
[----:B------:R-:W-:Y:S01]  /*0d70*/  IMAD R14, R244, c[0x0][0x17c], R6 ;  /* 0x00005f00f40e7a24 */ /* 0x000fe200078e0206 */
[----:B------:R-:W-:Y:S01]  /*0d80*/  LOP3.LUT R0, R0, 0x1c0, RZ, 0xc0, !PT ;  /* 0x000001c000007812 */ /* 0x000fe200078ec0ff */
[----:B------:R-:W-:Y:S01]  /*0d90*/  UIMAD UR21, UR11, UR5, UR4 ;  /* 0x000000050b1572a4 */ /* 0x000fe2000f8e0204 */
[----:B------:R-:W-:Y:S01]  /*0da0*/  LOP3.LUT R212, R3, 0x18, RZ, 0xc0, !PT ;  /* 0x0000001803d47812 */ /* 0x000fe200078ec0ff */
[----:B------:R-:W-:Y:S01]  /*0db0*/  IMAD.MOV.U32 R6, RZ, RZ, R4 ;  /* 0x000000ffff067224 */ /* 0x000fe200078e0004 */
[----:B------:R-:W-:Y:S01]  /*0dc0*/  SHF.R.U32.HI R3, RZ, 0x3, R0 ;  /* 0x00000003ff037819 */ /* 0x000fe20000011600 */
[----:B------:R-:W-:Y:S01]  /*0dd0*/  ULDC.64 UR4, c[0x0][0x1b8] ;  /* 0x00006e0000047ab9 */ /* 0x000fe20000000a00 */
[----:B------:R-:W-:Y:S01]  /*0de0*/  IMAD.MOV.U32 R4, RZ, RZ, R12 ;  /* 0x000000ffff047224 */ /* 0x000fe200078e000c */
[----:B------:R-:W-:Y:S01]  /*0df0*/  UIMAD UR4, UR19, UR4, URZ ;  /* 0x00000004130472a4 */ /* 0x000fe2000f8e023f */
[----:B------:R-:W-:Y:S01]  /*0e00*/  LOP3.LUT R3, R3, R0, R212, 0x1e, !PT ;  /* 0x0000000003037212 */ /* 0x000fe200078e1ed4 */
[----:B------:R-:W-:Y:S01]  /*0e10*/  IMAD.U32 R12, RZ, RZ, UR11 ;  /* 0x0000000bff0c7e24 */ /* 0x000fe2000f8e00ff */
[----:B------:R-:W-:Y:S01]  /*0e20*/  LEA.HI R0, R28, R24, RZ, 0x1 ;  /* 0x000000181c007211 */ /* 0x000fe200078f08ff */
[----:B------:R-:W-:Y:S01]  /*0e30*/  UIMAD UR24, UR11, UR5, UR4 ;  /* 0x000000050b1872a4 */ /* 0x000fe2000f8e0204 */
[----:B------:R-:W-:Y:S01]  /*0e40*/  IMAD.U32 R13, RZ, RZ, UR11 ;  /* 0x0000000bff0d7e24 */ /* 0x000fe2000f8e00ff */
[----:B------:R-:W-:Y:S01]  /*0e50*/  CS2R R120, SRZ ;  /* 0x0000000000787805 */ /* 0x000fe2000001ff00 */
[----:B------:R-:W-:Y:S01]  /*0e60*/  LOP3.LUT R0, R0, 0xfffffffe, RZ, 0xc0, !PT ;  /* 0xfffffffe00007812 */ /* 0x000fe200078ec0ff */
[----:B------:R-:W-:Y:S01]  /*0e70*/  ULDC.64 UR4, c[0x0][0x210] ;  /* 0x0000840000047ab9 */ /* 0x000fe20000000a00 */
[----:B------:R-:W-:Y:S01]  /*0e80*/  IMAD.WIDE.U32 R6, R12, c[0x0][0x1e8], R6 ;  /* 0x00007a000c067a25 */ /* 0x000fe200078e0006 */
[----:B------:R-:W-:Y:S01]  /*0e90*/  UIMAD UR4, UR18, UR4, URZ ;  /* 0x00000004120472a4 */ /* 0x000fe2000f8e023f */
[----:B------:R-:W-:Y:S01]  /*0ea0*/  CS2R R118, SRZ ;  /* 0x0000000000767805 */ /* 0x000fe2000001ff00 */
[----:B------:R-:W-:Y:S01]  /*0eb0*/  CS2R R116, SRZ ;  /* 0x0000000000747805 */ /* 0x000fe2000001ff00 */
[----:B------:R-:W-:Y:S01]  /*0ec0*/  IMAD.IADD R31, R24, 0x1, -R0 ;  /* 0x00000001181f7824 */ /* 0x000fe200078e0a00 */
[----:B------:R-:W-:Y:S01]  /*0ed0*/  UIMAD UR4, UR20, UR5, UR4 ;  /* 0x00000005140472a4 */ /* 0x000fe2000f8e0204 */
[----:B------:R-:W-:Y:S01]  /*0ee0*/  IMAD.U32 R12, RZ, RZ, UR20 ;  /* 0x00000014ff0c7e24 */ /* 0x000fe2000f8e00ff */
[----:B------:R-:W-:Y:S01]  /*0ef0*/  CS2R R114, SRZ ;  /* 0x0000000000727805 */ /* 0x000fe2000001ff00 */
[----:B------:R-:W-:Y:S01]  /*0f00*/  IMAD.SHL.U32 R25, R31, 0x400, RZ ;  /* 0x000004001f197824 */ /* 0x000fe200078e00ff */
[----:B------:R-:W-:Y:S01]  /*0f10*/  CS2R R112, SRZ ;  /* 0x0000000000707805 */ /* 0x000fe2000001ff00 */
[----:B------:R-:W-:Y:S01]  /*0f20*/  IMAD.IADD R11, R11, 0x1, R14 ;  /* 0x000000010b0b7824 */ /* 0x000fe200078e020e */
[----:B------:R-:W-:Y:S01]  /*0f30*/  CS2R R110, SRZ ;  /* 0x00000000006e7805 */ /* 0x000fe2000001ff00 */
[----:B------:R-:W-:Y:S01]  /*0f40*/  IMAD.U32 R14, RZ, RZ, UR20 ;  /* 0x00000014ff0e7e24 */ /* 0x000fe2000f8e00ff */
[----:B------:R-:W-:Y:S01]  /*0f50*/  USHF.R.S32.HI UR20, URZ, 0x1f, UR12 ;  /* 0x0000001f3f147899 */ /* 0x000fe2000801140c */
[----:B------:R-:W-:Y:S01]  /*0f60*/  IMAD.WIDE.U32 R4, R13, c[0x0][0x1b8], R4 ;  /* 0x00006e000d047a25 */ /* 0x000fe200078e0004 */
[----:B------:R-:W-:Y:S01]  /*0f70*/  CS2R R108, SRZ ;  /* 0x00000000006c7805 */ /* 0x000fe2000001ff00 */
[----:B------:R-:W-:Y:S01]  /*0f80*/  CS2R R106, SRZ ;  /* 0x00000000006a7805 */ /* 0x000fe2000001ff00 */
[----:B------:R-:W-:Y:S01]  /*0f90*/  CS2R R104, SRZ ;  /* 0x0000000000687805 */ /* 0x000fe2000001ff00 */
[----:B------:R-:W-:Y:S01]  /*0fa0*/  IMAD R0, R17, 0x2, R25 ;  /* 0x0000000211007824 */ /* 0x000fe200078e0219 */
[----:B------:R-:W-:Y:S01]  /*0fb0*/  IADD3 R5, R5, UR24, RZ ;  /* 0x0000001805057c10 */ /* 0x000fe2000fffe0ff */
[----:B------:R-:W-:Y:S01]  /*0fc0*/  IMAD.WIDE.U32 R12, R12, c[0x0][0x210], R8 ;  /* 0x000084000c0c7a25 */ /* 0x000fe200078e0008 */
[----:B------:R-:W-:Y:S01]  /*0fd0*/  CS2R R102, SRZ ;  /* 0x0000000000667805 */ /* 0x000fe2000001ff00 */
[----:B------:R-:W-:Y:S01]  /*0fe0*/  CS2R R100, SRZ ;  /* 0x0000000000647805 */ /* 0x000fe2000001ff00 */
[----:B------:R-:W-:Y:S01]  /*0ff0*/  CS2R R98, SRZ ;  /* 0x0000000000627805 */ /* 0x000fe2000001ff00 */
[----:B------:R-:W-:Y:S01]  /*1000*/  IMAD.WIDE.U32 R14, R14, c[0x0][0x180], R10 ;  /* 0x000060000e0e7a25 */ /* 0x000fe200078e000a */
[----:B------:R-:W-:Y:S01]  /*1010*/  IADD3 R11, R7, UR21, RZ ;  /* 0x00000015070b7c10 */ /* 0x000fe2000fffe0ff */
[----:B------:R-:W-:Y:S01]  /*1020*/  CS2R R96, SRZ ;  /* 0x0000000000607805 */ /* 0x000fe2000001ff00 */
[----:B------:R-:W-:Y:S01]  /*1030*/  IADD3 R7, R13, UR4, RZ ;  /* 0x000000040d077c10 */ /* 0x000fe2000fffe0ff */
[----:B------:R-:W-:Y:S01]  /*1040*/  IMAD.IADD R0, R0, 0x1, R3 ;  /* 0x0000000100007824 */ /* 0x000fe200078e0203 */
[----:B------:R-:W-:Y:S01]  /*1050*/  IADD3 R9, R15, UR6, RZ ;  /* 0x000000060f097c10 */ /* 0x000fe2000fffe0ff */
[C---:B------:R-:W-:Y:S01]  /*1060*/  IMAD R13, R19.reuse, c[0x0][0x1a8], RZ ;  /* 0x00006a00130d7a24 */ /* 0x040fe200078e02ff */
[----:B------:R-:W-:Y:S01]  /*1070*/  ULDC UR6, c[0x0][0x198] ;  /* 0x0000660000067ab9 */ /* 0x000fe20000000800 */
[----:B------:R-:W-:Y:S01]  /*1080*/  IMAD.MOV.U32 R10, RZ, RZ, R6 ;  /* 0x000000ffff0a7224 */ /* 0x000fe200078e0006 */
[----:B------:R-:W-:Y:S01]  /*1090*/  UIADD3 UR6, -UR13, UR6, URZ ;  /* 0x000000060d067290 */ /* 0x000fe2000fffe13f */
[----:B------:R-:W-:Y:S01]  /*10a0*/  IMAD.SHL.U32 R228, R0, 0x2, RZ ;  /* 0x0000000200e47824 */ /* 0x000fe200078e00ff */
[----:B------:R-:W-:Y:S01]  /*10b0*/  ULDC.64 UR4, c[0x0][0x208] ;  /* 0x0000820000047ab9 */ /* 0x000fe20000000a00 */
[----:B------:R-:W-:Y:S01]  /*10c0*/  IMAD R3, R19, c[0x0][0x1d8], RZ ;  /* 0x0000760013037a24 */ /* 0x000fe200078e02ff */
[----:B------:R-:W-:Y:S01]  /*10d0*/  USHF.L.U64.HI UR7, UR4, UR7, UR5 ;  /* 0x0000000704077299 */ /* 0x000fe20008010205 */
[----:B------:R-:W-:Y:S01]  /*10e0*/  IMAD.MOV.U32 R8, RZ, RZ, R14 ;  /* 0x000000ffff087224 */ /* 0x000fe200078e000e */
[C---:B------:R-:W-:Y:S01]  /*10f0*/  IADD3 R0, R228.reuse, 0xf480, RZ ;  /* 0x0000f480e4007810 */ /* 0x040fe20007ffe0ff */
[----:B------:R-:W-:Y:S01]  /*1100*/  IMAD.MOV.U32 R6, RZ, RZ, R12 ;  /* 0x000000ffff067224 */ /* 0x000fe200078e000c */
[----:B------:R-:W-:Y:S01]  /*1110*/  IADD3 R229, R228, 0xf4c0, RZ ;  /* 0x0000f4c0e4e57810 */ /* 0x000fe20007ffe0ff */
[----:B------:R-:W-:Y:S01]  /*1120*/  IMAD R14, R18, c[0x0][0x1ac], R13 ;  /* 0x00006b00120e7a24 */ /* 0x000fe200078e020d */
[----:B------:R-:W-:Y:S01]  /*1130*/  @P0 IADD3 R229, R0, -0x40, RZ ;  /* 0xffffffc000e50810 */ /* 0x000fe20007ffe0ff */
[----:B------:R-:W-:Y:S01]  /*1140*/  IMAD.WIDE.U32 R12, R18, c[0x0][0x1d8], R10 ;  /* 0x00007600120c7a25 */ /* 0x000fe200078e000a */
[----:B------:R-:W-:Y:S01]  /*1150*/  USHF.L.U32 UR18, UR4, 0x6, URZ ;  /* 0x0000000604127899 */ /* 0x000fe2000800063f */
[----:B------:R-:W-:Y:S01]  /*1160*/  IADD3 R15, R2, 0x20, RZ ;  /* 0x00000020020f7810 */ /* 0x000fe20007ffe0ff */
[----:B------:R-:W-:Y:S01]  /*1170*/  UIMAD UR7, UR7, UR12, URZ ;  /* 0x0000000c070772a4 */ /* 0x000fe2000f8e023f */
[C---:B------:R-:W-:Y:S01]  /*1180*/  IMAD.WIDE.U32 R10, R18.reuse, c[0x0][0x1a8], R4 ;  /* 0x00006a00120a7a25 */ /* 0x040fe200078e0004 */
[----:B------:R-:W-:Y:S01]  /*1190*/  ULDC.64 UR4, c[0x0][0x188] ;  /* 0x0000620000047ab9 */ /* 0x000fe20000000a00 */
[----:B------:R-:W-:Y:S01]  /*11a0*/  ISETP.GE.AND P4, PT, R15, c[0x0][0x1cc], PT ;  /* 0x000073000f007a0c */ /* 0x000fe20003f86270 */
[----:B------:R-:W-:Y:S01]  /*11b0*/  UIMAD UR4, UR19, UR4, URZ ;  /* 0x00000004130472a4 */ /* 0x000fe2000f8e023f */
[----:B------:R-:W-:Y:S01]  /*11c0*/  IMAD R3, R18, c[0x0][0x1dc], R3 ;  /* 0x0000770012037a24 */ /* 0x000fe200078e0203 */
[----:B------:R-:W-:Y:S01]  /*11d0*/  UIMAD UR7, UR20, UR18, UR7 ;  /* 0x00000012140772a4 */ /* 0x000fe2000f8e0207 */
[----:B------:R-:W-:Y:S01]  /*11e0*/  IMAD.U32 R4, RZ, RZ, UR11 ;  /* 0x0000000bff047e24 */ /* 0x000fe2000f8e00ff */
[----:B------:R-:W-:Y:S01]  /*11f0*/  UIMAD UR24, UR11, UR5, UR4 ;  /* 0x000000050b1872a4 */ /* 0x000fe2000f8e0204 */
[----:B------:R-:W-:Y:S01]  /*1200*/  IMAD.IADD R0, R13, 0x1, R3 ;  /* 0x000000010d007824 */ /* 0x000fe200078e0203 */
[----:B------:R-:W-:Y:S01]  /*1210*/  CS2R R94, SRZ ;  /* 0x00000000005e7805 */ /* 0x000fe2000001ff00 */
[----:B------:R-:W-:Y:S01]  /*1220*/  IMAD.WIDE.U32 R38, R4, c[0x0][0x218], R6 ;  /* 0x0000860004267a25 */ /* 0x000fe200078e0006 */
[----:B------:R-:W-:Y:S01]  /*1230*/  LEA R6, P1, R12, c[0x0][0x1c0], 0x1 ;  /* 0x000070000c067a11 */ /* 0x000fe200078208ff */
[----:B------:R-:W-:Y:S01]  /*1240*/  ULDC.64 UR4, c[0x0][0x178] ;  /* 0x00005e0000047ab9 */ /* 0x000fe20000000a00 */
[----:B------:R-:W-:Y:S01]  /*1250*/  LEA R4, P0, R10, c[0x0][0x190], 0x1 ;  /* 0x000064000a047a11 */ /* 0x000fe200078008ff */
[----:B------:R-:W-:Y:S01]  /*1260*/  IMAD.U32 R5, RZ, RZ, UR11 ;  /* 0x0000000bff057e24 */ /* 0x000fe2000f8e00ff */
[----:B------:R-:W-:Y:S01]  /*1270*/  LEA.HI.X R7, R12, c[0x0][0x1c4], R0, 0x1, P1 ;  /* 0x000071000c077a11 */ /* 0x000fe200008f0c00 */
[----:B------:R-:W-:Y:S01]  /*1280*/  IMAD.IADD R3, R11, 0x1, R14 ;  /* 0x000000010b037824 */ /* 0x000fe200078e020e */
[----:B------:R-:W-:Y:S01]  /*1290*/  IADD3 R0, -R244, UR6, RZ ;  /* 0x00000006f4007c10 */ /* 0x000fe2000fffe1ff */
[----:B------:R-:W-:Y:S01]  /*12a0*/  IMAD.MOV.U32 R11, RZ, RZ, c[0x0][0x1a8] ;  /* 0x00006a00ff0b7624 */ /* 0x000fe200078e00ff */
[----:B------:R-:W-:Y:S01]  /*12b0*/  UIMAD UR21, UR20, UR4, URZ ;  /* 0x00000004141572a4 */ /* 0x000fe2000f8e023f */
[----:B------:R-:W-:Y:S01]  /*12c0*/  IMAD.WIDE.U32 R40, R5, c[0x0][0x188], R8 ;  /* 0x0000620005287a25 */ /* 0x000fe200078e0008 */
[----:B------:R-:W-:Y:S01]  /*12d0*/  ISETP.LT.OR P1, PT, R0, 0x1, P5 ;  /* 0x000000010000780c */ /* 0x000fe20002f21670 */
[----:B------:R-:W-:Y:S01]  /*12e0*/  UIMAD.WIDE.U32 UR26, UR12, UR4, URZ ;  /* 0x000000040c1a72a5 */ /* 0x000fe2000f8e003f */
[----:B------:R-:W-:Y:S01]  /*12f0*/  LEA.HI.X R5, R10, c[0x0][0x194], R3, 0x1, P0 ;  /* 0x000065000a057a11 */ /* 0x000fe200000f0c03 */
[----:B------:R-:W-:Y:S01]  /*1300*/  IMAD.MOV.U32 R12, RZ, RZ, c[0x0][0x1ac] ;  /* 0x00006b00ff0c7624 */ /* 0x000fe200078e00ff */
[C---:B------:R-:W-:Y:S01]  /*1310*/  LEA R10, P0, R11.reuse, R4, 0x7 ;  /* 0x000000040b0a7211 */ /* 0x040fe200078038ff */
[----:B------:R-:W-:Y:S01]  /*1320*/  IMAD.SHL.U32 R132, R20, 0x2, RZ ;  /* 0x0000000214847824 */ /* 0x000fe200078e00ff */
[----:B------:R-:W-:Y:S01]  /*1330*/  UIMAD UR5, UR12, UR5, UR21 ;  /* 0x000000050c0572a4 */ /* 0x000fe2000f8e0215 */
[----:B------:R-:W-:Y:S01]  /*1340*/  IMAD.MOV.U32 R3, RZ, RZ, c[0x0][0x1d8] ;  /* 0x00007600ff037624 */ /* 0x000fe200078e00ff */
[----:B------:R-:W-:Y:S01]  /*1350*/  LEA.HI.X R11, R11, R5, R12, 0x7, P0 ;  /* 0x000000050b0b7211 */ /* 0x000fe200000f3c0c */
[----:B------:R-:W-:Y:S01]  /*1360*/  IMAD.MOV.U32 R9, RZ, RZ, c[0x0][0x1dc] ;  /* 0x00007700ff097624 */ /* 0x000fe200078e00ff */
[----:B------:R-:W-:Y:S01]  /*1370*/  ISETP.GE.AND P0, PT, R37, c[0x0][0x1cc], PT ;  /* 0x0000730025007a0c */ /* 0x000fe20003f06270 */
[----:B------:R-:W-:Y:S01]  /*1380*/  UIADD3 UR5, UR27, UR5, URZ ;  /* 0x000000051b057290 */ /* 0x000fe2000fffe03f */
[C---:B------:R-:W-:Y:S01]  /*1390*/  ISETP.LT.OR P6, PT, R0.reuse, 0x1, P4 ;  /* 0x000000010000780c */ /* 0x040fe200027c1670 */
[----:B------:R-:W-:Y:S01]  /*13a0*/  @!PT LDS RZ, [RZ] ;  /* 0x00000000fffff984 */ /* 0x000fe20000000800 */
[----:B------:R-:W-:Y:S01]  /*13b0*/  @!PT LDS RZ, [RZ] ;  /* 0x00000000fffff984 */ /* 0x000fe20000000800 */
[----:B------:R-:W-:Y:S01]  /*13c0*/  @!PT LDS RZ, [RZ] ;  /* 0x00000000fffff984 */ /* 0x000fe20000000800 */
[----:B------:R1:W-:Y:S01]  /*13d0*/  LDGSTS.E.BYPASS.LTC128B.128 [R132+0x6080], [R6.64], !P1 ;  /* 0x0608000006847fae */ /* 0x0003e2000c901d56 */
[C---:B------:R-:W-:Y:S01]  /*13e0*/  LEA R8, P3, R3.reuse, R6, 0x7 ;  /* 0x0000000603087211 */ /* 0x040fe200078638ff */
[----:B------:R-:W-:Y:S01]  /*13f0*/  IMAD.U32 R12, RZ, RZ, UR26 ;  /* 0x0000001aff0c7e24 */ /* 0x000fe2000f8e00ff */
[C---:B------:R-:W-:Y:S01]  /*1400*/  ISETP.LT.OR P1, PT, R0.reuse, 0x1, P0 ;  /* 0x000000010000780c */ /* 0x040fe20000721670 */
[----:B------:R-:W-:Y:S01]  /*1410*/  IMAD.U32 R13, RZ, RZ, UR27 ;  /* 0x0000001bff0d7e24 */ /* 0x000fe2000f8e00ff */
[C---:B------:R-:W-:Y:S01]  /*1420*/  ISETP.LT.OR P5, PT, R0.reuse, 0x41, P5 ;  /* 0x000000410000780c */ /* 0x040fe20002fa1670 */
[----:B------:R-:W-:Y:S01]  /*1430*/  IMAD.MOV.U32 R18, RZ, RZ, R38 ;  /* 0x000000ffff127224 */ /* 0x000fe200078e0026 */
[C---:B------:R-:W-:Y:S01]  /*1440*/  ISETP.LT.OR P4, PT, R0.reuse, 0x41, P4 ;  /* 0x000000410000780c */ /* 0x040fe20002781670 */
[----:B------:R-:W-:Y:S01]  /*1450*/  STL.64 [R1+0x30], R40 ;  /* 0x0000302801007387 */ /* 0x000fe20000100a00 */
[----:B------:R-:W-:Y:S01]  /*1460*/  ISETP.LT.OR P0, PT, R0, 0x41, P0 ;  /* 0x000000410000780c */ /* 0x000fe20000701670 */
[----:B------:R-:W-:Y:S01]  /*1470*/  ULDC UR21, c[0x0][0x198] ;  /* 0x0000660000157ab9 */ /* 0x000fe20000000800 */
[----:B------:R-:W-:Y:S01]  /*1480*/  LEA.HI.X R9, R3, R7, R9, 0x7, P3 ;  /* 0x0000000703097211 */ /* 0x000fe200018f3c09 */
[----:B------:R-:W-:Y:S01]  /*1490*/  IMAD.U32 R3, RZ, RZ, UR5 ;  /* 0x00000005ff037e24 */ /* 0x000fe2000f8e00ff */
[----:B------:R-:W-:Y:S01]  /*14a0*/  IADD3 R21, R41, UR24, RZ ;  /* 0x0000001829157c10 */ /* 0x000fe2000fffe0ff */
[----:B------:R-:W-:Y:S01]  /*14b0*/  ULDC.64 UR4, c[0x0][0x218] ;  /* 0x0000860000047ab9 */ /* 0x000fe20000000a00 */
[C---:B------:R-:W-:Y:S01]  /*14c0*/  LEA R13, P3, R12.reuse, R40, 0x6 ;  /* 0x000000280c0d7211 */ /* 0x040fe200078630ff */
[----:B------:R-:W-:Y:S01]  /*14d0*/  UIMAD UR4, UR19, UR4, URZ ;  /* 0x00000004130472a4 */ /* 0x000fe2000f8e023f */
[----:B------:R1:W-:Y:S01]  /*14e0*/  LDGSTS.E.BYPASS.LTC128B.128 [R132+0x8080], [R6.64+0x40], !P6 ;  /* 0x0808004006847fae */ /* 0x0003e2000f101d56 */
[----:B------:R-:W-:Y:S01]  /*14f0*/  UMOV UR24, 0x1 ;  /* 0x0000000100187882 */ /* 0x000fe20000000000 */
[----:B------:R-:W-:Y:S01]  /*1500*/  LEA.HI.X R14, R12, R21, R3, 0x6, P3 ;  /* 0x000000150c0e7211 */ /* 0x000fe200018f3403 */
[----:B------:R-:W-:Y:S01]  /*1510*/  UIMAD UR4, UR11, UR5, UR4 ;  /* 0x000000050b0472a4 */ /* 0x000fe2000f8e0204 */
[----:B------:R-:W-:Y:S01]  /*1520*/  ISETP.GE.AND P3, PT, R2, c[0x0][0x19c], PT ;  /* 0x0000670002007a0c */ /* 0x000fe20003f66270 */
[----:B------:R1:W-:Y:S01]  /*1530*/  LDGSTS.E.BYPASS.LTC128B.128 [R132+0xa080], [R6.64+0x80], !P1 ;  /* 0x0a08008006847fae */ /* 0x0003e2000c901d56 */
[----:B------:R-:W-:Y:S01]  /*1540*/  LEA.HI R12, R34, R136, RZ, 0x4 ;  /* 0x00000088220c7211 */ /* 0x000fe200078f20ff */
[----:B------:R-:W-:Y:S01]  /*1550*/  UIADD3 UR21, -UR13, UR21, UR24 ;  /* 0x000000150d157290 */ /* 0x000fe2000fffe118 */
[C---:B------:R-:W-:Y:S01]  /*1560*/  ISETP.LT.OR P1, PT, R0.reuse, 0x1, P3 ;  /* 0x000000010000780c */ /* 0x040fe20001f21670 */
[----:B------:R2:W-:Y:S01]  /*1570*/  LDGSTS.E.BYPASS.LTC128B.128 [R132+0x7080], [R8.64], !P5 ;  /* 0x0708000008847fae */ /* 0x0005e2000e901d56 */
[----:B------:R-:W-:Y:S01]  /*1580*/  ISETP.GE.AND P5, PT, R37, c[0x0][0x19c], PT ;  /* 0x0000670025007a0c */ /* 0x000fe20003fa6270 */
[----:B------:R-:W-:Y:S01]  /*1590*/  ULDC UR20, c[0x0][0x2a0] ;  /* 0x0000a80000147ab9 */ /* 0x000fe20000000800 */
[----:B------:R-:W-:Y:S01]  /*15a0*/  IADD3 R19, R39, UR4, RZ ;  /* 0x0000000427137c10 */ /* 0x000fe2000fffe0ff */
[----:B------:R2:W-:Y:S01]  /*15b0*/  LDGSTS.E.BYPASS.LTC128B.128 [R132+0x9080], [R8.64+0x40], !P4 ;  /* 0x0908004008847fae */ /* 0x0005e2000e101d56 */
[C---:B------:R-:W-:Y:S01]  /*15c0*/  ISETP.LT.OR P4, PT, R0.reuse, 0x1, P5 ;  /* 0x000000010000780c */ /* 0x040fe20002f81670 */
[----:B------:R-:W-:Y:S01]  /*15d0*/  ULDC UR4, c[0x0][0x168] ;  /* 0x00005a0000047ab9 */ /* 0x000fe20000000800 */
[C---:B------:R-:W-:Y:S01]  /*15e0*/  ISETP.LT.OR P3, PT, R0.reuse, 0x41, P3 ;  /* 0x000000410000780c */ /* 0x040fe20001f61670 */
[----:B------:R2:W-:Y:S01]  /*15f0*/  LDGSTS.E.BYPASS.LTC128B.128 [R132+0xb080], [R8.64+0x80], !P0 ;  /* 0x0b08008008847fae */ /* 0x0005e2000c101d56 */
[----:B------:R-:W-:Y:S01]  /*1600*/  ISETP.GE.AND P0, PT, R15, c[0x0][0x19c], PT ;  /* 0x000067000f007a0c */ /* 0x000fe20003f06270 */
[----:B------:R-:W-:Y:S01]  /*1610*/  UIADD3 UR4, -UR15, UR4, URZ ;  /* 0x000000040f047290 */ /* 0x000fe2000fffe13f */
[C---:B------:R-:W-:Y:S01]  /*1620*/  ISETP.LT.OR P5, PT, R0.reuse, 0x41, P5 ;  /* 0x000000410000780c */ /* 0x040fe20002fa1670 */
[----:B------:R-:W0:Y:S01]  /*1630*/  LDGDEPBAR ;  /* 0x00000000000079af */ /* 0x000e220000000000 */
[C---:B------:R-:W-:Y:S01]  /*1640*/  ISETP.LT.OR P6, PT, R0.reuse, 0x1, P0 ;  /* 0x000000010000780c */ /* 0x040fe200007c1670 */
[----:B------:R-:W-:Y:S01]  /*1650*/  IMAD.U32 R251, RZ, RZ, UR21 ;  /* 0x00000015fffb7e24 */ /* 0x000fe2000f8e00ff */
[----:B------:R-:W-:Y:S01]  /*1660*/  ISETP.LT.OR P0, PT, R0, 0x41, P0 ;  /* 0x000000410000780c */ /* 0x000fe20000701670 */
[----:B------:R3:W-:Y:S01]  /*1670*/  LDGSTS.E.BYPASS.LTC128B.128 [R132+0x80], [R4.64], !P1 ;  /* 0x0008000004847fae */ /* 0x0007e2000c901d56 */
[----:B------:R-:W-:Y:S01]  /*1680*/  IMAD.U32 R0, RZ, RZ, UR11 ;  /* 0x0000000bff007e24 */ /* 0x000fe2000f8e00ff */
[----:B------:R-:W-:Y:S01]  /*1690*/  SHF.R.S32.HI R3, RZ, 0x4, R12 ;  /* 0x00000004ff037819 */ /* 0x000fe2000001140c */
[----:B------:R-:W-:Y:S01]  /*16a0*/  ULOP3.LUT UR20, URZ, UR20, URZ, 0x33, !UPT ;  /* 0x000000143f147292 */ /* 0x000fe2000f8e333f */
[----:B------:R-:W-:Y:S01]  /*16b0*/  STL.64 [R1+0x28], R38 ;  /* 0x0000282601007387 */ /* 0x000fe20000100a00 */
[----:B------:R-:W-:Y:S01]  /*16c0*/  IMAD.WIDE.U32 R134, R0, c[0x0][0x240], R22 ;  /* 0x0000900000867a25 */ /* 0x000fe200078e0016 */
[----:B------:R-:W-:Y:S01]  /*16d0*/  SHF.R.S32.HI R0, RZ, 0x1f, R16 ;  /* 0x0000001fff007819 */ /* 0x000fe20000011410 */
[----:B------:R-:W-:Y:S01]  /*16e0*/  CS2R R92, SRZ ;  /* 0x00000000005c7805 */ /* 0x000fe2000001ff00 */
[----:B------:R-:W-:Y:S01]  /*16f0*/  STL [R1+0x1c], R37 ;  /* 0x00001c2501007387 */ /* 0x000fe20000100800 */
[----:B-1----:R-:W-:Y:S01]  /*1700*/  IMAD.U32 R6, RZ, RZ, UR18 ;  /* 0x00000012ff067e24 */ /* 0x002fe2000f8e00ff */
[----:B------:R-:W-:Y:S01]  /*1710*/  LEA.HI R0, R0, R16, RZ, 0x2 ;  /* 0x0000001000007211 */ /* 0x000fe200078f10ff */
[----:B------:R-:W-:Y:S01]  /*1720*/  CS2R R90, SRZ ;  /* 0x00000000005a7805 */ /* 0x000fe2000001ff00 */
[----:B------:R-:W-:Y:S01]  /*1730*/  STL [R1], R132 ;  /* 0x0000008401007387 */ /* 0x000fe20000100800 */
[----:B------:R-:W-:Y:S01]  /*1740*/  IMAD.WIDE.U32 R6, R6, UR12, R18 ;  /* 0x0000000c06067c25 */ /* 0x000fe2000f8e0012 */
[----:B------:R-:W-:Y:S01]  /*1750*/  LOP3.LUT R0, R0, 0x1ffffffc, RZ, 0xc0, !PT ;  /* 0x1ffffffc00007812 */ /* 0x000fe200078ec0ff */
[----:B------:R-:W-:Y:S01]  /*1760*/  CS2R R88, SRZ ;  /* 0x0000000000587805 */ /* 0x000fe2000001ff00 */
[----:B------:R1:W-:Y:S01]  /*1770*/  STL [R1+0x48], R21 ;  /* 0x0000481501007387 */ /* 0x0003e20000100800 */
[----:B------:R-:W-:Y:S01]  /*1780*/  CS2R R86, SRZ ;  /* 0x0000000000567805 */ /* 0x000fe2000001ff00 */
[----:B------:R-:W-:Y:S01]  /*1790*/  IADD3 R7, R7, UR7, RZ ;  /* 0x0000000707077c10 */ /* 0x000fe2000fffe0ff */
[----:B------:R-:W-:Y:S01]  /*17a0*/  CS2R R84, SRZ ;  /* 0x0000000000547805 */ /* 0x000fe2000001ff00 */
[----:B------:R-:W-:Y:S01]  /*17b0*/  LEA R20, P1, R6, c[0x0][0x1f0], 0x1 ;  /* 0x00007c0006147a11 */ /* 0x000fe200078208ff */
[----:B------:R3:W-:Y:S01]  /*17c0*/  LDGSTS.E.BYPASS.LTC128B.128 [R132+0x2080], [R4.64+0x40], !P6 ;  /* 0x0208004004847fae */ /* 0x0007e2000f101d56 */
[----:B--2---:R-:W-:Y:S01]  /*17d0*/  LEA.HI R8, R12, R3, RZ, 0x1 ;  /* 0x000000030c087211 */ /* 0x004fe200078f08ff */
[----:B------:R-:W-:Y:S01]  /*17e0*/  CS2R R82, SRZ ;  /* 0x0000000000527805 */ /* 0x000fe2000001ff00 */
[----:B------:R-:W-:Y:S01]  /*17f0*/  CS2R R80, SRZ ;  /* 0x0000000000507805 */ /* 0x000fe2000001ff00 */
[----:B------:R3:W-:Y:S01]  /*1800*/  LDGSTS.E.BYPASS.LTC128B.128 [R132+0x4080], [R4.64+0x80], !P4 ;  /* 0x0408008004847fae */ /* 0x0007e2000e101d56 */
[----:B------:R-:W-:Y:S01]  /*1810*/  ISETP.GE.AND P4, PT, R2, c[0x0][0x16c], PT ;  /* 0x00005b0002007a0c */ /* 0x000fe20003f86270 */
[----:B------:R-:W-:Y:S01]  /*1820*/  CS2R R78, SRZ ;  /* 0x00000000004e7805 */ /* 0x000fe2000001ff00 */
[----:B------:R-:W-:Y:S01]  /*1830*/  LOP3.LUT R8, R8, 0xfffffffe, RZ, 0xc0, !PT ;  /* 0xfffffffe08087812 */ /* 0x000fe200078ec0ff */
[----:B------:R2:W-:Y:S01]  /*1840*/  LDGSTS.E.BYPASS.LTC128B.128 [R132+0x1080], [R10.64], !P3 ;  /* 0x010800000a847fae */ /* 0x0005e2000d901d56 */
[----:B------:R-:W-:Y:S01]  /*1850*/  SEL R35, RZ, 0x1, P4 ;  /* 0x00000001ff237807 */ /* 0x000fe20002000000 */
[----:B------:R-:W-:Y:S01]  /*1860*/  CS2R R76, SRZ ;  /* 0x00000000004c7805 */ /* 0x000fe2000001ff00 */
[----:B------:R-:W-:Y:S01]  /*1870*/  ISETP.GE.AND P4, PT, R15, c[0x0][0x1fc], PT ;  /* 0x00007f000f007a0c */ /* 0x000fe20003f86270 */
[----:B------:R2:W-:Y:S01]  /*1880*/  LDGSTS.E.BYPASS.LTC128B.128 [R132+0x3080], [R10.64+0x40], !P0 ;  /* 0x030800400a847fae */ /* 0x0005e2000c101d56 */
[----:B------:R-:W-:Y:S01]  /*1890*/  ISETP.GE.AND P0, PT, R2, c[0x0][0x1fc], PT ;  /* 0x00007f0002007a0c */ /* 0x000fe20003f06270 */
[----:B------:R-:W-:Y:S01]  /*18a0*/  IMAD.IADD R17, R3, 0x1, -R8 ;  /* 0x0000000103117824 */ /* 0x000fe200078e0a08 */
[----:B------:R-:W-:Y:S01]  /*18b0*/  LOP3.LUT R3, R28, 0xffffffe0, RZ, 0xc0, !PT ;  /* 0xffffffe01c037812 */ /* 0x000fe200078ec0ff */
[----:B------:R4:W-:Y:S01]  /*18c0*/  STL.64 [R1+0x20], R18 ;  /* 0x0000201201007387 */ /* 0x0009e20000100a00 */
[----:B------:R-:W-:Y:S01]  /*18d0*/  SEL R36, RZ, 0x1, P0 ;  /* 0x00000001ff247807 */ /* 0x000fe20000000000 */
[----:B------:R-:W-:Y:S01]  /*18e0*/  CS2R R74, SRZ ;  /* 0x00000000004a7805 */ /* 0x000fe2000001ff00 */
[----:B------:R-:W-:Y:S01]  /*18f0*/  LEA R22, P0, R30, c[0x0][0x280], 0x2 ;  /* 0x0000a0001e167a11 */ /* 0x000fe200078010ff */
[----:B------:R2:W-:Y:S01]  /*1900*/  LDGSTS.E.BYPASS.LTC128B.128 [R132+0x5080], [R10.64+0x80], !P5 ;  /* 0x050800800a847fae */ /* 0x0005e2000e901d56 */
[----:B-1----:R-:W-:Y:S01]  /*1910*/  LEA.HI.X R21, R6, c[0x0][0x1f4], R7, 0x1, P1 ;  /* 0x00007d0006157a11 */ /* 0x002fe200008f0c07 */
[----:B------:R-:W-:Y:S01]  /*1920*/  IMAD.IADD R7, R136, 0x1, -R3 ;  /* 0x0000000188077824 */ /* 0x000fe200078e0a03 */
[----:B------:R-:W-:Y:S01]  /*1930*/  ISETP.LT.AND P1, PT, R244, UR4, PT ;  /* 0x00000004f4007c0c */ /* 0x000fe2000bf21270 */
[----:B------:R-:W0:Y:S01]  /*1940*/  LDGDEPBAR ;  /* 0x00000000000079af */ /* 0x000e220000000000 */
[----:B------:R-:W-:Y:S01]  /*1950*/  LOP3.LUT R6, R12, 0xfffffff0, RZ, 0xc0, !PT ;  /* 0xfffffff00c067812 */ /* 0x000fe200078ec0ff */
[----:B------:R-:W-:Y:S01]  /*1960*/  CS2R R72, SRZ ;  /* 0x0000000000487805 */ /* 0x000fe2000001ff00 */
[----:B------:R-:W-:Y:S01]  /*1970*/  ISETP.GE.OR P6, PT, R2, c[0x0][0x1fc], !P1 ;  /* 0x00007f0002007a0c */ /* 0x000fe20004fc6670 */
[----:B------:R-:W-:Y:S01]  /*1980*/  STL.64 [R1+0x38], R134 ;  /* 0x0000388601007387 */ /* 0x000fe20000100a00 */
[----:B------:R-:W-:Y:S01]  /*1990*/  LOP3.LUT R2, R29, 0xfffffff8, RZ, 0xc0, !PT ;  /* 0xfffffff81d027812 */ /* 0x000fe200078ec0ff */
[----:B------:R-:W-:Y:S01]  /*19a0*/  CS2R R70, SRZ ;  /* 0x0000000000467805 */ /* 0x000fe2000001ff00 */
[----:B------:R-:W-:Y:S01]  /*19b0*/  ISETP.GE.AND P5, PT, R15, c[0x0][0x16c], PT ;  /* 0x00005b000f007a0c */ /* 0x000fe20003fa6270 */
[----:B------:R-:W-:Y:S01]  /*19c0*/  CS2R R68, SRZ ;  /* 0x0000000000447805 */ /* 0x000fe2000001ff00 */
[----:B------:R-:W-:Y:S01]  /*19d0*/  LEA.HI.X R23, R30, c[0x0][0x284], R33, 0x2, P0 ;  /* 0x0000a1001e177a11 */ /* 0x000fe200000f1421 */
[----:B---3--:R-:W-:Y:S01]  /*19e0*/  IMAD.IADD R5, R136, 0x1, -R2 ;  /* 0x0000000188057824 */ /* 0x008fe200078e0a02 */
[----:B------:R-:W-:Y:S01]  /*19f0*/  CS2R R66, SRZ ;  /* 0x0000000000427805 */ /* 0x000fe2000001ff00 */
[----:B------:R-:W-:Y:S01]  /*1a00*/  CS2R R64, SRZ ;  /* 0x0000000000407805 */ /* 0x000fe2000001ff00 */
[----:B------:R-:W-:Y:S01]  /*1a10*/  CS2R R62, SRZ ;  /* 0x00000000003e7805 */ /* 0x000fe2000001ff00 */
[C---:B------:R-:W-:Y:S01]  /*1a20*/  IMAD.SHL.U32 R3, R5.reuse, 0x40, RZ ;  /* 0x0000004005037824 */ /* 0x040fe200078e00ff */
[----:B------:R-:W-:Y:S01]  /*1a30*/  LEA.HI R9, R5, R5, RZ, 0x1 ;  /* 0x0000000505097211 */ /* 0x000fe200078f08ff */
[----:B------:R-:W-:Y:S01]  /*1a40*/  CS2R R60, SRZ ;  /* 0x00000000003c7805 */ /* 0x000fe2000001ff00 */
[----:B------:R-:W-:Y:S01]  /*1a50*/  CS2R R58, SRZ ;  /* 0x00000000003a7805 */ /* 0x000fe2000001ff00 */
[----:B------:R-:W-:Y:S01]  /*1a60*/  CS2R R56, SRZ ;  /* 0x0000000000387805 */ /* 0x000fe2000001ff00 */
[----:B----4-:R-:W-:Y:S01]  /*1a70*/  LEA R18, P3, R13, c[0x0][0x160], 0x1 ;  /* 0x000058000d127a11 */ /* 0x010fe200078608ff */
[----:B------:R-:W-:Y:S01]  /*1a80*/  CS2R R54, SRZ ;  /* 0x0000000000367805 */ /* 0x000fe2000001ff00 */
[----:B------:R-:W-:Y:S01]  /*1a90*/  LOP3.LUT R2, R9, 0x7fffffe, RZ, 0xc0, !PT ;  /* 0x07fffffe09027812 */ /* 0x000fe200078ec0ff */
[----:B------:R-:W-:Y:S01]  /*1aa0*/  CS2R R52, SRZ ;  /* 0x0000000000347805 */ /* 0x000fe2000001ff00 */
[----:B------:R-:W-:Y:S01]  /*1ab0*/  LEA.HI.X R19, R13, c[0x0][0x164], R14, 0x1, P3 ;  /* 0x000059000d137a11 */ /* 0x000fe200018f0c0e */
[----:B--2---:R-:W-:Y:S01]  /*1ac0*/  IMAD.SHL.U32 R11, R24, 0x10, RZ ;  /* 0x00000010180b7824 */ /* 0x004fe200078e00ff */
[----:B------:R-:W-:Y:S01]  /*1ad0*/  @!P2 LEA R26, P3, R27, c[0x0][0x258], 0x2 ;  /* 0x000096001b1aaa11 */ /* 0x000fe200078610ff */
[----:B------:R-:W-:Y:S01]  /*1ae0*/  IMAD.IADD R4, R5, 0x1, -R2 ;  /* 0x0000000105047824 */ /* 0x000fe200078e0a02 */
[----:B------:R-:W-:-:S04]  /*1af0*/  DEPBAR.LE SB0, 0x1 ;  /* 0x000080400000791a */ /* 0x000fc80000000000 */
[----:B------:R-:W-:Y:S01]  /*1b00*/  @!P2 LEA.HI.X R27, R27, c[0x0][0x25c], R32, 0x2, P3 ;  /* 0x000097001b1baa11 */ /* 0x000fe200018f1420 */
[----:B------:R-:W-:Y:S01]  /*1b10*/  IMAD.IADD R32, R16, 0x1, -R0 ;  /* 0x0000000110207824 */ /* 0x000fe200078e0a00 */
[----:B------:R-:W-:Y:S01]  /*1b20*/  ISETP.GE.AND P3, PT, R37, c[0x0][0x16c], PT ;  /* 0x00005b0025007a0c */ /* 0x000fe20003f66270 */
[----:B------:R-:W-:Y:S01]  /*1b30*/  IMAD R2, R17, 0x4, R16 ;  /* 0x0000000411027824 */ /* 0x000fe200078e0210 */
[----:B------:R-:W-:Y:S01]  /*1b40*/  SHF.R.S32.HI R10, RZ, 0x1f, R7 ;  /* 0x0000001fff0a7819 */ /* 0x000fe20000011407 */
[----:B------:R-:W-:Y:S01]  /*1b50*/  IMAD.IADD R0, R136, 0x1, -R6 ;  /* 0x0000000188007824 */ /* 0x000fe200078e0a06 */
[----:B------:R-:W-:Y:S01]  /*1b60*/  SEL R14, RZ, 0x4, P3 ;  /* 0x00000004ff0e7807 */ /* 0x000fe20001800000 */
[----:B------:R-:W-:Y:S01]  /*1b70*/  IMAD R12, R2, 0x8, R4 ;  /* 0x00000008020c7824 */ /* 0x000fe200078e0204 */
[----:B------:R-:W-:Y:S01]  /*1b80*/  ISETP.GE.OR P3, PT, R15, c[0x0][0x1fc], !P1 ;  /* 0x00007f000f007a0c */ /* 0x000fe20004f66670 */
[----:B------:R-:W-:Y:S01]  /*1b90*/  CS2R R50, SRZ ;  /* 0x0000000000327805 */ /* 0x000fe2000001ff00 */
[----:B------:R-:W-:Y:S01]  /*1ba0*/  SHF.R.S32.HI R2, RZ, 0x1f, R0 ;  /* 0x0000001fff027819 */ /* 0x000fe20000011400 */
[----:B------:R-:W-:Y:S01]  /*1bb0*/  CS2R R48, SRZ ;  /* 0x0000000000307805 */ /* 0x000fe2000001ff00 */
[-C--:B------:R-:W-:Y:S01]  /*1bc0*/  LEA.HI R8, R0, R0.reuse, RZ, 0x1 ;  /* 0x0000000000087211 */ /* 0x080fe200078f08ff */
[----:B------:R-:W-:Y:S01]  /*1bd0*/  CS2R R46, SRZ ;  /* 0x00000000002e7805 */ /* 0x000fe2000001ff00 */
[----:B------:R-:W-:Y:S01]  /*1be0*/  LEA.HI R5, R2, R0, RZ, 0x3 ;  /* 0x0000000002057211 */ /* 0x000fe200078f18ff */
[----:B------:R-:W-:Y:S01]  /*1bf0*/  CS2R R44, SRZ ;  /* 0x00000000002c7805 */ /* 0x000fe2000001ff00 */
[----:B------:R-:W-:Y:S01]  /*1c00*/  SHF.R.S32.HI R2, RZ, 0x1, R9 ;  /* 0x00000001ff027819 */ /* 0x000fe20000011409 */
[----:B------:R-:W-:Y:S01]  /*1c10*/  CS2R R42, SRZ ;  /* 0x00000000002a7805 */ /* 0x000fe2000001ff00 */
[----:B------:R-:W-:Y:S01]  /*1c20*/  LOP3.LUT R15, R3, 0x1c0, RZ, 0xc0, !PT ;  /* 0x000001c0030f7812 */ /* 0x000fe200078ec0ff */
[----:B------:R-:W-:Y:S01]  /*1c30*/  CS2R R40, SRZ ;  /* 0x0000000000287805 */ /* 0x000fe2000001ff00 */
[----:B------:R-:W-:Y:S01]  /*1c40*/  LOP3.LUT R6, R8, 0x7fffffe, RZ, 0xc0, !PT ;  /* 0x07fffffe08067812 */ /* 0x000fe200078ec0ff */
[C---:B------:R-:W-:Y:S01]  /*1c50*/  IMAD.SHL.U32 R4, R2.reuse, 0x40, RZ ;  /* 0x0000004002047824 */ /* 0x040fe200078e00ff */
[----:B------:R-:W-:Y:S01]  /*1c60*/  LOP3.LUT R3, R5, 0xfffffff8, RZ, 0xc0, !PT ;  /* 0xfffffff805037812 */ /* 0x000fe200078ec0ff */
[----:B------:R-:W-:Y:S01]  /*1c70*/  CS2R R38, SRZ ;  /* 0x0000000000267805 */ /* 0x000fe2000001ff00 */
[----:B------:R-:W-:Y:S01]  /*1c80*/  LOP3.LUT P0, RZ, R2, 0x2, RZ, 0xc0, !PT ;  /* 0x0000000202ff7812 */ /* 0x000fe2000780c0ff */
[C---:B------:R-:W-:Y:S01]  /*1c90*/  IMAD.IADD R6, R0.reuse, 0x1, -R6 ;  /* 0x0000000100067824 */ /* 0x040fe200078e0a06 */
[----:B------:R-:W-:Y:S01]  /*1ca0*/  LOP3.LUT R2, R15, 0x30, R11, 0xf8, !PT ;  /* 0x000000300f027812 */ /* 0x000fe200078ef80b */
[----:B------:R-:W-:Y:S01]  /*1cb0*/  IMAD.IADD R13, R0, 0x1, -R3 ;  /* 0x00000001000d7824 */ /* 0x000fe200078e0a03 */
[----:B------:R-:W-:Y:S01]  /*1cc0*/  LOP3.LUT R0, R4, 0xc0, RZ, 0xc0, !PT ;  /* 0x000000c004007812 */ /* 0x000fe200078ec0ff */
[----:B------:R-:W-:Y:S01]  /*1cd0*/  ULDC UR7, c[0x0][0x290] ;  /* 0x0000a40000077ab9 */ /* 0x000fe20000000800 */
[----:B------:R-:W-:Y:S01]  /*1ce0*/  SHF.R.S32.HI R3, RZ, 0x3, R5 ;  /* 0x00000003ff037819 */ /* 0x000fe20000011405 */
[----:B------:R-:W-:Y:S01]  /*1cf0*/  UISETP.GT.AND UP4, UPT, UR10, -0x1, UPT ;  /* 0xffffffff0a00788c */ /* 0x000fe2000bf84270 */
[--C-:B------:R-:W-:Y:S01]  /*1d00*/  LOP3.LUT R5, R2, 0x8, R29.reuse, 0xf8, !PT ;  /* 0x0000000802057812 */ /* 0x100fe200078ef81d */
[----:B------:R-:W-:Y:S01]  /*1d10*/  UMOV UR18, 0x1 ;  /* 0x0000000100127882 */ /* 0x000fe20000000000 */
[----:B------:R-:W-:Y:S01]  /*1d20*/  LOP3.LUT R4, R0, 0x8, R29, 0xf8, !PT ;  /* 0x0000000800047812 */ /* 0x000fe200078ef81d */
[C---:B------:R-:W-:Y:S01]  /*1d30*/  IMAD R11, R3.reuse, 0x8, R6 ;  /* 0x00000008030b7824 */ /* 0x040fe200078e0206 */
[----:B------:R-:W-:Y:S01]  /*1d40*/  SHF.R.U32.HI R2, RZ, 0x3, R0 ;  /* 0x00000003ff027819 */ /* 0x000fe20000011600 */
[----:B------:R-:W-:Y:S01]  /*1d50*/  IMAD R218, R3, 0x200, R25 ;  /* 0x0000020003da7824 */ /* 0x000fe200078e0219 */
[----:B------:R-:W-:Y:S01]  /*1d60*/  LEA.HI R10, R10, R7, RZ, 0x2 ;  /* 0x000000070a0a7211 */ /* 0x000fe200078f10ff */
[----:B------:R-:W-:Y:S01]  /*1d70*/  ULDC UR15, c[0x0][0x168] ;  /* 0x00005a00000f7ab9 */ /* 0x000fe20000000800 */
[----:B------:R-:W-:Y:S01]  /*1d80*/  LOP3.LUT R2, R4, R2, RZ, 0x3c, !PT ;  /* 0x0000000204027212 */ /* 0x000fe200078e3cff */
[----:B------:R-:W-:Y:S01]  /*1d90*/  UIMAD UR13, UR11, UR7, URZ ;  /* 0x000000070b0d72a4 */ /* 0x000fe2000f8e023f */
[----:B------:R-:W-:-:S02]  /*1da0*/  LOP3.LUT R0, R10, 0x7ffffffc, RZ, 0xc0, !PT ;  /* 0x7ffffffc0a007812 */ /* 0x000fc400078ec0ff */
[----:B------:R-:W-:Y:S01]  /*1db0*/  SEL R9, RZ, 0x2, P5 ;  /* 0x00000002ff097807 */ /* 0x000fe20002800000 */
[----:B------:R-:W-:Y:S01]  /*1dc0*/  IMAD.U32 R2, R12, 0x20, R2 ;  /* 0x000000200c027824 */ /* 0x000fe200078e0002 */
[----:B------:R-:W-:Y:S01]  /*1dd0*/  SHF.R.S32.HI R4, RZ, 0x1, R8 ;  /* 0x00000001ff047819 */ /* 0x000fe20000011408 */
[----:B------:R-:W-:Y:S01]  /*1de0*/  IMAD.IADD R7, R7, 0x1, -R0 ;  /* 0x0000000107077824 */ /* 0x000fe200078e0a00 */
[----:B------:R-:W-:Y:S01]  /*1df0*/  SEL R0, R223, 0xffffffe0, !P0 ;  /* 0xffffffe0df007807 */ /* 0x000fe20004000000 */
[----:B------:R-:W-:Y:S01]  /*1e00*/  IMAD.SHL.U32 R214, R2, 0x2, RZ ;  /* 0x0000000202d67824 */ /* 0x000fe200078e00ff */
[----:B------:R-:W-:Y:S01]  /*1e10*/  BAR.SYNC.DEFER_BLOCKING 0x0 ;  /* 0x0000000000007b1d */ /* 0x000fe20000010000 */
[----:B------:R-:W-:Y:S01]  /*1e20*/  IADD3 R3, R14, R9, R35 ;  /* 0x000000090e037210 */ /* 0x000fe20007ffe023 */
[----:B------:R-:W-:Y:S01]  /*1e30*/  IMAD R32, R32, 0x4, R7 ;  /* 0x0000000420207824 */ /* 0x000fe200078e0207 */
[----:B------:R-:W-:Y:S01]  /*1e40*/  SEL R9, RZ, 0xffffffff, P4 ;  /* 0xffffffffff097807 */ /* 0x000fe20002000000 */
[----:B------:R-:W-:Y:S01]  /*1e50*/  IMAD.IADD R215, R214, 0x1, R0 ;  /* 0x00000001d6d77824 */ /* 0x000fe200078e0200 */
[----:B------:R-:W-:Y:S01]  /*1e60*/  LOP3.LUT P0, RZ, R3, 0x1, RZ, 0xc0, !PT ;  /* 0x0000000103ff7812 */ /* 0x000fe2000780c0ff */
[----:B------:R-:W-:Y:S01]  /*1e70*/  IMAD.SHL.U32 R0, R17, 0x10, RZ ;  /* 0x0000001011007824 */ /* 0x000fe200078e00ff */
[----:B------:R-:W-:Y:S01]  /*1e80*/  LOP3.LUT P4, RZ, R3, 0x2, RZ, 0xc0, !PT ;  /* 0x0000000203ff7812 */ /* 0x000fe2000788c0ff */
[----:B------:R-:W-:Y:S01]  /*1e90*/  IMAD.SHL.U32 R250, R32, 0x2, RZ ;  /* 0x0000000220fa7824 */ /* 0x000fe200078e00ff */
[----:B------:R-:W-:-:S02]  /*1ea0*/  ISETP.GE.OR P0, PT, R244, UR4, !P0 ;  /* 0x00000004f4007c0c */ /* 0x000fc4000c706670 */
[----:B------:R-:W-:Y:S02]  /*1eb0*/  SHF.R.S32.HI R8, RZ, 0x1f, R8 ;  /* 0x0000001fff087819 */ /* 0x000fe40000011408 */
[----:B------:R-:W-:Y:S02]  /*1ec0*/  ISETP.GE.OR P4, PT, R244, UR4, !P4 ;  /* 0x00000004f4007c0c */ /* 0x000fe4000e786670 */
[----:B------:R-:W-:Y:S02]  /*1ed0*/  LEA.HI R2, R34, R136, RZ, 0x7 ;  /* 0x0000008822027211 */ /* 0x000fe400078f38ff */
[----:B------:R-:W-:Y:S02]  /*1ee0*/  SEL R16, RZ, 0xffffffff, P5 ;  /* 0xffffffffff107807 */ /* 0x000fe40002800000 */
[----:B------:R-:W-:Y:S02]  /*1ef0*/  SHF.R.U32.HI R6, RZ, 0x4, R2 ;  /* 0x00000004ff067819 */ /* 0x000fe40000011602 */
[----:B------:R-:W-:-:S02]  /*1f00*/  LOP3.LUT R2, R0, 0x10, RZ, 0xc0, !PT ;  /* 0x0000001000027812 */ /* 0x000fc400078ec0ff */
[----:B------:R-:W-:Y:S01]  /*1f10*/  SHF.R.U32.HI R15, RZ, 0x3, R15 ;  /* 0x00000003ff0f7819 */ /* 0x000fe2000001160f */
[----:B------:R-:W1:Y:S01]  /*1f20*/  LDSM.16.M88.4 R164, [R214+0x6080] ;  /* 0x00608000d6a4783b */ /* 0x000e620000000200 */
[----:B------:R-:W-:Y:S01]  /*1f30*/  LOP3.LUT R6, R2, 0x8, R6, 0xf8, !PT ;  /* 0x0000000802067812 */ /* 0x000fe200078ef806 */
[----:B------:R-:W-:Y:S01]  /*1f40*/  @!P2 IMAD.SHL.U32 R2, R136, 0x10, RZ ;  /* 0x000000108802a824 */ /* 0x000fe200078e00ff */
[----:B------:R-:W-:Y:S01]  /*1f50*/  LOP3.LUT R15, R5, R15, RZ, 0x3c, !PT ;  /* 0x0000000f050f7212 */ /* 0x000fe200078e3cff */
[----:B------:R-:W2:Y:S01]  /*1f60*/  LDSM.16.M88.4 R168, [R214+0x7080] ;  /* 0x00708000d6a8783b */ /* 0x000ea20000000200 */
[----:B------:R-:W-:Y:S02]  /*1f70*/  ISETP.GE.OR P1, PT, R37, c[0x0][0x1fc], !P1 ;  /* 0x00007f0025007a0c */ /* 0x000fe40004f26670 */
[----:B------:R-:W-:Y:S01]  /*1f80*/  LOP3.LUT P5, RZ, R13, 0x4, RZ, 0xc0, !PT ;  /* 0x000000040dff7812 */ /* 0x000fe200078ac0ff */
[----:B------:R-:W3:Y:S01]  /*1f90*/  LDSM.16.M88.4 R180, [R214+0x8080] ;  /* 0x00808000d6b4783b */ /* 0x000ee20000000200 */
[----:B------:R-:W-:Y:S01]  /*1fa0*/  SHF.R.S32.HI R248, RZ, 0x2, R10 ;  /* 0x00000002fff87819 */ /* 0x000fe2000001140a */
[----:B------:R-:W-:Y:S01]  /*1fb0*/  IMAD R213, R17, 0x200, R15 ;  /* 0x0000020011d57824 */ /* 0x000fe200078e020f */
[----:B------:R-:W-:Y:S01]  /*1fc0*/  SEL R223, R223, 0xffffffe0, !P5 ;  /* 0xffffffe0dfdf7807 */ /* 0x000fe20006800000 */
[----:B------:R-:W4:Y:S01]  /*1fd0*/  LDSM.16.M88.4 R184, [R214+0x9080] ;  /* 0x00908000d6b8783b */ /* 0x000f220000000200 */
[----:B------:R-:W-:Y:S01]  /*1fe0*/  IADD3 R251, R251, -c[0x0][0x168], -R250 ;  /* 0x80005a00fbfb7a10 */ /* 0x000fe20007ffe8fa */
[----:B------:R-:W-:Y:S01]  /*1ff0*/  IMAD R248, R31, 0x10, R248 ;  /* 0x000000101ff87824 */ /* 0x000fe200078e02f8 */
[----:B------:R-:W-:Y:S01]  /*2000*/  IADD3 R252, -R250, UR6, RZ ;  /* 0x00000006fafc7c10 */ /* 0x000fe2000fffe1ff */
[----:B------:R-:W1:Y:S01]  /*2010*/  LDSM.16.M88.4 R196, [R214+0xa080] ;  /* 0x00a08000d6c4783b */ /* 0x000e620000000200 */
[----:B------:R-:W-:Y:S01]  /*2020*/  IADD3 R249, R251, c[0x0][0x2a4], RZ ;  /* 0x0000a900fbf97a10 */ /* 0x000fe20007ffe0ff */
[----:B------:R-:W-:Y:S01]  /*2030*/  IMAD.SHL.U32 R213, R213, 0x2, RZ ;  /* 0x00000002d5d57824 */ /* 0x000fe200078e00ff */
[----:B------:R-:W-:Y:S01]  /*2040*/  IADD3 R251, R251, UR20, RZ ;  /* 0x00000014fbfb7c10 */ /* 0x000fe2000fffe0ff */
[----:B------:R-:W1:Y:S04]  /*2050*/  LDSM.16.M88.4 R200, [R214+0xb080] ;  /* 0x00b08000d6c8783b */ /* 0x000e680000000200 */
        /* <DEDUP_REMOVED lines=12> */
[----:B------:R-:W-:Y:S01]  /*2120*/  LEA.HI R3, R8, R4, RZ, 0x2 ;  /* 0x0000000408037211 */ /* 0x000fe200078f10ff */
[----:B------:R1:W-:Y:S01]  /*2130*/  LDGSTS.E.BYPASS.LTC128B.128 [R132+0x7080], [R18.64+0x40], !P4 ;  /* 0x0708004012847fae */ /* 0x0003e2000e101d56 */
[----:B------:R-:W-:Y:S01]  /*2140*/  ISETP.GE.OR P0, PT, R244, UR4, !P0 ;  /* 0x00000004f4007c0c */ /* 0x000fe2000c706670 */
[----:B------:R-:W-:Y:S01]  /*2150*/  ULDC.64 UR4, c[0x0][0x240] ;  /* 0x0000900000047ab9 */ /* 0x000fe20000000a00 */
[----:B------:R-:W-:Y:S01]  /*2160*/  LOP3.LUT R3, R3, 0xfffffffc, RZ, 0xc0, !PT ;  /* 0xfffffffc03037812 */ /* 0x000fe200078ec0ff */
[----:B------:R-:W-:Y:S01]  /*2170*/  UIMAD UR4, UR19, UR4, URZ ;  /* 0x00000004130472a4 */ /* 0x000fe2000f8e023f */
[----:B------:R-:W-:Y:S02]  /*2180*/  LOP3.LUT P4, RZ, R13, 0x2, RZ, 0xc0, !PT ;  /* 0x000000020dff7812 */ /* 0x000fe4000788c0ff */
[----:B------:R-:W-:Y:S01]  /*2190*/  ULDC UR19, c[0x0][0x2a8] ;  /* 0x0000aa0000137ab9 */ /* 0x000fe20000000800 */
[----:B------:R-:W-:Y:S01]  /*21a0*/  IMAD.IADD R0, R4, 0x1, -R3 ;  /* 0x0000000104007824 */ /* 0x000fe200078e0a03 */
[----:B------:R-:W-:Y:S01]  /*21b0*/  UIMAD UR25, UR11, UR5, UR4 ;  /* 0x000000050b1972a4 */ /* 0x000fe2000f8e0204 */
[----:B------:R-:W-:Y:S01]  /*21c0*/  IMAD.SHL.U32 R3, R16, 0x2, RZ ;  /* 0x0000000210037824 */ /* 0x000fe200078e00ff */
[----:B------:R-:W-:Y:S01]  /*21d0*/  SEL R224, R225, 0xfffffff0, !P4 ;  /* 0xfffffff0e1e07807 */ /* 0x000fe20006000000 */
[----:B------:R-:W-:Y:S01]  /*21e0*/  IMAD.SHL.U32 R4, R9, 0x2, RZ ;  /* 0x0000000209047824 */ /* 0x000fe200078e00ff */
[----:B------:R-:W-:Y:S01]  /*21f0*/  UISETP.LE.AND UP3, UPT, UR24, UR19, UPT ;  /* 0x000000131800728c */ /* 0x000fe2000bf63270 */
[----:B------:R1:W-:Y:S01]  /*2200*/  LDGSTS.E.BYPASS.LTC128B.128 [R132+0x8080], [R18.64+0x80], !P0 ;  /* 0x0808008012847fae */ /* 0x0003e2000c101d56 */
[----:B------:R-:W-:Y:S01]  /*2210*/  ISETP.GE.AND P0, PT, R37, c[0x0][0x1fc], PT ;  /* 0x00007f0025007a0c */ /* 0x000fe20003f06270 */
[----:B------:R-:W-:Y:S01]  /*2220*/  UMOV UR4, URZ ;  /* 0x0000003f00047c82 */ /* 0x000fe20008000000 */
[----:B------:R-:W-:Y:S01]  /*2230*/  LOP3.LUT R3, R3, 0x2, R35, 0xe2, !PT ;  /* 0x0000000203037812 */ /* 0x000fe200078ee223 */
[----:B------:R5:W-:Y:S01]  /*2240*/  @!P2 LDGSTS.E.BYPASS.LTC128B.128 [R2+0xf080], [R26.64] ;  /* 0x0f0800001a02afae */ /* 0x000be2000b901d56 */
[----:B------:R-:W-:Y:S01]  /*2250*/  LOP3.LUT R7, R4, 0x2, R36, 0xe2, !PT ;  /* 0x0000000204077812 */ /* 0x000fe200078ee224 */
[----:B------:R-:W-:Y:S01]  /*2260*/  USHF.L.U32 UR5, UR10, 0x7, URZ ;  /* 0x000000070a057899 */ /* 0x000fe2000800063f */
[----:B------:R-:W-:Y:S01]  /*2270*/  SEL R4, RZ, 0x4, P0 ;  /* 0x00000004ff047807 */ /* 0x000fe20000000000 */
[----:B------:R1:W-:Y:S01]  /*2280*/  STL [R1+0x18], R3 ;  /* 0x0000180301007387 */ /* 0x0003e20000100800 */
[C---:B------:R-:W-:Y:S01]  /*2290*/  LOP3.LUT P0, RZ, R0.reuse, 0x2, RZ, 0xc0, !PT ;  /* 0x0000000200ff7812 */ /* 0x040fe2000780c0ff */
[----:B------:R-:W-:Y:S01]  /*22a0*/  IMAD.SHL.U32 R0, R0, 0x40, RZ ;  /* 0x0000004000007824 */ /* 0x000fe200078e00ff */
[----:B------:R-:W-:Y:S01]  /*22b0*/  LOP3.LUT R7, R7, R4, RZ, 0xfc, !PT ;  /* 0x0000000407077212 */ /* 0x000fe200078efcff */
[----:B------:R-:W0:Y:S01]  /*22c0*/  LDGDEPBAR ;  /* 0x00000000000079af */ /* 0x000e220000000000 */
[----:B------:R-:W-:Y:S01]  /*22d0*/  SEL R225, R225, 0xfffffff0, !P0 ;  /* 0xfffffff0e1e17807 */ /* 0x000fe20004000000 */
[----:B------:R-:W-:Y:S01]  /*22e0*/  CS2R R36, SRZ ;  /* 0x0000000000247805 */ /* 0x000fe2000001ff00 */
[----:B------:R-:W-:Y:S01]  /*22f0*/  LOP3.LUT R0, R0, 0xc0, RZ, 0xc0, !PT ;  /* 0x000000c000007812 */ /* 0x000fe200078ec0ff */
[----:B------:R2:W-:Y:S01]  /*2300*/  LDGSTS.E.BYPASS.LTC128B.128 [R132+0xc080], [R20.64], !P6 ;  /* 0x0c08000014847fae */ /* 0x0005e2000f101d56 */
[----:B------:R-:W-:-:S02]  /*2310*/  ULDC UR19, c[0x0][0x168] ;  /* 0x00005a0000137ab9 */ /* 0x000fc40000000800 */
[----:B------:R-:W-:Y:S01]  /*2320*/  SHF.R.U32.HI R4, RZ, 0x3, R0 ;  /* 0x00000003ff047819 */ /* 0x000fe20000011600 */
[----:B------:R2:W-:Y:S01]  /*2330*/  LDGSTS.E.BYPASS.LTC128B.128 [R132+0xd080], [R20.64+0x40], !P3 ;  /* 0x0d08004014847fae */ /* 0x0005e2000d901d56 */
[----:B------:R-:W-:Y:S02]  /*2340*/  ISETP.GE.AND P3, PT, R136, 0x10, PT ;  /* 0x000000108800780c */ /* 0x000fe40003f66270 */
[----:B------:R-:W-:Y:S01]  /*2350*/  LOP3.LUT R212, R4, R0, R212, 0x1e, !PT ;  /* 0x0000000004d47212 */ /* 0x000fe200078e1ed4 */
[----:B------:R2:W-:Y:S04]  /*2360*/  LDGSTS.E.BYPASS.LTC128B.128 [R132+0xe080], [R20.64+0x80], !P1 ;  /* 0x0e08008014847fae */ /* 0x0005e8000c901d56 */
[----:B------:R-:W-:Y:S01]  /*2370*/  STL [R1+0x4], R7 ;  /* 0x0000040701007387 */ /* 0x000fe20000100800 */
[----:B-----5:R-:W-:-:S02]  /*2380*/  IMAD.SHL.U32 R2, R13, 0x40, RZ ;  /* 0x000000400d027824 */ /* 0x020fc400078e00ff */
[----:B-1----:R-:W-:-:S03]  /*2390*/  IMAD.SHL.U32 R3, R17, 0x8, RZ ;  /* 0x0000000811037824 */ /* 0x002fc600078e00ff */
[----:B------:R-:W-:Y:S02]  /*23a0*/  LOP3.LUT R2, R2, 0x1c0, RZ, 0xc0, !PT ;  /* 0x000001c002027812 */ /* 0x000fe400078ec0ff */
[----:B------:R-:W-:Y:S02]  /*23b0*/  LOP3.LUT R3, R3, 0x8, RZ, 0xc0, !PT ;  /* 0x0000000803037812 */ /* 0x000fe400078ec0ff */
[----:B------:R-:W-:-:S04]  /*23c0*/  SHF.R.U32.HI R5, RZ, 0x3, R2 ;  /* 0x00000003ff057819 */ /* 0x000fc80000011602 */
        /* <DEDUP_REMOVED lines=26> */
[----:B--234-:R1:W-:Y:S02]  /*2570*/  STL [R1+0x44], R0 ;  /* 0x0000440001007387 */ /* 0x01c3e40000100800 */
.L_x_240:
[----:B------:R-:W-:Y:S04]  /*2580*/  DEPBAR.LE SB0, 0x1 ;  /* 0x000080400000791a */ /* 0x000fe80000000000 */
[----:B------:R-:W-:Y:S01]  /*2590*/  BAR.SYNC.DEFER_BLOCKING 0x0 ;  /* 0x0000000000007b1d */ /* 0x000fe20000010000 */
[----:B-1----:R-:W-:Y:S01]  /*25a0*/  MOV R0, UR4 ;  /* 0x0000000400007c02 */ /* 0x002fe20008000f00 */
[----:B------:R-:W-:Y:S01]  /*25b0*/  IMAD.U32 R2, RZ, RZ, UR4 ;  /* 0x00000004ff027e24 */ /* 0x000fe2000f8e00ff */
[----:B------:R-:W-:Y:S02]  /*25c0*/  MOV R227, UR4 ;  /* 0x0000000400e37c02 */ /* 0x000fe40008000f00 */
[----:B------:R-:W-:Y:S01]  /*25d0*/  PLOP3.LUT P0, PT, PT, PT, UP3, 0x80, 0x0 ;  /* 0x000000000000781c */ /* 0x000fe20003f0f038 */
[----:B------:R-:W-:Y:S02]  /*25e0*/  IMAD R0, R0, 0x1800, R222 ;  /* 0x0000180000007824 */ /* 0x000fe400078e02de */
[----:B------:R-:W-:Y:S02]  /*25f0*/  IMAD R2, R2, 0x1800, R225 ;  /* 0x0000180002027824 */ /* 0x000fe400078e02e1 */
[----:B------:R-:W-:Y:S01]  /*2600*/  IMAD R227, R227, 0x40, R248 ;  /* 0x00000040e3e37824 */ /* 0x000fe200078e02f8 */
[----:B------:R-:W-:Y:S02]  /*2610*/  SHF.L.U32 R0, R0, 0x1, RZ ;  /* 0x0000000100007819 */ /* 0x000fe400000006ff */
[----:B------:R-:W-:Y:S05]  /*2620*/  IADD3 R2, R222, R2, RZ ;  /* 0x00000002de027210 */ /* 0x000fea0007ffe0ff */
[----:B------:R-:W-:Y:S01]  /*2630*/  IMAD.SHL.U32 R3, R2, 0x2, RZ ;  /* 0x0000000202037824 */ /* 0x000fe200078e00ff */
[----:B------:R-:W-:Y:S01]  /*2640*/  MOV R2, UR4 ;  /* 0x0000000400027c02 */ /* 0x000fe20008000f00 */
[----:B------:R-:W-:Y:S04]  /*2650*/  LDSM.16.M88.4 R16, [R214+0x80] ;  /* 0x00008000d610783b */ /* 0x000fe80000000200 */
[----:B------:R-:W-:Y:S04]  /*2660*/  IMAD R2, R2, 0x1800, R226 ;  /* 0x0000180002027824 */ /* 0x000fe800078e02e2 */
[----:B------:R-:W-:Y:S01]  /*2670*/  IMAD.SHL.U32 R2, R2, 0x2, RZ ;  /* 0x0000000202027824 */ /* 0x000fe200078e00ff */
[----:B------:R-:W1:Y:S06]  /*2680*/  LDSM.16.M88.4 R32, [R0+0x6080] ;  /* 0x006080000020783b */ /* 0x000e6c0000000200 */
[----:B------:R-:W2:Y:S06]  /*2690*/  LDSM.16.M88.4 R28, [R0+0x6880] ;  /* 0x00688000001c783b */ /* 0x000eac0000000200 */
[----:B------:R-:W3:Y:S06]  /*26a0*/  LDSM.16.M88.4 R132, [R214+0x1080] ;  /* 0x00108000d684783b */ /* 0x000eec0000000200 */
[----:B------:R-:W-:Y:S06]  /*26b0*/  LDSM.16.M88.4 R140, [R215+0x80] ;  /* 0x00008000d78c783b */ /* 0x000fec0000000200 */
[----:B------:R-:W4:Y:S06]  /*26c0*/  LDSM.16.M88.4 R136, [R3+0x6080] ;  /* 0x006080000388783b */ /* 0x000f2c0000000200 */
[----:B------:R-:W5:Y:S06]  /*26d0*/  LDSM.16.M88.4 R144, [R3+0x6880] ;  /* 0x006880000390783b */ /* 0x000f6c0000000200 */
[----:B------:R-:W4:Y:S01]  /*26e0*/  LDSM.16.M88.4 R148, [R215+0x1080] ;  /* 0x00108000d794783b */ /* 0x000f220000000200 */
[-C--:B-1----:R-:W-:Y:S05]  /*26f0*/  HMMA.16816.F32 R4, R32, R16.reuse, RZ ;  /* 0x000000102004723c */ /* 0x082fea00000018ff */
[----:B------:R-:W-:Y:S03]  /*2700*/  LDSM.16.M88.4 R152, [R214+0x2080] ;  /* 0x00208000d698783b */ /* 0x000fe60000000200 */
[C---:B--2---:R-:W-:Y:S03]  /*2710*/  HMMA.16816.F32 R8, R28.reuse, R16, RZ ;  /* 0x000000101c08723c */ /* 0x044fe600000018ff */
[----:B------:R-:W-:Y:S06]  /*2720*/  LDSM.16.M88.4 R160, [R215+0x2080] ;  /* 0x00208000d7a0783b */ /* 0x000fec0000000200 */
[----:B------:R-:W-:Y:S01]  /*2730*/  LDSM.16.M88.4 R156, [R2+0x7080] ;  /* 0x00708000029c783b */ /* 0x000fe20000000200 */
        /* <DEDUP_REMOVED lines=11> */
[----:B------:R-:W2:Y:S07]  /*27f0*/  LDSM.16.M88.4 R140, [R0+0x7880] ;  /* 0x00788000008c783b */ /* 0x000eae0000000200 */
[-C--:B------:R-:W-:Y:S08]  /*2800*/  HMMA.16816.F32 R20, R136, R148.reuse, R20 ;  /* 0x000000948814723c */ /* 0x080ff00000001814 */
[C---:B------:R-:W-:Y:S08]  /*2810*/  HMMA.16816.F32 R24, R144.reuse, R148, R24 ;  /* 0x000000949018723c */ /* 0x040ff00000001818 */
[-C--:B------:R-:W-:Y:S01]  /*2820*/  HMMA.16816.F32 R28, R144, R150.reuse, R28 ;  /* 0x00000096901c723c */ /* 0x080fe2000000181c */
[----:B------:R-:W3:Y:S07]  /*2830*/  LDSM.16.M88.4 R144, [R214+0x3080] ;  /* 0x00308000d690783b */ /* 0x000eee0000000200 */
[----:B------:R-:W-:Y:S01]  /*2840*/  HMMA.16816.F32 R32, R136, R150, R32 ;  /* 0x000000968820723c */ /* 0x000fe20000001820 */
[----:B------:R-:W4:Y:S06]  /*2850*/  LDSM.16.M88.4 R136, [R3+0x7880] ;  /* 0x007880000388783b */ /* 0x000f2c0000000200 */
[----:B------:R-:W5:Y:S01]  /*2860*/  LDSM.16.M88.4 R148, [R215+0x3080] ;  /* 0x00308000d794783b */ /* 0x000f620000000200 */
[-C--:B-1----:R-:W-:Y:S08]  /*2870*/  HMMA.16816.F32 R4, R132, R152.reuse, R4 ;  /* 0x000000988404723c */ /* 0x082ff00000001804 */
[C---:B--2---:R-:W-:Y:S08]  /*2880*/  HMMA.16816.F32 R8, R140.reuse, R152, R8 ;  /* 0x000000988c08723c */ /* 0x044ff00000001808 */
[-C--:B------:R-:W-:Y:S08]  /*2890*/  HMMA.16816.F32 R12, R140, R154.reuse, R12 ;  /* 0x0000009a8c0c723c */ /* 0x080ff0000000180c */
[C---:B------:R-:W-:Y:S01]  /*28a0*/  HMMA.16816.F32 R16, R132.reuse, R154, R16 ;  /* 0x0000009a8410723c */ /* 0x040fe20000001810 */
[----:B------:R-:W-:Y:S07]  /*28b0*/  LDSM.16.M88.4 R152, [R214+0x5080] ;  /* 0x00508000d698783b */ /* 0x000fee0000000200 */
[-C--:B---3--:R-:W-:Y:S08]  /*28c0*/  HMMA.16816.F32 R20, R132, R144.reuse, R20 ;  /* 0x000000908414723c */ /* 0x088ff00000001814 */
[C---:B------:R-:W-:Y:S08]  /*28d0*/  HMMA.16816.F32 R24, R140.reuse, R144, R24 ;  /* 0x000000908c18723c */ /* 0x040ff00000001818 */
[-C--:B------:R-:W-:Y:S01]  /*28e0*/  HMMA.16816.F32 R28, R140, R146.reuse, R28 ;  /* 0x000000928c1c723c */ /* 0x080fe2000000181c */
[----:B------:R-:W-:Y:S07]  /*28f0*/  LDSM.16.M88.4 R140, [R214+0x4080] ;  /* 0x00408000d68c783b */ /* 0x000fee0000000200 */
[----:B------:R-:W-:Y:S01]  /*2900*/  HMMA.16816.F32 R32, R132, R146, R32 ;  /* 0x000000928420723c */ /* 0x000fe20000001820 */
[----:B------:R-:W1:Y:S06]  /*2910*/  LDSM.16.M88.4 R132, [R0+0x8080] ;  /* 0x008080000084783b */ /* 0x000e6c0000000200 */
[----:B------:R-:W2:Y:S01]  /*2920*/  LDSM.16.M88.4 R144, [R0+0x8880] ;  /* 0x008880000090783b */ /* 0x000ea20000000200 */
[-C--:B------:R-:W-:Y:S08]  /*2930*/  HMMA.16816.F32 R4, R156, R160.reuse, R4 ;  /* 0x000000a09c04723c */ /* 0x080ff00000001804 */
[C---:B----4-:R-:W-:Y:S08]  /*2940*/  HMMA.16816.F32 R8, R136.reuse, R160, R8 ;  /* 0x000000a08808723c */ /* 0x050ff00000001808 */
[-C--:B------:R-:W-:Y:S08]  /*2950*/  HMMA.16816.F32 R12, R136, R162.reuse, R12 ;  /* 0x000000a2880c723c */ /* 0x080ff0000000180c */
[C---:B------:R-:W-:Y:S01]  /*2960*/  HMMA.16816.F32 R16, R156.reuse, R162, R16 ;  /* 0x000000a29c10723c */ /* 0x040fe20000001810 */
[----:B------:R-:W-:Y:S07]  /*2970*/  LDSM.16.M88.4 R160, [R215+0x5080] ;  /* 0x00508000d7a0783b */ /* 0x000fee0000000200 */
[-C--:B-----5:R-:W-:Y:S08]  /*2980*/  HMMA.16816.F32 R20, R156, R148.reuse, R20 ;  /* 0x000000949c14723c */ /* 0x0a0ff00000001814 */
[C---:B------:R-:W-:Y:S08]  /*2990*/  HMMA.16816.F32 R24, R136.reuse, R148, R24 ;  /* 0x000000948818723c */ /* 0x040ff00000001818 */
[-C--:B------:R-:W-:Y:S01]  /*29a0*/  HMMA.16816.F32 R28, R136, R150.reuse, R28 ;  /* 0x00000096881c723c */ /* 0x080fe2000000181c */
[----:B------:R-:W-:Y:S07]  /*29b0*/  LDSM.16.M88.4 R136, [R2+0x8080] ;  /* 0x008080000288783b */ /* 0x000fee0000000200 */
[----:B------:R-:W-:Y:S01]  /*29c0*/  HMMA.16816.F32 R32, R156, R150, R32 ;  /* 0x000000969c20723c */ /* 0x000fe20000001820 */
[----:B------:R-:W3:Y:S06]  /*29d0*/  LDSM.16.M88.4 R148, [R215+0x4080] ;  /* 0x00408000d794783b */ /* 0x000eec0000000200 */
[----:B------:R-:W4:Y:S01]  /*29e0*/  LDSM.16.M88.4 R156, [R3+0x8880] ;  /* 0x00888000039c783b */ /* 0x000f220000000200 */
[-C--:B-1----:R-:W-:Y:S08]  /*29f0*/  HMMA.16816.F32 R4, R132, R140.reuse, R4 ;  /* 0x0000008c8404723c */ /* 0x082ff00000001804 */
[C---:B--2---:R-:W-:Y:S08]  /*2a00*/  HMMA.16816.F32 R8, R144.reuse, R140, R8 ;  /* 0x0000008c9008723c */ /* 0x044ff00000001808 */
[-C--:B------:R-:W-:Y:S08]  /*2a10*/  HMMA.16816.F32 R12, R144, R142.reuse, R12 ;  /* 0x0000008e900c723c */ /* 0x080ff0000000180c */
[C---:B------:R-:W-:Y:S08]  /*2a20*/  HMMA.16816.F32 R16, R132.reuse, R142, R16 ;  /* 0x0000008e8410723c */ /* 0x040ff00000001810 */
[-C--:B------:R-:W-:Y:S08]  /*2a30*/  HMMA.16816.F32 R20, R132, R152.reuse, R20 ;  /* 0x000000988414723c */ /* 0x080ff00000001814 */
[C---:B------:R-:W-:Y:S01]  /*2a40*/  HMMA.16816.F32 R24, R144.reuse, R152, R24 ;  /* 0x000000989018723c */ /* 0x040fe20000001818 */
[----:B------:R1:W2:Y:S07]  /*2a50*/  LDS R153, [R227.X4+0xf080] ;  /* 0x00f08000e3997984 */ /* 0x0002ae0000004800 */
[-C--:B------:R-:W-:Y:S08]  /*2a60*/  HMMA.16816.F32 R28, R144, R154.reuse, R28 ;  /* 0x0000009a901c723c */ /* 0x080ff0000000181c */
[----:B------:R-:W-:Y:S01]  /*2a70*/  HMMA.16816.F32 R32, R132, R154, R32 ;  /* 0x0000009a8420723c */ /* 0x000fe20000001820 */
[----:B------:R1:W1:Y:S06]  /*2a80*/  LDS R154, [R227.X4+0xf0a0] ;  /* 0x00f0a000e39a7984 */ /* 0x00026c0000004800 */
[----:B------:R1:W1:Y:S01]  /*2a90*/  LDS R155, [R227.X4+0xf100] ;  /* 0x00f10000e39b7984 */ /* 0x0002620000004800 */
[-C--:B---3--:R-:W-:Y:S01]  /*2aa0*/  HMMA.16816.F32 R4, R136, R148.reuse, R4 ;  /* 0x000000948804723c */ /* 0x088fe20000001804 */
[----:B------:R-:W-:Y:S04]  /*2ab0*/  MOV R132, UR12 ;  /* 0x0000000c00847c02 */ /* 0x000fe80008000f00 */
[----:B------:R-:W3:Y:S01]  /*2ac0*/  LDS R227, [R227.X4+0xf120] ;  /* 0x00f12000e3e37984 */ /* 0x000ee20000004800 */
[----:B------:R-:W-:Y:S02]  /*2ad0*/  IMAD R132, R132, 0x40, R248 ;  /* 0x0000004084847824 */ /* 0x000fe400078e02f8 */
[C---:B----4-:R-:W-:Y:S04]  /*2ae0*/  HMMA.16816.F32 R8, R156.reuse, R148, R8 ;  /* 0x000000949c08723c */ /* 0x050fe80000001808 */
[C---:B------:R-:W-:Y:S04]  /*2af0*/  IMAD.IADD R3, R132.reuse, 0x1, R251 ;  /* 0x0000000184037824 */ /* 0x040fe800078e02fb */
[-C--:B------:R-:W-:Y:S08]  /*2b00*/  HMMA.16816.F32 R12, R156, R150.reuse, R12 ;  /* 0x000000969c0c723c */ /* 0x080ff0000000180c */
[C---:B------:R-:W-:Y:S07]  /*2b10*/  HMMA.16816.F32 R16, R136.reuse, R150, R16 ;  /* 0x000000968810723c */ /* 0x040fee0000001810 */
[----:B------:R-:W-:Y:S01]  /*2b20*/  IADD3 R151, R132, R249, RZ ;  /* 0x000000f984977210 */ /* 0x000fe20007ffe0ff */
[-C--:B------:R-:W-:Y:S04]  /*2b30*/  HMMA.16816.F32 R20, R136, R160.reuse, R20 ;  /* 0x000000a08814723c */ /* 0x080fe80000001814 */
[----:B------:R-:W-:Y:S04]  /*2b40*/  IMNMX R151, R252, R151, PT ;  /* 0x00000097fc977217 */ /* 0x000fe80003800200 */
[C---:B------:R-:W-:Y:S08]  /*2b50*/  HMMA.16816.F32 R24, R156.reuse, R160, R24 ;  /* 0x000000a09c18723c */ /* 0x040ff00000001818 */
[-C--:B------:R-:W-:Y:S08]  /*2b60*/  HMMA.16816.F32 R28, R156, R162.reuse, R28 ;  /* 0x000000a29c1c723c */ /* 0x080ff0000000181c */
[----:B------:R-:W-:Y:S01]  /*2b70*/  HMMA.16816.F32 R32, R136, R162, R32 ;  /* 0x000000a28820723c */ /* 0x000fe20000001820 */
[----:B------:R-:W-:-:S07]  /*2b80*/  @!P0 BRA `(.L_x_222) ;  /* 0x000001a000008947 */ /* 0x000fce0003800000 */
[----:B-123--:R-:W-:Y:S01]  /*2b90*/  IMAD.MOV.U32 R0, RZ, RZ, c[0x0][0x168] ;  /* 0x00005a00ff007624 */ /* 0x00efe200078e00ff */
        /* <DEDUP_REMOVED lines=13> */
.L_x_224:
[----:B------:R-:W-:Y:S04]  /*2c70*/  MOV R2, 0x1 ;  /* 0x0000000100027802 */ /* 0x000fe80000000f00 */
[----:B------:R-:W-:Y:S11]  /*2c80*/  ISETP.NE.AND P1, PT, R2, c[0x0][0x2a8], PT ;  /* 0x0000aa0002007a0c */ /* 0x000ff60003f25270 */
[----:B------:R-:W-:Y:S02]  /*2c90*/  @!UPT UIADD3 URZ, URZ, URZ, URZ ;  /* 0x0000003f3f3ff290 */ /* 0x000fe4000fffe03f */
[----:B------:R-:W-:Y:S05]  /*2ca0*/  @P1 IMAD.HI.U32 R2, R0, c[0x0][0x2ac], RZ ;  /* 0x0000ab0000021a27 */ /* 0x000fea00078e00ff */
[----:B------:R-:W-:Y:S02]  /*2cb0*/  @P1 SHF.R.U32.HI R0, RZ, c[0x0][0x2b0], R2 ;  /* 0x0000ac00ff001a19 */ /* 0x000fe40000011602 */
.L_x_225:
[----:B------:R-:W-:Y:S05]  /*2cc0*/  BSYNC B0 ;  /* 0x0000000000007941 */ /* 0x000fea0003800000 */
.L_x_223:
[----:B------:R-:W-:Y:S04]  /*2cd0*/  IMAD.MOV.U32 R2, RZ, RZ, c[0x0][0x2a8] ;  /* 0x0000aa00ff027624 */ /* 0x000fe800078e00ff */
[----:B------:R-:W-:Y:S04]  /*2ce0*/  IMAD R0, R0, R2, -UR5 ;  /* 0x8000000500007e24 */ /* 0x000fe8000f8e0202 */
[----:B------:R-:W-:Y:S05]  /*2cf0*/  IMAD.IADD R0, R0, 0x1, -R250 ;  /* 0x0000000100007824 */ /* 0x000fea00078e0afa */
[----:B------:R-:W-:Y:S02]  /*2d00*/  IADD3 R2, R0, c[0x0][0x2a8], RZ ;  /* 0x0000aa0000027a10 */ /* 0x000fe40007ffe0ff */
[----:B------:R-:W-:Y:S02]  /*2d10*/  IMNMX R3, R3, R0, !PT ;  /* 0x0000000003037217 */ /* 0x000fe40007800200 */
[----:B------:R-:W-:Y:S02]  /*2d20*/  IMNMX R151, R151, R2, PT ;  /* 0x0000000297977217 */ /* 0x000fe40003800200 */
.L_x_222:
[----:B-123--:R-:W-:Y:S05]  /*2d30*/  IADD3 R0, R132, 0x8, RZ ;  /* 0x0000000884007810 */ /* 0x00efea0007ffe0ff */
[--C-:B------:R-:W-:Y:S02]  /*2d40*/  IMAD.IADD R150, R249, 0x1, R0.reuse ;  /* 0x00000001f9967824 */ /* 0x100fe400078e0200 */
[----:B------:R-:W-:Y:S03]  /*2d50*/  IMAD.IADD R2, R251, 0x1, R0 ;  /* 0x00000001fb027824 */ /* 0x000fe600078e0200 */
        /* <DEDUP_REMOVED lines=16> */
.L_x_228:
[----:B------:R-:W-:Y:S04]  /*2e60*/  MOV R133, 0x1 ;  /* 0x0000000100857802 */ /* 0x000fe80000000f00 */
[----:B------:R-:W-:Y:S11]  /*2e70*/  ISETP.NE.AND P1, PT, R133, c[0x0][0x2a8], PT ;  /* 0x0000aa0085007a0c */ /* 0x000ff60003f25270 */
[----:B------:R-:W-:Y:S02]  /*2e80*/  @!UPT UIADD3 URZ, URZ, URZ, URZ ;  /* 0x0000003f3f3ff290 */ /* 0x000fe4000fffe03f */
[----:B------:R-:W-:Y:S05]  /*2e90*/  @P1 IMAD.HI.U32 R133, R0, c[0x0][0x2ac], RZ ;  /* 0x0000ab0000851a27 */ /* 0x000fea00078e00ff */
[----:B------:R-:W-:Y:S02]  /*2ea0*/  @P1 SHF.R.U32.HI R0, RZ, c[0x0][0x2b0], R133 ;  /* 0x0000ac00ff001a19 */ /* 0x000fe40000011685 */
.L_x_229:
[----:B------:R-:W-:Y:S05]  /*2eb0*/  BSYNC B0 ;  /* 0x0000000000007941 */ /* 0x000fea0003800000 */
.L_x_227:
[----:B------:R-:W-:Y:S04]  /*2ec0*/  IMAD.MOV.U32 R133, RZ, RZ, c[0x0][0x2a8] ;  /* 0x0000aa00ff857624 */ /* 0x000fe800078e00ff */
[----:B------:R-:W-:Y:S04]  /*2ed0*/  IMAD R0, R0, R133, -UR5 ;  /* 0x8000000500007e24 */ /* 0x000fe8000f8e0285 */
[----:B------:R-:W-:Y:S05]  /*2ee0*/  IMAD.IADD R0, R0, 0x1, -R250 ;  /* 0x0000000100007824 */ /* 0x000fea00078e0afa */
[----:B------:R-:W-:Y:S02]  /*2ef0*/  IADD3 R133, R0, c[0x0][0x2a8], RZ ;  /* 0x0000aa0000857a10 */ /* 0x000fe40007ffe0ff */
[----:B------:R-:W-:Y:S02]  /*2f00*/  IMNMX R2, R2, R0, !PT ;  /* 0x0000000002027217 */ /* 0x000fe40007800200 */
[----:B------:R-:W-:Y:S02]  /*2f10*/  IMNMX R150, R150, R133, PT ;  /* 0x0000008596967217 */ /* 0x000fe40003800200 */
.L_x_226:
[----:B------:R-:W-:Y:S05]  /*2f20*/  IADD3 R133, R132, 0x20, RZ ;  /* 0x0000002084857810 */ /* 0x000fea0007ffe0ff */
        /* <DEDUP_REMOVED lines=18> */
.L_x_232:
[----:B------:R-:W-:Y:S04]  /*3050*/  MOV R134, 0x1 ;  /* 0x0000000100867802 */ /* 0x000fe80000000f00 */
[----:B------:R-:W-:Y:S11]  /*3060*/  ISETP.NE.AND P1, PT, R134, c[0x0][0x2a8], PT ;  /* 0x0000aa0086007a0c */ /* 0x000ff60003f25270 */
[----:B------:R-:W-:Y:S02]  /*3070*/  @!UPT UIADD3 URZ, URZ, URZ, URZ ;  /* 0x0000003f3f3ff290 */ /* 0x000fe4000fffe03f */
[----:B------:R-:W-:Y:S05]  /*3080*/  @P1 IMAD.HI.U32 R134, R133, c[0x0][0x2ac], RZ ;  /* 0x0000ab0085861a27 */ /* 0x000fea00078e00ff */
[----:B------:R-:W-:Y:S02]  /*3090*/  @P1 SHF.R.U32.HI R133, RZ, c[0x0][0x2b0], R134 ;  /* 0x0000ac00ff851a19 */ /* 0x000fe40000011686 */
.L_x_233:
[----:B------:R-:W-:Y:S05]  /*30a0*/  BSYNC B0 ;  /* 0x0000000000007941 */ /* 0x000fea0003800000 */
.L_x_231:
[----:B------:R-:W-:Y:S04]  /*30b0*/  IMAD.MOV.U32 R134, RZ, RZ, c[0x0][0x2a8] ;  /* 0x0000aa00ff867624 */ /* 0x000fe800078e00ff */
[----:B------:R-:W-:Y:S04]  /*30c0*/  IMAD R133, R133, R134, -UR5 ;  /* 0x8000000585857e24 */ /* 0x000fe8000f8e0286 */
[----:B------:R-:W-:Y:S05]  /*30d0*/  IMAD.IADD R133, R133, 0x1, -R250 ;  /* 0x0000000185857824 */ /* 0x000fea00078e0afa */
[----:B------:R-:W-:Y:S02]  /*30e0*/  IADD3 R134, R133, c[0x0][0x2a8], RZ ;  /* 0x0000aa0085867a10 */ /* 0x000fe40007ffe0ff */
[----:B------:R-:W-:Y:S02]  /*30f0*/  IMNMX R0, R0, R133, !PT ;  /* 0x0000008500007217 */ /* 0x000fe40007800200 */
[----:B------:R-:W-:Y:S02]  /*3100*/  IMNMX R149, R149, R134, PT ;  /* 0x0000008695957217 */ /* 0x000fe40003800200 */
.L_x_230:
        /* <DEDUP_REMOVED lines=19> */
.L_x_236:
[----:B------:R-:W-:Y:S04]  /*3240*/  MOV R133, 0x1 ;  /* 0x0000000100857802 */ /* 0x000fe80000000f00 */
[----:B------:R-:W-:Y:S11]  /*3250*/  ISETP.NE.AND P0, PT, R133, c[0x0][0x2a8], PT ;  /* 0x0000aa0085007a0c */ /* 0x000ff60003f05270 */
[----:B------:R-:W-:Y:S02]  /*3260*/  @!UPT UIADD3 URZ, URZ, URZ, URZ ;  /* 0x0000003f3f3ff290 */ /* 0x000fe4000fffe03f */
[----:B------:R-:W-:Y:S05]  /*3270*/  @P0 IMAD.HI.U32 R133, R132, c[0x0][0x2ac], RZ ;  /* 0x0000ab0084850a27 */ /* 0x000fea00078e00ff */
[----:B------:R-:W-:Y:S02]  /*3280*/  @P0 SHF.R.U32.HI R132, RZ, c[0x0][0x2b0], R133 ;  /* 0x0000ac00ff840a19 */ /* 0x000fe40000011685 */
.L_x_237:
[----:B------:R-:W-:Y:S05]  /*3290*/  BSYNC B0 ;  /* 0x0000000000007941 */ /* 0x000fea0003800000 */
.L_x_235:
[----:B------:R-:W-:Y:S04]  /*32a0*/  IMAD.MOV.U32 R133, RZ, RZ, c[0x0][0x2a8] ;  /* 0x0000aa00ff857624 */ /* 0x000fe800078e00ff */
[----:B------:R-:W-:Y:S04]  /*32b0*/  IMAD R132, R132, R133, -UR5 ;  /* 0x8000000584847e24 */ /* 0x000fe8000f8e0285 */
[----:B------:R-:W-:Y:S05]  /*32c0*/  IMAD.IADD R132, R132, 0x1, -R250 ;  /* 0x0000000184847824 */ /* 0x000fea00078e0afa */
[----:B------:R-:W-:Y:S02]  /*32d0*/  IADD3 R133, R132, c[0x0][0x2a8], RZ ;  /* 0x0000aa0084857a10 */ /* 0x000fe40007ffe0ff */
[----:B------:R-:W-:Y:S02]  /*32e0*/  IMNMX R148, R148, R132, !PT ;  /* 0x0000008494947217 */ /* 0x000fe40007800200 */
[----:B------:R-:W-:Y:S02]  /*32f0*/  IMNMX R152, R152, R133, PT ;  /* 0x0000008598987217 */ /* 0x000fe40003800200 */
.L_x_234:
        /* <DEDUP_REMOVED lines=10> */
[----:B------:R-:W5:Y:S01]  /*33a0*/  LDL R233, [R1+0x18] ;  /* 0x0000180001e97983 */ /* 0x000f620000100800 */
[----:B------:R-:W-:Y:S02]  /*33b0*/  ULDC.64 UR6, c[0x0][0x178] ;  /* 0x00005e0000067ab9 */ /* 0x000fe40000000a00 */
[----:B------:R-:W-:Y:S01]  /*33c0*/  UIMAD.WIDE.U32 UR24, UR20, UR6, URZ ;  /* 0x00000006141872a5 */ /* 0x000fe2000f8e003f */
[----:B----4-:R-:W4:Y:S01]  /*33d0*/  LDL.64 R234, [R1+0x30] ;  /* 0x0000300001ea7983 */ /* 0x010f220000100a00 */
[----:B------:R-:W-:Y:S03]  /*33e0*/  USHF.R.S32.HI UR21, URZ, 0x1f, UR20 ;  /* 0x0000001f3f157899 */ /* 0x000fe60008011414 */
[----:B---3--:R-:W3:Y:S01]  /*33f0*/  LDL R161, [R1+0x48] ;  /* 0x0000480001a17983 */ /* 0x008ee20000100800 */
[----:B------:R-:W-:Y:S01]  /*3400*/  IMAD.U32 R156, RZ, RZ, UR24 ;  /* 0x00000018ff9c7e24 */ /* 0x000fe2000f8e00ff */
[----:B------:R-:W-:Y:S01]  /*3410*/  UIMAD UR21, UR21, UR6, URZ ;  /* 0x00000006151572a4 */ /* 0x000fe2000f8e023f */
[----:B------:R-:W-:Y:S01]  /*3420*/  IMAD.U32 R157, RZ, RZ, UR24 ;  /* 0x00000018ff9d7e24 */ /* 0x000fe2000f8e00ff */
[----:B--2---:R-:W2:Y:S01]  /*3430*/  LDL R160, [R1+0x1c] ;  /* 0x00001c0001a07983 */ /* 0x004ea20000100800 */
[----:B------:R-:W-:Y:S02]  /*3440*/  UIMAD UR6, UR20, -0x40, UR15 ;  /* 0xffffffc0140678a4 */ /* 0x000fe4000f8e020f */
[----:B------:R-:W-:Y:S01]  /*3450*/  UIMAD UR21, UR20, UR7, UR21 ;  /* 0x00000007141572a4 */ /* 0x000fe2000f8e0215 */
[----:B------:R-:W2:Y:S03]  /*3460*/  LDL R232, [R1+0x44] ;  /* 0x0000440001e87983 */ /* 0x000ea60000100800 */
[C---:B------:R-:W-:Y:S01]  /*3470*/  ISETP.LT.AND P3, PT, R244.reuse, UR6, PT ;  /* 0x00000006f4007c0c */ /* 0x040fe2000bf61270 */
[----:B------:R-:W2:Y:S01]  /*3480*/  LDL.64 R230, [R1+0x10] ;  /* 0x0000100001e67983 */ /* 0x000ea20000100a00 */
[----:B------:R-:W-:Y:S03]  /*3490*/  UIADD3 UR21, UR25, UR21, URZ ;  /* 0x0000001519157290 */ /* 0x000fe6000fffe03f */
[----:B------:R-:W2:Y:S03]  /*34a0*/  LDL.64 R162, [R1+0x8] ;  /* 0x0000080001a27983 */ /* 0x000ea60000100a00 */
[----:B------:R-:W-:Y:S01]  /*34b0*/  IMAD.U32 R158, RZ, RZ, UR21 ;  /* 0x00000015ff9e7e24 */ /* 0x000fe2000f8e00ff */
[----:B------:R-:W1:Y:S01]  /*34c0*/  @!P2 S2R R159, SR_CTAID.Y ;  /* 0x00000000009fa919 */ /* 0x000e620000002600 */
[C---:B-----5:R-:W-:Y:S02]  /*34d0*/  LOP3.LUT P5, RZ, R233.reuse, 0x1, RZ, 0xc0, !PT ;  /* 0x00000001e9ff7812 */ /* 0x060fe400078ac0ff */
[----:B------:R-:W-:Y:S02]  /*34e0*/  LOP3.LUT P4, RZ, R233, 0x2, RZ, 0xc0, !PT ;  /* 0x00000002e9ff7812 */ /* 0x000fe4000788c0ff */
[----:B----4-:R-:W-:Y:S02]  /*34f0*/  LEA R157, P0, R157, R234, 0x6 ;  /* 0x000000ea9d9d7211 */ /* 0x010fe400078030ff */
[C---:B------:R-:W-:Y:S02]  /*3500*/  ISETP.GE.OR P5, PT, R244.reuse, UR6, !P5 ;  /* 0x00000006f4007c0c */ /* 0x040fe4000efa6670 */
[----:B------:R-:W-:Y:S02]  /*3510*/  ISETP.GE.OR P4, PT, R244, UR6, !P4 ;  /* 0x00000006f4007c0c */ /* 0x000fe4000e786670 */
[----:B---3--:R-:W-:Y:S01]  /*3520*/  LEA.HI.X R158, R156, R161, R158, 0x6, P0 ;  /* 0x000000a19c9e7211 */ /* 0x008fe200000f349e */
[----:B------:R-:W-:Y:S01]  /*3530*/  IMAD.U32 R161, RZ, RZ, UR18 ;  /* 0x00000012ffa17e24 */ /* 0x000fe2000f8e00ff */
[C---:B------:R-:W-:Y:S02]  /*3540*/  LEA R156, P0, R157.reuse, c[0x0][0x160], 0x1 ;  /* 0x000058009d9c7a11 */ /* 0x040fe400078008ff */
[----:B--2---:R-:W-:Y:S02]  /*3550*/  ISETP.GE.OR P3, PT, R160, c[0x0][0x16c], !P3 ;  /* 0x00005b00a0007a0c */ /* 0x004fe40005f66670 */
[----:B------:R-:W-:Y:S01]  /*3560*/  LEA.HI.X R157, R157, c[0x0][0x164], R158, 0x1, P0 ;  /* 0x000059009d9d7a11 */ /* 0x000fe200000f0c9e */
[----:B------:R-:W-:Y:S01]  /*3570*/  IMAD R158, R161, 0x3000, R232 ;  /* 0x00003000a19e7824 */ /* 0x000fe200078e02e8 */
[----:B-1----:R-:W-:Y:S04]  /*3580*/  @!P2 SHF.R.S32.HI R160, RZ, 0x1f, R159 ;  /* 0x0000001fffa0a819 */ /* 0x002fe8000001149f */
[----:B------:R-:W-:Y:S01]  /*3590*/  @!PT LDS RZ, [RZ] ;  /* 0x00000000fffff984 */ /* 0x000fe20000000800 */
[----:B------:R-:W-:Y:S01]  /*35a0*/  @!PT LDS RZ, [RZ] ;  /* 0x00000000fffff984 */ /* 0x000fe20000000800 */
[----:B------:R-:W-:Y:S01]  /*35b0*/  @!PT LDS RZ, [RZ] ;  /* 0x00000000fffff984 */ /* 0x000fe20000000800 */
[----:B------:R1:W-:Y:S01]  /*35c0*/  LDGSTS.E.BYPASS.LTC128B.128 [R158], [R156.64], !P5 ;  /* 0x000000009c9e7fae */ /* 0x0003e2000e901d56 */
[----:B------:R-:W-:Y:S03]  /*35d0*/  @!P2 IMAD R160, R160, c[0x0][0x270], RZ ;  /* 0x00009c00a0a0aa24 */ /* 0x000fe600078e02ff */
[----:B------:R1:W-:Y:S04]  /*35e0*/  LDGSTS.E.BYPASS.LTC128B.128 [R158+0x1000], [R156.64+0x40], !P4 ;  /* 0x010000409c9e7fae */ /* 0x0003e8000e101d56 */
[----:B------:R1:W-:Y:S02]  /*35f0*/  LDGSTS.E.BYPASS.LTC128B.128 [R158+0x2000], [R156.64+0x80], !P3 ;  /* 0x020000809c9e7fae */ /* 0x0003e4000d901d56 */
[----:B-1----:R-:W-:Y:S02]  /*3600*/  IMAD.U32 R158, RZ, RZ, UR12 ;  /* 0x0000000cff9e7e24 */ /* 0x002fe4000f8e00ff */
[----:B------:R-:W-:Y:S02]  /*3610*/  @!P2 IMAD.MOV.U32 R156, RZ, RZ, R230 ;  /* 0x000000ffff9ca224 */ /* 0x000fe400078e00e6 */
[----:B------:R-:W-:Y:S01]  /*3620*/  @!P2 IMAD.MOV.U32 R157, RZ, RZ, R231 ;  /* 0x000000ffff9da224 */ /* 0x000fe200078e00e7 */
[----:B------:R-:W-:Y:S03]  /*3630*/  @!P2 LEA R158, R158, 0x40, 0x6 ;  /* 0x000000409e9ea811 */ /* 0x000fe600078e30ff */
[C---:B------:R-:W-:Y:S04]  /*3640*/  @!P2 IMAD.WIDE.U32 R156, R159.reuse, c[0x0][0x270], R156 ;  /* 0x00009c009f9caa25 */ /* 0x040fe800078e009c */
[----:B------:R-:W-:Y:S02]  /*3650*/  @!P2 IMAD R159, R159, c[0x0][0x274], R160 ;  /* 0x00009d009f9faa24 */ /* 0x000fe400078e02a0 */
[----:B------:R-:W-:Y:S02]  /*3660*/  IMAD.U32 R160, RZ, RZ, UR18 ;  /* 0x00000012ffa07e24 */ /* 0x000fe4000f8e00ff */
[----:B------:R-:W-:Y:S01]  /*3670*/  @!P2 IMAD.IADD R161, R157, 0x1, R159 ;  /* 0x000000019da1a824 */ /* 0x000fe200078e029f */
[----:B------:R-:W-:Y:S01]  /*3680*/  @!P2 IADD3 R157, P3, P0, R158, UR16, R156 ;  /* 0x000000109e9dac10 */ /* 0x000fe2000f87e09c */
[----:B------:R-:W-:Y:S01]  /*3690*/  @!P2 IMAD R159, R160, 0x10, R162 ;  /* 0x00000010a09fa824 */ /* 0x000fe200078e02a2 */
[----:B------:R-:W-:Y:S03]  /*36a0*/  @!P2 SHF.R.S32.HI R158, RZ, 0x1f, R158 ;  /* 0x0000001fff9ea819 */ /* 0x000fe6000001149e */
[----:B------:R-:W-:Y:S01]  /*36b0*/  @!P2 IMAD.SHL.U32 R159, R159, 0x4, RZ ;  /* 0x000000049f9fa824 */ /* 0x000fe200078e00ff */
[----:B------:R-:W-:Y:S02]  /*36c0*/  @!P2 IADD3.X R158, R158, UR8, R161, P3, P0 ;  /* 0x000000089e9eac10 */ /* 0x000fe40009fe04a1 */
[C---:B------:R-:W-:Y:S04]  /*36d0*/  @!P2 LEA R156, P0, R157.reuse, c[0x0][0x258], 0x2 ;  /* 0x000096009d9caa11 */ /* 0x040fe800078010ff */
[----:B------:R-:W-:Y:S01]  /*36e0*/  @!P2 LEA.HI.X R157, R157, c[0x0][0x25c], R158, 0x2, P0 ;  /* 0x000097009d9daa11 */ /* 0x000fe200000f149e */
[----:B------:R-:W-:Y:S05]  /*36f0*/  @!P2 IMAD.SHL.U32 R158, R159, 0x4, RZ ;  /* 0x000000049f9ea824 */ /* 0x000fea00078e00ff */
[----:B------:R1:W-:Y:S03]  /*3700*/  @!P2 LDGSTS.E.BYPASS.LTC128B.128 [R158+0xf080], [R156.64] ;  /* 0x0f0800009c9eafae */ /* 0x0003e6000b901d56 */
.L_x_238:
[----:B------:R-:W-:Y:S01]  /*3710*/  PLOP3.LUT P0, PT, PT, PT, UP4, 0x80, 0x0 ;  /* 0x000000000000781c */ /* 0x000fe20003f0f048 */
[----:B------:R-:W0:Y:S03]  /*3720*/  LDGDEPBAR ;  /* 0x00000000000079af */ /* 0x000e260000000000 */
[C---:B------:R-:W-:Y:S02]  /*3730*/  ISETP.GT.AND P6, PT, R3.reuse, RZ, P0 ;  /* 0x000000ff0300720c */ /* 0x040fe400007c4270 */
[----:B------:R-:W-:Y:S02]  /*3740*/  ISETP.GT.AND P5, PT, R3, 0x1, P0 ;  /* 0x000000010300780c */ /* 0x000fe400007a4270 */
[C---:B------:R-:W-:Y:S02]  /*3750*/  ISETP.GT.AND P4, PT, R2.reuse, RZ, P0 ;  /* 0x000000ff0200720c */ /* 0x040fe40000784270 */
[----:B------:R-:W-:Y:S02]  /*3760*/  ISETP.GT.AND P3, PT, R2, 0x1, P0 ;  /* 0x000000010200780c */ /* 0x000fe40000764270 */
[C---:B------:R-:W-:Y:S02]  /*3770*/  ISETP.LT.OR P6, PT, R151.reuse, 0x1, P6 ;  /* 0x000000019700780c */ /* 0x040fe400037c1670 */
[----:B------:R-:W-:Y:S02]  /*3780*/  ISETP.LT.OR P5, PT, R151, 0x2, P5 ;  /* 0x000000029700780c */ /* 0x000fe40002fa1670 */
[C---:B------:R-:W-:Y:S02]  /*3790*/  ISETP.LT.OR P4, PT, R150.reuse, 0x1, P4 ;  /* 0x000000019600780c */ /* 0x040fe40002781670 */
[----:B------:R-:W-:Y:S02]  /*37a0*/  ISETP.LT.OR P3, PT, R150, 0x2, P3 ;  /* 0x000000029600780c */ /* 0x000fe40001f61670 */
[----:B------:R-:W-:Y:S02]  /*37b0*/  FSEL R161, R4, -INF , !P6 ;  /* 0xff80000004a17808 */ /* 0x000fe40007000000 */
[----:B------:R-:W-:Y:S02]  /*37c0*/  FSEL R160, R5, -INF , !P5 ;  /* 0xff80000005a07808 */ /* 0x000fe40006800000 */
[----:B------:R-:W-:Y:S01]  /*37d0*/  FSEL R163, R6, -INF , !P4 ;  /* 0xff80000006a37808 */ /* 0x000fe20006000000 */
[--C-:B------:R-:W-:Y:S01]  /*37e0*/  FFMA.FTZ R161, R161, c[0x0][0x29c], -R153.reuse ;  /* 0x0000a700a1a17a23 */ /* 0x100fe20000010899 */
[----:B------:R-:W-:Y:S01]  /*37f0*/  FSEL R162, R7, -INF , !P3 ;  /* 0xff80000007a27808 */ /* 0x000fe20005800000 */
[--C-:B------:R-:W-:Y:S01]  /*3800*/  FFMA.FTZ R160, R160, c[0x0][0x29c], -R153.reuse ;  /* 0x0000a700a0a07a23 */ /* 0x100fe20000010899 */
[-C--:B--2---:R-:W-:Y:S03]  /*3810*/  HMMA.16816.F32 R4, R132, R164.reuse, RZ ;  /* 0x000000a48404723c */ /* 0x084fe600000018ff */
[C---:B------:R-:W-:Y:S01]  /*3820*/  ISETP.GT.AND P6, PT, R3.reuse, 0x20, P0 ;  /* 0x000000200300780c */ /* 0x040fe200007c4270 */
[--C-:B------:R-:W-:Y:S01]  /*3830*/  FFMA.FTZ R162, R162, c[0x0][0x29c], -R154.reuse ;  /* 0x0000a700a2a27a23 */ /* 0x100fe2000001089a */
[----:B------:R-:W-:Y:S01]  /*3840*/  ISETP.GT.AND P5, PT, R3, 0x21, P0 ;  /* 0x000000210300780c */ /* 0x000fe200007a4270 */
[--C-:B------:R-:W-:Y:S01]  /*3850*/  FFMA.FTZ R163, R163, c[0x0][0x29c], -R154.reuse ;  /* 0x0000a700a3a37a23 */ /* 0x100fe2000001089a */
[C---:B------:R-:W-:Y:S02]  /*3860*/  ISETP.GT.AND P4, PT, R2.reuse, 0x20, P0 ;  /* 0x000000200200780c */ /* 0x040fe40000784270 */
[----:B------:R-:W-:Y:S02]  /*3870*/  ISETP.GT.AND P3, PT, R2, 0x21, P0 ;  /* 0x000000210200780c */ /* 0x000fe40000764270 */
[C---:B------:R-:W-:Y:S02]  /*3880*/  ISETP.LT.OR P6, PT, R151.reuse, 0x21, P6 ;  /* 0x000000219700780c */ /* 0x040fe400037c1670 */
[----:B------:R-:W-:Y:S02]  /*3890*/  ISETP.LT.OR P5, PT, R151, 0x22, P5 ;  /* 0x000000229700780c */ /* 0x000fe40002fa1670 */
[C---:B------:R-:W-:Y:S02]  /*38a0*/  ISETP.LT.OR P4, PT, R150.reuse, 0x21, P4 ;  /* 0x000000219600780c */ /* 0x040fe40002781670 */
[----:B------:R-:W-:Y:S02]  /*38b0*/  ISETP.LT.OR P3, PT, R150, 0x22, P3 ;  /* 0x000000229600780c */ /* 0x000fe40001f61670 */
[----:B-1----:R-:W-:Y:S02]  /*38c0*/  FSEL R157, R16, -INF , !P6 ;  /* 0xff800000109d7808 */ /* 0x002fe40007000000 */
[----:B------:R-:W-:Y:S02]  /*38d0*/  ISETP.GT.AND P6, PT, R3, 0x40, P0 ;  /* 0x000000400300780c */ /* 0x000fe400007c4270 */
[----:B------:R-:W-:Y:S01]  /*38e0*/  FSEL R156, R17, -INF , !P5 ;  /* 0xff800000119c7808 */ /* 0x000fe20006800000 */
[--C-:B------:R-:W-:Y:S01]  /*38f0*/  FFMA.FTZ R157, R157, c[0x0][0x29c], -R153.reuse ;  /* 0x0000a7009d9d7a23 */ /* 0x100fe20000010899 */
[----:B------:R-:W-:Y:S02]  /*3900*/  ISETP.GT.AND P5, PT, R3, 0x41, P0 ;  /* 0x000000410300780c */ /* 0x000fe400007a4270 */
[----:B------:R-:W-:Y:S01]  /*3910*/  FSEL R159, R18, -INF , !P4 ;  /* 0xff800000129f7808 */ /* 0x000fe20006000000 */
[--C-:B------:R-:W-:Y:S01]  /*3920*/  FFMA.FTZ R230, R156, c[0x0][0x29c], -R153.reuse ;  /* 0x0000a7009ce67a23 */ /* 0x100fe20000010899 */
[----:B------:R-:W-:Y:S02]  /*3930*/  FSEL R158, R19, -INF , !P3 ;  /* 0xff800000139e7808 */ /* 0x000fe40005800000 */
[C---:B------:R-:W-:Y:S01]  /*3940*/  ISETP.GT.AND P4, PT, R2.reuse, 0x40, P0 ;  /* 0x000000400200780c */ /* 0x040fe20000784270 */
[--C-:B------:R-:W-:Y:S01]  /*3950*/  FFMA.FTZ R159, R159, c[0x0][0x29c], -R154.reuse ;  /* 0x0000a7009f9f7a23 */ /* 0x100fe2000001089a */
[----:B------:R-:W-:Y:S01]  /*3960*/  ISETP.GT.AND P3, PT, R2, 0x41, P0 ;  /* 0x000000410200780c */ /* 0x000fe20000764270 */
[--C-:B------:R-:W-:Y:S01]  /*3970*/  FFMA.FTZ R158, R158, c[0x0][0x29c], -R154.reuse ;  /* 0x0000a7009e9e7a23 */ /* 0x100fe2000001089a */
[C---:B------:R-:W-:Y:S02]  /*3980*/  ISETP.LT.OR P6, PT, R151.reuse, 0x41, P6 ;  /* 0x000000419700780c */ /* 0x040fe400037c1670 */
[----:B------:R-:W-:Y:S02]  /*3990*/  ISETP.LT.OR P5, PT, R151, 0x42, P5 ;  /* 0x000000429700780c */ /* 0x000fe40002fa1670 */
[C---:B------:R-:W-:Y:S02]  /*39a0*/  ISETP.LT.OR P4, PT, R150.reuse, 0x41, P4 ;  /* 0x000000419600780c */ /* 0x040fe40002781670 */
[----:B------:R-:W-:Y:S02]  /*39b0*/  ISETP.LT.OR P3, PT, R150, 0x42, P3 ;  /* 0x000000429600780c */ /* 0x000fe40001f61670 */
[----:B------:R-:W-:Y:S02]  /*39c0*/  FSEL R18, R20, -INF , !P6 ;  /* 0xff80000014127808 */ /* 0x000fe40007000000 */
        /* <DEDUP_REMOVED lines=19> */
[----:B------:R-:W-:Y:S01]  /*3b00*/  FFMA.FTZ R153, R33, c[0x0][0x29c], -R153 ;  /* 0x0000a70021997a23 */ /* 0x000fe20000010899 */
[C---:B------:R-:W-:Y:S02]  /*3b10*/  ISETP.GT.AND P6, PT, R0.reuse, RZ, P0 ;  /* 0x000000ff0000720c */ /* 0x040fe400007c4270 */
[----:B------:R-:W-:Y:S02]  /*3b20*/  ISETP.GT.AND P5, PT, R0, 0x1, P0 ;  /* 0x000000010000780c */ /* 0x000fe400007a4270 */
[C---:B------:R-:W-:Y:S01]  /*3b30*/  ISETP.GT.AND P4, PT, R148.reuse, RZ, P0 ;  /* 0x000000ff9400720c */ /* 0x040fe20000784270 */
[----:B------:R-:W-:Y:S01]  /*3b40*/  MUFU.EX2 R153, R153 ;  /* 0x0000009900997308 */ /* 0x000fe20000000800 */
[----:B------:R-:W-:Y:S02]  /*3b50*/  ISETP.GT.AND P3, PT, R148, 0x1, P0 ;  /* 0x000000019400780c */ /* 0x000fe40000764270 */
[C---:B------:R-:W-:Y:S02]  /*3b60*/  ISETP.LT.OR P6, PT, R149.reuse, 0x1, P6 ;  /* 0x000000019500780c */ /* 0x040fe400037c1670 */
[----:B------:R-:W-:Y:S02]  /*3b70*/  ISETP.LT.OR P5, PT, R149, 0x2, P5 ;  /* 0x000000029500780c */ /* 0x000fe40002fa1670 */
[C---:B------:R-:W-:Y:S02]  /*3b80*/  ISETP.LT.OR P4, PT, R152.reuse, 0x1, P4 ;  /* 0x000000019800780c */ /* 0x040fe40002781670 */
[----:B------:R-:W-:Y:S02]  /*3b90*/  ISETP.LT.OR P3, PT, R152, 0x2, P3 ;  /* 0x000000029800780c */ /* 0x000fe40001f61670 */
[----:B------:R-:W-:Y:S02]  /*3ba0*/  FSEL R22, R8, -INF , !P6 ;  /* 0xff80000008167808 */ /* 0x000fe40007000000 */
[----:B------:R-:W-:Y:S02]  /*3bb0*/  FSEL R21, R9, -INF , !P5 ;  /* 0xff80000009157808 */ /* 0x000fe40006800000 */
[----:B------:R-:W-:Y:S02]  /*3bc0*/  FSEL R20, R10, -INF , !P4 ;  /* 0xff8000000a147808 */ /* 0x000fe40006000000 */
[----:B------:R-:W-:Y:S02]  /*3bd0*/  FSEL R151, R11, -INF , !P3 ;  /* 0xff8000000b977808 */ /* 0x000fe40005800000 */
[C---:B---3--:R-:W-:Y:S02]  /*3be0*/  HMMA.16816.F32 R8, R136.reuse, R164, RZ ;  /* 0x000000a48808723c */ /* 0x048fe400000018ff */
[----:B------:R-:W-:Y:S01]  /*3bf0*/  ISETP.GT.AND P5, PT, R0, 0x20, P0 ;  /* 0x000000200000780c */ /* 0x000fe200007a4270 */
[--C-:B------:R-:W-:Y:S01]  /*3c00*/  FFMA.FTZ R234, R20, c[0x0][0x29c], -R227.reuse ;  /* 0x0000a70014ea7a23 */ /* 0x100fe200000108e3 */
[----:B------:R-:W-:Y:S01]  /*3c10*/  ISETP.GT.AND P6, PT, R0, 0x21, P0 ;  /* 0x000000210000780c */ /* 0x000fe200007c4270 */
[----:B------:R-:W-:Y:S01]  /*3c20*/  FFMA.FTZ R240, R151, c[0x0][0x29c], -R227 ;  /* 0x0000a70097f07a23 */ /* 0x000fe200000108e3 */
[C---:B------:R-:W-:Y:S02]  /*3c30*/  ISETP.GT.AND P4, PT, R148.reuse, 0x20, P0 ;  /* 0x000000209400780c */ /* 0x040fe40000784270 */
[----:B------:R-:W-:Y:S02]  /*3c40*/  ISETP.GT.AND P3, PT, R148, 0x21, P0 ;  /* 0x000000219400780c */ /* 0x000fe40000764270 */
        /* <DEDUP_REMOVED lines=8> */
[----:B------:R-:W-:Y:S01]  /*3cd0*/  FSEL R150, R14, -INF , !P4 ;  /* 0xff8000000e967808 */ /* 0x000fe20006000000 */
[----:B------:R-:W-:Y:S01]  /*3ce0*/  LDS R3, [R248.X4+0xf280] ;  /* 0x00f28000f8037984 */ /* 0x000fe20000004800 */
[----:B------:R-:W-:Y:S01]  /*3cf0*/  FSEL R34, R15, -INF , !P3 ;  /* 0xff8000000f227808 */ /* 0x000fe20005800000 */
[----:B------:R-:W-:Y:S01]  /*3d00*/  FFMA.FTZ R239, R2, c[0x0][0x29c], -R155 ;  /* 0x0000a70002ef7a23 */ /* 0x000fe2000001089b */
[-C--:B------:R-:W-:Y:S01]  /*3d10*/  HMMA.16816.F32 R12, R136, R166.reuse, RZ ;  /* 0x000000a6880c723c */ /* 0x080fe200000018ff */
[----:B------:R-:W-:Y:S01]  /*3d20*/  ISETP.GT.AND P4, PT, R0, 0x41, P0 ;  /* 0x000000410000780c */ /* 0x000fe20000784270 */
[--C-:B------:R-:W-:Y:S01]  /*3d30*/  FFMA.FTZ R241, R150, c[0x0][0x29c], -R227.reuse ;  /* 0x0000a70096f17a23 */ /* 0x100fe200000108e3 */
[----:B------:R-:W-:Y:S01]  /*3d40*/  ISETP.GT.AND P3, PT, R148, 0x40, P0 ;  /* 0x000000409400780c */ /* 0x000fe20000764270 */
[----:B------:R-:W-:Y:S01]  /*3d50*/  FFMA.FTZ R242, R34, c[0x0][0x29c], -R227 ;  /* 0x0000a70022f27a23 */ /* 0x000fe200000108e3 */
[C---:B------:R-:W-:Y:S01]  /*3d60*/  ISETP.LT.OR P5, PT, R149.reuse, 0x41, P5 ;  /* 0x000000419500780c */ /* 0x040fe20002fa1670 */
[----:B------:R-:W-:Y:S01]  /*3d70*/  MUFU.EX2 R2, R160 ;  /* 0x000000a000027308 */ /* 0x000fe20000000800 */
[----:B------:R-:W-:Y:S02]  /*3d80*/  ISETP.LT.OR P4, PT, R149, 0x42, P4 ;  /* 0x000000429500780c */ /* 0x000fe40002781670 */
[----:B------:R-:W-:Y:S02]  /*3d90*/  ISETP.LT.OR P3, PT, R152, 0x41, P3 ;  /* 0x000000419800780c */ /* 0x000fe40001f61670 */
[----:B------:R-:W-:Y:S02]  /*3da0*/  ISETP.GT.AND P6, PT, R0, 0x60, P0 ;  /* 0x000000600000780c */ /* 0x000fe400007c4270 */
[----:B------:R-:W-:Y:S02]  /*3db0*/  FSEL R24, R24, -INF , !P5 ;  /* 0xff80000018187808 */ /* 0x000fe40006800000 */
[----:B------:R-:W-:Y:S01]  /*3dc0*/  ISETP.GT.AND P5, PT, R0, 0x61, P0 ;  /* 0x000000610000780c */ /* 0x000fe200007a4270 */
[--C-:B------:R-:W-:Y:S01]  /*3dd0*/  FFMA.FTZ R0, R22, c[0x0][0x29c], -R155.reuse ;  /* 0x0000a70016007a23 */ /* 0x100fe2000001089b */
[----:B------:R-:W-:Y:S01]  /*3de0*/  FSEL R25, R25, -INF , !P4 ;  /* 0xff80000019197808 */ /* 0x000fe20006000000 */
[--C-:B------:R-:W-:Y:S01]  /*3df0*/  FFMA.FTZ R238, R24, c[0x0][0x29c], -R155.reuse ;  /* 0x0000a70018ee7a23 */ /* 0x100fe2000001089b */
[----:B------:R-:W-:Y:S01]  /*3e00*/  FSEL R26, R26, -INF , !P3 ;  /* 0xff8000001a1a7808 */ /* 0x000fe20005800000 */
[----:B------:R1:W-:Y:S01]  /*3e10*/  MUFU.EX2 R151, R0 ;  /* 0x0000000000977308 */ /* 0x0003e20000000800 */
[C---:B------:R-:W-:Y:S01]  /*3e20*/  ISETP.GT.AND P4, PT, R148.reuse, 0x41, P0 ;  /* 0x000000419400780c */ /* 0x040fe20000784270 */
[----:B------:R-:W-:Y:S01]  /*3e30*/  FFMA.FTZ R237, R25, c[0x0][0x29c], -R155 ;  /* 0x0000a70019ed7a23 */ /* 0x000fe2000001089b */
[----:B------:R-:W-:Y:S01]  /*3e40*/  ISETP.GT.AND P3, PT, R148, 0x60, P0 ;  /* 0x000000609400780c */ /* 0x000fe20000764270 */
[----:B------:R-:W-:Y:S01]  /*3e50*/  FFMA.FTZ R243, R26, c[0x0][0x29c], -R227 ;  /* 0x0000a7001af37a23 */ /* 0x000fe200000108e3 */
[----:B------:R-:W-:Y:S01]  /*3e60*/  ISETP.GT.AND P0, PT, R148, 0x61, P0 ;  /* 0x000000619400780c */ /* 0x000fe20000704270 */
[--C-:B------:R-:W-:Y:S01]  /*3e70*/  FFMA.FTZ R148, R16, c[0x0][0x29c], -R154.reuse ;  /* 0x0000a70010947a23 */ /* 0x100fe2000001089a */
[C---:B------:R-:W-:Y:S01]  /*3e80*/  ISETP.LT.OR P4, PT, R152.reuse, 0x42, P4 ;  /* 0x000000429800780c */ /* 0x040fe20002781670 */
[C---:B------:R-:W-:Y:S02]  /*3e90*/  HMMA.16816.F32 R16, R132.reuse, R166, RZ ;  /* 0x000000a68410723c */ /* 0x040fe400000018ff */
[C---:B------:R-:W-:Y:S01]  /*3ea0*/  ISETP.LT.OR P6, PT, R149.reuse, 0x61, P6 ;  /* 0x000000619500780c */ /* 0x040fe200037c1670 */
[----:B------:R-:W-:Y:S01]  /*3eb0*/  MUFU.EX2 R150, R239 ;  /* 0x000000ef00967308 */ /* 0x000fe20000000800 */
[----:B------:R-:W-:Y:S01]  /*3ec0*/  ISETP.LT.OR P5, PT, R149, 0x62, P5 ;  /* 0x000000629500780c */ /* 0x000fe20002fa1670 */
[--C-:B------:R-:W-:Y:S01]  /*3ed0*/  FFMA.FTZ R149, R23, c[0x0][0x29c], -R154.reuse ;  /* 0x0000a70017957a23 */ /* 0x100fe2000001089a */
[C---:B------:R-:W-:Y:S01]  /*3ee0*/  ISETP.LT.OR P3, PT, R152.reuse, 0x61, P3 ;  /* 0x000000619800780c */ /* 0x040fe20001f61670 */
[----:B------:R-:W-:Y:S01]  /*3ef0*/  FFMA.FTZ R154, R35, c[0x0][0x29c], -R154 ;  /* 0x0000a700239a7a23 */ /* 0x000fe2000001089a */
[----:B------:R-:W-:Y:S01]  /*3f00*/  ISETP.LT.OR P0, PT, R152, 0x62, P0 ;  /* 0x000000629800780c */ /* 0x000fe20000701670 */
[----:B------:R-:W-:Y:S02]  /*3f10*/  FFMA.FTZ R152, R21, c[0x0][0x29c], -R155 ;  /* 0x0000a70015987a23 */ /* 0x000fe4000001089b */
[-C--:B------:R-:W-:Y:S01]  /*3f20*/  HMMA.16816.F32 R20, R132, R168.reuse, RZ ;  /* 0x000000a88414723c */ /* 0x080fe200000018ff */
[----:B------:R-:W-:Y:S01]  /*3f30*/  FSEL R27, R27, -INF , !P4 ;  /* 0xff8000001b1b7808 */ /* 0x000fe20006000000 */
[----:B------:R-:W-:Y:S01]  /*3f40*/  MUFU.EX2 R148, R148 ;  /* 0x0000009400947308 */ /* 0x000fe20000000800 */
[----:B------:R-:W-:Y:S02]  /*3f50*/  FSEL R28, R28, -INF , !P6 ;  /* 0xff8000001c1c7808 */ /* 0x000fe40007000000 */
[----:B------:R-:W-:Y:S01]  /*3f60*/  FSEL R29, R29, -INF , !P5 ;  /* 0xff8000001d1d7808 */ /* 0x000fe20006800000 */
[----:B------:R-:W-:Y:S01]  /*3f70*/  FFMA.FTZ R246, R27, c[0x0][0x29c], -R227 ;  /* 0x0000a7001bf67a23 */ /* 0x000fe200000108e3 */
[----:B-1----:R-:W-:Y:S01]  /*3f80*/  LDS R0, [R248.X4+0xf2a0] ;  /* 0x00f2a000f8007984 */ /* 0x002fe20000004800 */
[C---:B------:R-:W-:Y:S04]  /*3f90*/  HMMA.16816.F32 R24, R136.reuse, R168, RZ ;  /* 0x000000a88818723c */ /* 0x040fe800000018ff */
[----:B------:R-:W-:Y:S01]  /*3fa0*/  FSEL R30, R30, -INF , !P3 ;  /* 0xff8000001e1e7808 */ /* 0x000fe20005800000 */
[--C-:B------:R-:W-:Y:S01]  /*3fb0*/  FFMA.FTZ R236, R28, c[0x0][0x29c], -R155.reuse ;  /* 0x0000a7001cec7a23 */ /* 0x100fe2000001089b */
[----:B------:R-:W-:Y:S01]  /*3fc0*/  FSEL R31, R31, -INF , !P0 ;  /* 0xff8000001f1f7808 */ /* 0x000fe20004000000 */
[----:B------:R-:W-:Y:S01]  /*3fd0*/  FFMA.FTZ R155, R29, c[0x0][0x29c], -R155 ;  /* 0x0000a7001d9b7a23 */ /* 0x000fe2000001089b */
[----:B------:R-:W-:Y:S01]  /*3fe0*/  MUFU.EX2 R152, R152 ;  /* 0x0000009800987308 */ /* 0x000fe20000000800 */
[--C-:B------:R-:W-:Y:S03]  /*3ff0*/  FFMA.FTZ R247, R30, c[0x0][0x29c], -R227.reuse ;  /* 0x0000a7001ef77a23 */ /* 0x100fe600000108e3 */
[----:B------:R-:W-:Y:S02]  /*4000*/  FFMA.FTZ R227, R31, c[0x0][0x29c], -R227 ;  /* 0x0000a7001fe37a23 */ /* 0x000fe400000108e3 */
[-C--:B------:R-:W-:Y:S01]  /*4010*/  HMMA.16816.F32 R28, R136, R170.reuse, RZ ;  /* 0x000000aa881c723c */ /* 0x080fe200000018ff */
[----:B------:R-:W-:Y:S03]  /*4020*/  LDSM.16.M88.4 R136, [R216+0xd880] ;  /* 0x00d88000d888783b */ /* 0x000fe60000000200 */
[----:B------:R-:W-:Y:S04]  /*4030*/  MUFU.EX2 R154, R154 ;  /* 0x0000009a009a7308 */ /* 0x000fe80000000800 */
[----:B------:R-:W-:Y:S01]  /*4040*/  HMMA.16816.F32 R32, R132, R170, RZ ;  /* 0x000000aa8420723c */ /* 0x000fe200000018ff */
[----:B------:R-:W1:Y:S05]  /*4050*/  LDSM.16.M88.4 R132, [R216+0xd080] ;  /* 0x00d08000d884783b */ /* 0x000e6a0000000200 */
[----:B------:R-:W-:Y:S02]  /*4060*/  MUFU.EX2 R155, R155 ;  /* 0x0000009b009b7308 */ /* 0x000fe40000000800 */
[-C--:B----4-:R-:W-:Y:S08]  /*4070*/  HMMA.16816.F32 R4, R140, R172.reuse, R4 ;  /* 0x000000ac8c04723c */ /* 0x090ff00000001804 */
[C---:B------:R-:W-:Y:S01]  /*4080*/  HMMA.16816.F32 R8, R144.reuse, R172, R8 ;  /* 0x000000ac9008723c */ /* 0x040fe20000001808 */
[----:B------:R-:W-:Y:S07]  /*4090*/  MUFU.EX2 R227, R227 ;  /* 0x000000e300e37308 */ /* 0x000fee0000000800 */
[-C--:B------:R-:W-:Y:S08]  /*40a0*/  HMMA.16816.F32 R12, R144, R174.reuse, R12 ;  /* 0x000000ae900c723c */ /* 0x080ff0000000180c */
[C---:B------:R-:W-:Y:S08]  /*40b0*/  HMMA.16816.F32 R16, R140.reuse, R174, R16 ;  /* 0x000000ae8c10723c */ /* 0x040ff00000001810 */
[-C--:B------:R-:W-:Y:S08]  /*40c0*/  HMMA.16816.F32 R20, R140, R176.reuse, R20 ;  /* 0x000000b08c14723c */ /* 0x080ff00000001814 */
[C---:B------:R-:W-:Y:S08]  /*40d0*/  HMMA.16816.F32 R24, R144.reuse, R176, R24 ;  /* 0x000000b09018723c */ /* 0x040ff00000001818 */
[-C--:B------:R-:W-:Y:S01]  /*40e0*/  HMMA.16816.F32 R28, R144, R178.reuse, R28 ;  /* 0x000000b2901c723c */ /* 0x080fe2000000181c */
[----:B------:R-:W-:Y:S07]  /*40f0*/  MUFU.EX2 R146, R156 ;  /* 0x0000009c00927308 */ /* 0x000fee0000000800 */
[----:B------:R-:W-:Y:S03]  /*4100*/  HMMA.16816.F32 R32, R140, R178, R32 ;  /* 0x000000b28c20723c */ /* 0x000fe60000001820 */
[----:B------:R-:W2:Y:S05]  /*4110*/  MUFU.EX2 R141, R162 ;  /* 0x000000a2008d7308 */ /* 0x000eaa0000000800 */
[-C--:B-1----:R-:W-:Y:S05]  /*4120*/  HMMA.16816.F32 R4, R132, R180.reuse, R4 ;  /* 0x000000b48404723c */ /* 0x082fea0000001804 */
        /* <DEDUP_REMOVED lines=9> */
[----:B------:R-:W1:Y:S03]  /*41c0*/  MUFU.EX2 R145, R161 ;  /* 0x000000a100917308 */ /* 0x000e660000000800 */
        /* <DEDUP_REMOVED lines=10> */
[C---:B------:R-:W-:Y:S01]  /*4270*/  HMMA.16816.F32 R8, R136.reuse, R188, R8 ;  /* 0x000000bc8808723c */ /* 0x040fe20000001808 */
[----:B------:R-:W-:Y:S07]  /*4280*/  MUFU.EX2 R158, R236 ;  /* 0x000000ec009e7308 */ /* 0x000fee0000000800 */
        /* <DEDUP_REMOVED lines=25> */
[----:B--2---:R-:W-:Y:S02]  /*4420*/  FMUL.FTZ R7, R141, R7 ;  /* 0x000000078d077220 */ /* 0x004fe40000410000 */
[--C-:B------:R-:W-:Y:S02]  /*4430*/  FADD.FTZ R5, R5, -R3.reuse ;  /* 0x8000000305057221 */ /* 0x100fe40000010000 */
[C---:B------:R-:W-:Y:S04]  /*4440*/  HMMA.16816.F32 R24, R136.reuse, R208, R24 ;  /* 0x000000d08818723c */ /* 0x040fe80000001818 */
[----:B------:R-:W-:Y:S02]  /*4450*/  FMUL.FTZ R5, R2, R5 ;  /* 0x0000000502057220 */ /* 0x000fe40000410000 */
[--C-:B------:R-:W-:Y:S02]  /*4460*/  FADD.FTZ R4, R4, -R3.reuse ;  /* 0x8000000304047221 */ /* 0x100fe40000010000 */
[-C--:B------:R-:W-:Y:S01]  /*4470*/  HMMA.16816.F32 R28, R136, R210.reuse, R28 ;  /* 0x000000d2881c723c */ /* 0x080fe2000000181c */
[----:B------:R-:W2:Y:S03]  /*4480*/  MUFU.EX2 R136, R230 ;  /* 0x000000e600887308 */ /* 0x000ea60000000800 */
[--C-:B------:R-:W-:Y:S02]  /*4490*/  FADD.FTZ R18, R18, -R0.reuse ;  /* 0x8000000012127221 */ /* 0x100fe40000010000 */
[--C-:B------:R-:W-:Y:S02]  /*44a0*/  FADD.FTZ R19, R19, -R0.reuse ;  /* 0x8000000013137221 */ /* 0x100fe40000010000 */
[----:B------:R-:W-:Y:S03]  /*44b0*/  HMMA.16816.F32 R32, R132, R210, R32 ;  /* 0x000000d28420723c */ /* 0x000fe60000001820 */
[----:B------:R-:W3:Y:S01]  /*44c0*/  MUFU.EX2 R138, R233 ;  /* 0x000000e9008a7308 */ /* 0x000ee20000000800 */
[--C-:B------:R-:W-:Y:S02]  /*44d0*/  FADD.FTZ R22, R22, -R0.reuse ;  /* 0x8000000016167221 */ /* 0x100fe40000010000 */
[--C-:B------:R-:W-:Y:S01]  /*44e0*/  FADD.FTZ R23, R23, -R0.reuse ;  /* 0x8000000017177221 */ /* 0x100fe20000010000 */
[----:B-1----:R-:W-:Y:S01]  /*44f0*/  F2FP.PACK_AB R134, R2, R145 ;  /* 0x000000910286723e */ /* 0x002fe200000000ff */
[--C-:B------:R-:W-:Y:S01]  /*4500*/  FADD.FTZ R16, R16, -R3.reuse ;  /* 0x8000000310107221 */ /* 0x100fe20000010000 */
[----:B------:R-:W1:Y:S03]  /*4510*/  LDS R2, [R248.X4+0xf300] ;  /* 0x00f30000f8027984 */ /* 0x000e660000004800 */
[--C-:B------:R-:W-:Y:S01]  /*4520*/  FADD.FTZ R17, R17, -R3.reuse ;  /* 0x8000000311117221 */ /* 0x100fe20000010000 */
[----:B------:R-:W4:Y:S01]  /*4530*/  MUFU.EX2 R137, R232 ;  /* 0x000000e800897308 */ /* 0x000f220000000800 */
[--C-:B------:R-:W-:Y:S02]  /*4540*/  FADD.FTZ R20, R20, -R3.reuse ;  /* 0x8000000314147221 */ /* 0x100fe40000010000 */
[--C-:B------:R-:W-:Y:S01]  /*4550*/  FADD.FTZ R21, R21, -R3.reuse ;  /* 0x8000000315157221 */ /* 0x100fe20000010000 */
[----:B--2---:R-:W-:Y:S01]  /*4560*/  F2FP.PACK_AB R132, R136, R142 ;  /* 0x0000008e8884723e */ /* 0x004fe200000000ff */
[----:B------:R-:W-:Y:S02]  /*4570*/  FMUL.FTZ R4, R145, R4 ;  /* 0x0000000491047220 */ /* 0x000fe40000410000 */
[----:B------:R-:W-:Y:S02]  /*4580*/  FMUL.FTZ R16, R142, R16 ;  /* 0x000000108e107220 */ /* 0x000fe40000410000 */
[----:B------:R-:W-:Y:S01]  /*4590*/  FMUL.FTZ R6, R140, R6 ;  /* 0x000000068c067220 */ /* 0x000fe20000410000 */
[----:B------:R-:W2:Y:S01]  /*45a0*/  MUFU.EX2 R145, R240 ;  /* 0x000000f000917308 */ /* 0x000ea20000000800 */
        /* <DEDUP_REMOVED lines=24> */
[--C-:B-1----:R-:W-:Y:S01]  /*4730*/  FADD.FTZ R4, R12, -R2.reuse ;  /* 0x800000020c047221 */ /* 0x102fe20000010000 */
[----:B------:R-:W-:Y:S01]  /*4740*/  F2FP.PACK_AB R12, R152, R151 ;  /* 0x00000097980c723e */ /* 0x000fe200000000ff */
[----:B------:R-:W-:Y:S01]  /*4750*/  STS [R229+0x400], R20 ;  /* 0x00040014e5007388 */ /* 0x000fe20000000800 */
[--C-:B------:R-:W-:Y:S01]  /*4760*/  FADD.FTZ R25, R25, -R2.reuse ;  /* 0x8000000219197221 */ /* 0x100fe20000010000 */
[----:B------:R-:W1:Y:S01]  /*4770*/  MUFU.EX2 R139, R231 ;  /* 0x000000e7008b7308 */ /* 0x000e620000000800 */
        /* <DEDUP_REMOVED lines=9> */
[----:B--2---:R-:W-:Y:S01]  /*4810*/  F2FP.PACK_AB R3, R145, R159 ;  /* 0x0000009f9103723e */ /* 0x004fe200000000ff */
[----:B------:R-:W-:Y:S01]  /*4820*/  FADD.FTZ R28, R28, -R2 ;  /* 0x800000021c1c7221 */ /* 0x000fe20000010000 */
[----:B---3--:R-:W-:Y:S01]  /*4830*/  F2FP.PACK_AB R2, R140, R142 ;  /* 0x0000008e8c02723e */ /* 0x008fe200000000ff */
[----:B------:R-:W-:Y:S02]  /*4840*/  FMUL.FTZ R21, R154, R35 ;  /* 0x000000239a157220 */ /* 0x000fe40000410000 */
[----:B------:R-:W-:Y:S01]  /*4850*/  STS [R228+0x10880], R3 ;  /* 0x01088003e4007388 */ /* 0x000fe20000000800 */
[----:B------:R-:W-:Y:S02]  /*4860*/  FMUL.FTZ R19, R144, R19 ;  /* 0x0000001390137220 */ /* 0x000fe40000410000 */
[--C-:B-----5:R-:W-:Y:S01]  /*4870*/  FADD.FTZ R10, R10, -R0.reuse ;  /* 0x800000000a0a7221 */ /* 0x120fe20000010000 */
[----:B------:R2:W-:Y:S01]  /*4880*/  STS [R229+0x1400], R2 ;  /* 0x00140002e5007388 */ /* 0x0005e20000000800 */
[----:B------:R-:W-:Y:S01]  /*4890*/  MUFU.EX2 R35, R247 ;  /* 0x000000f700237308 */ /* 0x000fe20000000800 */
[----:B------:R-:W-:Y:S01]  /*48a0*/  F2FP.PACK_AB R19, R19, R5 ;  /* 0x000000051313723e */ /* 0x000fe200000000ff */
[--C-:B------:R-:W-:Y:S01]  /*48b0*/  FADD.FTZ R11, R11, -R0.reuse ;  /* 0x800000000b0b7221 */ /* 0x100fe20000010000 */
[----:B------:R-:W-:Y:S01]  /*48c0*/  F2FP.PACK_AB R5, R155, R158 ;  /* 0x0000009e9b05723e */ /* 0x000fe200000000ff */
[----:B-1----:R-:W-:Y:S01]  /*48d0*/  FMUL.FTZ R17, R139, R32 ;  /* 0x000000208b117220 */ /* 0x002fe20000410000 */
[----:B------:R-:W-:Y:S01]  /*48e0*/  F2FP.PACK_AB R32, R153, R139 ;  /* 0x0000008b9920723e */ /* 0x000fe200000000ff */
[----:B------:R-:W-:Y:S02]  /*48f0*/  FMUL.FTZ R10, R159, R10 ;  /* 0x0000000a9f0a7220 */ /* 0x000fe40000410000 */
[----:B------:R-:W-:Y:S01]  /*4900*/  FMUL.FTZ R11, R145, R11 ;  /* 0x0000000b910b7220 */ /* 0x000fe20000410000 */
[----:B------:R-:W-:Y:S01]  /*4910*/  F2FP.PACK_AB R22, R33, R17 ;  /* 0x000000112116723e */ /* 0x000fe200000000ff */
[----:B------:R-:W2:Y:S01]  /*4920*/  MUFU.EX2 R139, R243 ;  /* 0x000000f3008b7308 */ /* 0x000ea20000000800 */
[----:B------:R-:W-:Y:S01]  /*4930*/  F2FP.PACK_AB R17, R7, R6 ;  /* 0x000000060711723e */ /* 0x000fe200000000ff */
[----:B------:R-:W-:Y:S01]  /*4940*/  FMUL.FTZ R33, R149, R4 ;  /* 0x0000000495217220 */ /* 0x000fe20000410000 */
[----:B------:R-:W-:Y:S01]  /*4950*/  F2FP.PACK_AB R7, R150, R149 ;  /* 0x000000959607723e */ /* 0x000fe200000000ff */
[----:B------:R-:W-:Y:S01]  /*4960*/  FMUL.FTZ R34, R148, R34 ;  /* 0x0000002294227220 */ /* 0x000fe20000410000 */
[----:B------:R-:W-:Y:S01]  /*4970*/  F2FP.PACK_AB R4, R157, R156 ;  /* 0x0000009c9d04723e */ /* 0x000fe200000000ff */
[--C-:B------:R-:W-:Y:S02]  /*4980*/  FADD.FTZ R15, R15, -R0.reuse ;  /* 0x800000000f0f7221 */ /* 0x100fe40000010000 */
[----:B------:R-:W-:Y:S01]  /*4990*/  STS [R229+0x1000], R7 ;  /* 0x00100007e5007388 */ /* 0x000fe20000000800 */
[----:B------:R-:W-:Y:S01]  /*49a0*/  F2FP.PACK_AB R21, R21, R34 ;  /* 0x000000221515723e */ /* 0x000fe200000000ff */
[----:B------:R-:W-:Y:S02]  /*49b0*/  FMUL.FTZ R34, R151, R8 ;  /* 0x0000000897227220 */ /* 0x000fe40000410000 */
[----:B------:R-:W-:Y:S01]  /*49c0*/  STS [R228+0x11480], R133 ;  /* 0x01148085e4007388 */ /* 0x000fe20000000800 */
[----:B------:R-:W-:Y:S02]  /*49d0*/  FMUL.FTZ R6, R152, R9 ;  /* 0x0000000998067220 */ /* 0x000fe40000410000 */
        /* <DEDUP_REMOVED lines=9> */
[----:B--2---:R-:W-:Y:S01]  /*4a70*/  F2FP.PACK_AB R2, R138, R139 ;  /* 0x0000008b8a02723e */ /* 0x004fe200000000ff */
        /* <DEDUP_REMOVED lines=14> */
[----:B------:R-:W-:Y:S02]  /*4b60*/  FMUL.FTZ R30, R35, R30 ;  /* 0x0000001e231e7220 */ /* 0x000fe40000410000 */
[----:B------:R-:W-:Y:S01]  /*4b70*/  FMUL.FTZ R31, R227, R31 ;  /* 0x0000001fe31f7220 */ /* 0x000fe20000410000 */
[----:B------:R-:W-:Y:S01]  /*4b80*/  F2FP.PACK_AB R13, R13, R28 ;  /* 0x0000001c0d0d723e */ /* 0x000fe200000000ff */
[----:B------:R-:W-:Y:S01]  /*4b90*/  IMAD.SHL.U32 R0, R221, 0x2, RZ ;  /* 0x00000002dd007824 */ /* 0x000fe200078e00ff */
[----:B-1----:R-:W-:Y:S01]  /*4ba0*/  F2FP.PACK_AB R2, R227, R35 ;  /* 0x00000023e302723e */ /* 0x002fe200000000ff */
[----:B--2---:R-:W-:Y:S04]  /*4bb0*/  FMUL.FTZ R4, R140, R15 ;  /* 0x0000000f8c047220 */ /* 0x004fe80000410000 */
        /* <DEDUP_REMOVED lines=101> */
[----:B-12-4-:R-:W2:Y:S01]  /*5210*/  LDL.64 R238, [R1+0x10] ;  /* 0x0000100001ee7983 */ /* 0x016ea20000100a00 */
[----:B------:R-:W-:Y:S02]  /*5220*/  ULDC.64 UR6, c[0x0][0x208] ;  /* 0x0000820000067ab9 */ /* 0x000fe40000000a00 */
[----:B------:R-:W-:Y:S01]  /*5230*/  UIMAD.WIDE.U32 UR24, UR20, UR6, URZ ;  /* 0x00000006141872a5 */ /* 0x000fe2000f8e003f */
[----:B------:R-:W3:Y:S01]  /*5240*/  LDL.64 R162, [R1+0x28] ;  /* 0x0000280001a27983 */ /* 0x000ee20000100a00 */
[----:B------:R-:W-:Y:S03]  /*5250*/  USHF.R.S32.HI UR21, URZ, 0x1f, UR20 ;  /* 0x0000001f3f157899 */ /* 0x000fe60008011414 */
[----:B------:R-:W4:Y:S01]  /*5260*/  LDL R160, [R1+0x4] ;  /* 0x0000040001a07983 */ /* 0x000f220000100800 */
[----:B------:R-:W-:Y:S01]  /*5270*/  IMAD.U32 R9, RZ, RZ, UR24 ;  /* 0x00000018ff097e24 */ /* 0x000fe2000f8e00ff */
[----:B------:R-:W-:Y:S02]  /*5280*/  UIMAD UR21, UR21, UR6, URZ ;  /* 0x00000006151572a4 */ /* 0x000fe4000f8e023f */
[----:B------:R-:W5:Y:S02]  /*5290*/  LDL.64 R230, [R1+0x20] ;  /* 0x0000200001e67983 */ /* 0x000f640000100a00 */
[----:B------:R-:W-:Y:S02]  /*52a0*/  UIMAD UR21, UR20, UR7, UR21 ;  /* 0x00000007141572a4 */ /* 0x000fe4000f8e0215 */
[----:B------:R-:W3:Y:S01]  /*52b0*/  LDL R161, [R1] ;  /* 0x0000000001a17983 */ /* 0x000ee20000100800 */
[----:B------:R-:W-:Y:S02]  /*52c0*/  USHF.L.U32 UR7, UR20, 0x6, URZ ;  /* 0x0000000614077899 */ /* 0x000fe4000800063f */
[----:B------:R-:W-:Y:S01]  /*52d0*/  UIADD3 UR21, UR25, UR21, URZ ;  /* 0x0000001519157290 */ /* 0x000fe2000fffe03f */
[----:B------:R-:W5:Y:S01]  /*52e0*/  LDL.64 R232, [R1+0x8] ;  /* 0x0000080001e87983 */ /* 0x000f620000100a00 */
[----:B------:R-:W-:Y:S02]  /*52f0*/  USHF.R.S32.HI UR6, URZ, 0x1f, UR7 ;  /* 0x0000001f3f067899 */ /* 0x000fe40008011407 */
[----:B------:R-:W-:Y:S01]  /*5300*/  IMAD.U32 R7, RZ, RZ, UR7 ;  /* 0x00000007ff077e24 */ /* 0x000fe2000f8e00ff */
[----:B------:R-:W1:Y:S01]  /*5310*/  S2R R0, SR_CTAID.Y ;  /* 0x0000000000007919 */ /* 0x000e620000002600 */
        /* <DEDUP_REMOVED lines=33> */
.L_x_239:
        /* <DEDUP_REMOVED lines=241> */
.L_x_221:
[----:B------:R-:W-:Y:S05]  /*6440*/  @P1 EXIT ;  /* 0x000000000000194d */ /* 0x000fea0003800000 */
[----:B-1----:R-:W2:Y:S01]  /*6450*/  LDL.LU.64 R4, [R1+0x8] ;  /* 0x0000080001047983 */ /* 0x002ea20000300a00 */
[----:B------:R-:W-:Y:S01]  /*6460*/  MOV R2, 0x1 ;  /* 0x0000000100027802 */ /* 0x000fe20000000f00 */
[----:B------:R-:W-:Y:S02]  /*6470*/  UIMAD UR5, UR10, 0x3000, URZ ;  /* 0x000030000a0578a4 */ /* 0x000fe4000f8e023f */
[----:B------:R-:W1:Y:S04]  /*6480*/  S2R R0, SR_CTAID.Y ;  /* 0x0000000000007919 */ /* 0x000e680000002600 */
[----:B------:R-:W-:Y:S01]  /*6490*/  BAR.SYNC.DEFER_BLOCKING 0x1, 0x100 ;  /* 0x0044000000007b1d */ /* 0x000fe20000010000 */
[----:B------:R-:W-:Y:S01]  /*64a0*/  ISETP.NE.AND P1, PT, R2, c[0x0][0x338], PT ;  /* 0x0000ce0002007a0c */ /* 0x000fe20003f25270 */
[----:B------:R-:W-:-:S04]  /*64b0*/  USHF.R.S32.HI UR4, URZ, 0x1f, UR5 ;  /* 0x0000001f3f047899 */ /* 0x000fc80008011405 */
[----:B------:R-:W3:Y:S08]  /*64c0*/  S2R R11, SR_CTAID.Z ;  /* 0x00000000000b7919 */ /* 0x000ef00000002700 */
[----:B-1----:R-:W-:-:S05]  /*64d0*/  @P1 IMAD.HI.U32 R3, R0, c[0x0][0x33c], RZ ;  /* 0x0000cf0000031a27 */ /* 0x002fca00078e00ff */
[----:B------:R-:W-:Y:S02]  /*64e0*/  @P1 SHF.R.U32.HI R0, RZ, c[0x0][0x340], R3 ;  /* 0x0000d000ff001a19 */ /* 0x000fe40000011603 */
[----:B--2---:R-:W-:-:S04]  /*64f0*/  IADD3 R2, P0, R4, UR5, RZ ;  /* 0x0000000504027c10 */ /* 0x004fc8000ff1e0ff */
[----:B------:R-:W-:Y:S02]  /*6500*/  LEA.HI.X.SX32 R3, R4, UR4, 0x1, P0 ;  /* 0x0000000404037c11 */ /* 0x000fe400080f0eff */
[----:B------:R-:W-:-:S05]  /*6510*/  SHF.R.S32.HI R4, RZ, 0x1f, R0 ;  /* 0x0000001fff047819 */ /* 0x000fca0000011400 */
[C---:B------:R-:W-:Y:S02]  /*6520*/  IMAD R6, R4.reuse, c[0x0][0x328], RZ ;  /* 0x0000ca0004067a24 */ /* 0x040fe400078e02ff */
[----:B------:R-:W-:Y:S02]  /*6530*/  IMAD R7, R4, c[0x0][0x300], RZ ;  /* 0x0000c00004077a24 */ /* 0x000fe400078e02ff */
[----:B------:R-:W-:-:S04]  /*6540*/  IMAD.WIDE.U32 R4, R0, c[0x0][0x328], R2 ;  /* 0x0000ca0000047a25 */ /* 0x000fc800078e0002 */
[----:B------:R-:W-:-:S04]  /*6550*/  IMAD.WIDE.U32 R2, R0, c[0x0][0x300], R2 ;  /* 0x0000c00000027a25 */ /* 0x000fc800078e0002 */
[C---:B------:R-:W-:Y:S02]  /*6560*/  IMAD R6, R0.reuse, c[0x0][0x32c], R6 ;  /* 0x0000cb0000067a24 */ /* 0x040fe400078e0206 */
[----:B------:R-:W-:Y:S01]  /*6570*/  IMAD R0, R0, c[0x0][0x304], R7 ;  /* 0x0000c10000007a24 */ /* 0x000fe200078e0207 */
[----:B---3--:R-:W-:Y:S02]  /*6580*/  SHF.R.S32.HI R7, RZ, 0x1f, R11 ;  /* 0x0000001fff077819 */ /* 0x008fe4000001140b */
[----:B------:R-:W-:Y:S02]  /*6590*/  IADD3 R5, R5, R6, RZ ;  /* 0x0000000605057210 */ /* 0x000fe40007ffe0ff */
[----:B------:R-:W-:Y:S01]  /*65a0*/  IADD3 R3, R3, R0, RZ ;  /* 0x0000000003037210 */ /* 0x000fe20007ffe0ff */
[----:B------:R-:W-:Y:S02]  /*65b0*/  IMAD R10, R7, c[0x0][0x330], RZ ;  /* 0x0000cc00070a7a24 */ /* 0x000fe400078e02ff */
[----:B------:R-:W-:-:S04]  /*65c0*/  IMAD.WIDE.U32 R8, R11, c[0x0][0x330], R4 ;  /* 0x0000cc000b087a25 */ /* 0x000fc800078e0004 */
[----:B------:R-:W-:Y:S01]  /*65d0*/  IMAD R10, R11, c[0x0][0x334], R10 ;  /* 0x0000cd000b0a7a24 */ /* 0x000fe200078e020a */
[----:B------:R-:W-:Y:S01]  /*65e0*/  LEA R4, P1, R8, c[0x0][0x310], 0x2 ;  /* 0x0000c40008047a11 */ /* 0x000fe200078210ff */
[----:B------:R-:W-:Y:S02]  /*65f0*/  IMAD R0, R7, c[0x0][0x308], RZ ;  /* 0x0000c20007007a24 */ /* 0x000fe400078e02ff */
[----:B------:R-:W-:Y:S01]  /*6600*/  IMAD.WIDE.U32 R6, R11, c[0x0][0x308], R2 ;  /* 0x0000c2000b067a25 */ /* 0x000fe200078e0002 */
[----:B------:R-:W-:-:S03]  /*6610*/  IADD3 R10, R9, R10, RZ ;  /* 0x0000000a090a7210 */ /* 0x000fc60007ffe0ff */
[----:B------:R-:W-:Y:S01]  /*6620*/  IMAD R0, R11, c[0x0][0x30c], R0 ;  /* 0x0000c3000b007a24 */ /* 0x000fe200078e0200 */
[----:B------:R-:W-:Y:S02]  /*6630*/  LEA.HI.X R5, R8, c[0x0][0x314], R10, 0x2, P1 ;  /* 0x0000c50008057a11 */ /* 0x000fe400008f140a */
[C---:B------:R-:W-:Y:S02]  /*6640*/  LEA R2, P0, R6.reuse, c[0x0][0x2e8], 0x2 ;  /* 0x0000ba0006027a11 */ /* 0x040fe400078010ff */
[----:B------:R-:W-:Y:S01]  /*6650*/  IADD3 R0, R7, R0, RZ ;  /* 0x0000000007007210 */ /* 0x000fe20007ffe0ff */
[----:B------:R-:W-:Y:S03]  /*6660*/  RED.E.ADD.F32.FTZ.RN.STRONG.GPU [R4.64], R36 ;  /* 0x000000240400798e */ /* 0x000fe6000c10e796 */
[----:B------:R-:W-:Y:S01]  /*6670*/  LEA.HI.X R3, R6, c[0x0][0x2ec], R0, 0x2, P0 ;  /* 0x0000bb0006037a11 */ /* 0x000fe200000f1400 */
        /* <DEDUP_REMOVED lines=96> */
.L_x_241:
        /* <DEDUP_REMOVED lines=16> */
.L_x_1393:


//--------------------- .text._ZN7cutlass13device_kernelIN5flash19enable_sm80_to_sm89INS1_16FlashAttnBwdSm80INS1_25CollectiveMainloopBwdSm80ILi2ELi1EN4cute5tupleIJNS5_1CILi64EEENS7_ILi128EEENS7_ILi96EEEEEENS_6half_tEfNS_4arch4Sm80ELb0ELb1ELb0ELb0ELb1ELb0ELb0ELb0ELi2ELi2ELi4ELi2ELb1EEENS1_24CollectiveEpilogueBwdGQAISB_fSE_Li256ELb0ELb1EEENS1_19SingleTileSchedulerILb0ELb0ELb0ELi128EEEEEEEEEvNT_6ParamsE --------------------------
	.section	.text._ZN7cutlass13device_kernelIN5flash19enable_sm80_to_sm89INS1_16FlashAttnBwdSm80INS1_25CollectiveMainloopBwdSm80ILi2ELi1EN4cute5tupleIJNS5_1CILi64EEENS7_ILi128EEENS7_ILi96EEEEEENS_6half_tEfNS_4arch4Sm80ELb0ELb1ELb0ELb0ELb1ELb0ELb0ELb0ELi2ELi2ELi4ELi2ELb1EEENS1_24CollectiveEpilogueBwdGQAISB_fSE_Li256ELb0ELb1EEENS1_19SingleTileSchedulerILb0ELb0ELb0ELi128EEEEEEEEEvNT_6ParamsE,"ax",@progbits
	.sectioninfo	@"SHI_REGISTERS=255"
	.align	128
.text._ZN7cutlass13device_kernelIN5flash19enable_sm80_to_sm89INS1_16FlashAttnBwdSm80INS1_25CollectiveMainloopBwdSm80ILi2ELi1EN4cute5tupleIJNS5_1CILi64EEENS7_ILi128EEENS7_ILi96EEEEEENS_6half_tEfNS_4arch4Sm80ELb0ELb1ELb0ELb0ELb1ELb0ELb0ELb0ELi2ELi2ELi4ELi2ELb1EEENS1_24CollectiveEpilogueBwdGQAISB_fSE_Li256ELb0ELb1EEENS1_19SingleTileSchedulerILb0ELb0ELb0ELi128EEEEEEEEEvNT_6ParamsE:
        .type           _ZN7cutlass13device_kernelIN5flash19enable_sm80_to_sm89INS1_16FlashAttnBwdSm80INS1_25CollectiveMainloopBwdSm80ILi2ELi1EN4cute5tupleIJNS5_1CILi64EEENS7_ILi128EEENS7_ILi96EEEEEENS_6half_tEfNS_4arch4Sm80ELb0ELb1ELb0ELb0ELb1ELb0ELb0ELb0ELi2ELi2ELi4ELi2ELb1EEENS1_24CollectiveEpilogueBwdGQAISB_fSE_Li256ELb0ELb1EEENS1_19SingleTileSchedulerILb0ELb0ELb0ELi128EEEEEEEEEvNT_6ParamsE,@function
        .size           _ZN7cutlass13device_kernelIN5flash19enable_sm80_to_sm89INS1_16FlashAttnBwdSm80INS1_25CollectiveMainloopBwdSm80ILi2ELi1EN4cute5tupleIJNS5_1CILi64EEENS7_ILi128EEENS7_ILi96EEEEEENS_6half_tEfNS_4arch4Sm80ELb0ELb1ELb0ELb0ELb1ELb0ELb0ELb0ELi2ELi2ELi4ELi2ELb1EEENS1_24CollectiveEpilogueBwdGQAISB_fSE_Li256ELb0ELb1EEENS1_19SingleTileSchedulerILb0ELb0ELb0ELi128EEEEEEEEEvNT_6ParamsE,(.L_x_1394 - _ZN7cutlass13device_kernelIN5flash19enable_sm80_to_sm89INS1_16FlashAttnBwdSm80INS1_25CollectiveMainloopBwdSm80ILi2ELi1EN4cute5tupleIJNS5_1CILi64EEENS7_ILi128EEENS7_ILi96EEEEEENS_6half_tEfNS_4arch4Sm80ELb0ELb1ELb0ELb0ELb1ELb0ELb0ELb0ELi2ELi2ELi4ELi2ELb1EEENS1_24CollectiveEpilogueBwdGQAISB_fSE_Li256ELb0ELb1EEENS1_19SingleTileSchedulerILb0ELb0ELb0ELi128EEEEEEEEEvNT_6ParamsE)
        .other          _ZN7cutlass13device_kernelIN5flash19enable_sm80_to_sm89INS1_16FlashAttnBwdSm80INS1_25CollectiveMainloopBwdSm80ILi2ELi1EN4cute5tupleIJNS5_1CILi64EEENS7_ILi128EEENS7_ILi96EEEEEENS_6half_tEfNS_4arch4Sm80ELb0ELb1ELb0ELb0ELb1ELb0ELb0ELb0ELi2ELi2ELi4ELi2ELb1EEENS1_24CollectiveEpilogueBwdGQAISB_fSE_Li256ELb0ELb1EEENS1_19SingleTileSchedulerILb0ELb0ELb0ELi128EEEEEEEEEvNT_6ParamsE,@"STO_CUDA_ENTRY STV_DEFAULT"
_ZN7cutlass13device_kernelIN5flash19enable_sm80_to_sm89INS1_16FlashAttnBwdSm80INS1_25CollectiveMainloopBwdSm80ILi2ELi1EN4cute5tupleIJNS5_1CILi64EEENS7_ILi128EEENS7_ILi96EEEEEENS_6half_tEfNS_4arch4Sm80ELb0ELb1ELb0ELb0ELb1ELb0ELb0ELb0ELi2ELi2ELi4ELi2ELb1EEENS1_24CollectiveEpilogueBwdGQAISB_fSE_Li256ELb0ELb1EEENS1_19SingleTileSchedulerILb0ELb0ELb0ELi128EEEEEEEEEvNT_6ParamsE:
        /* <DEDUP_REMOVED lines=28> */
.L_x_242:
        /* <DEDUP_REMOVED lines=372> */
[C---:B------:R-:W-:Y:S01]  /*1900*/  @!P2 LEA R24, P3, R29.reuse, c[0x0][0x258], 0x2 ;  /* 0x000096001d18aa11 */ /* 0x040fe200078610ff */
        /* <DEDUP_REMOVED lines=56> */
[----:B------:R-:W-:Y:S01]  /*1c90*/  ULDC UR6, c[0x0][0x290] ;  /* 0x0000a40000067ab9 */ /* 0x000fe20000000800 */
[----:B------:R-:W-:Y:S01]  /*1ca0*/  SHF.R.S32.HI R3, RZ, 0x1f, R7 ;  /* 0x0000001fff037819 */ /* 0x000fe20000011407 */
[----:B------:R-:W-:Y:S01]  /*1cb0*/  UISETP.LE.AND UP3, UPT, UR26, UR20, UPT ;  /* 0x000000141a00728c */ /* 0x000fe2000bf63270 */
[C---:B------:R-:W-:Y:S01]  /*1cc0*/  LOP3.LUT P0, RZ, R2.reuse, 0x2, RZ, 0xc0, !PT ;  /* 0x0000000202ff7812 */ /* 0x040fe2000780c0ff */
[----:B------:R-:W-:Y:S01]  /*1cd0*/  IMAD.SHL.U32 R2, R2, 0x40, RZ ;  /* 0x0000004002027824 */ /* 0x000fe200078e00ff */
[----:B------:R-:W-:Y:S01]  /*1ce0*/  LOP3.LUT R0, R0, 0x1c0, RZ, 0xc0, !PT ;  /* 0x000001c000007812 */ /* 0x000fe200078ec0ff */
[----:B------:R-:W-:Y:S01]  /*1cf0*/  UISETP.GT.AND UP4, UPT, UR10, -0x1, UPT ;  /* 0xffffffff0a00788c */ /* 0x000fe2000bf84270 */
[----:B------:R-:W-:Y:S01]  /*1d00*/  LEA.HI R249, R3, R7, RZ, 0x2 ;  /* 0x0000000703f97211 */ /* 0x000fe200078f10ff */
[----:B------:R-:W-:Y:S01]  /*1d10*/  ULDC UR15, c[0x0][0x168] ;  /* 0x00005a00000f7ab9 */ /* 0x000fe20000000800 */
[----:B------:R-:W-:Y:S01]  /*1d20*/  SHF.R.S32.HI R3, RZ, 0x3, R9 ;  /* 0x00000003ff037819 */ /* 0x000fe20000011409 */
[----:B------:R-:W-:Y:S01]  /*1d30*/  ULOP3.LUT UR19, URZ, UR19, URZ, 0x33, !UPT ;  /* 0x000000133f137292 */ /* 0x000fe2000f8e333f */
[----:B------:R-:W-:Y:S01]  /*1d40*/  LOP3.LUT R4, R0, 0x30, R4, 0xf8, !PT ;  /* 0x0000003000047812 */ /* 0x000fe200078ef804 */
[----:B------:R-:W-:Y:S01]  /*1d50*/  ULOP3.LUT UR13, URZ, UR7, URZ, 0x33, !UPT ;  /* 0x000000073f0d7292 */ /* 0x000fe2000f8e333f */
[----:B------:R-:W-:Y:S01]  /*1d60*/  SHF.R.U32.HI R8, RZ, 0x3, R0 ;  /* 0x00000003ff087819 */ /* 0x000fe20000011600 */
[C---:B------:R-:W-:Y:S01]  /*1d70*/  IMAD R20, R3.reuse, 0x8, R5 ;  /* 0x0000000803147824 */ /* 0x040fe200078e0205 */
[----:B------:R-:W-:Y:S01]  /*1d80*/  LOP3.LUT R0, R2, 0xc0, RZ, 0xc0, !PT ;  /* 0x000000c002007812 */ /* 0x000fe200078ec0ff */
[----:B------:R-:W-:Y:S01]  /*1d90*/  IMAD R218, R3, 0x200, R27 ;  /* 0x0000020003da7824 */ /* 0x000fe200078e021b */
[--C-:B------:R-:W-:Y:S01]  /*1da0*/  LOP3.LUT R4, R4, 0x8, R28.reuse, 0xf8, !PT ;  /* 0x0000000804047812 */ /* 0x100fe200078ef81c */
[----:B------:R-:W-:Y:S01]  /*1db0*/  UIMAD UR20, UR11, UR6, URZ ;  /* 0x000000060b1472a4 */ /* 0x000fe2000f8e023f */
[----:B------:R-:W-:-:S02]  /*1dc0*/  LOP3.LUT R5, R0, 0x8, R28, 0xf8, !PT ;  /* 0x0000000800057812 */ /* 0x000fc400078ef81c */
        /* <DEDUP_REMOVED lines=77> */
[----:B------:R-:W-:Y:S01]  /*22a0*/  UMOV UR4, URZ ;  /* 0x0000003f00047c82 */ /* 0x000fe20008000000 */
[----:B------:R-:W-:Y:S01]  /*22b0*/  LOP3.LUT R0, R0, 0xc0, RZ, 0xc0, !PT ;  /* 0x000000c000007812 */ /* 0x000fe200078ec0ff */
[----:B------:R-:W-:Y:S01]  /*22c0*/  UMOV UR18, 0x1 ;  /* 0x0000000100127882 */ /* 0x000fe20000000000 */
[----:B------:R1:W-:Y:S01]  /*22d0*/  STL [R1+0xc], R4 ;  /* 0x00000c0401007387 */ /* 0x0003e20000100800 */
[C---:B------:R-:W-:Y:S01]  /*22e0*/  SEL R224, R225.reuse, 0xfffffff0, !P4 ;  /* 0xfffffff0e1e07807 */ /* 0x040fe20006000000 */
[----:B------:R-:W-:Y:S01]  /*22f0*/  USHF.L.U32 UR5, UR10, 0x7, URZ ;  /* 0x000000070a057899 */ /* 0x000fe2000800063f */
[----:B------:R-:W-:Y:S01]  /*2300*/  SEL R225, R225, 0xfffffff0, !P0 ;  /* 0xfffffff0e1e17807 */ /* 0x000fe20004000000 */
[----:B------:R2:W-:Y:S04]  /*2310*/  STL [R1+0x8], R3 ;  /* 0x0000080301007387 */ /* 0x0005e80000100800 */
        /* <DEDUP_REMOVED lines=39> */
[----:B-1----:R-:W-:Y:S01]  /*2590*/  IADD3 R0, R231, UR21, RZ ;  /* 0x00000015e7007c10 */ /* 0x002fe2000fffe0ff */
[----:B------:R-:W-:-:S04]  /*25a0*/  ULDC UR21, c[0x0][0x168] ;  /* 0x00005a0000157ab9 */ /* 0x000fc80000000800 */
[----:B------:R1:W-:Y:S02]  /*25b0*/  STL [R1+0x40], R0 ;  /* 0x0000400001007387 */ /* 0x0003e40000100800 */
[----:B-1----:R-:W-:-:S05]  /*25c0*/  IADD3 R0, R231, c[0x0][0x2a4], RZ ;  /* 0x0000a900e7007a10 */ /* 0x002fca0007ffe0ff */
[----:B---34-:R1:W-:Y:S02]  /*25d0*/  STL [R1+0x1c], R0 ;  /* 0x00001c0001007387 */ /* 0x0183e40000100800 */
.L_x_262:
        /* <DEDUP_REMOVED lines=113> */
.L_x_246:
[----:B------:R-:W-:Y:S04]  /*2cf0*/  MOV R2, 0x1 ;  /* 0x0000000100027802 */ /* 0x000fe80000000f00 */
[----:B------:R-:W-:Y:S11]  /*2d00*/  ISETP.NE.AND P1, PT, R2, c[0x0][0x2a8], PT ;  /* 0x0000aa0002007a0c */ /* 0x000ff60003f25270 */
[----:B------:R-:W-:Y:S02]  /*2d10*/  @!UPT UIADD3 URZ, URZ, URZ, URZ ;  /* 0x0000003f3f3ff290 */ /* 0x000fe4000fffe03f */
[----:B------:R-:W-:Y:S05]  /*2d20*/  @P1 IMAD.HI.U32 R2, R0, c[0x0][0x2ac], RZ ;  /* 0x0000ab0000021a27 */ /* 0x000fea00078e00ff */
[----:B------:R-:W-:Y:S02]  /*2d30*/  @P1 SHF.R.U32.HI R0, RZ, c[0x0][0x2b0], R2 ;  /* 0x0000ac00ff001a19 */ /* 0x000fe40000011602 */
.L_x_247:
[----:B------:R-:W-:Y:S05]  /*2d40*/  BSYNC B0 ;  /* 0x0000000000007941 */ /* 0x000fea0003800000 */
.L_x_245:
        /* <DEDUP_REMOVED lines=9> */
.L_x_244:
        /* <DEDUP_REMOVED lines=19> */
.L_x_250:
[----:B------:R-:W-:Y:S04]  /*2f10*/  MOV R132, 0x1 ;  /* 0x0000000100847802 */ /* 0x000fe80000000f00 */
[----:B------:R-:W-:Y:S11]  /*2f20*/  ISETP.NE.AND P1, PT, R132, c[0x0][0x2a8], PT ;  /* 0x0000aa0084007a0c */ /* 0x000ff60003f25270 */
[----:B------:R-:W-:Y:S02]  /*2f30*/  @!UPT UIADD3 URZ, URZ, URZ, URZ ;  /* 0x0000003f3f3ff290 */ /* 0x000fe4000fffe03f */
[----:B------:R-:W-:Y:S05]  /*2f40*/  @P1 IMAD.HI.U32 R132, R0, c[0x0][0x2ac], RZ ;  /* 0x0000ab0000841a27 */ /* 0x000fea00078e00ff */
[----:B------:R-:W-:Y:S02]  /*2f50*/  @P1 SHF.R.U32.HI R0, RZ, c[0x0][0x2b0], R132 ;  /* 0x0000ac00ff001a19 */ /* 0x000fe40000011684 */
.L_x_251:
[----:B------:R-:W-:Y:S05]  /*2f60*/  BSYNC B0 ;  /* 0x0000000000007941 */ /* 0x000fea0003800000 */
.L_x_249:
[----:B------:R-:W-:Y:S04]  /*2f70*/  IMAD.MOV.U32 R132, RZ, RZ, c[0x0][0x2a8] ;  /* 0x0000aa00ff847624 */ /* 0x000fe800078e00ff */
[----:B------:R-:W-:Y:S04]  /*2f80*/  IMAD R0, R0, R132, -UR5 ;  /* 0x8000000500007e24 */ /* 0x000fe8000f8e0284 */
[----:B------:R-:W-:Y:S05]  /*2f90*/  IMAD.IADD R0, R0, 0x1, -R251 ;  /* 0x0000000100007824 */ /* 0x000fea00078e0afb */
[----:B------:R-:W-:Y:S02]  /*2fa0*/  IADD3 R132, R0, c[0x0][0x2a8], RZ ;  /* 0x0000aa0000847a10 */ /* 0x000fe40007ffe0ff */
[----:B------:R-:W-:Y:S02]  /*2fb0*/  IMNMX R2, R2, R0, !PT ;  /* 0x0000000002027217 */ /* 0x000fe40007800200 */
[----:B------:R-:W-:Y:S02]  /*2fc0*/  IMNMX R149, R149, R132, PT ;  /* 0x0000008495957217 */ /* 0x000fe40003800200 */
.L_x_248:
        /* <DEDUP_REMOVED lines=19> */
.L_x_254:
[----:B------:R-:W-:Y:S04]  /*3100*/  MOV R133, 0x1 ;  /* 0x0000000100857802 */ /* 0x000fe80000000f00 */
[----:B------:R-:W-:Y:S11]  /*3110*/  ISETP.NE.AND P1, PT, R133, c[0x0][0x2a8], PT ;  /* 0x0000aa0085007a0c */ /* 0x000ff60003f25270 */
[----:B------:R-:W-:Y:S02]  /*3120*/  @!UPT UIADD3 URZ, URZ, URZ, URZ ;  /* 0x0000003f3f3ff290 */ /* 0x000fe4000fffe03f */
[----:B------:R-:W-:Y:S05]  /*3130*/  @P1 IMAD.HI.U32 R133, R132, c[0x0][0x2ac], RZ ;  /* 0x0000ab0084851a27 */ /* 0x000fea00078e00ff */
[----:B------:R-:W-:Y:S02]  /*3140*/  @P1 SHF.R.U32.HI R132, RZ, c[0x0][0x2b0], R133 ;  /* 0x0000ac00ff841a19 */ /* 0x000fe40000011685 */
.L_x_255:
[----:B------:R-:W-:Y:S05]  /*3150*/  BSYNC B0 ;  /* 0x0000000000007941 */ /* 0x000fea0003800000 */
.L_x_253:
[----:B------:R-:W-:Y:S04]  /*3160*/  IMAD.MOV.U32 R133, RZ, RZ, c[0x0][0x2a8] ;  /* 0x0000aa00ff857624 */ /* 0x000fe800078e00ff */
[----:B------:R-:W-:Y:S04]  /*3170*/  IMAD R132, R132, R133, -UR5 ;  /* 0x8000000584847e24 */ /* 0x000fe8000f8e0285 */
[----:B------:R-:W-:Y:S05]  /*3180*/  IMAD.IADD R132, R132, 0x1, -R251 ;  /* 0x0000000184847824 */ /* 0x000fea00078e0afb */
[----:B------:R-:W-:Y:S02]  /*3190*/  IADD3 R133, R132, c[0x0][0x2a8], RZ ;  /* 0x0000aa0084857a10 */ /* 0x000fe40007ffe0ff */
[----:B------:R-:W-:Y:S02]  /*31a0*/  IMNMX R0, R0, R132, !PT ;  /* 0x0000008400007217 */ /* 0x000fe40007800200 */
[----:B------:R-:W-:Y:S02]  /*31b0*/  IMNMX R148, R148, R133, PT ;  /* 0x0000008594947217 */ /* 0x000fe40003800200 */
.L_x_252:
        /* <DEDUP_REMOVED lines=19> */
.L_x_258:
[----:B------:R-:W-:Y:S04]  /*32f0*/  MOV R133, 0x1 ;  /* 0x0000000100857802 */ /* 0x000fe80000000f00 */
[----:B------:R-:W-:Y:S11]  /*3300*/  ISETP.NE.AND P0, PT, R133, c[0x0][0x2a8], PT ;  /* 0x0000aa0085007a0c */ /* 0x000ff60003f05270 */
[----:B------:R-:W-:Y:S02]  /*3310*/  @!UPT UIADD3 URZ, URZ, URZ, URZ ;  /* 0x0000003f3f3ff290 */ /* 0x000fe4000fffe03f */
[----:B------:R-:W-:Y:S05]  /*3320*/  @P0 IMAD.HI.U32 R133, R132, c[0x0][0x2ac], RZ ;  /* 0x0000ab0084850a27 */ /* 0x000fea00078e00ff */
[----:B------:R-:W-:Y:S02]  /*3330*/  @P0 SHF.R.U32.HI R132, RZ, c[0x0][0x2b0], R133 ;  /* 0x0000ac00ff840a19 */ /* 0x000fe40000011685 */
.L_x_259:
[----:B------:R-:W-:Y:S05]  /*3340*/  BSYNC B0 ;  /* 0x0000000000007941 */ /* 0x000fea0003800000 */
.L_x_257:
[----:B------:R-:W-:Y:S04]  /*3350*/  IMAD.MOV.U32 R133, RZ, RZ, c[0x0][0x2a8] ;  /* 0x0000aa00ff857624 */ /* 0x000fe800078e00ff */
[----:B------:R-:W-:Y:S04]  /*3360*/  IMAD R132, R132, R133, -UR5 ;  /* 0x8000000584847e24 */ /* 0x000fe8000f8e0285 */
[----:B------:R-:W-:Y:S05]  /*3370*/  IMAD.IADD R132, R132, 0x1, -R251 ;  /* 0x0000000184847824 */ /* 0x000fea00078e0afb */
[----:B------:R-:W-:Y:S02]  /*3380*/  IADD3 R133, R132, c[0x0][0x2a8], RZ ;  /* 0x0000aa0084857a10 */ /* 0x000fe40007ffe0ff */
[----:B------:R-:W-:Y:S02]  /*3390*/  IMNMX R3, R3, R132, !PT ;  /* 0x0000008403037217 */ /* 0x000fe40007800200 */
[----:B------:R-:W-:Y:S02]  /*33a0*/  IMNMX R150, R150, R133, PT ;  /* 0x0000008596967217 */ /* 0x000fe40003800200 */
.L_x_256:
        /* <DEDUP_REMOVED lines=63> */
.L_x_260:
        /* <DEDUP_REMOVED lines=481> */
.L_x_261:
        /* <DEDUP_REMOVED lines=241> */
.L_x_243:
[----:B------:R-:W-:Y:S05]  /*64c0*/  @P1 EXIT ;  /* 0x000000000000194d */ /* 0x000fea0003800000 */
[----:B-1----:R-:W2:Y:S01]  /*64d0*/  LDL.64 R4, [R1+0x10] ;  /* 0x0000100001047983 */ /* 0x002ea20000100a00 */
[----:B------:R-:W-:Y:S01]  /*64e0*/  IMAD.MOV.U32 R0, RZ, RZ, 0x1 ;  /* 0x00000001ff007424 */ /* 0x000fe200078e00ff */
[----:B------:R-:W-:Y:S01]  /*64f0*/  ULDC UR5, c[0x0][0x358] ;  /* 0x0000d60000057ab9 */ /* 0x000fe20000000800 */
[----:B------:R-:W-:Y:S01]  /*6500*/  BSSY B0, `(.L_x_263) ;  /* 0x000001f000007945 */ /* 0x000fe20003800000 */
[----:B------:R-:W1:Y:S01]  /*6510*/  S2R R2, SR_CTAID.Y ;  /* 0x0000000000027919 */ /* 0x000e620000002600 */
[----:B------:R-:W-:-:S03]  /*6520*/  UIMAD UR5, UR10, UR5, URZ ;  /* 0x000000050a0572a4 */ /* 0x000fc6000f8e023f */
[----:B------:R-:W-:Y:S01]  /*6530*/  BAR.SYNC.DEFER_BLOCKING 0x1, 0x100 ;  /* 0x0044000000007b1d */ /* 0x000fe20000010000 */
[----:B------:R-:W-:-:S05]  /*6540*/  ISETP.NE.AND P0, PT, R0, c[0x0][0x338], PT ;  /* 0x0000ce0000007a0c */ /* 0x000fca0003f05270 */
[----:B------:R-:W3:Y:S01]  /*6550*/  S2R R15, SR_CTAID.Z ;  /* 0x00000000000f7919 */ /* 0x000ee20000002700 */
[----:B------:R-:W-:Y:S02]  /*6560*/  ULDC UR4, c[0x0][0x2f4] ;  /* 0x0000bd0000047ab9 */ /* 0x000fe40000000800 */
[----:B------:R-:W-:-:S04]  /*6570*/  UIMAD UR5, UR5, UR4, URZ ;  /* 0x00000004050572a4 */ /* 0x000fc8000f8e023f */
[----:B------:R-:W-:Y:S01]  /*6580*/  USHF.R.S32.HI UR4, URZ, 0x1f, UR5 ;  /* 0x0000001f3f047899 */ /* 0x000fe20008011405 */
[----:B-1----:R-:W-:-:S04]  /*6590*/  @P0 IMAD.HI.U32 R0, R2, c[0x0][0x33c], RZ ;  /* 0x0000cf0002000a27 */ /* 0x002fc800078e00ff */
[----:B------:R-:W-:Y:S01]  /*65a0*/  IMAD.MOV.U32 R7, RZ, RZ, R2 ;  /* 0x000000ffff077224 */ /* 0x000fe200078e0002 */
[----:B------:R-:W-:-:S04]  /*65b0*/  @P0 SHF.R.U32.HI R7, RZ, c[0x0][0x340], R0 ;  /* 0x0000d000ff070a19 */ /* 0x000fc80000011600 */
[----:B------:R-:W-:Y:S01]  /*65c0*/  SHF.R.S32.HI R10, RZ, 0x1f, R7 ;  /* 0x0000001fff0a7819 */ /* 0x000fe20000011407 */
[----:B---3--:R-:W-:Y:S01]  /*65d0*/  IMAD R3, R15, c[0x0][0x2f4], RZ ;  /* 0x0000bd000f037a24 */ /* 0x008fe200078e02ff */
[----:B------:R-:W-:Y:S01]  /*65e0*/  SHF.R.S32.HI R16, RZ, 0x1f, R15 ;  /* 0x0000001fff107819 */ /* 0x000fe2000001140f */
[----:B------:R-:W-:-:S03]  /*65f0*/  IMAD.MOV R6, RZ, RZ, -R7 ;  /* 0x000000ffff067224 */ /* 0x000fc600078e0a07 */
[----:B------:R-:W-:Y:S01]  /*6600*/  SHF.R.S32.HI R14, RZ, 0x1f, R3 ;  /* 0x0000001fff0e7819 */ /* 0x000fe20000011403 */
[----:B------:R-:W-:Y:S01]  /*6610*/  IMAD R6, R6, c[0x0][0x338], R2 ;  /* 0x0000ce0006067a24 */ /* 0x000fe200078e0202 */
[----:B------:R-:W-:-:S04]  /*6620*/  IADD3 R0, P1, P0, R3, UR5, R7 ;  /* 0x0000000503007c10 */ /* 0x000fc8000f83e007 */
[----:B------:R-:W-:Y:S01]  /*6630*/  IADD3.X R14, R14, UR4, R10, P1, P0 ;  /* 0x000000040e0e7c10 */ /* 0x000fe20008fe040a */
[----:B------:R-:W-:-:S03]  /*6640*/  IMAD.SHL.U32 R11, R0, 0x4, RZ ;  /* 0x00000004000b7824 */ /* 0x000fc600078e00ff */
[----:B------:R-:W-:Y:S02]  /*6650*/  SHF.L.U64.HI R14, R0, 0x2, R14 ;  /* 0x00000002000e7819 */ /* 0x000fe4000001020e */
[----:B--2---:R-:W-:Y:S02]  /*6660*/  ISETP.NE.AND P1, PT, R4, RZ, PT ;  /* 0x000000ff0400720c */ /* 0x004fe40003f25270 */
[----:B------:R-:W-:-:S04]  /*6670*/  IADD3 R4, P0, R11, c[0x0][0x350], RZ ;  /* 0x0000d4000b047a10 */ /* 0x000fc80007f1e0ff */
[----:B------:R-:W-:-:S07]  /*6680*/  IADD3.X R5, R14, c[0x0][0x354], RZ, P0, !PT ;  /* 0x0000d5000e057a10 */ /* 0x000fce00007fe4ff */
[----:B------:R-:W-:Y:S05]  /*6690*/  @P1 BRA `(.L_x_264) ;  /* 0x0000005000001947 */ /* 0x000fea0003800000 */
.L_x_265:
[----:B------:R-:W2:Y:S01]  /*66a0*/  LDG.E.STRONG.GPU R0, [R4.64] ;  /* 0x0000001604007981 */ /* 0x000ea2000c1ef900 */
[----:B------:R-:W-:Y:S01]  /*66b0*/  YIELD ;  /* 0x0000000000007946 */ /* 0x000fe20003800000 */
[----:B--2---:R-:W-:Y:S01]  /*66c0*/  ISETP.NE.AND P0, PT, R0, R6, PT ;  /* 0x000000060000720c */ /* 0x004fe20003f05270 */
[----:B------:R-:W-:-:S12]  /*66d0*/  CCTL.IVALL ;  /* 0x00000000ff00798f */ /* 0x000fd80002000000 */
[----:B------:R-:W-:Y:S05]  /*66e0*/  @P0 BRA `(.L_x_265) ;  /* 0xffffffb000000947 */ /* 0x000fea000383ffff */
.L_x_264:
[----:B------:R-:W-:Y:S05]  /*66f0*/  BSYNC B0 ;  /* 0x0000000000007941 */ /* 0x000fea0003800000 */
.L_x_263:
[----:B------:R-:W-:Y:S01]  /*6700*/  MOV R17, 0xffffffff ;  /* 0xffffffff00117802 */ /* 0x000fe20000000f00 */
[----:B------:R-:W-:Y:S05]  /*6710*/  BRA.CONV ~URZ, `(.L_x_266) ;  /* 0x000000237f007947 */ /* 0x000fea000b800000 */
[----:B------:R-:W-:Y:S02]  /*6720*/  MOV R2, 0x6740 ;  /* 0x0000674000027802 */ /* 0x000fe40000000f00 */
[----:B------:R-:W-:Y:S05]  /*6730*/  CALL.REL.NOINC `($__internal_2_$__cuda_sm70_warpsync) ;  /* 0x00000a9000007944 */ /* 0x000fea0003c00000 */
.L_x_266:
[----:B------:R-:W2:Y:S01]  /*6740*/  LDL.LU.64 R2, [R1+0x10] ;  /* 0x0000100001027983 */ /* 0x000ea20000300a00 */
[----:B------:R-:W-:Y:S01]  /*6750*/  UIMAD UR5, UR10, 0x3000, URZ ;  /* 0x000030000a0578a4 */ /* 0x000fe2000f8e023f */
[----:B------:R-:W-:Y:S02]  /*6760*/  IMAD R0, R10, c[0x0][0x328], RZ ;  /* 0x0000ca000a007a24 */ /* 0x000fe400078e02ff */
[----:B------:R-:W-:Y:S01]  /*6770*/  IMAD R12, R16, c[0x0][0x330], RZ ;  /* 0x0000cc00100c7a24 */ /* 0x000fe200078e02ff */
[----:B------:R-:W-:Y:S01]  /*6780*/  USHF.R.S32.HI UR4, URZ, 0x1f, UR5 ;  /* 0x0000001f3f047899 */ /* 0x000fe20008011405 */
[----:B------:R-:W-:Y:S01]  /*6790*/  IMAD R0, R7, c[0x0][0x32c], R0 ;  /* 0x0000cb0007007a24 */ /* 0x000fe200078e0200 */
[----:B------:R-:W-:-:S06]  /*67a0*/  NOP ;  /* 0x0000000000007918 */ /* 0x000fcc0000000000 */
[----:B--2---:R-:W-:-:S04]  /*67b0*/  IADD3 R8, P0, R2, UR5, RZ ;  /* 0x0000000502087c10 */ /* 0x004fc8000ff1e0ff */
[----:B------:R-:W-:-:S05]  /*67c0*/  LEA.HI.X.SX32 R9, R2, UR4, 0x1, P0 ;  /* 0x0000000402097c11 */ /* 0x000fca00080f0eff */
[----:B------:R-:W-:-:S05]  /*67d0*/  IMAD.WIDE.U32 R2, R7, c[0x0][0x328], R8 ;  /* 0x0000ca0007027a25 */ /* 0x000fca00078e0008 */
[----:B------:R-:W-:Y:S01]  /*67e0*/  IADD3 R3, R3, R0, RZ ;  /* 0x0000000003037210 */ /* 0x000fe20007ffe0ff */
[----:B------:R-:W-:-:S04]  /*67f0*/  IMAD R0, R15, c[0x0][0x334], R12 ;  /* 0x0000cd000f007a24 */ /* 0x000fc800078e020c */
        /* <DEDUP_REMOVED lines=53> */
[----:B-1----:R-:W-:Y:S02]  /*6b50*/  MOV R2, 0x6b70 ;  /* 0x00006b7000027802 */ /* 0x002fe40000000f00 */
[----:B------:R-:W-:Y:S05]  /*6b60*/  CALL.REL.NOINC `($__internal_2_$__cuda_sm70_warpsync) ;  /* 0x0000066000007944 */ /* 0x000fea0003c00000 */
.L_x_267:
        /* <DEDUP_REMOVED lines=12> */
.L_x_269:
[----:B------:R-:W-:Y:S05]  /*6c30*/  BSYNC B0 ;  /* 0x0000000000007941 */ /* 0x000fea0003800000 */
.L_x_268:
[----:B--2---:R-:W-:Y:S01]  /*6c40*/  IADD3 R4, P0, R11, c[0x0][0x348], RZ ;  /* 0x0000d2000b047a10 */ /* 0x004fe20007f1e0ff */
[----:B------:R-:W-:Y:S03]  /*6c50*/  BSSY B0, `(.L_x_270) ;  /* 0x0000008000007945 */ /* 0x000fe60003800000 */
[----:B------:R-:W-:Y:S01]  /*6c60*/  IADD3.X R5, R14, c[0x0][0x34c], RZ, P0, !PT ;  /* 0x0000d3000e057a10 */ /* 0x000fe200007fe4ff */
[----:B------:R-:W-:Y:S05]  /*6c70*/  @P1 BRA `(.L_x_271) ;  /* 0x0000005000001947 */ /* 0x000fea0003800000 */
.L_x_272:
[----:B------:R-:W2:Y:S01]  /*6c80*/  LDG.E.STRONG.GPU R0, [R4.64] ;  /* 0x0000001604007981 */ /* 0x000ea2000c1ef900 */
[----:B------:R-:W-:Y:S01]  /*6c90*/  YIELD ;  /* 0x0000000000007946 */ /* 0x000fe20003800000 */
[----:B--2---:R-:W-:Y:S01]  /*6ca0*/  ISETP.NE.AND P0, PT, R0, R6, PT ;  /* 0x000000060000720c */ /* 0x004fe20003f05270 */
[----:B------:R-:W-:-:S12]  /*6cb0*/  CCTL.IVALL ;  /* 0x00000000ff00798f */ /* 0x000fd80002000000 */
[----:B------:R-:W-:Y:S05]  /*6cc0*/  @P0 BRA `(.L_x_272) ;  /* 0xffffffb000000947 */ /* 0x000fea000383ffff */
.L_x_271:
[----:B------:R-:W-:Y:S05]  /*6cd0*/  BSYNC B0 ;  /* 0x0000000000007941 */ /* 0x000fea0003800000 */
.L_x_270:
[----:B------:R-:W-:Y:S05]  /*6ce0*/  BRA.CONV ~URZ, `(.L_x_273) ;  /* 0x000000237f007947 */ /* 0x000fea000b800000 */
[----:B-1----:R-:W-:Y:S02]  /*6cf0*/  MOV R2, 0x6d10 ;  /* 0x00006d1000027802 */ /* 0x002fe40000000f00 */
[----:B------:R-:W-:Y:S05]  /*6d00*/  CALL.REL.NOINC `($__internal_2_$__cuda_sm70_warpsync) ;  /* 0x000004c000007944 */ /* 0x000fea0003c00000 */
.L_x_273:
[----:B-1----:R-:W-:Y:S01]  /*6d10*/  MOV R2, R8 ;  /* 0x0000000800027202 */ /* 0x002fe20000000f00 */
[----:B------:R-:W-:Y:S01]  /*6d20*/  IMAD R0, R10, c[0x0][0x300], RZ ;  /* 0x0000c0000a007a24 */ /* 0x000fe200078e02ff */
[----:B------:R-:W-:Y:S01]  /*6d30*/  MOV R3, R9 ;  /* 0x0000000900037202 */ /* 0x000fe20000000f00 */
[----:B------:R-:W-:Y:S01]  /*6d40*/  IMAD R6, R16, c[0x0][0x308], RZ ;  /* 0x0000c20010067a24 */ /* 0x000fe200078e02ff */
[----:B------:R-:W-:-:S06]  /*6d50*/  NOP ;  /* 0x0000000000007918 */ /* 0x000fcc0000000000 */
[----:B------:R-:W-:-:S04]  /*6d60*/  IMAD.WIDE.U32 R2, R7, c[0x0][0x300], R2 ;  /* 0x0000c00007027a25 */ /* 0x000fc800078e0002 */
[----:B------:R-:W-:-:S05]  /*6d70*/  IMAD R0, R7, c[0x0][0x304], R0 ;  /* 0x0000c10007007a24 */ /* 0x000fca00078e0200 */
        /* <DEDUP_REMOVED lines=57> */
.L_x_274:
        /* <DEDUP_REMOVED lines=12> */
        .weak           $__internal_2_$__cuda_sm70_warpsync
        .type           $__internal_2_$__cuda_sm70_warpsync,@function
        .size           $__internal_2_$__cuda_sm70_warpsync,(.L_x_1394 - $__internal_2_$__cuda_sm70_warpsync)
$__internal_2_$__cuda_sm70_warpsync:
[----:B------:R-:W-:Y:S01]  /*71d0*/  MOV R3, 0x0 ;  /* 0x0000000000037802 */ /* 0x000fe20000000f00 */
[----:B------:R-:W-:Y:S04]  /*71e0*/  WARPSYNC R17 ;  /* 0x0000001100007348 */ /* 0x000fe80003800000 */
[----:B------:R-:W-:Y:S05]  /*71f0*/  RET.REL.NODEC R2 `(_ZN7cutlass13device_kernelIN5flash19enable_sm80_to_sm89INS1_16FlashAttnBwdSm80INS1_25CollectiveMainloopBwdSm80ILi2ELi1EN4cute5tupleIJNS5_1CILi64EEENS7_ILi128EEENS7_ILi96EEEEEENS_6half_tEfNS_4arch4Sm80ELb0ELb1ELb0ELb0ELb1ELb0ELb0ELb0ELi2ELi2ELi4ELi2ELb1EEENS1_24CollectiveEpilogueBwdGQAISB_fSE_Li256ELb0ELb1EEENS1_19SingleTileSchedulerILb0ELb0ELb0ELi128EEEEEEEEEvNT_6ParamsE) ;  /* 0xffff8e0002007950 */ /* 0x000fea0003c3ffff */
.L_x_275:
        /* <DEDUP_REMOVED lines=16> */
.L_x_1394:


//--------------------- .text._ZN7cutlass13device_kernelIN5flash19enable_sm80_to_sm89INS1_16FlashAttnBwdSm80INS1_25CollectiveMainloopBwdSm80ILi2ELi1EN4cute5tupleIJNS5_1CILi64EEENS7_ILi128EEENS7_ILi96EEEEEENS_6half_tEfNS_4arch4Sm80ELb0ELb1ELb0ELb1ELb0ELb0ELb0ELb0ELi2ELi2ELi4ELi2ELb1EEENS1_21CollectiveEpilogueBwdISB_SC_SE_Li256ELb1ELb0ELi2EEENS1_19SingleTileSchedulerILb1ELb0ELb0ELi128EEEEEEEEEvNT_6ParamsE --------------------------
	.section	.text._ZN7cutlass13device_kernelIN5flash19enable_sm80_to_sm89INS1_16FlashAttnBwdSm80INS1_25CollectiveMainloopBwdSm80ILi2ELi1EN4cute5tupleIJNS5_1CILi64EEENS7_ILi128EEENS7_ILi96EEEEEENS_6half_tEfNS_4arch4Sm80ELb0ELb1ELb0ELb1ELb0ELb0ELb0ELb0ELi2ELi2ELi4ELi2ELb1EEENS1_21CollectiveEpilogueBwdISB_SC_SE_Li256ELb1ELb0ELi2EEENS1_19SingleTileSchedulerILb1ELb0ELb0ELi128EEEEEEEEEvNT_6ParamsE,"ax",@progbits
	.sectioninfo	@"SHI_REGISTERS=255"
	.align	128
.text._ZN7cutlass13device_kernelIN5flash19enable_sm80_to_sm89INS1_16FlashAttnBwdSm80INS1_25CollectiveMainloopBwdSm80ILi2ELi1EN4cute5tupleIJNS5_1CILi64EEENS7_ILi128EEENS7_ILi96EEEEEENS_6half_tEfNS_4arch4Sm80ELb0ELb1ELb0ELb1ELb0ELb0ELb0ELb0ELi2ELi2ELi4ELi2ELb1EEENS1_21CollectiveEpilogueBwdISB_SC_SE_Li256ELb1ELb0ELi2EEENS1_19SingleTileSchedulerILb1ELb0ELb0ELi128EEEEEEEEEvNT_6ParamsE:
        .type           _ZN7cutlass13device_kernelIN5flash19enable_sm80_to_sm89INS1_16FlashAttnBwdSm80INS1_25CollectiveMainloopBwdSm80ILi2ELi1EN4cute5tupleIJNS5_1CILi64EEENS7_ILi128EEENS7_ILi96EEEEEENS_6half_tEfNS_4arch4Sm80ELb0ELb1ELb0ELb1ELb0ELb0ELb0ELb0ELi2ELi2ELi4ELi2ELb1EEENS1_21CollectiveEpilogueBwdISB_SC_SE_Li256ELb1ELb0ELi2EEENS1_19SingleTileSchedulerILb1ELb0ELb0ELi128EEEEEEEEEvNT_6ParamsE,@function
        .size           _ZN7cutlass13device_kernelIN5flash19enable_sm80_to_sm89INS1_16FlashAttnBwdSm80INS1_25CollectiveMainloopBwdSm80ILi2ELi1EN4cute5tupleIJNS5_1CILi64EEENS7_ILi128EEENS7_ILi96EEEEEENS_6half_tEfNS_4arch4Sm80ELb0ELb1ELb0ELb1ELb0ELb0ELb0ELb0ELi2ELi2ELi4ELi2ELb1EEENS1_21CollectiveEpilogueBwdISB_SC_SE_Li256ELb1ELb0ELi2EEENS1_19SingleTileSchedulerILb1ELb0ELb0ELi128EEEEEEEEEvNT_6ParamsE,(.L_x_1396 - _ZN7cutlass13device_kernelIN5flash19enable_sm80_to_sm89INS1_16FlashAttnBwdSm80INS1_25CollectiveMainloopBwdSm80ILi2ELi1EN4cute5tupleIJNS5_1CILi64EEENS7_ILi128EEENS7_ILi96EEEEEENS_6half_tEfNS_4arch4Sm80ELb0ELb1ELb0ELb1ELb0ELb0ELb0ELb0ELi2ELi2ELi4ELi2ELb1EEENS1_21CollectiveEpilogueBwdISB_SC_SE_Li256ELb1ELb0ELi2EEENS1_19SingleTileSchedulerILb1ELb0ELb0ELi128EEEEEEEEEvNT_6ParamsE)
        .other          _ZN7cutlass13device_kernelIN5flash19enable_sm80_to_sm89INS1_16FlashAttnBwdSm80INS1_25CollectiveMainloopBwdSm80ILi2ELi1EN4cute5tupleIJNS5_1CILi64EEENS7_ILi128EEENS7_ILi96EEEEEENS_6half_tEfNS_4arch4Sm80ELb0ELb1ELb0ELb1ELb0ELb0ELb0ELb0ELi2ELi2ELi4ELi2ELb1EEENS1_21CollectiveEpilogueBwdISB_SC_SE_Li256ELb1ELb0ELi2EEENS1_19SingleTileSchedulerILb1ELb0ELb0ELi128EEEEEEEEEvNT_6ParamsE,@"STO_CUDA_ENTRY STV_DEFAULT"
_ZN7cutlass13device_kernelIN5flash19enable_sm80_to_sm89INS1_16FlashAttnBwdSm80INS1_25CollectiveMainloopBwdSm80ILi2ELi1EN4cute5tupleIJNS5_1CILi64EEENS7_ILi128EEENS7_ILi96EEEEEENS_6half_tEfNS_4arch4Sm80ELb0ELb1ELb0ELb1ELb0ELb0ELb0ELb0ELi2ELi2ELi4ELi2ELb1EEENS1_21CollectiveEpilogueBwdISB_SC_SE_Li256ELb1ELb0ELi2EEENS1_19SingleTileSchedulerILb1ELb0ELb0ELi128EEEEEEEEEvNT_6ParamsE:
[----:B------:R-:W-:Y:S02]  /*0000*/  MOV R1, c[0x0][0x28] ;  /* 0x00000a0000017a02 */ /* 0x000fe40000000f00 */
[----:B------:R-:W1:Y:S01]  /*0010*/  S2R R85, SR_TID.X ;  /* 0x0000000000557919 */ /* 0x000e620000002100 */
[----:B------:R-:W-:Y:S01]  /*0020*/  IMAD.MOV.U32 R9, RZ, RZ, 0x4 ;  /* 0x00000004ff097424 */ /* 0x000fe200078e00ff */
[----:B------:R-:W2:Y:S01]  /*0030*/  S2UR UR5, SR_CTAID.X ;  /* 0x00000000000579c3 */ /* 0x000ea20000002500 */
[----:B------:R-:W-:Y:S01]  /*0040*/  ULDC.64 UR12, c[0x0][0x118] ;  /* 0x00004600000c7ab9 */ /* 0x000fe20000000a00 */
[----:B------:R-:W3:Y:S01]  /*0050*/  S2R R5, SR_CTAID.Z ;  /* 0x0000000000057919 */ /* 0x000ee20000002700 */
[----:B------:R-:W-:-:S03]  /*0060*/  IADD3 R1, R1, -0x50, RZ ;  /* 0xffffffb001017810 */ /* 0x000fc60007ffe0ff */
[----:B------:R-:W4:Y:S01]  /*0070*/  S2R R35, SR_CTAID.Y ;  /* 0x0000000000237919 */ /* 0x000f220000002600 */
[----:B-1----:R-:W-:Y:S01]  /*0080*/  SHF.R.U32.HI R0, RZ, 0x5, R85 ;  /* 0x00000005ff007819 */ /* 0x002fe20000011655 */
[----:B---3--:R-:W-:-:S05]  /*0090*/  IMAD.WIDE R2, R5, R9, c[0x0][0x3c0] ;  /* 0x0000f00005027625 */ /* 0x008fca00078e0209 */
[----:B------:R-:W1:Y:S02]  /*00a0*/  SHFL.IDX PT, R0, R0, RZ, 0x1f ;  /* 0x00001fff00007589 */ /* 0x000e6400000e0000 */
[----:B-1----:R-:W-:-:S13]  /*00b0*/  ISETP.NE.AND P0, PT, R0, RZ, PT ;  /* 0x000000ff0000720c */ /* 0x002fda0003f05270 */
[----:B------:R-:W-:Y:S05]  /*00c0*/  @!P0 BRA `(.L_x_276) ;  /* 0x0000013000008947 */ /* 0x000fea0003800000 */
[----:B--2-4-:R-:W-:-:S04]  /*00d0*/  ISETP.NE.U32.AND P0, PT, RZ, c[0x0][0x3c0], PT ;  /* 0x0000f000ff007a0c */ /* 0x014fc80003f05070 */
[----:B------:R-:W-:-:S13]  /*00e0*/  ISETP.NE.AND.EX P0, PT, RZ, c[0x0][0x3c4], PT, P0 ;  /* 0x0000f100ff007a0c */ /* 0x000fda0003f05300 */
[----:B------:R-:W-:Y:S05]  /*00f0*/  @!P0 BRA `(.L_x_277) ;  /* 0x0000002000008947 */ /* 0x000fea0003800000 */
[----:B------:R1:W5:Y:S01]  /*0100*/  LDG.E R0, [R2.64] ;  /* 0x0000000c02007981 */ /* 0x000362000c1e1900 */
[----:B------:R-:W-:Y:S05]  /*0110*/  BRA `(.L_x_278) ;  /* 0x0000009000007947 */ /* 0x000fea0003800000 */
.L_x_277:
        /* <DEDUP_REMOVED lines=8> */
.L_x_279:
[----:B------:R-:W-:Y:S02]  /*01a0*/  MOV R0, c[0x0][0x3a4] ;  /* 0x0000e90000007a02 */ /* 0x000fe40000000f00 */
.L_x_278:
[----:B------:R-:W-:-:S06]  /*01b0*/  USHF.L.U32 UR10, UR5, 0x7, URZ ;  /* 0x00000007050a7899 */ /* 0x000fcc000800063f */
[----:B-----5:R-:W-:-:S04]  /*01c0*/  ISETP.LE.AND P0, PT, R0, UR10, PT ;  /* 0x0000000a00007c0c */ /* 0x020fc8000bf03270 */
[----:B------:R-:W-:-:S05]  /*01d0*/  SEL R0, R5, 0xffffffff, !P0 ;  /* 0xffffffff05007807 */ /* 0x000fca0004000000 */
[----:B------:R2:W-:Y:S01]  /*01e0*/  STL [R1+0x48], R0 ;  /* 0x0000480001007387 */ /* 0x0005e20000100800 */
[----:B------:R-:W-:Y:S05]  /*01f0*/  BRA `(.L_x_280) ;  /* 0x0000012000007947 */ /* 0x000fea0003800000 */
.L_x_276:
[----:B--2-4-:R-:W-:-:S04]  /*0200*/  ISETP.NE.U32.AND P0, PT, RZ, c[0x0][0x3c0], PT ;  /* 0x0000f000ff007a0c */ /* 0x014fc80003f05070 */
[----:B------:R-:W-:-:S13]  /*0210*/  ISETP.NE.AND.EX P0, PT, RZ, c[0x0][0x3c4], PT, P0 ;  /* 0x0000f100ff007a0c */ /* 0x000fda0003f05300 */
[----:B------:R-:W-:Y:S05]  /*0220*/  @!P0 BRA `(.L_x_281) ;  /* 0x0000002000008947 */ /* 0x000fea0003800000 */
[----:B------:R1:W5:Y:S01]  /*0230*/  LDG.E R0, [R2.64] ;  /* 0x0000000c02007981 */ /* 0x000362000c1e1900 */
[----:B------:R-:W-:Y:S05]  /*0240*/  BRA `(.L_x_282) ;  /* 0x0000009000007947 */ /* 0x000fea0003800000 */
.L_x_281:
        /* <DEDUP_REMOVED lines=8> */
.L_x_283:
[----:B------:R-:W-:Y:S02]  /*02d0*/  MOV R0, c[0x0][0x3a4] ;  /* 0x0000e90000007a02 */ /* 0x000fe40000000f00 */
.L_x_282:
[----:B------:R-:W-:-:S06]  /*02e0*/  USHF.L.U32 UR10, UR5, 0x7, URZ ;  /* 0x00000007050a7899 */ /* 0x000fcc000800063f */
[----:B-----5:R-:W-:-:S04]  /*02f0*/  ISETP.LE.AND P0, PT, R0, UR10, PT ;  /* 0x0000000a00007c0c */ /* 0x020fc8000bf03270 */
[----:B------:R-:W-:-:S05]  /*0300*/  SEL R0, R5, 0xffffffff, !P0 ;  /* 0xffffffff05007807 */ /* 0x000fca0004000000 */
[----:B------:R2:W-:Y:S04]  /*0310*/  STL [R1+0x48], R0 ;  /* 0x0000480001007387 */ /* 0x0005e80000100800 */
.L_x_280:
[----:B------:R-:W3:Y:S02]  /*0320*/  LDL R87, [R1+0x48] ;  /* 0x0000480001577983 */ /* 0x000ee40000100800 */
[----:B---3--:R-:W-:-:S13]  /*0330*/  ISETP.GE.AND P0, PT, R87, RZ, PT ;  /* 0x000000ff5700720c */ /* 0x008fda0003f06270 */
[----:B------:R-:W-:Y:S05]  /*0340*/  @!P0 EXIT ;  /* 0x000000000000894d */ /* 0x000fea0003800000 */
[----:B------:R-:W-:Y:S01]  /*0350*/  ISETP.NE.U32.AND P1, PT, RZ, c[0x0][0x2d8], PT ;  /* 0x0000b600ff007a0c */ /* 0x000fe20003f25070 */
[----:B------:R-:W-:Y:S01]  /*0360*/  IMAD.WIDE R6, R87, R9, c[0x0][0x2c8] ;  /* 0x0000b20057067625 */ /* 0x000fe200078e0209 */
[----:B------:R-:W-:Y:S02]  /*0370*/  ISETP.NE.U32.AND P0, PT, RZ, c[0x0][0x2c8], PT ;  /* 0x0000b200ff007a0c */ /* 0x000fe40003f05070 */
[----:B------:R-:W-:Y:S02]  /*0380*/  ISETP.NE.AND.EX P1, PT, RZ, c[0x0][0x2dc], PT, P1 ;  /* 0x0000b700ff007a0c */ /* 0x000fe40003f25310 */
[----:B------:R-:W-:Y:S02]  /*0390*/  ISETP.NE.AND.EX P0, PT, RZ, c[0x0][0x2cc], PT, P0 ;  /* 0x0000b300ff007a0c */ /* 0x000fe40003f05300 */
[----:B------:R-:W-:-:S09]  /*03a0*/  ISETP.NE.U32.AND P3, PT, RZ, c[0x0][0x2d0], PT ;  /* 0x0000b400ff007a0c */ /* 0x000fd20003f65070 */
[----:B-1----:R-:W-:Y:S02]  /*03b0*/  @P1 IMAD.WIDE R2, R87, R9, c[0x0][0x2d8] ;  /* 0x0000b60057021625 */ /* 0x002fe400078e0209 */
[----:B--2---:R-:W2:Y:S01]  /*03c0*/  @P0 LDG.E R0, [R6.64] ;  /* 0x0000000c06000981 */ /* 0x004ea2000c1e1900 */
[----:B------:R-:W-:-:S03]  /*03d0*/  ISETP.NE.AND.EX P3, PT, RZ, c[0x0][0x2d4], PT, P3 ;  /* 0x0000b500ff007a0c */ /* 0x000fc60003f65330 */
[----:B------:R-:W3:Y:S01]  /*03e0*/  @P1 LDG.E R2, [R2.64] ;  /* 0x0000000c02021981 */ /* 0x000ee2000c1e1900 */
[----:B------:R-:W-:Y:S02]  /*03f0*/  IMAD.MOV.U32 R8, RZ, RZ, RZ ;  /* 0x000000ffff087224 */ /* 0x000fe400078e00ff */
[----:B------:R-:W-:Y:S02]  /*0400*/  IMAD.MOV.U32 R12, RZ, RZ, RZ ;  /* 0x000000ffff0c7224 */ /* 0x000fe400078e00ff */
[----:B------:R-:W-:Y:S02]  /*0410*/  IMAD.WIDE R4, R87, R9, c[0x0][0x2d0] ;  /* 0x0000b40057047625 */ /* 0x000fe400078e0209 */
[----:B------:R1:W5:Y:S04]  /*0420*/  @P0 LDG.E R8, [R6.64] ;  /* 0x0000000c06080981 */ /* 0x000368000c1e1900 */
[----:B------:R1:W5:Y:S01]  /*0430*/  @P3 LDG.E R12, [R4.64] ;  /* 0x0000000c040c3981 */ /* 0x000362000c1e1900 */
[----:B------:R-:W-:-:S02]  /*0440*/  ULDC UR9, c[0x0][0x168] ;  /* 0x00005a0000097ab9 */ /* 0x000fc40000000800 */
[----:B------:R-:W-:Y:S01]  /*0450*/  ULDC UR17, c[0x0][0x198] ;  /* 0x0000660000117ab9 */ /* 0x000fe20000000800 */
[----:B------:R-:W-:Y:S02]  /*0460*/  IMAD.MOV.U32 R16, RZ, RZ, RZ ;  /* 0x000000ffff107224 */ /* 0x000fe400078e00ff */
[----:B--2---:R-:W-:Y:S01]  /*0470*/  @P0 IMAD R0, R87, 0x40, R0 ;  /* 0x0000004057000824 */ /* 0x004fe200078e0200 */
[----:B---3--:R2:W3:Y:S04]  /*0480*/  @P1 R2UR UR9, R2 ;  /* 0x00000000020913c2 */ /* 0x0084e800000e0000 */
[----:B--2---:R-:W-:-:S04]  /*0490*/  @P0 SHF.R.S32.HI R2, RZ, 0x1f, R0 ;  /* 0x0000001fff020819 */ /* 0x004fc80000011400 */
[----:B------:R-:W-:-:S04]  /*04a0*/  @P0 LEA.HI R0, R2, R0, RZ, 0x6 ;  /* 0x0000000002000211 */ /* 0x000fc800078f30ff */
[----:B------:R-:W-:Y:S01]  /*04b0*/  @P0 LOP3.LUT R16, R0, 0xffffffc0, RZ, 0xc0, !PT ;  /* 0xffffffc000100812 */ /* 0x000fe200078ec0ff */
[----:B------:R-:W-:Y:S05]  /*04c0*/  @P1 BRA `(.L_x_284) ;  /* 0x0000006000001947 */ /* 0x000fea0003800000 */
[----:B-1-3--:R-:W-:Y:S05]  /*04d0*/  @!P0 BRA `(.L_x_284) ;  /* 0x0000005000008947 */ /* 0x00afea0003800000 */
[----:B------:R-:W2:Y:S04]  /*04e0*/  LDG.E R2, [R6.64] ;  /* 0x0000000c06027981 */ /* 0x000ea8000c1e1900 */
[----:B------:R-:W3:Y:S01]  /*04f0*/  LDG.E R0, [R6.64+0x4] ;  /* 0x0000040c06007981 */ /* 0x000ee2000c1e1900 */
[----:B--2---:R-:W1:Y:S08]  /*0500*/  R2UR UR9, R2 ;  /* 0x00000000020973c2 */ /* 0x004e7000000e0000 */
[----:B---3--:R-:W1:Y:S02]  /*0510*/  R2UR UR4, R0 ;  /* 0x00000000000473c2 */ /* 0x008e6400000e0000 */
[----:B-1----:R-:W-:-:S06]  /*0520*/  UIADD3 UR9, -UR9, UR4, URZ ;  /* 0x0000000409097290 */ /* 0x002fcc000fffe13f */
.L_x_284:
[----:B-1-3--:R-:W-:-:S04]  /*0530*/  ISETP.NE.U32.AND P1, PT, RZ, c[0x0][0x2e0], PT ;  /* 0x0000b800ff007a0c */ /* 0x00afc80003f25070 */
[----:B------:R-:W-:-:S13]  /*0540*/  ISETP.NE.AND.EX P1, PT, RZ, c[0x0][0x2e4], PT, P1 ;  /* 0x0000b900ff007a0c */ /* 0x000fda0003f25310 */
[----:B------:R-:W-:Y:S05]  /*0550*/  @!P1 BRA `(.L_x_285) ;  /* 0x0000004000009947 */ /* 0x000fea0003800000 */
[----:B------:R-:W-:-:S05]  /*0560*/  IMAD.WIDE R2, R87, R9, c[0x0][0x2e0] ;  /* 0x0000b80057027625 */ /* 0x000fca00078e0209 */
[----:B------:R-:W2:Y:S02]  /*0570*/  LDG.E R0, [R2.64] ;  /* 0x0000000c02007981 */ /* 0x000ea4000c1e1900 */
[----:B--2---:R1:W2:Y:S02]  /*0580*/  R2UR UR17, R0 ;  /* 0x00000000001173c2 */ /* 0x0042a400000e0000 */
[----:B-12---:R-:W-:Y:S05]  /*0590*/  BRA `(.L_x_286) ;  /* 0x0000006000007947 */ /* 0x006fea0003800000 */
.L_x_285:
[----:B------:R-:W-:Y:S05]  /*05a0*/  @!P3 BRA `(.L_x_286) ;  /* 0x000000500000b947 */ /* 0x000fea0003800000 */
[----:B------:R-:W2:Y:S04]  /*05b0*/  LDG.E R2, [R4.64] ;  /* 0x0000000c04027981 */ /* 0x000ea8000c1e1900 */
[----:B------:R-:W3:Y:S01]  /*05c0*/  LDG.E R0, [R4.64+0x4] ;  /* 0x0000040c04007981 */ /* 0x000ee2000c1e1900 */
[----:B--2---:R-:W1:Y:S08]  /*05d0*/  R2UR UR17, R2 ;  /* 0x00000000021173c2 */ /* 0x004e7000000e0000 */
[----:B---3--:R-:W1:Y:S02]  /*05e0*/  R2UR UR4, R0 ;  /* 0x00000000000473c2 */ /* 0x008e6400000e0000 */
[----:B-1----:R-:W-:-:S06]  /*05f0*/  UIADD3 UR17, -UR17, UR4, URZ ;  /* 0x0000000411117290 */ /* 0x002fcc000fffe13f */
.L_x_286:
[----:B------:R-:W-:Y:S01]  /*0600*/  UIADD3 UR6, UR9, 0x3f, URZ ;  /* 0x0000003f09067890 */ /* 0x000fe2000fffe03f */
[----:B------:R-:W-:-:S03]  /*0610*/  ISETP.LE.AND P1, PT, RZ, UR5, PT ;  /* 0x00000005ff007c0c */ /* 0x000fc6000bf23270 */
[----:B------:R-:W-:-:S04]  /*0620*/  USHF.R.S32.HI UR4, URZ, 0x1f, UR6 ;  /* 0x0000001f3f047899 */ /* 0x000fc80008011406 */
[----:B------:R-:W-:-:S04]  /*0630*/  ULEA.HI UR4, UR4, UR6, URZ, 0x6 ;  /* 0x0000000604047291 */ /* 0x000fc8000f8f303f */
[----:B------:R-:W-:Y:S02]  /*0640*/  USHF.R.S32.HI UR8, URZ, 0x6, UR4 ;  /* 0x000000063f087899 */ /* 0x000fe40008011404 */
[----:B------:R-:W-:Y:S05]  /*0650*/  @!P1 BRA `(.L_x_287) ;  /* 0x0000009000009947 */ /* 0x000fea0003800000 */
[----:B------:R-:W-:Y:S02]  /*0660*/  UIADD3 UR4, -UR17, 0xbf, UR9 ;  /* 0x000000bf11047890 */ /* 0x000fe4000fffe109 */
[----:B------:R-:W-:Y:S02]  /*0670*/  ULDC UR6, c[0x0][0x2a0] ;  /* 0x0000a80000067ab9 */ /* 0x000fe40000000800 */
[----:B------:R-:W-:-:S04]  /*0680*/  ULEA UR4, UR5, UR4, 0x7 ;  /* 0x0000000405047291 */ /* 0x000fc8000f8e383f */
[----:B------:R-:W-:-:S04]  /*0690*/  UIADD3 UR6, UR4, UR6, URZ ;  /* 0x0000000604067290 */ /* 0x000fc8000fffe03f */
[----:B------:R-:W-:-:S04]  /*06a0*/  USHF.R.S32.HI UR4, URZ, 0x1f, UR6 ;  /* 0x0000001f3f047899 */ /* 0x000fc80008011406 */
[----:B------:R-:W-:-:S04]  /*06b0*/  ULEA.HI UR4, UR4, UR6, URZ, 0x6 ;  /* 0x0000000604047291 */ /* 0x000fc8000f8f303f */
[----:B------:R-:W-:-:S04]  /*06c0*/  USHF.R.S32.HI UR4, URZ, 0x6, UR4 ;  /* 0x000000063f047899 */ /* 0x000fc80008011404 */
[----:B------:R-:W-:-:S04]  /*06d0*/  UISETP.LT.AND UP0, UPT, UR8, UR4, UPT ;  /* 0x000000040800728c */ /* 0x000fc8000bf01270 */
[----:B------:R-:W-:Y:S02]  /*06e0*/  USEL UR8, UR8, UR4, UP0 ;  /* 0x0000000408087287 */ /* 0x000fe40008000000 */
.L_x_287:
[----:B------:R-:W-:Y:S01]  /*06f0*/  UIADD3 UR4, UR10, UR9, -UR17 ;  /* 0x000000090a047290 */ /* 0x000fe2000fffe811 */
[----:B------:R-:W-:Y:S01]  /*0700*/  PLOP3.LUT P2, PT, PT, PT, PT, 0x80, 0x0 ;  /* 0x000000000000781c */ /* 0x000fe20003f4f070 */
[----:B------:R-:W-:Y:S01]  /*0710*/  ULDC UR6, c[0x0][0x2a4] ;  /* 0x0000a90000067ab9 */ /* 0x000fe20000000800 */
[----:B------:R-:W-:Y:S01]  /*0720*/  CS2R R10, SRZ ;  /* 0x00000000000a7805 */ /* 0x000fe2000001ff00 */
[----:B------:R-:W-:Y:S01]  /*0730*/  UIADD3 UR6, UR4, -UR6, URZ ;  /* 0x8000000604067290 */ /* 0x000fe2000fffe03f */
[----:B------:R-:W-:Y:S01]  /*0740*/  IMAD.MOV.U32 R126, RZ, RZ, RZ ;  /* 0x000000ffff7e7224 */ /* 0x000fe200078e00ff */
[----:B------:R-:W-:Y:S01]  /*0750*/  CS2R R130, SRZ ;  /* 0x0000000000827805 */ /* 0x000fe2000001ff00 */
[----:B------:R-:W-:Y:S01]  /*0760*/  IMAD.MOV.U32 R124, RZ, RZ, RZ ;  /* 0x000000ffff7c7224 */ /* 0x000fe200078e00ff */
[----:B------:R-:W-:Y:S01]  /*0770*/  USHF.R.S32.HI UR4, URZ, 0x1f, UR6 ;  /* 0x0000001f3f047899 */ /* 0x000fe20008011406 */
[----:B------:R-:W-:Y:S01]  /*0780*/  CS2R R128, SRZ ;  /* 0x0000000000807805 */ /* 0x000fe2000001ff00 */
[----:B------:R-:W-:Y:S01]  /*0790*/  CS2R R122, SRZ ;  /* 0x00000000007a7805 */ /* 0x000fe2000001ff00 */
[----:B------:R-:W-:Y:S01]  /*07a0*/  CS2R R120, SRZ ;  /* 0x0000000000787805 */ /* 0x000fe2000001ff00 */
[----:B------:R-:W-:Y:S01]  /*07b0*/  ULEA.HI UR4, UR4, UR6, URZ, 0x6 ;  /* 0x0000000604047291 */ /* 0x000fe2000f8f303f */
[----:B------:R-:W-:Y:S01]  /*07c0*/  CS2R R118, SRZ ;  /* 0x0000000000767805 */ /* 0x000fe2000001ff00 */
[----:B------:R-:W-:Y:S01]  /*07d0*/  CS2R R116, SRZ ;  /* 0x0000000000747805 */ /* 0x000fe2000001ff00 */
[----:B------:R-:W-:Y:S01]  /*07e0*/  CS2R R110, SRZ ;  /* 0x00000000006e7805 */ /* 0x000fe2000001ff00 */
[----:B------:R-:W-:Y:S01]  /*07f0*/  USHF.R.S32.HI UR11, URZ, 0x6, UR4 ;  /* 0x000000063f0b7899 */ /* 0x000fe20008011404 */
[----:B------:R-:W-:Y:S01]  /*0800*/  MOV R9, RZ ;  /* 0x000000ff00097202 */ /* 0x000fe20000000f00 */
[----:B------:R-:W-:Y:S01]  /*0810*/  IMAD.MOV.U32 R108, RZ, RZ, RZ ;  /* 0x000000ffff6c7224 */ /* 0x000fe200078e00ff */
[----:B------:R-:W-:Y:S01]  /*0820*/  MOV R13, RZ ;  /* 0x000000ff000d7202 */ /* 0x000fe20000000f00 */
[----:B------:R-:W-:Y:S01]  /*0830*/  UISETP.LT.AND UP0, UPT, URZ, UR11, UPT ;  /* 0x0000000b3f00728c */ /* 0x000fe2000bf01270 */
[----:B------:R-:W-:Y:S01]  /*0840*/  IMAD.MOV.U32 R114, RZ, RZ, RZ ;  /* 0x000000ffff727224 */ /* 0x000fe200078e00ff */
[----:B------:R-:W-:Y:S01]  /*0850*/  CS2R R14, SRZ ;  /* 0x00000000000e7805 */ /* 0x000fe2000001ff00 */
[----:B------:R-:W-:Y:S01]  /*0860*/  MOV R112, RZ ;  /* 0x000000ff00707202 */ /* 0x000fe20000000f00 */
[----:B------:R-:W-:Y:S01]  /*0870*/  USEL UR11, URZ, UR11, !UP0 ;  /* 0x0000000b3f0b7287 */ /* 0x000fe2000c000000 */
[----:B------:R-:W-:Y:S01]  /*0880*/  IMAD.MOV.U32 R106, RZ, RZ, RZ ;  /* 0x000000ffff6a7224 */ /* 0x000fe200078e00ff */
[----:B------:R-:W-:Y:S01]  /*0890*/  CS2R R104, SRZ ;  /* 0x0000000000687805 */ /* 0x000fe2000001ff00 */
[----:B------:R-:W-:Y:S01]  /*08a0*/  MOV R17, RZ ;  /* 0x000000ff00117202 */ /* 0x000fe20000000f00 */
[----:B------:R-:W-:Y:S01]  /*08b0*/  UISETP.GT.AND UP0, UPT, UR8, UR11, UPT ;  /* 0x0000000b0800728c */ /* 0x000fe2000bf04270 */
[----:B------:R-:W-:Y:S01]  /*08c0*/  IMAD.MOV.U32 R102, RZ, RZ, RZ ;  /* 0x000000ffff667224 */ /* 0x000fe200078e00ff */
[----:B------:R-:W-:Y:S01]  /*08d0*/  CS2R R18, SRZ ;  /* 0x0000000000127805 */ /* 0x000fe2000001ff00 */
[----:B------:R-:W-:Y:S01]  /*08e0*/  MOV R100, RZ ;  /* 0x000000ff00647202 */ /* 0x000fe20000000f00 */
[----:B------:R-:W-:Y:S01]  /*08f0*/  IMAD.MOV.U32 R94, RZ, RZ, RZ ;  /* 0x000000ffff5e7224 */ /* 0x000fe200078e00ff */
[----:B------:R-:W-:Y:S01]  /*0900*/  CS2R R20, SRZ ;  /* 0x0000000000147805 */ /* 0x000fe2000001ff00 */
[----:B------:R-:W-:Y:S01]  /*0910*/  PLOP3.LUT P1, PT, PT, PT, UP0, 0x80, 0x0 ;  /* 0x000000000000781c */ /* 0x000fe20003f2f008 */
[----:B------:R-:W-:Y:S01]  /*0920*/  IMAD.MOV.U32 R98, RZ, RZ, RZ ;  /* 0x000000ffff627224 */ /* 0x000fe200078e00ff */
[----:B------:R-:W-:Y:S01]  /*0930*/  MOV R92, RZ ;  /* 0x000000ff005c7202 */ /* 0x000fe20000000f00 */
[----:B------:R-:W-:Y:S01]  /*0940*/  CS2R R22, SRZ ;  /* 0x0000000000167805 */ /* 0x000fe2000001ff00 */
[----:B------:R-:W-:Y:S01]  /*0950*/  MOV R96, RZ ;  /* 0x000000ff00607202 */ /* 0x000fe20000000f00 */
[----:B------:R-:W-:Y:S01]  /*0960*/  IMAD.MOV.U32 R90, RZ, RZ, RZ ;  /* 0x000000ffff5a7224 */ /* 0x000fe200078e00ff */
[----:B------:R-:W-:Y:S01]  /*0970*/  CS2R R24, SRZ ;  /* 0x0000000000187805 */ /* 0x000fe2000001ff00 */
[----:B------:R-:W-:Y:S01]  /*0980*/  MOV R88, RZ ;  /* 0x000000ff00587202 */ /* 0x000fe20000000f00 */
[----:B------:R-:W-:Y:S01]  /*0990*/  IMAD.MOV.U32 R86, RZ, RZ, RZ ;  /* 0x000000ffff567224 */ /* 0x000fe200078e00ff */
[----:B------:R-:W-:Y:S01]  /*09a0*/  MOV R26, RZ ;  /* 0x000000ff001a7202 */ /* 0x000fe20000000f00 */
[----:B------:R-:W-:Y:S01]  /*09b0*/  IMAD.MOV.U32 R84, RZ, RZ, RZ ;  /* 0x000000ffff547224 */ /* 0x000fe200078e00ff */
        /* <DEDUP_REMOVED lines=26> */
[----:B------:R-:W-:Y:S01]  /*0b60*/  SHF.R.S32.HI R32, RZ, 0x1f, R85 ;  /* 0x0000001fff207819 */ /* 0x000fe20000011455 */
[----:B------:R-:W-:Y:S01]  /*0b70*/  IMAD.MOV.U32 R6, RZ, RZ, R35 ;  /* 0x000000ffff067224 */ /* 0x000fe200078e0023 */
[----:B------:R-:W-:Y:S01]  /*0b80*/  SHF.R.S32.HI R4, RZ, 0x1f, R85 ;  /* 0x0000001fff047819 */ /* 0x000fe20000011455 */
[----:B------:R-:W-:Y:S01]  /*0b90*/  UIADD3 UR14, -UR10, UR17, URZ ;  /* 0x000000110a0e7290 */ /* 0x000fe2000fffe13f */
[----:B------:R-:W-:Y:S01]  /*0ba0*/  ISETP.NE.AND P2, PT, R0, 0x1, PT ;  /* 0x000000010000780c */ /* 0x000fe20003f45270 */
[----:B------:R-:W-:Y:S01]  /*0bb0*/  IMAD R0, R16, 0x60, RZ ;  /* 0x0000006010007824 */ /* 0x000fe200078e02ff */
[CC--:B------:R-:W-:Y:S01]  /*0bc0*/  LEA.HI R25, R32.reuse, R85.reuse, RZ, 0x2 ;  /* 0x0000005520197211 */ /* 0x0c0fe200078f10ff */
[----:B------:R-:W-:Y:S01]  /*0bd0*/  IMAD.SHL.U32 R17, R85, 0x4, RZ ;  /* 0x0000000455117824 */ /* 0x000fe200078e00ff */
[-C--:B------:R-:W-:Y:S01]  /*0be0*/  LEA.HI R34, R32, R85.reuse, RZ, 0x3 ;  /* 0x0000005520227211 */ /* 0x080fe200078f18ff */
[----:B------:R-:W-:Y:S01]  /*0bf0*/  USHF.L.U32 UR4, UR11, 0x6, URZ ;  /* 0x000000060b047899 */ /* 0x000fe2000800063f */
[----:B------:R-:W-:Y:S01]  /*0c00*/  LOP3.LUT R2, R25, 0xfffffffc, RZ, 0xc0, !PT ;  /* 0xfffffffc19027812 */ /* 0x000fe200078ec0ff */
[----:B------:R-:W-:Y:S01]  /*0c10*/  USHF.R.S32.HI UR15, URZ, 0x1f, UR11 ;  /* 0x0000001f3f0f7899 */ /* 0x000fe2000801140b */
[C---:B------:R-:W-:Y:S01]  /*0c20*/  IADD3 R20, P1, R0.reuse, R85, RZ ;  /* 0x0000005500147210 */ /* 0x040fe20007f3e0ff */
[----:B------:R-:W-:Y:S01]  /*0c30*/  UIADD3 UR16, -UR4, UR9, URZ ;  /* 0x0000000904107290 */ /* 0x000fe2000fffe13f */
[----:B------:R-:W-:Y:S01]  /*0c40*/  SHF.R.S32.HI R245, RZ, 0x2, R25 ;  /* 0x00000002fff57819 */ /* 0x000fe20000011419 */
[----:B------:R-:W-:Y:S01]  /*0c50*/  IMAD.IADD R27, R85, 0x1, -R2 ;  /* 0x00000001551b7824 */ /* 0x000fe200078e0a02 */
[----:B------:R-:W-:Y:S01]  /*0c60*/  LEA.HI.X.SX32 R21, R0, R4, 0x1, P1 ;  /* 0x0000000400157211 */ /* 0x000fe200008f0eff */
[----:B------:R-:W-:Y:S01]  /*0c70*/  @P2 IMAD.HI.U32 R3, R35, c[0x0][0x24c], RZ ;  /* 0x0000930023032a27 */ /* 0x000fe200078e00ff */
[----:B------:R-:W-:Y:S01]  /*0c80*/  SHF.R.S32.HI R11, RZ, 0x1f, R245 ;  /* 0x0000001fff0b7819 */ /* 0x000fe200000114f5 */
[----:B------:R-:W-:Y:S01]  /*0c90*/  ULDC.64 UR6, c[0x0][0x178] ;  /* 0x00005e0000067ab9 */ /* 0x000fe20000000a00 */
[----:B-----5:R-:W-:Y:S01]  /*0ca0*/  IADD3 R4, P1, R245, R12, RZ ;  /* 0x0000000cf5047210 */ /* 0x020fe20007f3e0ff */
[----:B------:R-:W-:Y:S01]  /*0cb0*/  IMAD.SHL.U32 R0, R34, 0x8, RZ ;  /* 0x0000000822007824 */ /* 0x000fe200078e00ff */
[----:B------:R-:W-:Y:S01]  /*0cc0*/  @P2 SHF.R.U32.HI R6, RZ, c[0x0][0x250], R3 ;  /* 0x00009400ff062a19 */ /* 0x000fe20000011603 */
[----:B------:R-:W-:Y:S01]  /*0cd0*/  IMAD.SHL.U32 R2, R27, 0x8, RZ ;  /* 0x000000081b027824 */ /* 0x000fe200078e00ff */
[----:B------:R-:W-:Y:S01]  /*0ce0*/  IADD3 R18, P2, R245, R8, RZ ;  /* 0x00000008f5127210 */ /* 0x000fe20007f5e0ff */
[----:B------:R-:W-:Y:S01]  /*0cf0*/  UIMAD UR18, UR15, UR6, URZ ;  /* 0x000000060f1272a4 */ /* 0x000fe2000f8e023f */
[----:B------:R-:W-:Y:S01]  /*0d00*/  SHF.R.S32.HI R10, RZ, 0x1f, R6 ;  /* 0x0000001fff0a7819 */ /* 0x000fe20000011406 */
[----:B------:R-:W-:Y:S01]  /*0d10*/  UIMAD.WIDE.U32 UR20, UR11, UR6, URZ ;  /* 0x000000060b1472a5 */ /* 0x000fe2000f8e003f */
[----:B------:R-:W-:Y:S01]  /*0d20*/  LOP3.LUT R0, R0, 0xc0, RZ, 0xc0, !PT ;  /* 0x000000c000007812 */ /* 0x000fe200078ec0ff */
[----:B------:R-:W-:Y:S01]  /*0d30*/  UIMAD UR18, UR11, UR7, UR18 ;  /* 0x000000070b1272a4 */ /* 0x000fe2000f8e0212 */
[--C-:B------:R-:W-:Y:S01]  /*0d40*/  SHF.R.S32.HI R3, RZ, 0x1f, R2.reuse ;  /* 0x0000001fff037819 */ /* 0x100fe20000011402 */
[----:B------:R-:W-:Y:S01]  /*0d50*/  IMAD R5, R10, c[0x0][0x1e0], RZ ;  /* 0x000078000a057a24 */ /* 0x000fe200078e02ff */
[-C--:B------:R-:W-:Y:S01]  /*0d60*/  LEA.HI.X.SX32 R19, R8, R11.reuse, 0x1, P2 ;  /* 0x0000000b08137211 */ /* 0x080fe200010f0eff */
[----:B------:R-:W-:Y:S01]  /*0d70*/  UIADD3 UR18, UR21, UR18, URZ ;  /* 0x0000001215127290 */ /* 0x000fe2000fffe03f */
[----:B------:R-:W-:Y:S01]  /*0d80*/  SHF.R.S32.HI R24, RZ, 0x1f, R87 ;  /* 0x0000001fff187819 */ /* 0x000fe20000011457 */
[----:B------:R-:W-:Y:S01]  /*0d90*/  IMAD R7, R6, c[0x0][0x1e4], R5 ;  /* 0x0000790006077a24 */ /* 0x000fe200078e0205 */
[----:B------:R-:W-:Y:S01]  /*0da0*/  LEA.HI.X.SX32 R5, R12, R11, 0x1, P1 ;  /* 0x0000000b0c057211 */ /* 0x000fe200008f0eff */
[----:B------:R-:W-:Y:S01]  /*0db0*/  IMAD.WIDE.U32 R8, R6, c[0x0][0x1e0], R2 ;  /* 0x0000780006087a25 */ /* 0x000fe200078e0002 */
[----:B------:R-:W-:Y:S01]  /*0dc0*/  SHF.R.U32.HI R11, RZ, 0x3, R0 ;  /* 0x00000003ff0b7819 */ /* 0x000fe20000011600 */
[----:B------:R-:W-:Y:S01]  /*0dd0*/  ULDC.64 UR6, c[0x0][0x208] ;  /* 0x0000820000067ab9 */ /* 0x000fe20000000a00 */
[----:B------:R-:W-:Y:S01]  /*0de0*/  LOP3.LUT R0, R0, 0x18, R2, 0xf8, !PT ;  /* 0x0000001800007812 */ /* 0x000fe200078ef802 */
[----:B------:R-:W-:Y:S01]  /*0df0*/  IMAD.U32 R12, RZ, RZ, UR5 ;  /* 0x00000005ff0c7e24 */ /* 0x000fe2000f8e00ff */
[----:B------:R-:W-:Y:S01]  /*0e00*/  LEA.HI R14, R25, R245, RZ, 0x1 ;  /* 0x000000f5190e7211 */ /* 0x000fe200078f08ff */
[----:B------:R-:W-:Y:S01]  /*0e10*/  IMAD.IADD R9, R9, 0x1, R7 ;  /* 0x0000000109097824 */ /* 0x000fe200078e0207 */
[----:B------:R-:W-:Y:S01]  /*0e20*/  LOP3.LUT R15, R0, R11, RZ, 0x3c, !PT ;  /* 0x0000000b000f7212 */ /* 0x000fe200078e3cff */
[----:B------:R-:W-:Y:S01]  /*0e30*/  IMAD R7, R10, c[0x0][0x1b0], RZ ;  /* 0x00006c000a077a24 */ /* 0x000fe200078e02ff */
[----:B------:R-:W-:Y:S01]  /*0e40*/  SEL R0, R24, RZ, !P3 ;  /* 0x000000ff18007207 */ /* 0x000fe20005800000 */
[----:B------:R-:W-:Y:S01]  /*0e50*/  IMAD.WIDE R4, R12, 0x80, R4 ;  /* 0x000000800c047825 */ /* 0x000fe200078e0204 */
[----:B------:R-:W-:Y:S01]  /*0e60*/  SEL R12, R87, RZ, !P3 ;  /* 0x000000ff570c7207 */ /* 0x000fe20005800000 */
[----:B------:R-:W-:Y:S01]  /*0e70*/  USHF.L.U32 UR19, UR6, 0x6, URZ ;  /* 0x0000000606137899 */ /* 0x000fe2000800063f */
[-C--:B------:R-:W-:Y:S01]  /*0e80*/  LEA.HI R33, R32, R85.reuse, RZ, 0x5 ;  /* 0x0000005520217211 */ /* 0x080fe200078f28ff */
[----:B------:R-:W-:Y:S01]  /*0e90*/  IMAD R10, R6, c[0x0][0x1b4], R7 ;  /* 0x00006d00060a7a24 */ /* 0x000fe200078e0207 */
[----:B------:R-:W-:Y:S01]  /*0ea0*/  ISETP.GE.AND P5, PT, R2, c[0x0][0x1cc], PT ;  /* 0x0000730002007a0c */ /* 0x000fe20003fa6270 */
[C---:B------:R-:W-:Y:S01]  /*0eb0*/  IMAD R11, R0.reuse, c[0x0][0x1e8], RZ ;  /* 0x00007a00000b7a24 */ /* 0x040fe200078e02ff */
[----:B------:R-:W-:Y:S01]  /*0ec0*/  SHF.R.S32.HI R29, RZ, 0x5, R33 ;  /* 0x00000005ff1d7819 */ /* 0x000fe20000011421 */
[----:B------:R-:W-:Y:S01]  /*0ed0*/  IMAD R13, R0, c[0x0][0x1b8], RZ ;  /* 0x00006e00000d7a24 */ /* 0x000fe200078e02ff */
[----:B------:R-:W-:Y:S01]  /*0ee0*/  LOP3.LUT R0, R14, 0x7fffffe, RZ, 0xc0, !PT ;  /* 0x07fffffe0e007812 */ /* 0x000fe200078ec0ff */
[----:B------:R-:W-:Y:S01]  /*0ef0*/  IMAD.WIDE.U32 R6, R6, c[0x0][0x1b0], R2 ;  /* 0x00006c0006067a25 */ /* 0x000fe200078e0002 */
[C---:B------:R-:W-:Y:S01]  /*0f00*/  IADD3 R28, R2.reuse, 0x20, RZ ;  /* 0x00000020021c7810 */ /* 0x040fe20007ffe0ff */
[----:B------:R-:W-:Y:S01]  /*0f10*/  CS2R R130, SRZ ;  /* 0x0000000000827805 */ /* 0x000fe2000001ff00 */
[----:B------:R-:W-:Y:S01]  /*0f20*/  IADD3 R36, R2, 0x40, RZ ;  /* 0x0000004002247810 */ /* 0x000fe20007ffe0ff */
[----:B------:R-:W-:Y:S01]  /*0f30*/  IMAD.IADD R7, R7, 0x1, R10 ;  /* 0x0000000107077824 */ /* 0x000fe200078e020a */
[----:B------:R-:W-:Y:S01]  /*0f40*/  ISETP.GE.AND P4, PT, R28, c[0x0][0x1cc], PT ;  /* 0x000073001c007a0c */ /* 0x000fe20003f86270 */
[----:B------:R-:W-:Y:S01]  /*0f50*/  IMAD R14, R12, c[0x0][0x1ec], R11 ;  /* 0x00007b000c0e7a24 */ /* 0x000fe200078e020b */
[----:B------:R-:W-:Y:S01]  /*0f60*/  LEA.HI R31, R32, R85, RZ, 0x4 ;  /* 0x00000055201f7211 */ /* 0x000fe200078f20ff */
[C---:B------:R-:W-:Y:S01]  /*0f70*/  IMAD.IADD R0, R245.reuse, 0x1, -R0 ;  /* 0x00000001f5007824 */ /* 0x040fe200078e0a00 */
[----:B------:R-:W-:Y:S01]  /*0f80*/  SHF.R.S32.HI R30, RZ, 0x1f, R35 ;  /* 0x0000001fff1e7819 */ /* 0x000fe20000011423 */
[C---:B------:R-:W-:Y:S01]  /*0f90*/  IMAD.WIDE.U32 R10, R12.reuse, c[0x0][0x1e8], R8 ;  /* 0x00007a000c0a7a25 */ /* 0x040fe200078e0008 */
[----:B------:R-:W-:Y:S01]  /*0fa0*/  STL [R1], R36 ;  /* 0x0000002401007387 */ /* 0x000fe20000100800 */
[----:B------:R-:W-:Y:S01]  /*0fb0*/  CS2R R128, SRZ ;  /* 0x0000000000807805 */ /* 0x000fe2000001ff00 */
[----:B------:R-:W-:Y:S01]  /*0fc0*/  CS2R R126, SRZ ;  /* 0x00000000007e7805 */ /* 0x000fe2000001ff00 */
[C---:B------:R-:W-:Y:S01]  /*0fd0*/  IMAD R13, R12.reuse, c[0x0][0x1bc], R13 ;  /* 0x00006f000c0d7a24 */ /* 0x040fe200078e020d */
[----:B------:R-:W-:Y:S01]  /*0fe0*/  CS2R R124, SRZ ;  /* 0x00000000007c7805 */ /* 0x000fe2000001ff00 */
[----:B------:R-:W-:Y:S01]  /*0ff0*/  IMAD.WIDE.U32 R8, R12, c[0x0][0x1b8], R6 ;  /* 0x00006e000c087a25 */ /* 0x000fe200078e0006 */
[----:B------:R-:W-:Y:S01]  /*1000*/  IADD3 R12, -R245, UR14, RZ ;  /* 0x0000000ef50c7c10 */ /* 0x000fe2000fffe1ff */
[----:B------:R-:W-:Y:S01]  /*1010*/  CS2R R122, SRZ ;  /* 0x00000000007a7805 */ /* 0x000fe2000001ff00 */
[----:B------:R-:W-:Y:S01]  /*1020*/  CS2R R120, SRZ ;  /* 0x0000000000787805 */ /* 0x000fe2000001ff00 */
[----:B------:R-:W-:Y:S01]  /*1030*/  IMAD R0, R29, 0x8, R0 ;  /* 0x000000081d007824 */ /* 0x000fe200078e0200 */
[C---:B------:R-:W-:Y:S01]  /*1040*/  ISETP.LT.OR P6, PT, R12.reuse, 0x1, P5 ;  /* 0x000000010c00780c */ /* 0x040fe20002fc1670 */
[----:B------:R-:W-:Y:S01]  /*1050*/  IMAD.IADD R7, R11, 0x1, R14 ;  /* 0x000000010b077824 */ /* 0x000fe200078e020e */
[----:B------:R-:W-:Y:S01]  /*1060*/  ISETP.LT.OR P5, PT, R12, 0x41, P5 ;  /* 0x000000410c00780c */ /* 0x000fe20002fa1670 */
[----:B------:R-:W-:Y:S01]  /*1070*/  IMAD R11, R5, c[0x0][0x1d8], RZ ;  /* 0x00007600050b7a24 */ /* 0x000fe200078e02ff */
[----:B------:R-:W-:Y:S01]  /*1080*/  CS2R R118, SRZ ;  /* 0x0000000000767805 */ /* 0x000fe2000001ff00 */
[----:B------:R-:W-:Y:S01]  /*1090*/  IMAD.MOV.U32 R6, RZ, RZ, R10 ;  /* 0x000000ffff067224 */ /* 0x000fe200078e000a */
[----:B------:R-:W-:Y:S01]  /*10a0*/  CS2R R116, SRZ ;  /* 0x0000000000747805 */ /* 0x000fe2000001ff00 */
[----:B------:R-:W-:Y:S01]  /*10b0*/  IMAD.IADD R9, R9, 0x1, R13 ;  /* 0x0000000109097824 */ /* 0x000fe200078e020d */
[----:B------:R-:W-:Y:S01]  /*10c0*/  CS2R R114, SRZ ;  /* 0x0000000000727805 */ /* 0x000fe2000001ff00 */
[----:B------:R-:W-:Y:S01]  /*10d0*/  IMAD.U32 R13, R0, 0x20, R15 ;  /* 0x00000020000d7824 */ /* 0x000fe200078e000f */
        /* <DEDUP_REMOVED lines=9> */
[----:B------:R-:W-:Y:S01]  /*1170*/  IMAD.WIDE.U32 R10, R4, c[0x0][0x1a8], R8 ;  /* 0x00006a00040a7a25 */ /* 0x000fe200078e0008 */
[----:B------:R-:W-:Y:S01]  /*1180*/  CS2R R102, SRZ ;  /* 0x0000000000667805 */ /* 0x000fe2000001ff00 */
[----:B------:R-:W-:Y:S01]  /*1190*/  CS2R R100, SRZ ;  /* 0x0000000000647805 */ /* 0x000fe2000001ff00 */
[----:B------:R-:W-:Y:S01]  /*11a0*/  LEA.HI.X R7, R14, c[0x0][0x1c4], R0, 0x1, P1 ;  /* 0x000071000e077a11 */ /* 0x000fe200008f0c00 */
[----:B------:R-:W-:Y:S01]  /*11b0*/  IMAD.MOV.U32 R9, RZ, RZ, c[0x0][0x1d8] ;  /* 0x00007600ff097624 */ /* 0x000fe200078e00ff */
[C---:B------:R-:W-:Y:S01]  /*11c0*/  ISETP.LT.OR P1, PT, R12.reuse, 0x1, P4 ;  /* 0x000000010c00780c */ /* 0x040fe20002721670 */
[----:B------:R-:W-:Y:S01]  /*11d0*/  IMAD.MOV.U32 R14, RZ, RZ, c[0x0][0x1dc] ;  /* 0x00007700ff0e7624 */ /* 0x000fe200078e00ff */
[----:B------:R-:W-:Y:S01]  /*11e0*/  ISETP.LT.OR P4, PT, R12, 0x41, P4 ;  /* 0x000000410c00780c */ /* 0x000fe20002781670 */
[----:B------:R-:W-:Y:S01]  /*11f0*/  IMAD.SHL.U32 R250, R13, 0x2, RZ ;  /* 0x000000020dfa7824 */ /* 0x000fe200078e00ff */
[----:B------:R-:W-:Y:S01]  /*1200*/  LEA R8, P2, R9, R6, 0x7 ;  /* 0x0000000609087211 */ /* 0x000fe200078438ff */
[----:B------:R-:W-:Y:S01]  /*1210*/  IMAD R5, R5, c[0x0][0x1a8], RZ ;  /* 0x00006a0005057a24 */ /* 0x000fe200078e02ff */
[----:B------:R-:W-:Y:S01]  /*1220*/  CS2R R98, SRZ ;  /* 0x0000000000627805 */ /* 0x000fe2000001ff00 */
[----:B------:R-:W-:Y:S01]  /*1230*/  IMAD.MOV.U32 R13, RZ, RZ, c[0x0][0x1ac] ;  /* 0x00006b00ff0d7624 */ /* 0x000fe200078e00ff */
[----:B------:R-:W-:Y:S01]  /*1240*/  LEA.HI.X R9, R9, R7, R14, 0x7, P2 ;  /* 0x0000000709097211 */ /* 0x000fe200010f3c0e */
[----:B------:R-:W-:Y:S01]  /*1250*/  @!PT LDS RZ, [RZ] ;  /* 0x00000000fffff984 */ /* 0x000fe20000000800 */
[----:B------:R-:W-:Y:S01]  /*1260*/  @!PT LDS RZ, [RZ] ;  /* 0x00000000fffff984 */ /* 0x000fe20000000800 */
[----:B------:R-:W-:Y:S01]  /*1270*/  @!PT LDS RZ, [RZ] ;  /* 0x00000000fffff984 */ /* 0x000fe20000000800 */
[----:B------:R1:W-:Y:S01]  /*1280*/  LDGSTS.E.BYPASS.LTC128B.128 [R250+0x6080], [R6.64], !P6 ;  /* 0x0608000006fa7fae */ /* 0x0003e2000f101d4c */
[----:B------:R-:W-:Y:S01]  /*1290*/  ISETP.GE.AND P2, PT, R36, c[0x0][0x1cc], PT ;  /* 0x0000730024007a0c */ /* 0x000fe20003f46270 */
[----:B------:R-:W-:Y:S01]  /*12a0*/  IMAD R5, R4, c[0x0][0x1ac], R5 ;  /* 0x00006b0004057a24 */ /* 0x000fe200078e0205 */
[----:B------:R-:W-:Y:S01]  /*12b0*/  LEA R4, P3, R10, c[0x0][0x190], 0x1 ;  /* 0x000064000a047a11 */ /* 0x000fe200078608ff */
[----:B------:R1:W-:Y:S01]  /*12c0*/  LDGSTS.E.BYPASS.LTC128B.128 [R250+0x8080], [R6.64+0x40], !P1 ;  /* 0x0808004006fa7fae */ /* 0x0003e2000c901d4c */
[C---:B------:R-:W-:Y:S01]  /*12d0*/  ISETP.LT.OR P6, PT, R12.reuse, 0x1, P2 ;  /* 0x000000010c00780c */ /* 0x040fe200017c1670 */
[----:B------:R-:W-:Y:S01]  /*12e0*/  IMAD.IADD R0, R11, 0x1, R5 ;  /* 0x000000010b007824 */ /* 0x000fe200078e0205 */
[----:B------:R-:W-:Y:S01]  /*12f0*/  ISETP.LT.OR P2, PT, R12, 0x41, P2 ;  /* 0x000000410c00780c */ /* 0x000fe20001741670 */
[----:B------:R-:W-:Y:S01]  /*1300*/  IMAD.MOV.U32 R11, RZ, RZ, 0x1 ;  /* 0x00000001ff0b7424 */ /* 0x000fe200078e00ff */
[----:B------:R-:W-:Y:S01]  /*1310*/  CS2R R96, SRZ ;  /* 0x0000000000607805 */ /* 0x000fe2000001ff00 */
[----:B------:R-:W-:Y:S01]  /*1320*/  IMAD.MOV.U32 R218, RZ, RZ, 0x20 ;  /* 0x00000020ffda7424 */ /* 0x000fe200078e00ff */
[----:B------:R-:W-:Y:S01]  /*1330*/  LEA.HI.X R5, R10, c[0x0][0x194], R0, 0x1, P3 ;  /* 0x000065000a057a11 */ /* 0x000fe200018f0c00 */
[----:B------:R-:W-:Y:S01]  /*1340*/  IMAD.MOV.U32 R0, RZ, RZ, c[0x0][0x1a8] ;  /* 0x00006a00ff007624 */ /* 0x000fe200078e00ff */
[----:B------:R-:W-:Y:S01]  /*1350*/  ISETP.LE.AND P3, PT, R11, c[0x0][0x2a8], PT ;  /* 0x0000aa000b007a0c */ /* 0x000fe20003f63270 */
[----:B------:R-:W-:Y:S01]  /*1360*/  IMAD.MOV.U32 R221, RZ, RZ, 0x10 ;  /* 0x00000010ffdd7424 */ /* 0x000fe200078e00ff */
[----:B------:R-:W-:Y:S01]  /*1370*/  CS2R R94, SRZ ;  /* 0x00000000005e7805 */ /* 0x000fe2000001ff00 */
[----:B------:R-:W-:Y:S01]  /*1380*/  CS2R R92, SRZ ;  /* 0x00000000005c7805 */ /* 0x000fe2000001ff00 */
[C---:B------:R-:W-:Y:S01]  /*1390*/  LEA R10, P1, R0.reuse, R4, 0x7 ;  /* 0x00000004000a7211 */ /* 0x040fe200078238ff */
[----:B------:R1:W-:Y:S01]  /*13a0*/  LDGSTS.E.BYPASS.LTC128B.128 [R250+0xa080], [R6.64+0x80], !P6 ;  /* 0x0a08008006fa7fae */ /* 0x0003e2000f101d4c */
[----:B------:R-:W-:Y:S01]  /*13b0*/  CS2R R90, SRZ ;  /* 0x00000000005a7805 */ /* 0x000fe2000001ff00 */
[----:B------:R-:W-:Y:S01]  /*13c0*/  CS2R R88, SRZ ;  /* 0x0000000000587805 */ /* 0x000fe2000001ff00 */
[----:B------:R-:W-:Y:S01]  /*13d0*/  LEA.HI.X R11, R0, R5, R13, 0x7, P1 ;  /* 0x00000005000b7211 */ /* 0x000fe200008f3c0d */
[----:B------:R2:W-:Y:S01]  /*13e0*/  LDGSTS.E.BYPASS.LTC128B.128 [R250+0x7080], [R8.64], !P5 ;  /* 0x0708000008fa7fae */ /* 0x0005e2000e901d4c */
[----:B------:R-:W-:Y:S01]  /*13f0*/  ISETP.GE.AND P5, PT, R2, c[0x0][0x19c], PT ;  /* 0x0000670002007a0c */ /* 0x000fe20003fa6270 */
[----:B------:R-:W-:Y:S01]  /*1400*/  IMAD R13, R30, c[0x0][0x270], RZ ;  /* 0x00009c001e0d7a24 */ /* 0x000fe200078e02ff */
[----:B------:R-:W-:Y:S01]  /*1410*/  SHF.R.S32.HI R0, RZ, 0x1f, R16 ;  /* 0x0000001fff007819 */ /* 0x000fe20000011410 */
[----:B------:R2:W-:Y:S01]  /*1420*/  LDGSTS.E.BYPASS.LTC128B.128 [R250+0x9080], [R8.64+0x40], !P4 ;  /* 0x0908004008fa7fae */ /* 0x0005e2000e101d4c */
[----:B------:R-:W-:Y:S01]  /*1430*/  ISETP.LT.OR P4, PT, R12, 0x1, P5 ;  /* 0x000000010c00780c */ /* 0x000fe20002f81670 */
[----:B------:R-:W-:Y:S01]  /*1440*/  IMAD R13, R35, c[0x0][0x274], R13 ;  /* 0x00009d00230d7a24 */ /* 0x000fe200078e020d */
[----:B------:R-:W-:Y:S01]  /*1450*/  ISETP.GE.AND P1, PT, R28, c[0x0][0x19c], PT ;  /* 0x000067001c007a0c */ /* 0x000fe20003f26270 */
[----:B------:R2:W-:Y:S01]  /*1460*/  LDGSTS.E.BYPASS.LTC128B.128 [R250+0xb080], [R8.64+0x80], !P2 ;  /* 0x0b08008008fa7fae */ /* 0x0005e2000d101d4c */
[C---:B------:R-:W-:Y:S01]  /*1470*/  ISETP.LT.OR P5, PT, R12.reuse, 0x41, P5 ;  /* 0x000000410c00780c */ /* 0x040fe20002fa1670 */
[----:B------:R-:W-:Y:S01]  /*1480*/  CS2R R82, SRZ ;  /* 0x0000000000527805 */ /* 0x000fe2000001ff00 */
[C---:B------:R-:W-:Y:S01]  /*1490*/  ISETP.LT.OR P6, PT, R12.reuse, 0x1, P1 ;  /* 0x000000010c00780c */ /* 0x040fe20000fc1670 */
[----:B------:R-:W0:Y:S01]  /*14a0*/  LDGDEPBAR ;  /* 0x00000000000079af */ /* 0x000e220000000000 */
[----:B------:R-:W-:Y:S01]  /*14b0*/  ISETP.LT.OR P1, PT, R12, 0x41, P1 ;  /* 0x000000410c00780c */ /* 0x000fe20000f21670 */
[----:B------:R-:W-:Y:S01]  /*14c0*/  CS2R R80, SRZ ;  /* 0x0000000000507805 */ /* 0x000fe2000001ff00 */
[----:B------:R-:W-:Y:S01]  /*14d0*/  CS2R R78, SRZ ;  /* 0x00000000004e7805 */ /* 0x000fe2000001ff00 */
[----:B------:R-:W-:Y:S01]  /*14e0*/  CS2R R76, SRZ ;  /* 0x00000000004c7805 */ /* 0x000fe2000001ff00 */
[----:B------:R-:W-:Y:S01]  /*14f0*/  CS2R R74, SRZ ;  /* 0x00000000004a7805 */ /* 0x000fe2000001ff00 */
[----:B------:R3:W-:Y:S01]  /*1500*/  LDGSTS.E.BYPASS.LTC128B.128 [R250+0x80], [R4.64], !P4 ;  /* 0x0008000004fa7fae */ /* 0x0007e2000e101d4c */
[----:B------:R-:W-:Y:S01]  /*1510*/  CS2R R72, SRZ ;  /* 0x0000000000487805 */ /* 0x000fe2000001ff00 */
[----:B------:R-:W-:Y:S01]  /*1520*/  CS2R R70, SRZ ;  /* 0x0000000000467805 */ /* 0x000fe2000001ff00 */
[----:B------:R-:W-:Y:S01]  /*1530*/  CS2R R68, SRZ ;  /* 0x0000000000447805 */ /* 0x000fe2000001ff00 */
[----:B------:R-:W-:Y:S01]  /*1540*/  CS2R R66, SRZ ;  /* 0x0000000000427805 */ /* 0x000fe2000001ff00 */
[----:B-1----:R-:W-:Y:S01]  /*1550*/  IADD3 R6, P2, R17, R16, RZ ;  /* 0x0000001011067210 */ /* 0x002fe20007f5e0ff */
[----:B------:R3:W-:Y:S01]  /*1560*/  LDGSTS.E.BYPASS.LTC128B.128 [R250+0x2080], [R4.64+0x40], !P6 ;  /* 0x0208004004fa7fae */ /* 0x0007e2000f101d4c */
[----:B------:R-:W-:Y:S01]  /*1570*/  ISETP.LT.AND P6, PT, R245, UR16, PT ;  /* 0x00000010f5007c0c */ /* 0x000fe2000bfc1270 */
[----:B------:R-:W-:Y:S01]  /*1580*/  CS2R R64, SRZ ;  /* 0x0000000000407805 */ /* 0x000fe2000001ff00 */
[----:B------:R-:W-:Y:S01]  /*1590*/  LEA.HI.X.SX32 R7, R17, R0, 0x1, P2 ;  /* 0x0000000011077211 */ /* 0x000fe200010f0eff */
[----:B------:R-:W-:Y:S01]  /*15a0*/  CS2R R62, SRZ ;  /* 0x00000000003e7805 */ /* 0x000fe2000001ff00 */
[----:B------:R-:W-:Y:S01]  /*15b0*/  ISETP.GE.AND P2, PT, R36, c[0x0][0x19c], PT ;  /* 0x0000670024007a0c */ /* 0x000fe20003f46270 */
[----:B------:R-:W-:Y:S01]  /*15c0*/  CS2R R60, SRZ ;  /* 0x00000000003c7805 */ /* 0x000fe2000001ff00 */
[----:B------:R-:W-:Y:S01]  /*15d0*/  CS2R R58, SRZ ;  /* 0x00000000003a7805 */ /* 0x000fe2000001ff00 */
[----:B------:R-:W-:Y:S01]  /*15e0*/  CS2R R56, SRZ ;  /* 0x0000000000387805 */ /* 0x000fe2000001ff00 */
[C---:B------:R-:W-:Y:S01]  /*15f0*/  ISETP.LT.OR P4, PT, R12.reuse, 0x1, P2 ;  /* 0x000000010c00780c */ /* 0x040fe20001781670 */
[----:B------:R-:W-:Y:S01]  /*1600*/  CS2R R54, SRZ ;  /* 0x0000000000367805 */ /* 0x000fe2000001ff00 */
[----:B--2---:R-:W-:Y:S01]  /*1610*/  SHF.R.S32.HI R8, RZ, 0x4, R31 ;  /* 0x00000004ff087819 */ /* 0x004fe2000001141f */
[----:B------:R-:W-:Y:S01]  /*1620*/  CS2R R52, SRZ ;  /* 0x0000000000347805 */ /* 0x000fe2000001ff00 */
[----:B------:R-:W-:Y:S01]  /*1630*/  ISETP.LT.OR P2, PT, R12, 0x41, P2 ;  /* 0x000000410c00780c */ /* 0x000fe20001741670 */
[----:B------:R-:W-:Y:S01]  /*1640*/  CS2R R50, SRZ ;  /* 0x0000000000327805 */ /* 0x000fe2000001ff00 */
[----:B------:R-:W-:Y:S01]  /*1650*/  LEA.HI R9, R31, R8, RZ, 0x1 ;  /* 0x000000081f097211 */ /* 0x000fe200078f08ff */
[----:B------:R-:W-:Y:S01]  /*1660*/  CS2R R48, SRZ ;  /* 0x0000000000307805 */ /* 0x000fe2000001ff00 */
[----:B------:R-:W-:Y:S01]  /*1670*/  CS2R R46, SRZ ;  /* 0x00000000002e7805 */ /* 0x000fe2000001ff00 */
[----:B------:R-:W-:Y:S01]  /*1680*/  CS2R R44, SRZ ;  /* 0x00000000002c7805 */ /* 0x000fe2000001ff00 */
[----:B------:R-:W-:Y:S01]  /*1690*/  LOP3.LUT R0, R9, 0xfffffffe, RZ, 0xc0, !PT ;  /* 0xfffffffe09007812 */ /* 0x000fe200078ec0ff */
[----:B------:R-:W-:Y:S01]  /*16a0*/  IMAD R9, R30, c[0x0][0x288], RZ ;  /* 0x0000a2001e097a24 */ /* 0x000fe200078e02ff */
[----:B------:R-:W-:Y:S01]  /*16b0*/  CS2R R42, SRZ ;  /* 0x00000000002a7805 */ /* 0x000fe2000001ff00 */
[----:B------:R3:W-:Y:S01]  /*16c0*/  LDGSTS.E.BYPASS.LTC128B.128 [R250+0x4080], [R4.64+0x80], !P4 ;  /* 0x0408008004fa7fae */ /* 0x0007e2000e101d4c */
[----:B------:R-:W-:Y:S01]  /*16d0*/  ISETP.GE.AND P4, PT, R2, c[0x0][0x16c], PT ;  /* 0x00005b0002007a0c */ /* 0x000fe20003f86270 */
[----:B------:R-:W-:Y:S01]  /*16e0*/  IMAD.IADD R26, R8, 0x1, -R0 ;  /* 0x00000001081a7824 */ /* 0x000fe200078e0a00 */
[----:B------:R-:W-:Y:S01]  /*16f0*/  CS2R R40, SRZ ;  /* 0x0000000000287805 */ /* 0x000fe2000001ff00 */
[C---:B------:R-:W-:Y:S01]  /*1700*/  IMAD R0, R35.reuse, c[0x0][0x28c], R9 ;  /* 0x0000a30023007a24 */ /* 0x040fe200078e0209 */
[----:B------:R1:W-:Y:S01]  /*1710*/  LDGSTS.E.BYPASS.LTC128B.128 [R250+0x1080], [R10.64], !P5 ;  /* 0x010800000afa7fae */ /* 0x0003e2000e901d4c */
[C-C-:B------:R-:W-:Y:S01]  /*1720*/  IMAD.WIDE.U32 R8, R35.reuse, c[0x0][0x270], R6.reuse ;  /* 0x00009c0023087a25 */ /* 0x140fe200078e0006 */
[C---:B------:R-:W-:Y:S01]  /*1730*/  ISETP.GE.AND P5, PT, R2.reuse, c[0x0][0x1fc], PT ;  /* 0x00007f0002007a0c */ /* 0x040fe20003fa6270 */
[----:B------:R-:W-:Y:S01]  /*1740*/  UISETP.GT.AND UP3, UPT, UR5, -0x1, UPT ;  /* 0xffffffff0500788c */ /* 0x000fe2000bf64270 */
[----:B------:R1:W-:Y:S01]  /*1750*/  LDGSTS.E.BYPASS.LTC128B.128 [R250+0x3080], [R10.64+0x40], !P1 ;  /* 0x030800400afa7fae */ /* 0x0003e2000c901d4c */
[----:B------:R-:W-:Y:S01]  /*1760*/  IMAD.WIDE.U32 R6, R35, c[0x0][0x288], R6 ;  /* 0x0000a20023067a25 */ /* 0x000fe200078e0006 */
[----:B------:R-:W-:-:S02]  /*1770*/  ISETP.GE.OR P1, PT, R2, c[0x0][0x1fc], !P6 ;  /* 0x00007f0002007a0c */ /* 0x000fc40007726670 */
[----:B------:R1:W-:Y:S01]  /*1780*/  LDGSTS.E.BYPASS.LTC128B.128 [R250+0x5080], [R10.64+0x80], !P2 ;  /* 0x050800800afa7fae */ /* 0x0003e2000d101d4c */
[----:B------:R-:W-:Y:S01]  /*1790*/  IMAD.MOV.U32 R16, RZ, RZ, R8 ;  /* 0x000000ffff107224 */ /* 0x000fe200078e0008 */
[----:B------:R-:W-:Y:S01]  /*17a0*/  LOP3.LUT R8, R34, 0xfffffff8, RZ, 0xc0, !PT ;  /* 0xfffffff822087812 */ /* 0x000fe200078ec0ff */
[----:B------:R-:W-:Y:S01]  /*17b0*/  IMAD.IADD R23, R7, 0x1, R0 ;  /* 0x0000000107177824 */ /* 0x000fe200078e0200 */
[----:B------:R-:W0:Y:S01]  /*17c0*/  LDGDEPBAR ;  /* 0x00000000000079af */ /* 0x000e220000000000 */
[----:B------:R-:W-:Y:S01]  /*17d0*/  IMAD R0, R19, c[0x0][0x208], RZ ;  /* 0x0000820013007a24 */ /* 0x000fe200078e02ff */
[----:B------:R-:W-:Y:S01]  /*17e0*/  SEL R252, RZ, 0x1, P4 ;  /* 0x00000001fffc7807 */ /* 0x000fe20002000000 */
[----:B------:R-:W-:Y:S01]  /*17f0*/  IMAD.IADD R17, R9, 0x1, R13 ;  /* 0x0000000109117824 */ /* 0x000fe200078e020d */
[----:B------:R-:W-:Y:S01]  /*1800*/  ISETP.GE.AND P4, PT, R28, c[0x0][0x16c], PT ;  /* 0x00005b001c007a0c */ /* 0x000fe20003f86270 */
[----:B------:R-:W-:Y:S02]  /*1810*/  IMAD R9, R30, c[0x0][0x238], RZ ;  /* 0x00008e001e097a24 */ /* 0x000fe400078e02ff */
[----:B------:R-:W-:-:S02]  /*1820*/  IMAD R15, R18, c[0x0][0x20c], R0 ;  /* 0x00008300120f7a24 */ /* 0x000fc400078e0200 */
[----:B------:R-:W-:Y:S02]  /*1830*/  IMAD.MOV.U32 R22, RZ, RZ, R6 ;  /* 0x000000ffff167224 */ /* 0x000fe400078e0006 */
[----:B---3--:R-:W-:Y:S02]  /*1840*/  IMAD R4, R19, c[0x0][0x178], RZ ;  /* 0x00005e0013047a24 */ /* 0x008fe400078e02ff */
[----:B------:R-:W-:Y:S02]  /*1850*/  IMAD.IADD R19, R85, 0x1, -R8 ;  /* 0x0000000155137824 */ /* 0x000fe400078e0a08 */
[----:B------:R-:W-:Y:S01]  /*1860*/  IMAD R8, R35, c[0x0][0x23c], R9 ;  /* 0x00008f0023087a24 */ /* 0x000fe200078e0209 */
[----:B------:R-:W-:Y:S01]  /*1870*/  SHF.R.S32.HI R9, RZ, 0x1f, R25 ;  /* 0x0000001fff097819 */ /* 0x000fe20000011419 */
[C---:B------:R-:W-:Y:S01]  /*1880*/  IMAD R14, R18.reuse, c[0x0][0x17c], R4 ;  /* 0x00005f00120e7a24 */ /* 0x040fe200078e0204 */
[----:B------:R-:W-:Y:S01]  /*1890*/  LEA.HI R13, R19, R19, RZ, 0x1 ;  /* 0x00000013130d7211 */ /* 0x000fe200078f08ff */
[----:B------:R-:W-:Y:S01]  /*18a0*/  IMAD.WIDE.U32 R4, R18, c[0x0][0x178], R2 ;  /* 0x00005e0012047a25 */ /* 0x000fe200078e0002 */
[----:B------:R-:W-:-:S02]  /*18b0*/  LEA.HI R12, R9, R245, RZ, 0x3 ;  /* 0x000000f5090c7211 */ /* 0x000fc400078f18ff */
[----:B------:R-:W-:Y:S01]  /*18c0*/  LOP3.LUT R0, R13, 0x7fffffe, RZ, 0xc0, !PT ;  /* 0x07fffffe0d007812 */ /* 0x000fe200078ec0ff */
[----:B------:R-:W-:Y:S01]  /*18d0*/  IMAD.WIDE.U32 R6, R18, c[0x0][0x208], R2 ;  /* 0x0000820012067a25 */ /* 0x000fe200078e0002 */
[----:B------:R-:W-:Y:S01]  /*18e0*/  LEA.HI R18, R32, R85, RZ, 0x6 ;  /* 0x0000005520127211 */ /* 0x000fe200078f30ff */
[----:B------:R-:W-:-:S04]  /*18f0*/  DEPBAR.LE SB0, 0x1 ;  /* 0x000080400000791a */ /* 0x000fc80000000000 */
[----:B------:R-:W-:Y:S01]  /*1900*/  IMAD.IADD R9, R19, 0x1, -R0 ;  /* 0x0000000113097824 */ /* 0x000fe200078e0a00 */
[----:B------:R-:W-:Y:S01]  /*1910*/  LOP3.LUT R0, R12, 0xfffffff8, RZ, 0xc0, !PT ;  /* 0xfffffff80c007812 */ /* 0x000fe200078ec0ff */
[----:B------:R-:W-:Y:S01]  /*1920*/  IMAD.WIDE.U32 R2, R35, c[0x0][0x238], R20 ;  /* 0x00008e0023027a25 */ /* 0x000fe200078e0014 */
[----:B------:R-:W-:Y:S02]  /*1930*/  SHF.R.S32.HI R18, RZ, 0x6, R18 ;  /* 0x00000006ff127819 */ /* 0x000fe40000011412 */
[----:B-1----:R-:W-:Y:S01]  /*1940*/  SEL R11, R24, RZ, !P0 ;  /* 0x000000ff180b7207 */ /* 0x002fe20004000000 */
[----:B------:R-:W-:Y:S02]  /*1950*/  IMAD.IADD R0, R245, 0x1, -R0 ;  /* 0x00000001f5007824 */ /* 0x000fe400078e0a00 */
[----:B------:R-:W-:Y:S02]  /*1960*/  IMAD.IADD R21, R3, 0x1, R8 ;  /* 0x0000000103157824 */ /* 0x000fe400078e0208 */
[----:B------:R-:W-:Y:S01]  /*1970*/  IMAD R8, R26, 0x4, R18 ;  /* 0x000000041a087824 */ /* 0x000fe200078e0212 */
[----:B------:R-:W-:Y:S01]  /*1980*/  BAR.SYNC.DEFER_BLOCKING 0x0 ;  /* 0x0000000000007b1d */ /* 0x000fe20000010000 */
[----:B------:R-:W-:Y:S01]  /*1990*/  LOP3.LUT P2, RZ, R0, 0x4, RZ, 0xc0, !PT ;  /* 0x0000000400ff7812 */ /* 0x000fe2000784c0ff */
[----:B------:R-:W-:-:S02]  /*19a0*/  IMAD.IADD R5, R5, 0x1, R14 ;  /* 0x0000000105057824 */ /* 0x000fc400078e020e */
[----:B------:R-:W-:Y:S02]  /*19b0*/  IMAD.SHL.U32 R0, R0, 0x40, RZ ;  /* 0x0000004000007824 */ /* 0x000fe400078e00ff */
[----:B------:R-:W-:Y:S01]  /*19c0*/  IMAD R14, R8, 0x8, R9 ;  /* 0x00000008080e7824 */ /* 0x000fe200078e0209 */
[----:B------:R-:W-:Y:S01]  /*19d0*/  LEA.HI R8, R33, R29, RZ, 0x1 ;  /* 0x0000001d21087211 */ /* 0x000fe200078f08ff */
[----:B------:R-:W-:Y:S01]  /*19e0*/  IMAD.IADD R3, R7, 0x1, R15 ;  /* 0x0000000107037824 */ /* 0x000fe200078e020f */
[----:B------:R-:W-:Y:S01]  /*19f0*/  LOP3.LUT R0, R0, 0x1c0, RZ, 0xc0, !PT ;  /* 0x000001c000007812 */ /* 0x000fe200078ec0ff */
[----:B------:R-:W-:Y:S01]  /*1a00*/  IMAD.MOV.U32 R20, RZ, RZ, R2 ;  /* 0x000000ffff147224 */ /* 0x000fe200078e0002 */
[----:B------:R-:W-:Y:S01]  /*1a10*/  LOP3.LUT R8, R8, 0xfffffffe, RZ, 0xc0, !PT ;  /* 0xfffffffe08087812 */ /* 0x000fe200078ec0ff */
[----:B------:R-:W-:Y:S01]  /*1a20*/  IMAD.MOV.U32 R2, RZ, RZ, R6 ;  /* 0x000000ffff027224 */ /* 0x000fe200078e0006 */
[----:B------:R-:W-:Y:S01]  /*1a30*/  SHF.R.S32.HI R6, RZ, 0x1, R13 ;  /* 0x00000001ff067819 */ /* 0x000fe2000001140d */
[----:B------:R-:W-:Y:S01]  /*1a40*/  IMAD.SHL.U32 R7, R18, 0x8, RZ ;  /* 0x0000000812077824 */ /* 0x000fe200078e00ff */
[----:B------:R-:W-:Y:S01]  /*1a50*/  SEL R15, R87, RZ, !P0 ;  /* 0x000000ff570f7207 */ /* 0x000fe20004000000 */
[----:B------:R-:W-:Y:S01]  /*1a60*/  IMAD.IADD R24, R29, 0x1, -R8 ;  /* 0x000000011d187824 */ /* 0x000fe200078e0a08 */
[C---:B------:R-:W-:Y:S01]  /*1a70*/  LOP3.LUT P0, RZ, R6.reuse, 0x2, RZ, 0xc0, !PT ;  /* 0x0000000206ff7812 */ /* 0x040fe2000780c0ff */
[----:B------:R-:W-:Y:S01]  /*1a80*/  IMAD.SHL.U32 R6, R6, 0x40, RZ ;  /* 0x0000004006067824 */ /* 0x000fe200078e00ff */
[----:B------:R-:W-:Y:S01]  /*1a90*/  LOP3.LUT R208, R7, 0x18, RZ, 0xc0, !PT ;  /* 0x0000001807d07812 */ /* 0x000fe200078ec0ff */
[----:B------:R-:W-:Y:S01]  /*1aa0*/  IMAD.SHL.U32 R25, R24, 0x400, RZ ;  /* 0x0000040018197824 */ /* 0x000fe200078e00ff */
[----:B------:R-:W-:Y:S01]  /*1ab0*/  SHF.R.U32.HI R7, RZ, 0x3, R0 ;  /* 0x00000003ff077819 */ /* 0x000fe20000011600 */
[C---:B------:R-:W-:Y:S01]  /*1ac0*/  IMAD R10, R30.reuse, c[0x0][0x180], RZ ;  /* 0x000060001e0a7a24 */ /* 0x040fe200078e02ff */
[----:B------:R-:W-:Y:S01]  /*1ad0*/  CS2R R86, SRZ ;  /* 0x0000000000567805 */ /* 0x000fe2000001ff00 */
[----:B------:R-:W-:Y:S01]  /*1ae0*/  IMAD R30, R30, c[0x0][0x210], RZ ;  /* 0x000084001e1e7a24 */ /* 0x000fe200078e02ff */
[----:B------:R-:W-:Y:S01]  /*1af0*/  LOP3.LUT R9, R7, R0, R208, 0x1e, !PT ;  /* 0x0000000007097212 */ /* 0x000fe200078e1ed0 */
[C---:B------:R-:W-:Y:S01]  /*1b00*/  IMAD R7, R35.reuse, c[0x0][0x184], R10 ;  /* 0x0000610023077a24 */ /* 0x040fe200078e020a */
[----:B------:R-:W-:Y:S01]  /*1b10*/  LOP3.LUT R0, R6, 0xc0, RZ, 0xc0, !PT ;  /* 0x000000c006007812 */ /* 0x000fe200078ec0ff */
[----:B------:R-:W-:-:S03]  /*1b20*/  IMAD.WIDE.U32 R2, R35, c[0x0][0x210], R2 ;  /* 0x0000840023027a25 */ /* 0x000fc600078e0002 */
[----:B------:R-:W-:Y:S01]  /*1b30*/  LOP3.LUT R8, R0, 0x8, R34, 0xf8, !PT ;  /* 0x0000000800087812 */ /* 0x000fe200078ef822 */
[----:B------:R-:W-:Y:S01]  /*1b40*/  IMAD.WIDE.U32 R4, R35, c[0x0][0x180], R4 ;  /* 0x0000600023047a25 */ /* 0x000fe200078e0004 */
[----:B------:R-:W-:-:S03]  /*1b50*/  SHF.R.U32.HI R6, RZ, 0x3, R0 ;  /* 0x00000003ff067819 */ /* 0x000fc60000011600 */
[----:B------:R-:W-:Y:S01]  /*1b60*/  IMAD R0, R27, 0x2, R25 ;  /* 0x000000021b007824 */ /* 0x000fe200078e0219 */
[----:B------:R-:W-:Y:S01]  /*1b70*/  LOP3.LUT R10, R8, R6, RZ, 0x3c, !PT ;  /* 0x00000006080a7212 */ /* 0x000fe200078e3cff */
[----:B------:R-:W-:Y:S02]  /*1b80*/  IMAD.IADD R5, R5, 0x1, R7 ;  /* 0x0000000105057824 */ /* 0x000fe400078e0207 */
[----:B------:R-:W-:Y:S01]  /*1b90*/  IMAD.IADD R6, R0, 0x1, R9 ;  /* 0x0000000100067824 */ /* 0x000fe200078e0209 */
[----:B------:R-:W-:Y:S01]  /*1ba0*/  SEL R9, RZ, 0x2, P4 ;  /* 0x00000002ff097807 */ /* 0x000fe20002000000 */
[----:B------:R-:W-:Y:S01]  /*1bb0*/  IMAD R0, R35, c[0x0][0x214], R30 ;  /* 0x0000850023007a24 */ /* 0x000fe200078e021e */
[----:B------:R-:W-:Y:S01]  /*1bc0*/  SEL R30, RZ, 0xffffffff, P4 ;  /* 0xffffffffff1e7807 */ /* 0x000fe20002000000 */
[----:B------:R-:W-:Y:S02]  /*1bd0*/  IMAD.SHL.U32 R224, R6, 0x2, RZ ;  /* 0x0000000206e07824 */ /* 0x000fe400078e00ff */
[----:B------:R-:W-:-:S02]  /*1be0*/  IMAD.IADD R3, R3, 0x1, R0 ;  /* 0x0000000103037824 */ /* 0x000fc400078e0200 */
[----:B------:R-:W-:Y:S01]  /*1bf0*/  IMAD R8, R11, c[0x0][0x188], RZ ;  /* 0x000062000b087a24 */ /* 0x000fe200078e02ff */
[C---:B------:R-:W-:Y:S01]  /*1c00*/  IADD3 R0, R224.reuse, 0xf480, RZ ;  /* 0x0000f480e0007810 */ /* 0x040fe20007ffe0ff */
[----:B------:R-:W-:Y:S01]  /*1c10*/  IMAD.U32 R6, RZ, RZ, UR20 ;  /* 0x00000014ff067e24 */ /* 0x000fe2000f8e00ff */
[----:B------:R-:W-:Y:S01]  /*1c20*/  IADD3 R225, R224, 0xf4c0, RZ ;  /* 0x0000f4c0e0e17810 */ /* 0x000fe20007ffe0ff */
[----:B------:R-:W-:Y:S01]  /*1c30*/  IMAD R8, R15, c[0x0][0x18c], R8 ;  /* 0x000063000f087a24 */ /* 0x000fe200078e0208 */
[----:B------:R-:W-:Y:S01]  /*1c40*/  @P2 IADD3 R225, R0, -0x40, RZ ;  /* 0xffffffc000e12810 */ /* 0x000fe20007ffe0ff */
[----:B------:R-:W-:Y:S01]  /*1c50*/  IMAD R0, R11, c[0x0][0x218], RZ ;  /* 0x000086000b007a24 */ /* 0x000fe200078e02ff */
[----:B------:R-:W-:Y:S01]  /*1c60*/  ISETP.GE.AND P2, PT, R36, c[0x0][0x16c], PT ;  /* 0x00005b0024007a0c */ /* 0x000fe20003f46270 */
[----:B------:R-:W-:-:S04]  /*1c70*/  IMAD.WIDE.U32 R38, R15, c[0x0][0x188], R4 ;  /* 0x000062000f267a25 */ /* 0x000fc800078e0004 */
[----:B------:R-:W-:Y:S01]  /*1c80*/  IMAD.U32 R7, RZ, RZ, UR21 ;  /* 0x00000015ff077e24 */ /* 0x000fe2000f8e00ff */
[----:B------:R1:W-:Y:S01]  /*1c90*/  STL.64 [R1+0x28], R38 ;  /* 0x0000282601007387 */ /* 0x0003e20000100a00 */
[----:B------:R-:W-:Y:S01]  /*1ca0*/  IMAD R7, R15, c[0x0][0x21c], R0 ;  /* 0x000087000f077a24 */ /* 0x000fe200078e0200 */
[----:B------:R-:W-:Y:S01]  /*1cb0*/  SEL R0, RZ, 0x4, P2 ;  /* 0x00000004ff007807 */ /* 0x000fe20001000000 */
[----:B------:R-:W-:Y:S01]  /*1cc0*/  IMAD.U32 R5, RZ, RZ, UR18 ;  /* 0x00000012ff057e24 */ /* 0x000fe2000f8e00ff */
[----:B------:R-:W-:Y:S01]  /*1cd0*/  LEA R4, P2, R6, R38, 0x6 ;  /* 0x0000002606047211 */ /* 0x000fe200078430ff */
[----:B------:R-:W-:Y:S01]  /*1ce0*/  IMAD.IADD R37, R39, 0x1, R8 ;  /* 0x0000000127257824 */ /* 0x000fe200078e0208 */
[----:B------:R-:W-:Y:S01]  /*1cf0*/  IADD3 R12, R0, R9, R252 ;  /* 0x00000009000c7210 */ /* 0x000fe20007ffe0fc */
[----:B------:R-:W-:Y:S01]  /*1d00*/  UMOV UR18, 0x6 ;  /* 0x0000000600127882 */ /* 0x000fe20000000000 */
[C---:B------:R-:W-:Y:S01]  /*1d10*/  IMAD.WIDE.U32 R16, R15.reuse, c[0x0][0x278], R16 ;  /* 0x00009e000f107a25 */ /* 0x040fe200078e0010 */
[----:B------:R-:W-:Y:S01]  /*1d20*/  USHF.L.U64.HI UR7, UR6, UR18, UR7 ;  /* 0x0000001206077299 */ /* 0x000fe20008010207 */
[----:B------:R-:W-:Y:S01]  /*1d30*/  LEA.HI.X R0, R6, R37, R5, 0x6, P2 ;  /* 0x0000002506007211 */ /* 0x000fe200010f3405 */
[----:B------:R-:W-:Y:S01]  /*1d40*/  STL [R1+0x44], R37 ;  /* 0x0000442501007387 */ /* 0x000fe20000100800 */
[----:B------:R-:W-:Y:S01]  /*1d50*/  LEA R6, P2, R4, c[0x0][0x160], 0x1 ;  /* 0x0000580004067a11 */ /* 0x000fe200078408ff */
[----:B------:R-:W-:Y:S01]  /*1d60*/  UIMAD UR7, UR7, UR11, URZ ;  /* 0x0000000b070772a4 */ /* 0x000fe2000f8e023f */
[----:B------:R-:W-:Y:S01]  /*1d70*/  LOP3.LUT P4, RZ, R12, 0x1, RZ, 0xc0, !PT ;  /* 0x000000010cff7812 */ /* 0x000fe2000788c0ff */
[----:B------:R-:W-:Y:S01]  /*1d80*/  USHF.R.S32.HI UR6, URZ, 0x1f, UR4 ;  /* 0x0000001f3f067899 */ /* 0x000fe20008011404 */
[----:B------:R-:W-:Y:S01]  /*1d90*/  IMAD.WIDE.U32 R22, R15, c[0x0][0x290], R22 ;  /* 0x0000a4000f167a25 */ /* 0x000fe200078e0016 */
[----:B------:R-:W-:Y:S01]  /*1da0*/  UIMAD UR7, UR15, UR19, UR7 ;  /* 0x000000130f0772a4 */ /* 0x000fe2000f8e0207 */
[----:B------:R-:W-:-:S02]  /*1db0*/  ISETP.GE.OR P4, PT, R245, UR16, !P4 ;  /* 0x00000010f5007c0c */ /* 0x000fc4000e786670 */
[----:B------:R-:W-:Y:S01]  /*1dc0*/  IMAD.WIDE.U32 R20, R15, c[0x0][0x240], R20 ;  /* 0x000090000f147a25 */ /* 0x000fe200078e0014 */
[----:B------:R-:W-:-:S03]  /*1dd0*/  UMOV UR15, 0x1 ;  /* 0x00000001000f7882 */ /* 0x000fc60000000000 */
[----:B-1----:R-:W-:-:S04]  /*1de0*/  IMAD.WIDE.U32 R38, R15, c[0x0][0x218], R2 ;  /* 0x000086000f267a25 */ /* 0x002fc800078e0002 */
[----:B------:R-:W-:Y:S01]  /*1df0*/  IMAD.IADD R9, R39, 0x1, R7 ;  /* 0x0000000127097824 */ /* 0x000fe200078e0207 */
[----:B------:R-:W-:Y:S01]  /*1e00*/  LEA.HI.X R7, R4, c[0x0][0x164], R0, 0x1, P2 ;  /* 0x0000590004077a11 */ /* 0x000fe200010f0c00 */
[----:B------:R-:W-:Y:S01]  /*1e10*/  IMAD R0, R11, c[0x0][0x278], RZ ;  /* 0x00009e000b007a24 */ /* 0x000fe200078e02ff */
[----:B------:R1:W-:Y:S01]  /*1e20*/  STL.64 [R1+0x20], R38 ;  /* 0x0000202601007387 */ /* 0x0003e20000100a00 */
[----:B------:R-:W-:Y:S01]  /*1e30*/  IMAD.U32 R2, R14, 0x20, R10 ;  /* 0x000000200e027824 */ /* 0x000fe200078e000a */
[----:B------:R-:W-:Y:S01]  /*1e40*/  ISETP.GT.AND P2, PT, R85, 0xf, PT ;  /* 0x0000000f5500780c */ /* 0x000fe20003f44270 */
[----:B------:R-:W-:Y:S01]  /*1e50*/  IMAD R4, R15, c[0x0][0x27c], R0 ;  /* 0x00009f000f047a24 */ /* 0x000fe200078e0200 */
[----:B------:R-:W-:Y:S01]  /*1e60*/  SEL R0, R218, 0xffffffe0, !P0 ;  /* 0xffffffe0da007807 */ /* 0x000fe20004000000 */
[----:B------:R-:W-:Y:S01]  /*1e70*/  IMAD.SHL.U32 R210, R2, 0x2, RZ ;  /* 0x0000000202d27824 */ /* 0x000fe200078e00ff */
[----:B------:R-:W-:Y:S01]  /*1e80*/  LOP3.LUT P0, RZ, R12, 0x2, RZ, 0xc0, !PT ;  /* 0x000000020cff7812 */ /* 0x000fe2000780c0ff */
[----:B------:R-:W-:-:S02]  /*1e90*/  IMAD.MOV.U32 R8, RZ, RZ, R38 ;  /* 0x000000ffff087224 */ /* 0x000fc400078e0026 */
[----:B------:R-:W-:Y:S01]  /*1ea0*/  IMAD.IADD R211, R210, 0x1, R0 ;  /* 0x00000001d2d37824 */ /* 0x000fe200078e0200 */
[----:B------:R-:W2:Y:S01]  /*1eb0*/  LDSM.16.M88.4 R160, [R210+0x6080] ;  /* 0x00608000d2a0783b */ /* 0x000ea20000000200 */
[----:B------:R-:W-:Y:S01]  /*1ec0*/  IMAD.U32 R3, RZ, RZ, UR19 ;  /* 0x00000013ff037e24 */ /* 0x000fe2000f8e00ff */
[----:B------:R-:W-:Y:S01]  /*1ed0*/  ISETP.GE.OR P0, PT, R245, UR16, !P0 ;  /* 0x00000010f5007c0c */ /* 0x000fe2000c706670 */
[----:B------:R-:W-:Y:S01]  /*1ee0*/  IMAD.IADD R5, R17, 0x1, R4 ;  /* 0x0000000111057824 */ /* 0x000fe200078e0204 */
[----:B------:R-:W3:Y:S01]  /*1ef0*/  LDSM.16.M88.4 R164, [R210+0x7080] ;  /* 0x00708000d2a4783b */ /* 0x000ee20000000200 */
[C---:B------:R-:W-:Y:S02]  /*1f00*/  IMAD R4, R11.reuse, c[0x0][0x290], RZ ;  /* 0x0000a4000b047a24 */ /* 0x040fe400078e02ff */
[----:B------:R-:W-:Y:S01]  /*1f10*/  IMAD R11, R11, c[0x0][0x240], RZ ;  /* 0x000090000b0b7a24 */ /* 0x000fe200078e02ff */
[----:B------:R-:W4:Y:S01]  /*1f20*/  LDSM.16.M88.4 R168, [R211+0x6080] ;  /* 0x00608000d3a8783b */ /* 0x000f220000000200 */
[----:B------:R-:W-:-:S02]  /*1f30*/  IMAD R27, R15, c[0x0][0x294], R4 ;  /* 0x0000a5000f1b7a24 */ /* 0x000fc400078e0204 */
[----:B------:R-:W-:Y:S01]  /*1f40*/  IMAD.SHL.U32 R14, R29, 0x10, RZ ;  /* 0x000000101d0e7824 */ /* 0x000fe200078e00ff */
[----:B------:R-:W2:Y:S04]  /*1f50*/  LDSM.16.M88.4 R172, [R211+0x7080] ;  /* 0x00708000d3ac783b */ /* 0x000ea80000000200 */
[----:B------:R-:W2:Y:S01]  /*1f60*/  LDSM.16.M88.4 R176, [R210+0x8080] ;  /* 0x00808000d2b0783b */ /* 0x000ea20000000200 */
[----:B-1----:R-:W-:-:S03]  /*1f70*/  CS2R R38, SRZ ;  /* 0x0000000000267805 */ /* 0x002fc6000001ff00 */
        /* <DEDUP_REMOVED lines=8> */
[----:B------:R2:W-:Y:S04]  /*2000*/  STL.64 [R1+0x8], R8 ;  /* 0x0000080801007387 */ /* 0x0005e80000100a00 */
[----:B------:R1:W-:Y:S04]  /*2010*/  STL.64 [R1+0x18], R16 ;  /* 0x0000181001007387 */ /* 0x0003e80000100a00 */
[----:B------:R3:W-:Y:S04]  /*2020*/  STL [R1+0x38], R5 ;  /* 0x0000380501007387 */ /* 0x0007e80000100800 */
[----:B------:R-:W-:Y:S04]  /*2030*/  STL.64 [R1+0x10], R22 ;  /* 0x0000101601007387 */ /* 0x000fe80000100a00 */
[----:B------:R-:W-:Y:S04]  /*2040*/  STL.64 [R1+0x30], R20 ;  /* 0x0000301401007387 */ /* 0x000fe80000100a00 */
[----:B------:R-:W-:Y:S01]  /*2050*/  @!PT LDS RZ, [RZ] ;  /* 0x00000000fffff984 */ /* 0x000fe20000000800 */
[----:B------:R-:W-:Y:S01]  /*2060*/  @!PT LDS RZ, [RZ] ;  /* 0x00000000fffff984 */ /* 0x000fe20000000800 */
[----:B------:R-:W-:Y:S01]  /*2070*/  @!PT LDS RZ, [RZ] ;  /* 0x00000000fffff984 */ /* 0x000fe20000000800 */
[----:B------:R4:W-:Y:S04]  /*2080*/  LDGSTS.E.BYPASS.LTC128B.128 [R250+0x6080], [R6.64], !P4 ;  /* 0x0608000006fa7fae */ /* 0x0009e8000e101d4c */
[----:B------:R4:W-:Y:S01]  /*2090*/  LDGSTS.E.BYPASS.LTC128B.128 [R250+0x7080], [R6.64+0x40], !P0 ;  /* 0x0708004006fa7fae */ /* 0x0009e2000c101d4c */
[----:B------:R-:W-:Y:S01]  /*20a0*/  @!P2 IADD3 R10, P0, R16, UR4, RZ ;  /* 0x00000004100aac10 */ /* 0x000fe2000ff1e0ff */
[----:B--2---:R-:W-:Y:S01]  /*20b0*/  IMAD.WIDE.U32 R8, R3, UR11, R8 ;  /* 0x0000000b03087c25 */ /* 0x004fe2000f8e0008 */
[----:B------:R-:W-:-:S02]  /*20c0*/  SHF.R.S32.HI R3, RZ, 0x1f, R18 ;  /* 0x0000001fff037819 */ /* 0x000fc40000011412 */
[----:B-1----:R-:W-:Y:S02]  /*20d0*/  @!P2 IADD3.X R17, R5, UR6, RZ, P0, !PT ;  /* 0x000000060511ac10 */ /* 0x002fe400087fe4ff */
[----:B------:R-:W-:Y:S02]  /*20e0*/  LEA.HI R3, R3, R18, RZ, 0x2 ;  /* 0x0000001203037211 */ /* 0x000fe400078f10ff */
[----:B------:R-:W-:Y:S01]  /*20f0*/  IADD3 R0, R9, UR7, RZ ;  /* 0x0000000709007c10 */ /* 0x000fe2000fffe0ff */
[----:B------:R-:W-:Y:S01]  /*2100*/  IMAD.SHL.U32 R9, R19, 0x40, RZ ;  /* 0x0000004013097824 */ /* 0x000fe200078e00ff */
[----:B------:R-:W-:Y:S01]  /*2110*/  LOP3.LUT R3, R3, 0x1ffffffc, RZ, 0xc0, !PT ;  /* 0x1ffffffc03037812 */ /* 0x000fe200078ec0ff */
[----:B------:R-:W-:Y:S01]  /*2120*/  UIADD3 UR7, UR17, 0x1, -UR10 ;  /* 0x0000000111077890 */ /* 0x000fe2000fffe80a */
[----:B------:R-:W-:Y:S01]  /*2130*/  LEA R2, P4, R8, c[0x0][0x1f0], 0x1 ;  /* 0x00007c0008027a11 */ /* 0x000fe200078808ff */
[----:B------:R-:W-:Y:S01]  /*2140*/  UIADD3 UR17, UR17, -UR9, URZ ;  /* 0x8000000911117290 */ /* 0x000fe2000fffe03f */
[----:B---3--:R-:W-:Y:S01]  /*2150*/  LOP3.LUT R5, R33, 0xffffffe0, RZ, 0xc0, !PT ;  /* 0xffffffe021057812 */ /* 0x008fe200078ec0ff */
[----:B------:R-:W-:Y:S01]  /*2160*/  IMAD.IADD R18, R18, 0x1, -R3 ;  /* 0x0000000112127824 */ /* 0x000fe200078e0a03 */
[----:B------:R-:W-:Y:S01]  /*2170*/  LEA.HI.X R3, R8, c[0x0][0x1f4], R0, 0x1, P4 ;  /* 0x00007d0008037a11 */ /* 0x000fe200020f0c00 */
[----:B------:R-:W-:Y:S01]  /*2180*/  IMAD.U32 R246, RZ, RZ, UR7 ;  /* 0x00000007fff67e24 */ /* 0x000fe2000f8e00ff */
[----:B------:R-:W-:Y:S01]  /*2190*/  LOP3.LUT R0, R31, 0xfffffff0, RZ, 0xc0, !PT ;  /* 0xfffffff01f007812 */ /* 0x000fe200078ec0ff */
[----:B------:R-:W-:Y:S01]  /*21a0*/  IMAD.IADD R4, R85, 0x1, -R5 ;  /* 0x0000000155047824 */ /* 0x000fe200078e0a05 */
[----:B------:R-:W-:-:S02]  /*21b0*/  ISETP.GE.AND P4, PT, R28, c[0x0][0x1fc], PT ;  /* 0x00007f001c007a0c */ /* 0x000fc40003f86270 */
[----:B------:R-:W-:Y:S01]  /*21c0*/  ISETP.GE.OR P0, PT, R28, c[0x0][0x1fc], !P6 ;  /* 0x00007f001c007a0c */ /* 0x000fe20007706670 */
[----:B------:R-:W-:Y:S01]  /*21d0*/  IMAD.IADD R0, R85, 0x1, -R0 ;  /* 0x0000000155007824 */ /* 0x000fe200078e0a00 */
[----:B------:R-:W-:Y:S01]  /*21e0*/  LOP3.LUT R9, R9, 0x1c0, RZ, 0xc0, !PT ;  /* 0x000001c009097812 */ /* 0x000fe200078ec0ff */
[----:B------:R-:W-:Y:S01]  /*21f0*/  IMAD R28, R15, c[0x0][0x244], R11 ;  /* 0x000091000f1c7a24 */ /* 0x000fe200078e020b */
[----:B------:R-:W-:Y:S02]  /*2200*/  SHF.R.S32.HI R11, RZ, 0x1f, R4 ;  /* 0x0000001fff0b7819 */ /* 0x000fe40000011404 */
[----:B------:R-:W-:Y:S02]  /*2210*/  LEA.HI R5, R0, R0, RZ, 0x1 ;  /* 0x0000000000057211 */ /* 0x000fe400078f08ff */
[----:B------:R-:W-:Y:S02]  /*2220*/  SHF.R.S32.HI R8, RZ, 0x1f, R0 ;  /* 0x0000001fff087819 */ /* 0x000fe40000011400 */
[----:B------:R-:W-:-:S02]  /*2230*/  LOP3.LUT R13, R5, 0x7fffffe, RZ, 0xc0, !PT ;  /* 0x07fffffe050d7812 */ /* 0x000fc400078ec0ff */
[----:B------:R-:W-:Y:S02]  /*2240*/  LEA.HI R8, R8, R0, RZ, 0x3 ;  /* 0x0000000008087211 */ /* 0x000fe400078f18ff */
[----:B------:R-:W-:Y:S01]  /*2250*/  LEA.HI R11, R11, R4, RZ, 0x2 ;  /* 0x000000040b0b7211 */ /* 0x000fe200078f10ff */
[----:B------:R-:W-:Y:S01]  /*2260*/  IMAD.IADD R16, R0, 0x1, -R13 ;  /* 0x0000000100107824 */ /* 0x000fe200078e0a0d */
[----:B------:R-:W-:Y:S02]  /*2270*/  LOP3.LUT R15, R9, 0x30, R14, 0xf8, !PT ;  /* 0x00000030090f7812 */ /* 0x000fe400078ef80e */
[----:B------:R-:W-:Y:S02]  /*2280*/  LOP3.LUT R14, R8, 0xfffffff8, RZ, 0xc0, !PT ;  /* 0xfffffff8080e7812 */ /* 0x000fe400078ec0ff */
[----:B------:R-:W-:Y:S02]  /*2290*/  SHF.R.S32.HI R8, RZ, 0x3, R8 ;  /* 0x00000003ff087819 */ /* 0x000fe40000011408 */
[----:B------:R-:W-:Y:S01]  /*22a0*/  LOP3.LUT R13, R11, 0x7ffffffc, RZ, 0xc0, !PT ;  /* 0x7ffffffc0b0d7812 */ /* 0x000fe200078ec0ff */
[----:B------:R-:W-:Y:S01]  /*22b0*/  IMAD.IADD R0, R0, 0x1, -R14 ;  /* 0x0000000100007824 */ /* 0x000fe200078e0a0e */
[----:B------:R-:W-:Y:S01]  /*22c0*/  SEL R19, RZ, 0x1, P5 ;  /* 0x00000001ff137807 */ /* 0x000fe20002800000 */
[----:B------:R-:W-:Y:S01]  /*22d0*/  IMAD R16, R8, 0x8, R16 ;  /* 0x0000000808107824 */ /* 0x000fe200078e0210 */
[----:B------:R-:W-:Y:S01]  /*22e0*/  LOP3.LUT P5, RZ, R12, 0x4, RZ, 0xc0, !PT ;  /* 0x000000040cff7812 */ /* 0x000fe200078ac0ff */
[----:B------:R-:W-:Y:S01]  /*22f0*/  IMAD R214, R8, 0x200, R25 ;  /* 0x0000020008d67824 */ /* 0x000fe200078e0219 */
[----:B------:R-:W-:Y:S01]  /*2300*/  SHF.R.S32.HI R8, RZ, 0x1f, R5 ;  /* 0x0000001fff087819 */ /* 0x000fe20000011405 */
[----:B------:R-:W-:Y:S01]  /*2310*/  IMAD.IADD R13, R4, 0x1, -R13 ;  /* 0x00000001040d7824 */ /* 0x000fe200078e0a0d */
[----:B------:R-:W-:Y:S01]  /*2320*/  SHF.R.S32.HI R4, RZ, 0x1, R5 ;  /* 0x00000001ff047819 */ /* 0x000fe20000011405 */
[----:B------:R-:W-:Y:S01]  /*2330*/  IMAD.SHL.U32 R14, R30, 0x2, RZ ;  /* 0x000000021e0e7824 */ /* 0x000fe200078e00ff */
[----:B------:R-:W-:Y:S01]  /*2340*/  LEA.HI R5, R32, R85, RZ, 0x7 ;  /* 0x0000005520057211 */ /* 0x000fe200078f38ff */
[----:B------:R-:W-:Y:S01]  /*2350*/  IMAD R18, R18, 0x4, R13 ;  /* 0x0000000412127824 */ /* 0x000fe200078e020d */
[----:B------:R-:W-:-:S02]  /*2360*/  LOP3.LUT R15, R15, 0x8, R34, 0xf8, !PT ;  /* 0x000000080f0f7812 */ /* 0x000fc400078ef822 */
[----:B------:R-:W-:Y:S01]  /*2370*/  SHF.R.U32.HI R12, RZ, 0x4, R5 ;  /* 0x00000004ff0c7819 */ /* 0x000fe20000011605 */
[----:B------:R-:W-:Y:S01]  /*2380*/  IMAD.SHL.U32 R5, R26, 0x10, RZ ;  /* 0x000000101a057824 */ /* 0x000fe200078e00ff */
[----:B------:R-:W-:Y:S01]  /*2390*/  SHF.R.U32.HI R9, RZ, 0x3, R9 ;  /* 0x00000003ff097819 */ /* 0x000fe20000011609 */
[----:B------:R-:W-:Y:S01]  /*23a0*/  IMAD.SHL.U32 R248, R18, 0x2, RZ ;  /* 0x0000000212f87824 */ /* 0x000fe200078e00ff */
[----:B------:R-:W-:Y:S02]  /*23b0*/  LEA.HI R8, R8, R4, RZ, 0x2 ;  /* 0x0000000408087211 */ /* 0x000fe400078f10ff */
[----:B------:R-:W-:Y:S02]  /*23c0*/  ISETP.GE.OR P5, PT, R245, UR16, !P5 ;  /* 0x00000010f5007c0c */ /* 0x000fe4000efa6670 */
[----:B------:R-:W-:Y:S02]  /*23d0*/  LOP3.LUT R9, R15, R9, RZ, 0x3c, !PT ;  /* 0x000000090f097212 */ /* 0x000fe400078e3cff */
[----:B------:R-:W-:-:S02]  /*23e0*/  LOP3.LUT R5, R5, 0x10, RZ, 0xc0, !PT ;  /* 0x0000001005057812 */ /* 0x000fc400078ec0ff */
[----:B------:R-:W-:Y:S01]  /*23f0*/  SEL R15, RZ, 0xffffffff, P4 ;  /* 0xffffffffff0f7807 */ /* 0x000fe20002000000 */
[----:B------:R-:W-:Y:S01]  /*2400*/  IMAD R209, R26, 0x200, R9 ;  /* 0x000002001ad17824 */ /* 0x000fe200078e0209 */
[----:B------:R-:W-:Y:S02]  /*2410*/  LOP3.LUT R8, R8, 0xfffffffc, RZ, 0xc0, !PT ;  /* 0xfffffffc08087812 */ /* 0x000fe400078ec0ff */
[----:B------:R-:W-:Y:S01]  /*2420*/  LOP3.LUT R12, R5, 0x8, R12, 0xf8, !PT ;  /* 0x00000008050c7812 */ /* 0x000fe200078ef80c */
[----:B------:R-:W-:Y:S01]  /*2430*/  IMAD.SHL.U32 R5, R15, 0x2, RZ ;  /* 0x000000020f057824 */ /* 0x000fe200078e00ff */
[----:B------:R-:W-:Y:S01]  /*2440*/  ISETP.GE.OR P6, PT, R36, c[0x0][0x1fc], !P6 ;  /* 0x00007f0024007a0c */ /* 0x000fe200077c6670 */
[----:B------:R-:W-:Y:S01]  /*2450*/  IMAD.IADD R8, R4, 0x1, -R8 ;  /* 0x0000000104087824 */ /* 0x000fe200078e0a08 */
[C---:B------:R-:W-:Y:S01]  /*2460*/  @!P2 LEA R4, P4, R10.reuse, c[0x0][0x258], 0x2 ;  /* 0x000096000a04aa11 */ /* 0x040fe200078810ff */
[----:B------:R4:W-:Y:S01]  /*2470*/  LDGSTS.E.BYPASS.LTC128B.128 [R250+0x8080], [R6.64+0x80], !P5 ;  /* 0x0808008006fa7fae */ /* 0x0009e2000e901d4c */
[----:B------:R-:W-:Y:S01]  /*2480*/  LOP3.LUT R13, R5, 0x2, R19, 0xe2, !PT ;  /* 0x00000002050d7812 */ /* 0x000fe200078ee213 */
[----:B------:R-:W-:Y:S01]  /*2490*/  IMAD.SHL.U32 R209, R209, 0x2, RZ ;  /* 0x00000002d1d17824 */ /* 0x000fe200078e00ff */
[----:B------:R-:W-:-:S02]  /*24a0*/  @!P2 LEA.HI.X R5, R10, c[0x0][0x25c], R17, 0x2, P4 ;  /* 0x000097000a05aa11 */ /* 0x000fc400020f1411 */
[----:B------:R-:W-:Y:S02]  /*24b0*/  ISETP.GE.AND P4, PT, R36, c[0x0][0x1fc], PT ;  /* 0x00007f0024007a0c */ /* 0x000fe40003f86270 */
[C---:B------:R-:W-:Y:S01]  /*24c0*/  LOP3.LUT P5, RZ, R0.reuse, 0x4, RZ, 0xc0, !PT ;  /* 0x0000000400ff7812 */ /* 0x040fe200078ac0ff */
[----:B------:R-:W-:Y:S01]  /*24d0*/  CS2R R36, SRZ ;  /* 0x0000000000247805 */ /* 0x000fe2000001ff00 */
[----:B------:R-:W-:Y:S02]  /*24e0*/  SEL R251, RZ, 0x4, P4 ;  /* 0x00000004fffb7807 */ /* 0x000fe40002000000 */
[----:B------:R-:W-:Y:S02]  /*24f0*/  LOP3.LUT P4, RZ, R0, 0x2, RZ, 0xc0, !PT ;  /* 0x0000000200ff7812 */ /* 0x000fe4000788c0ff */
[----:B------:R-:W-:Y:S02]  /*2500*/  SEL R218, R218, 0xffffffe0, !P5 ;  /* 0xffffffe0dada7807 */ /* 0x000fe40006800000 */
[----:B------:R-:W-:-:S02]  /*2510*/  SEL R219, R221, 0xfffffff0, !P4 ;  /* 0xfffffff0dddb7807 */ /* 0x000fc40006000000 */
[----:B------:R-:W-:Y:S02]  /*2520*/  SHF.R.S32.HI R244, RZ, 0x2, R11 ;  /* 0x00000002fff47819 */ /* 0x000fe4000001140b */
[----:B------:R-:W-:Y:S02]  /*2530*/  IADD3 R246, R246, -UR9, -R248 ;  /* 0x80000009f6f67c10 */ /* 0x000fe4000fffe8f8 */
[----:B------:R-:W-:Y:S01]  /*2540*/  LOP3.LUT R252, R14, 0x2, R252, 0xe2, !PT ;  /* 0x000000020efc7812 */ /* 0x000fe200078ee2fc */
[----:B------:R-:W-:Y:S01]  /*2550*/  IMAD R244, R24, 0x10, R244 ;  /* 0x0000001018f47824 */ /* 0x000fe200078e02f4 */
[----:B------:R-:W-:Y:S02]  /*2560*/  IADD3 R247, R246, c[0x0][0x2a4], RZ ;  /* 0x0000a900f6f77a10 */ /* 0x000fe40007ffe0ff */
[----:B------:R-:W-:Y:S01]  /*2570*/  LOP3.LUT R251, R13, R251, RZ, 0xfc, !PT ;  /* 0x000000fb0dfb7212 */ /* 0x000fe200078efcff */
[----:B----4-:R-:W-:Y:S01]  /*2580*/  @!P2 IMAD.SHL.U32 R7, R85, 0x10, RZ ;  /* 0x000000105507a824 */ /* 0x010fe200078e00ff */
[----:B------:R-:W-:Y:S01]  /*2590*/  IADD3 R249, -R248, UR14, RZ ;  /* 0x0000000ef8f97c10 */ /* 0x000fe2000fffe1ff */
[----:B------:R-:W-:-:S03]  /*25a0*/  IMAD.SHL.U32 R6, R26, 0x8, RZ ;  /* 0x000000081a067824 */ /* 0x000fc600078e00ff */
[----:B------:R1:W-:Y:S02]  /*25b0*/  @!P2 LDGSTS.E.BYPASS.LTC128B.128 [R7+0xf080], [R4.64] ;  /* 0x0f0800000407afae */ /* 0x0003e4000b901d4c */
[----:B------:R-:W-:Y:S02]  /*25c0*/  LOP3.LUT R6, R6, 0x8, RZ, 0xc0, !PT ;  /* 0x0000000806067812 */ /* 0x000fe400078ec0ff */
[----:B------:R-:W0:Y:S04]  /*25d0*/  LDGDEPBAR ;  /* 0x00000000000079af */ /* 0x000e280000000000 */
[----:B------:R2:W-:Y:S04]  /*25e0*/  LDGSTS.E.BYPASS.LTC128B.128 [R250+0xc080], [R2.64], !P1 ;  /* 0x0c08000002fa7fae */ /* 0x0005e8000c901d4c */
[----:B------:R2:W-:Y:S01]  /*25f0*/  LDGSTS.E.BYPASS.LTC128B.128 [R250+0xd080], [R2.64+0x40], !P0 ;  /* 0x0d08004002fa7fae */ /* 0x0005e2000c101d4c */
[----:B------:R-:W-:-:S03]  /*2600*/  LOP3.LUT P0, RZ, R8, 0x2, RZ, 0xc0, !PT ;  /* 0x0000000208ff7812 */ /* 0x000fc6000780c0ff */
[----:B------:R2:W-:Y:S01]  /*2610*/  LDGSTS.E.BYPASS.LTC128B.128 [R250+0xe080], [R2.64+0x80], !P6 ;  /* 0x0e08008002fa7fae */ /* 0x0005e2000f101d4c */
[----:B------:R-:W-:Y:S01]  /*2620*/  SEL R221, R221, 0xfffffff0, !P0 ;  /* 0xfffffff0dddd7807 */ /* 0x000fe20004000000 */
[----:B-1----:R-:W-:Y:S01]  /*2630*/  IMAD.SHL.U32 R5, R0, 0x40, RZ ;  /* 0x0000004000057824 */ /* 0x002fe200078e00ff */
[----:B------:R-:W-:Y:S01]  /*2640*/  IADD3 R0, P1, R22, UR4, RZ ;  /* 0x0000000416007c10 */ /* 0x000fe2000ff3e0ff */
[----:B------:R-:W-:Y:S01]  /*2650*/  IMAD.IADD R7, R23, 0x1, R27 ;  /* 0x0000000117077824 */ /* 0x000fe200078e021b */
[----:B------:R-:W-:Y:S01]  /*2660*/  UMOV UR4, URZ ;  /* 0x0000003f00047c82 */ /* 0x000fe20008000000 */
[----:B------:R-:W-:Y:S01]  /*2670*/  IMAD.SHL.U32 R4, R8, 0x40, RZ ;  /* 0x0000004008047824 */ /* 0x000fe200078e00ff */
[----:B------:R-:W-:Y:S02]  /*2680*/  LOP3.LUT R5, R5, 0x1c0, RZ, 0xc0, !PT ;  /* 0x000001c005057812 */ /* 0x000fe400078ec0ff */
[----:B------:R1:W-:Y:S02]  /*2690*/  STL [R1+0x4], R7 ;  /* 0x0000040701007387 */ /* 0x0003e40000100800 */
[----:B------:R-:W-:-:S02]  /*26a0*/  SHF.R.U32.HI R10, RZ, 0x3, R5 ;  /* 0x00000003ff0a7819 */ /* 0x000fc40000011605 */
[----:B------:R-:W-:Y:S02]  /*26b0*/  LOP3.LUT R4, R4, 0xc0, RZ, 0xc0, !PT ;  /* 0x000000c004047812 */ /* 0x000fe400078ec0ff */
[----:B------:R-:W-:Y:S02]  /*26c0*/  LOP3.LUT R10, R10, R5, R6, 0x1e, !PT ;  /* 0x000000050a0a7212 */ /* 0x000fe400078e1e06 */
[----:B------:R-:W-:-:S03]  /*26d0*/  SHF.R.U32.HI R5, RZ, 0x3, R4 ;  /* 0x00000003ff057819 */ /* 0x000fc60000011604 */
[----:B------:R-:W-:Y:S01]  /*26e0*/  IMAD.IADD R214, R214, 0x1, R10 ;  /* 0x00000001d6d67824 */ /* 0x000fe200078e020a */
[C---:B--2---:R-:W-:Y:S02]  /*26f0*/  LOP3.LUT R2, R5.reuse, R12, R4, 0x1e, !PT ;  /* 0x0000000c05027212 */ /* 0x044fe400078e1e04 */
[CC--:B------:R-:W-:Y:S02]  /*2700*/  LOP3.LUT R208, R5.reuse, R4.reuse, R208, 0x1e, !PT ;  /* 0x0000000405d07212 */ /* 0x0c0fe400078e1ed0 */
[----:B------:R-:W-:Y:S02]  /*2710*/  LOP3.LUT R3, R5, R4, R6, 0x1e, !PT ;  /* 0x0000000405037212 */ /* 0x000fe400078e1e06 */
[----:B------:R-:W-:-:S05]  /*2720*/  LEA R214, R214, 0x13480, 0x1 ;  /* 0x00013480d6d67811 */ /* 0x000fca00078e08ff */
[--C-:B------:R-:W-:Y:S01]  /*2730*/  IMAD R215, R218, 0x2, R214.reuse ;  /* 0x00000002dad77824 */ /* 0x100fe200078e02d6 */
[----:B-1----:R-:W-:Y:S01]  /*2740*/  IADD3.X R7, R7, UR6, RZ, P1, !PT ;  /* 0x0000000607077c10 */ /* 0x002fe20008ffe4ff */
[----:B------:R-:W-:Y:S01]  /*2750*/  ULDC UR6, c[0x0][0x2a0] ;  /* 0x0000a80000067ab9 */ /* 0x000fe20000000800 */
[C---:B------:R-:W-:Y:S01]  /*2760*/  LEA R8, P1, R0.reuse, c[0x0][0x280], 0x2 ;  /* 0x0000a00000087a11 */ /* 0x040fe200078210ff */
[----:B------:R-:W-:Y:S01]  /*2770*/  ULOP3.LUT UR6, URZ, UR6, URZ, 0x33, !UPT ;  /* 0x000000063f067292 */ /* 0x000fe2000f8e333f */
[----:B------:R-:W-:Y:S02]  /*2780*/  IMAD R216, R219, 0x2, R214 ;  /* 0x00000002dbd87824 */ /* 0x000fe400078e02d6 */
[----:B------:R-:W-:Y:S01]  /*2790*/  LEA.HI.X R9, R0, c[0x0][0x284], R7, 0x2, P1 ;  /* 0x0000a10000097a11 */ /* 0x000fe200008f1407 */
[----:B------:R-:W-:Y:S01]  /*27a0*/  IMAD.SHL.U32 R0, R16, 0x20, RZ ;  /* 0x0000002010007824 */ /* 0x000fe200078e00ff */
[----:B------:R-:W-:Y:S01]  /*27b0*/  ISETP.GE.AND P1, PT, R85, 0x10, PT ;  /* 0x000000105500780c */ /* 0x000fe20003f26270 */
[----:B------:R-:W-:Y:S01]  /*27c0*/  IMAD R219, R219, 0x2, R215 ;  /* 0x00000002dbdb7824 */ /* 0x000fe200078e02d7 */
[----:B------:R-:W-:Y:S01]  /*27d0*/  IADD3 R246, R246, UR6, RZ ;  /* 0x00000006f6f67c10 */ /* 0x000fe2000fffe0ff */
[----:B------:R-:W-:-:S02]  /*27e0*/  IMAD R4, R24, 0x200, R0 ;  /* 0x0000020018047824 */ /* 0x000fc400078e0200 */
[C---:B------:R-:W-:Y:S02]  /*27f0*/  IMAD.IADD R220, R0.reuse, 0x1, R2 ;  /* 0x0000000100dc7824 */ /* 0x040fe400078e0202 */
[----:B------:R-:W-:Y:S02]  /*2800*/  IMAD.IADD R208, R0, 0x1, R208 ;  /* 0x0000000100d07824 */ /* 0x000fe400078e02d0 */
[----:B------:R-:W-:Y:S02]  /*2810*/  IMAD.IADD R0, R21, 0x1, R28 ;  /* 0x0000000115007824 */ /* 0x000fe400078e021c */
[----:B------:R-:W-:Y:S01]  /*2820*/  IMAD.IADD R217, R4, 0x1, R3 ;  /* 0x0000000104d97824 */ /* 0x000fe200078e0203 */
[----:B------:R-:W-:Y:S01]  /*2830*/  LEA R208, R208, 0x80, 0x1 ;  /* 0x00000080d0d07811 */ /* 0x000fe200078e08ff */
[----:B------:R-:W-:Y:S01]  /*2840*/  @!P1 IMAD.SHL.U32 R3, R85, 0x10, RZ ;  /* 0x0000001055039824 */ /* 0x000fe200078e00ff */
[----:B------:R1:W-:Y:S01]  /*2850*/  STL [R1+0x3c], R0 ;  /* 0x00003c0001007387 */ /* 0x0003e20000100800 */
[C---:B------:R-:W-:Y:S01]  /*2860*/  IMAD.SHL.U32 R212, R217.reuse, 0x2, RZ ;  /* 0x00000002d9d47824 */ /* 0x040fe200078e00ff */
[----:B------:R-:W-:Y:S01]  /*2870*/  CS2R R84, SRZ ;  /* 0x0000000000547805 */ /* 0x000fe2000001ff00 */
[----:B------:R-:W-:Y:S01]  /*2880*/  IMAD R218, R218, 0x2, R216 ;  /* 0x00000002dada7824 */ /* 0x000fe200078e02d8 */
[----:B------:R2:W-:Y:S01]  /*2890*/  @!P1 LDGSTS.E.BYPASS.LTC128B.128 [R3+0xf280], [R8.64] ;  /* 0x0f28000008039fae */ /* 0x0005e2000b901d4c */
[----:B------:R-:W-:Y:S01]  /*28a0*/  IMAD.IADD R222, R217, 0x1, R221 ;  /* 0x00000001d9de7824 */ /* 0x000fe200078e02dd */
[----:B------:R-:W-:-:S02]  /*28b0*/  IADD3 R213, R212, 0xc080, RZ ;  /* 0x0000c080d4d57810 */ /* 0x000fc40007ffe0ff */
[----:B------:R-:W0:Y:S03]  /*28c0*/  LDGDEPBAR ;  /* 0x00000000000079af */ /* 0x000e260000000000 */
[----:B------:R-:W-:Y:S01]  /*28d0*/  IMAD R213, R221, 0x2, R213 ;  /* 0x00000002ddd57824 */ /* 0x000fe200078e02d5 */
[----:B------:R-:W0:Y:S01]  /*28e0*/  LDGDEPBAR ;  /* 0x00000000000079af */ /* 0x000e220000000000 */
[----:B-1----:R-:W-:-:S05]  /*28f0*/  IADD3 R0, R250, 0x6080, RZ ;  /* 0x00006080fa007810 */ /* 0x002fca0007ffe0ff */
[----:B------:R2:W-:Y:S02]  /*2900*/  STL [R1+0x40], R0 ;  /* 0x0000400001007387 */ /* 0x0005e40000100800 */
.L_x_307:
[----:B------:R-:W-:Y:S04]  /*2910*/  DEPBAR.LE SB0, 0x1 ;  /* 0x000080400000791a */ /* 0x000fe80000000000 */
[----:B------:R-:W-:Y:S01]  /*2920*/  BAR.SYNC.DEFER_BLOCKING 0x0 ;  /* 0x0000000000007b1d */ /* 0x000fe20000010000 */
[----:B--2---:R-:W-:Y:S01]  /*2930*/  MOV R0, UR4 ;  /* 0x0000000400007c02 */ /* 0x004fe20008000f00 */
[----:B------:R-:W-:Y:S01]  /*2940*/  IMAD.U32 R223, RZ, RZ, UR4 ;  /* 0x00000004ffdf7e24 */ /* 0x000fe2000f8e00ff */
[----:B------:R-:W-:Y:S01]  /*2950*/  MOV R2, UR4 ;  /* 0x0000000400027c02 */ /* 0x000fe20008000f00 */
[----:B------:R-:W-:Y:S02]  /*2960*/  IMAD.U32 R3, RZ, RZ, UR4 ;  /* 0x00000004ff037e24 */ /* 0x000fe4000f8e00ff */
[----:B------:R-:W-:Y:S01]  /*2970*/  IMAD R0, R0, 0x1800, R217 ;  /* 0x0000180000007824 */ /* 0x000fe200078e02d9 */
[----:B------:R-:W-:Y:S01]  /*2980*/  LEA R223, R223, R244, 0x6 ;  /* 0x000000f4dfdf7211 */ /* 0x000fe200078e30ff */
[----:B------:R-:W-:Y:S02]  /*2990*/  IMAD R2, R2, 0x1800, R221 ;  /* 0x0000180002027824 */ /* 0x000fe400078e02dd */
[----:B------:R-:W-:Y:S02]  /*29a0*/  IMAD.SHL.U32 R0, R0, 0x2, RZ ;  /* 0x0000000200007824 */ /* 0x000fe400078e00ff */
[----:B------:R-:W-:Y:S02]  /*29b0*/  IMAD.IADD R2, R217, 0x1, R2 ;  /* 0x00000001d9027824 */ /* 0x000fe400078e0202 */
[----:B------:R-:W-:Y:S03]  /*29c0*/  IMAD R3, R3, 0x1800, R222 ;  /* 0x0000180003037824 */ /* 0x000fe600078e02de */
[----:B------:R-:W-:Y:S02]  /*29d0*/  SHF.L.U32 R2, R2, 0x1, RZ ;  /* 0x0000000102027819 */ /* 0x000fe400000006ff */
[----:B------:R-:W-:Y:S01]  /*29e0*/  SHF.L.U32 R3, R3, 0x1, RZ ;  /* 0x0000000103037819 */ /* 0x000fe200000006ff */
[----:B------:R-:W-:Y:S06]  /*29f0*/  LDSM.16.M88.4 R16, [R210+0x80] ;  /* 0x00008000d210783b */ /* 0x000fec0000000200 */
        /* <DEDUP_REMOVED lines=10> */
[----:B------:R-:W-:Y:S05]  /*2aa0*/  LDSM.16.M88.4 R156, [R211+0x5080] ;  /* 0x00508000d39c783b */ /* 0x000fea0000000200 */
        /* <DEDUP_REMOVED lines=17> */
[----:B------:R-:W-:Y:S06]  /*2bc0*/  LDSM.16.M88.4 R148, [R211+0x2080] ;  /* 0x00208000d394783b */ /* 0x000fec0000000200 */
[----:B------:R-:W4:Y:S01]  /*2bd0*/  LDSM.16.M88.4 R136, [R3+0x7080] ;  /* 0x007080000388783b */ /* 0x000f220000000200 */
[-C--:B-1----:R-:W-:Y:S08]  /*2be0*/  HMMA.16816.F32 R4, R132, R152.reuse, R4 ;  /* 0x000000988404723c */ /* 0x082ff00000001804 */
[C---:B--2---:R-:W-:Y:S08]  /*2bf0*/  HMMA.16816.F32 R8, R140.reuse, R152, R8 ;  /* 0x000000988c08723c */ /* 0x044ff00000001808 */
[-C--:B------:R-:W-:Y:S08]  /*2c00*/  HMMA.16816.F32 R12, R140, R154.reuse, R12 ;  /* 0x0000009a8c0c723c */ /* 0x080ff0000000180c */
[C---:B------:R-:W-:Y:S01]  /*2c10*/  HMMA.16816.F32 R16, R132.reuse, R154, R16 ;  /* 0x0000009a8410723c */ /* 0x040fe20000001810 */
[----:B------:R-:W1:Y:S07]  /*2c20*/  LDSM.16.M88.4 R152, [R2+0x7880] ;  /* 0x007880000298783b */ /* 0x000e6e0000000200 */
[-C--:B---3--:R-:W-:Y:S08]  /*2c30*/  HMMA.16816.F32 R20, R132, R144.reuse, R20 ;  /* 0x000000908414723c */ /* 0x088ff00000001814 */
[C---:B------:R-:W-:Y:S08]  /*2c40*/  HMMA.16816.F32 R24, R140.reuse, R144, R24 ;  /* 0x000000908c18723c */ /* 0x040ff00000001818 */
[-C--:B------:R-:W-:Y:S01]  /*2c50*/  HMMA.16816.F32 R28, R140, R146.reuse, R28 ;  /* 0x000000928c1c723c */ /* 0x080fe2000000181c */
[----:B------:R-:W2:Y:S07]  /*2c60*/  LDSM.16.M88.4 R140, [R211+0x3080] ;  /* 0x00308000d38c783b */ /* 0x000eae0000000200 */
[----:B------:R-:W-:Y:S01]  /*2c70*/  HMMA.16816.F32 R32, R132, R146, R32 ;  /* 0x000000928420723c */ /* 0x000fe20000001820 */
[----:B------:R-:W-:Y:S06]  /*2c80*/  LDSM.16.M88.4 R144, [R210+0x4080] ;  /* 0x00408000d290783b */ /* 0x000fec0000000200 */
[----:B------:R-:W3:Y:S01]  /*2c90*/  LDSM.16.M88.4 R132, [R0+0x8080] ;  /* 0x008080000084783b */ /* 0x000ee20000000200 */
[-C--:B----4-:R-:W-:Y:S08]  /*2ca0*/  HMMA.16816.F32 R4, R136, R148.reuse, R4 ;  /* 0x000000948804723c */ /* 0x090ff00000001804 */
[C---:B-1----:R-:W-:Y:S08]  /*2cb0*/  HMMA.16816.F32 R8, R152.reuse, R148, R8 ;  /* 0x000000949808723c */ /* 0x042ff00000001808 */
[-C--:B------:R-:W-:Y:S08]  /*2cc0*/  HMMA.16816.F32 R12, R152, R150.reuse, R12 ;  /* 0x00000096980c723c */ /* 0x080ff0000000180c */
[C---:B------:R-:W-:Y:S01]  /*2cd0*/  HMMA.16816.F32 R16, R136.reuse, R150, R16 ;  /* 0x000000968810723c */ /* 0x040fe20000001810 */
[----:B------:R1:W4:Y:S07]  /*2ce0*/  LDSM.16.M88.4 R148, [R0+0x8880] ;  /* 0x008880000094783b */ /* 0x00032e0000000200 */
[-C--:B--2---:R-:W-:Y:S08]  /*2cf0*/  HMMA.16816.F32 R20, R136, R140.reuse, R20 ;  /* 0x0000008c8814723c */ /* 0x084ff00000001814 */
[C---:B------:R-:W-:Y:S08]  /*2d00*/  HMMA.16816.F32 R24, R152.reuse, R140, R24 ;  /* 0x0000008c9818723c */ /* 0x040ff00000001818 */
[-C--:B------:R-:W-:Y:S01]  /*2d10*/  HMMA.16816.F32 R28, R152, R142.reuse, R28 ;  /* 0x0000008e981c723c */ /* 0x080fe2000000181c */
[----:B------:R-:W2:Y:S03]  /*2d20*/  LDSM.16.M88.4 R152, [R210+0x5080] ;  /* 0x00508000d298783b */ /* 0x000ea60000000200 */
[----:B-1----:R-:W-:Y:S04]  /*2d30*/  MOV R0, UR11 ;  /* 0x0000000b00007c02 */ /* 0x002fe80008000f00 */
[----:B------:R-:W-:Y:S01]  /*2d40*/  HMMA.16816.F32 R32, R136, R142, R32 ;  /* 0x0000008e8820723c */ /* 0x000fe20000001820 */
[----:B------:R-:W-:Y:S03]  /*2d50*/  LDSM.16.M88.4 R140, [R211+0x4080] ;  /* 0x00408000d38c783b */ /* 0x000fe60000000200 */
[----:B------:R-:W-:Y:S03]  /*2d60*/  IMAD R0, R0, 0x40, R244 ;  /* 0x0000004000007824 */ /* 0x000fe600078e02f4 */
[----:B------:R-:W1:Y:S01]  /*2d70*/  LDSM.16.M88.4 R136, [R3+0x8080] ;  /* 0x008080000388783b */ /* 0x000e620000000200 */
[-C--:B---3--:R-:W-:Y:S08]  /*2d80*/  HMMA.16816.F32 R4, R132, R144.reuse, R4 ;  /* 0x000000908404723c */ /* 0x088ff00000001804 */
[C---:B----4-:R-:W-:Y:S08]  /*2d90*/  HMMA.16816.F32 R8, R148.reuse, R144, R8 ;  /* 0x000000909408723c */ /* 0x050ff00000001808 */
[-C--:B------:R-:W-:Y:S08]  /*2da0*/  HMMA.16816.F32 R12, R148, R146.reuse, R12 ;  /* 0x00000092940c723c */ /* 0x080ff0000000180c */
[C---:B------:R-:W-:Y:S01]  /*2db0*/  HMMA.16816.F32 R16, R132.reuse, R146, R16 ;  /* 0x000000928410723c */ /* 0x040fe20000001810 */
[----:B------:R-:W3:Y:S07]  /*2dc0*/  LDSM.16.M88.4 R144, [R2+0x8880] ;  /* 0x008880000290783b */ /* 0x000eee0000000200 */
[-C--:B--2---:R-:W-:Y:S08]  /*2dd0*/  HMMA.16816.F32 R20, R132, R152.reuse, R20 ;  /* 0x000000988414723c */ /* 0x084ff00000001814 */
[C---:B------:R-:W-:Y:S01]  /*2de0*/  HMMA.16816.F32 R24, R148.reuse, R152, R24 ;  /* 0x000000989418723c */ /* 0x040fe20000001818 */
[----:B------:R2:W4:Y:S06]  /*2df0*/  LDS R153, [R223.X4+0xf080] ;  /* 0x00f08000df997984 */ /* 0x00052c0000004800 */
[-C--:B------:R-:W-:Y:S01]  /*2e00*/  IADD3 R152, R246, R0.reuse, RZ ;  /* 0x00000000f6987210 */ /* 0x080fe20007ffe0ff */
[-C--:B------:R-:W-:Y:S07]  /*2e10*/  HMMA.16816.F32 R28, R148, R154.reuse, R28 ;  /* 0x0000009a941c723c */ /* 0x080fee000000181c */
[----:B------:R-:W-:Y:S01]  /*2e20*/  IADD3 R149, R247, R0, RZ ;  /* 0x00000000f7957210 */ /* 0x000fe20007ffe0ff */
[----:B------:R-:W-:Y:S01]  /*2e30*/  HMMA.16816.F32 R32, R132, R154, R32 ;  /* 0x0000009a8420723c */ /* 0x000fe20000001820 */
[----:B------:R2:W2:Y:S03]  /*2e40*/  LDS R154, [R223.X4+0xf0a0] ;  /* 0x00f0a000df9a7984 */ /* 0x0004a60000004800 */
[----:B------:R-:W-:Y:S03]  /*2e50*/  IMNMX R149, R249, R149, PT ;  /* 0x00000095f9957217 */ /* 0x000fe60003800200 */
[----:B------:R2:W2:Y:S01]  /*2e60*/  LDS R155, [R223.X4+0xf100] ;  /* 0x00f10000df9b7984 */ /* 0x0004a20000004800 */
[-C--:B-1----:R-:W-:Y:S05]  /*2e70*/  HMMA.16816.F32 R4, R136, R140.reuse, R4 ;  /* 0x0000008c8804723c */ /* 0x082fea0000001804 */
[----:B------:R-:W1:Y:S03]  /*2e80*/  LDS R223, [R223.X4+0xf120] ;  /* 0x00f12000dfdf7984 */ /* 0x000e660000004800 */
[C---:B---3--:R-:W-:Y:S08]  /*2e90*/  HMMA.16816.F32 R8, R144.reuse, R140, R8 ;  /* 0x0000008c9008723c */ /* 0x048ff00000001808 */
[-C--:B------:R-:W-:Y:S08]  /*2ea0*/  HMMA.16816.F32 R12, R144, R142.reuse, R12 ;  /* 0x0000008e900c723c */ /* 0x080ff0000000180c */
[C---:B------:R-:W-:Y:S08]  /*2eb0*/  HMMA.16816.F32 R16, R136.reuse, R142, R16 ;  /* 0x0000008e8810723c */ /* 0x040ff00000001810 */
[-C--:B------:R-:W-:Y:S08]  /*2ec0*/  HMMA.16816.F32 R20, R136, R156.reuse, R20 ;  /* 0x0000009c8814723c */ /* 0x080ff00000001814 */
[C---:B------:R-:W-:Y:S08]  /*2ed0*/  HMMA.16816.F32 R24, R144.reuse, R156, R24 ;  /* 0x0000009c9018723c */ /* 0x040ff00000001818 */
[-C--:B------:R-:W-:Y:S08]  /*2ee0*/  HMMA.16816.F32 R28, R144, R158.reuse, R28 ;  /* 0x0000009e901c723c */ /* 0x080ff0000000181c */
[----:B------:R-:W-:Y:S01]  /*2ef0*/  HMMA.16816.F32 R32, R136, R158, R32 ;  /* 0x0000009e8820723c */ /* 0x000fe20000001820 */
[----:B------:R-:W-:-:S07]  /*2f00*/  @!P3 BRA `(.L_x_289) ;  /* 0x000001a00000b947 */ /* 0x000fce0003800000 */
[----:B-12-4-:R-:W-:Y:S01]  /*2f10*/  IADD3 R2, R0, UR17, RZ ;  /* 0x0000001100027c10 */ /* 0x016fe2000fffe0ff */
[----:B------:R-:W-:Y:S03]  /*2f20*/  BSSY B0, `(.L_x_290) ;  /* 0x0000011000007945 */ /* 0x000fe60003800000 */
        /* <DEDUP_REMOVED lines=11> */
.L_x_291:
[----:B------:R-:W-:Y:S04]  /*2fe0*/  MOV R3, 0x1 ;  /* 0x0000000100037802 */ /* 0x000fe80000000f00 */
[----:B------:R-:W-:Y:S11]  /*2ff0*/  ISETP.NE.AND P0, PT, R3, c[0x0][0x2a8], PT ;  /* 0x0000aa0003007a0c */ /* 0x000ff60003f05270 */
[----:B------:R-:W-:Y:S02]  /*3000*/  @!UPT UIADD3 URZ, URZ, URZ, URZ ;  /* 0x0000003f3f3ff290 */ /* 0x000fe4000fffe03f */
[----:B------:R-:W-:Y:S05]  /*3010*/  @P0 IMAD.HI.U32 R3, R2, c[0x0][0x2ac], RZ ;  /* 0x0000ab0002030a27 */ /* 0x000fea00078e00ff */
[----:B------:R-:W-:Y:S02]  /*3020*/  @P0 SHF.R.U32.HI R2, RZ, c[0x0][0x2b0], R3 ;  /* 0x0000ac00ff020a19 */ /* 0x000fe40000011603 */
.L_x_292:
[----:B------:R-:W-:Y:S05]  /*3030*/  BSYNC B0 ;  /* 0x0000000000007941 */ /* 0x000fea0003800000 */
.L_x_290:
[----:B------:R-:W-:Y:S04]  /*3040*/  IMAD.MOV.U32 R152, RZ, RZ, c[0x0][0x2a8] ;  /* 0x0000aa00ff987624 */ /* 0x000fe800078e00ff */
[----:B------:R-:W-:Y:S02]  /*3050*/  IMAD R152, R2, R152, -UR10 ;  /* 0x8000000a02987e24 */ /* 0x000fe4000f8e0298 */
[----:B------:R-:W-:Y:S03]  /*3060*/  IMAD.IADD R2, R246, 0x1, R0 ;  /* 0x00000001f6027824 */ /* 0x000fe600078e0200 */
[----:B------:R-:W-:Y:S04]  /*3070*/  IADD3 R152, -R248, R152, RZ ;  /* 0x00000098f8987210 */ /* 0x000fe80007ffe1ff */
[----:B------:R-:W-:Y:S02]  /*3080*/  IADD3 R3, R152, c[0x0][0x2a8], RZ ;  /* 0x0000aa0098037a10 */ /* 0x000fe40007ffe0ff */
[----:B------:R-:W-:Y:S02]  /*3090*/  IMNMX R152, R2, R152, !PT ;  /* 0x0000009802987217 */ /* 0x000fe40007800200 */
[----:B------:R-:W-:Y:S02]  /*30a0*/  IMNMX R149, R149, R3, PT ;  /* 0x0000000395957217 */ /* 0x000fe40003800200 */
.L_x_289:
[----:B-12-4-:R-:W-:Y:S05]  /*30b0*/  IADD3 R2, R0, 0x8, RZ ;  /* 0x0000000800027810 */ /* 0x016fea0007ffe0ff */
[--C-:B------:R-:W-:Y:S02]  /*30c0*/  IMAD.IADD R148, R247, 0x1, R2.reuse ;  /* 0x00000001f7947824 */ /* 0x100fe400078e0202 */
[----:B------:R-:W-:Y:S03]  /*30d0*/  IMAD.IADD R3, R246, 0x1, R2 ;  /* 0x00000001f6037824 */ /* 0x000fe600078e0202 */
[----:B------:R-:W-:Y:S01]  /*30e0*/  IMNMX R148, R249, R148, PT ;  /* 0x00000094f9947217 */ /* 0x000fe20003800200 */
[----:B------:R-:W-:-:S05]  /*30f0*/  @!P3 BRA `(.L_x_293) ;  /* 0x000001900000b947 */ /* 0x000fca0003800000 */
[----:B------:R-:W-:Y:S01]  /*3100*/  IADD3 R2, R2, UR17, RZ ;  /* 0x0000001102027c10 */ /* 0x000fe2000fffe0ff */
        /* <DEDUP_REMOVED lines=12> */
.L_x_295:
[----:B------:R-:W-:Y:S04]  /*31d0*/  MOV R132, 0x1 ;  /* 0x0000000100847802 */ /* 0x000fe80000000f00 */
[----:B------:R-:W-:Y:S11]  /*31e0*/  ISETP.NE.AND P0, PT, R132, c[0x0][0x2a8], PT ;  /* 0x0000aa0084007a0c */ /* 0x000ff60003f05270 */
[----:B------:R-:W-:Y:S02]  /*31f0*/  @!UPT UIADD3 URZ, URZ, URZ, URZ ;  /* 0x0000003f3f3ff290 */ /* 0x000fe4000fffe03f */
[----:B------:R-:W-:Y:S05]  /*3200*/  @P0 IMAD.HI.U32 R132, R2, c[0x0][0x2ac], RZ ;  /* 0x0000ab0002840a27 */ /* 0x000fea00078e00ff */
[----:B------:R-:W-:Y:S02]  /*3210*/  @P0 SHF.R.U32.HI R2, RZ, c[0x0][0x2b0], R132 ;  /* 0x0000ac00ff020a19 */ /* 0x000fe40000011684 */
.L_x_296:
[----:B------:R-:W-:Y:S05]  /*3220*/  BSYNC B0 ;  /* 0x0000000000007941 */ /* 0x000fea0003800000 */
.L_x_294:
[----:B------:R-:W-:Y:S04]  /*3230*/  IMAD.MOV.U32 R132, RZ, RZ, c[0x0][0x2a8] ;  /* 0x0000aa00ff847624 */ /* 0x000fe800078e00ff */
[----:B------:R-:W-:Y:S04]  /*3240*/  IMAD R2, R2, R132, -UR10 ;  /* 0x8000000a02027e24 */ /* 0x000fe8000f8e0284 */
[----:B------:R-:W-:Y:S05]  /*3250*/  IMAD.IADD R2, R2, 0x1, -R248 ;  /* 0x0000000102027824 */ /* 0x000fea00078e0af8 */
[----:B------:R-:W-:Y:S02]  /*3260*/  IADD3 R132, R2, c[0x0][0x2a8], RZ ;  /* 0x0000aa0002847a10 */ /* 0x000fe40007ffe0ff */
[----:B------:R-:W-:Y:S02]  /*3270*/  IMNMX R3, R3, R2, !PT ;  /* 0x0000000203037217 */ /* 0x000fe40007800200 */
[----:B------:R-:W-:Y:S02]  /*3280*/  IMNMX R148, R148, R132, PT ;  /* 0x0000008494947217 */ /* 0x000fe40003800200 */
.L_x_293:
[----:B------:R-:W-:Y:S05]  /*3290*/  IADD3 R132, R0, 0x20, RZ ;  /* 0x0000002000847810 */ /* 0x000fea0007ffe0ff */
        /* <DEDUP_REMOVED lines=17> */
.L_x_299:
[----:B------:R-:W-:Y:S04]  /*33b0*/  MOV R133, 0x1 ;  /* 0x0000000100857802 */ /* 0x000fe80000000f00 */
[----:B------:R-:W-:Y:S11]  /*33c0*/  ISETP.NE.AND P0, PT, R133, c[0x0][0x2a8], PT ;  /* 0x0000aa0085007a0c */ /* 0x000ff60003f05270 */
[----:B------:R-:W-:Y:S02]  /*33d0*/  @!UPT UIADD3 URZ, URZ, URZ, URZ ;  /* 0x0000003f3f3ff290 */ /* 0x000fe4000fffe03f */
[----:B------:R-:W-:Y:S05]  /*33e0*/  @P0 IMAD.HI.U32 R133, R132, c[0x0][0x2ac], RZ ;  /* 0x0000ab0084850a27 */ /* 0x000fea00078e00ff */
[----:B------:R-:W-:Y:S02]  /*33f0*/  @P0 SHF.R.U32.HI R132, RZ, c[0x0][0x2b0], R133 ;  /* 0x0000ac00ff840a19 */ /* 0x000fe40000011685 */
.L_x_300:
[----:B------:R-:W-:Y:S05]  /*3400*/  BSYNC B0 ;  /* 0x0000000000007941 */ /* 0x000fea0003800000 */
.L_x_298:
[----:B------:R-:W-:Y:S04]  /*3410*/  IMAD.MOV.U32 R133, RZ, RZ, c[0x0][0x2a8] ;  /* 0x0000aa00ff857624 */ /* 0x000fe800078e00ff */
[----:B------:R-:W-:Y:S04]  /*3420*/  IMAD R132, R132, R133, -UR10 ;  /* 0x8000000a84847e24 */ /* 0x000fe8000f8e0285 */
[----:B------:R-:W-:Y:S05]  /*3430*/  IMAD.IADD R132, R132, 0x1, -R248 ;  /* 0x0000000184847824 */ /* 0x000fea00078e0af8 */
[----:B------:R-:W-:Y:S02]  /*3440*/  IADD3 R133, R132, c[0x0][0x2a8], RZ ;  /* 0x0000aa0084857a10 */ /* 0x000fe40007ffe0ff */
[----:B------:R-:W-:Y:S02]  /*3450*/  IMNMX R2, R2, R132, !PT ;  /* 0x0000008402027217 */ /* 0x000fe40007800200 */
[----:B------:R-:W-:Y:S02]  /*3460*/  IMNMX R151, R151, R133, PT ;  /* 0x0000008597977217 */ /* 0x000fe40003800200 */
.L_x_297:
        /* <DEDUP_REMOVED lines=18> */
.L_x_303:
[----:B------:R-:W-:Y:S04]  /*3590*/  MOV R133, 0x1 ;  /* 0x0000000100857802 */ /* 0x000fe80000000f00 */
[----:B------:R-:W-:Y:S11]  /*35a0*/  ISETP.NE.AND P0, PT, R133, c[0x0][0x2a8], PT ;  /* 0x0000aa0085007a0c */ /* 0x000ff60003f05270 */
[----:B------:R-:W-:Y:S02]  /*35b0*/  @!UPT UIADD3 URZ, URZ, URZ, URZ ;  /* 0x0000003f3f3ff290 */ /* 0x000fe4000fffe03f */
[----:B------:R-:W-:Y:S05]  /*35c0*/  @P0 IMAD.HI.U32 R133, R132, c[0x0][0x2ac], RZ ;  /* 0x0000ab0084850a27 */ /* 0x000fea00078e00ff */
[----:B------:R-:W-:Y:S02]  /*35d0*/  @P0 SHF.R.U32.HI R132, RZ, c[0x0][0x2b0], R133 ;  /* 0x0000ac00ff840a19 */ /* 0x000fe40000011685 */
.L_x_304:
[----:B------:R-:W-:Y:S05]  /*35e0*/  BSYNC B0 ;  /* 0x0000000000007941 */ /* 0x000fea0003800000 */
.L_x_302:
[----:B------:R-:W-:Y:S04]  /*35f0*/  IMAD.MOV.U32 R133, RZ, RZ, c[0x0][0x2a8] ;  /* 0x0000aa00ff857624 */ /* 0x000fe800078e00ff */
[----:B------:R-:W-:Y:S04]  /*3600*/  IMAD R132, R132, R133, -UR10 ;  /* 0x8000000a84847e24 */ /* 0x000fe8000f8e0285 */
[----:B------:R-:W-:Y:S05]  /*3610*/  IMAD.IADD R132, R132, 0x1, -R248 ;  /* 0x0000000184847824 */ /* 0x000fea00078e0af8 */
[----:B------:R-:W-:Y:S02]  /*3620*/  IADD3 R133, R132, c[0x0][0x2a8], RZ ;  /* 0x0000aa0084857a10 */ /* 0x000fe40007ffe0ff */
[----:B------:R-:W-:Y:S02]  /*3630*/  IMNMX R0, R0, R132, !PT ;  /* 0x0000008400007217 */ /* 0x000fe40007800200 */
[----:B------:R-:W-:Y:S02]  /*3640*/  IMNMX R150, R150, R133, PT ;  /* 0x0000008596967217 */ /* 0x000fe40003800200 */
.L_x_301:
        /* <DEDUP_REMOVED lines=11> */
[----:B------:R-:W-:Y:S01]  /*3700*/  ULDC.64 UR6, c[0x0][0x178] ;  /* 0x00005e0000067ab9 */ /* 0x000fe20000000a00 */
[----:B------:R-:W-:Y:S01]  /*3710*/  LOP3.LUT P4, RZ, R252, 0x1, RZ, 0xc0, !PT ;  /* 0x00000001fcff7812 */ /* 0x000fe2000788c0ff */
[----:B------:R-:W-:Y:S01]  /*3720*/  UIMAD.WIDE.U32 UR18, UR14, UR6, URZ ;  /* 0x000000060e1272a5 */ /* 0x000fe2000f8e003f */
[----:B----4-:R-:W4:Y:S01]  /*3730*/  LDL R230, [R1+0x44] ;  /* 0x0000440001e67983 */ /* 0x010f220000100800 */
[----:B------:R-:W-:Y:S03]  /*3740*/  USHF.R.S32.HI UR16, URZ, 0x1f, UR14 ;  /* 0x0000001f3f107899 */ /* 0x000fe6000801140e */
[----:B---3--:R-:W3:Y:S01]  /*3750*/  LDL R227, [R1] ;  /* 0x0000000001e37983 */ /* 0x008ee20000100800 */
[----:B------:R-:W-:Y:S01]  /*3760*/  IMAD.U32 R156, RZ, RZ, UR18 ;  /* 0x00000012ff9c7e24 */ /* 0x000fe2000f8e00ff */
[----:B------:R-:W-:Y:S01]  /*3770*/  UIMAD UR16, UR16, UR6, URZ ;  /* 0x00000006101072a4 */ /* 0x000fe2000f8e023f */
[----:B------:R-:W-:Y:S01]  /*3780*/  IMAD.U32 R157, RZ, RZ, UR18 ;  /* 0x00000012ff9d7e24 */ /* 0x000fe2000f8e00ff */
[----:B--2---:R-:W2:Y:S01]  /*3790*/  LDL R159, [R1+0x40] ;  /* 0x00004000019f7983 */ /* 0x004ea20000100800 */
[----:B------:R-:W-:Y:S02]  /*37a0*/  UIMAD UR6, UR14, -0x40, UR9 ;  /* 0xffffffc00e0678a4 */ /* 0x000fe4000f8e0209 */
[----:B------:R-:W-:Y:S01]  /*37b0*/  UIMAD UR16, UR14, UR7, UR16 ;  /* 0x000000070e1072a4 */ /* 0x000fe2000f8e0210 */
[----:B------:R-:W2:Y:S03]  /*37c0*/  LDL.64 R228, [R1+0x18] ;  /* 0x0000180001e47983 */ /* 0x000ea60000100a00 */
[C---:B------:R-:W-:Y:S01]  /*37d0*/  ISETP.GE.OR P4, PT, R245.reuse, UR6, !P4 ;  /* 0x00000006f5007c0c */ /* 0x040fe2000e786670 */
[----:B------:R-:W2:Y:S01]  /*37e0*/  LDL R226, [R1+0x38] ;  /* 0x0000380001e27983 */ /* 0x000ea20000100800 */
[----:B------:R-:W-:Y:S01]  /*37f0*/  ISETP.LT.AND P5, PT, R245, UR6, PT ;  /* 0x00000006f5007c0c */ /* 0x000fe2000bfa1270 */
[----:B------:R-:W-:Y:S06]  /*3800*/  UIADD3 UR16, UR19, UR16, URZ ;  /* 0x0000001013107290 */ /* 0x000fec000fffe03f */
[----:B------:R-:W-:Y:S01]  /*3810*/  IMAD.U32 R158, RZ, RZ, UR16 ;  /* 0x00000010ff9e7e24 */ /* 0x000fe2000f8e00ff */
[----:B-----5:R-:W-:Y:S04]  /*3820*/  LEA R157, P0, R157, R232, 0x6 ;  /* 0x000000e89d9d7211 */ /* 0x020fe800078030ff */
[----:B----4-:R-:W-:Y:S02]  /*3830*/  LEA.HI.X R158, R156, R230, R158, 0x6, P0 ;  /* 0x000000e69c9e7211 */ /* 0x010fe400000f349e */
[----:B------:R-:W-:Y:S02]  /*3840*/  LEA R156, P0, R157, c[0x0][0x160], 0x1 ;  /* 0x000058009d9c7a11 */ /* 0x000fe400078008ff */
[----:B---3--:R-:W-:Y:S02]  /*3850*/  ISETP.GE.OR P5, PT, R227, c[0x0][0x16c], !P5 ;  /* 0x00005b00e3007a0c */ /* 0x008fe40006fa6670 */
[----:B------:R-:W-:Y:S01]  /*3860*/  LEA.HI.X R157, R157, c[0x0][0x164], R158, 0x1, P0 ;  /* 0x000059009d9d7a11 */ /* 0x000fe200000f0c9e */
[----:B------:R-:W-:Y:S01]  /*3870*/  IMAD.U32 R158, RZ, RZ, UR15 ;  /* 0x0000000fff9e7e24 */ /* 0x000fe2000f8e00ff */
[----:B------:R-:W-:Y:S03]  /*3880*/  LOP3.LUT P0, RZ, R252, 0x2, RZ, 0xc0, !PT ;  /* 0x00000002fcff7812 */ /* 0x000fe6000780c0ff */
[----:B--2---:R-:W-:Y:S01]  /*3890*/  IMAD R158, R158, 0x3000, R159 ;  /* 0x000030009e9e7824 */ /* 0x004fe200078e029f */
[----:B------:R-:W-:Y:S01]  /*38a0*/  ISETP.GE.OR P0, PT, R245, UR6, !P0 ;  /* 0x00000006f5007c0c */ /* 0x000fe2000c706670 */
[----:B------:R-:W2:Y:S04]  /*38b0*/  S2R R159, SR_TID.X ;  /* 0x00000000009f7919 */ /* 0x000ea80000002100 */
[----:B------:R-:W-:Y:S01]  /*38c0*/  @!PT LDS RZ, [RZ] ;  /* 0x00000000fffff984 */ /* 0x000fe20000000800 */
[----:B------:R-:W-:Y:S01]  /*38d0*/  @!PT LDS RZ, [RZ] ;  /* 0x00000000fffff984 */ /* 0x000fe20000000800 */
[----:B------:R-:W-:Y:S01]  /*38e0*/  @!PT LDS RZ, [RZ] ;  /* 0x00000000fffff984 */ /* 0x000fe20000000800 */
[----:B------:R3:W-:Y:S08]  /*38f0*/  LDGSTS.E.BYPASS.LTC128B.128 [R158], [R156.64], !P4 ;  /* 0x000000009c9e7fae */ /* 0x0007f0000e101d4c */
[----:B------:R3:W-:Y:S04]  /*3900*/  LDGSTS.E.BYPASS.LTC128B.128 [R158+0x1000], [R156.64+0x40], !P0 ;  /* 0x010000409c9e7fae */ /* 0x0007e8000c101d4c */
[----:B------:R3:W-:Y:S01]  /*3910*/  LDGSTS.E.BYPASS.LTC128B.128 [R158+0x2000], [R156.64+0x80], !P5 ;  /* 0x020000809c9e7fae */ /* 0x0007e2000e901d4c */
[----:B--2---:R-:W-:Y:S02]  /*3920*/  IMAD.SHL.U32 R159, R159, 0x4, RZ ;  /* 0x000000049f9f7824 */ /* 0x004fe400078e00ff */
[----:B---3--:R-:W-:Y:S05]  /*3930*/  IMAD.U32 R156, RZ, RZ, UR11 ;  /* 0x0000000bff9c7e24 */ /* 0x008fea000f8e00ff */
[----:B------:R-:W-:Y:S04]  /*3940*/  @!P2 LEA R156, R156, 0x40, 0x6 ;  /* 0x000000409c9ca811 */ /* 0x000fe800078e30ff */
[C---:B------:R-:W-:Y:S04]  /*3950*/  @!P2 IADD3 R157, P0, R156.reuse, R228, RZ ;  /* 0x000000e49c9da210 */ /* 0x040fe80007f1e0ff */
[----:B------:R-:W-:Y:S02]  /*3960*/  @!P2 LEA.HI.X.SX32 R158, R156, R226, 0x1, P0 ;  /* 0x000000e29c9ea211 */ /* 0x000fe400000f0eff */
[C---:B------:R-:W-:Y:S04]  /*3970*/  @!P2 LEA R156, P0, R157.reuse, c[0x0][0x258], 0x2 ;  /* 0x000096009d9caa11 */ /* 0x040fe800078010ff */
[----:B------:R-:W-:Y:S01]  /*3980*/  @!P2 LEA.HI.X R157, R157, c[0x0][0x25c], R158, 0x2, P0 ;  /* 0x000097009d9daa11 */ /* 0x000fe200000f149e */
[----:B------:R-:W-:Y:S04]  /*3990*/  IMAD.U32 R158, RZ, RZ, UR15 ;  /* 0x0000000fff9e7e24 */ /* 0x000fe8000f8e00ff */
[----:B------:R-:W-:Y:S04]  /*39a0*/  @!P2 IMAD R158, R158, 0x40, R159 ;  /* 0x000000409e9ea824 */ /* 0x000fe800078e029f */
[----:B------:R-:W-:Y:S05]  /*39b0*/  @!P2 IMAD.SHL.U32 R158, R158, 0x4, RZ ;  /* 0x000000049e9ea824 */ /* 0x000fea00078e00ff */
[----:B------:R2:W-:Y:S02]  /*39c0*/  @!P2 LDGSTS.E.BYPASS.LTC128B.128 [R158+0xf080], [R156.64] ;  /* 0x0f0800009c9eafae */ /* 0x0005e4000b901d4c */
.L_x_305:
[----:B------:R-:W-:Y:S01]  /*39d0*/  PLOP3.LUT P0, PT, PT, PT, UP3, 0x80, 0x0 ;  /* 0x000000000000781c */ /* 0x000fe20003f0f038 */
[----:B------:R-:W0:Y:S03]  /*39e0*/  LDGDEPBAR ;  /* 0x00000000000079af */ /* 0x000e260000000000 */
[C---:B------:R-:W-:Y:S02]  /*39f0*/  ISETP.GT.AND P6, PT, R152.reuse, RZ, P0 ;  /* 0x000000ff9800720c */ /* 0x040fe400007c4270 */
[----:B------:R-:W-:Y:S02]  /*3a00*/  ISETP.GT.AND P4, PT, R152, 0x1, P0 ;  /* 0x000000019800780c */ /* 0x000fe40000784270 */
[----:B------:R-:W-:Y:S02]  /*3a10*/  ISETP.LT.OR P6, PT, R149, 0x1, P6 ;  /* 0x000000019500780c */ /* 0x000fe400037c1670 */
[C---:B------:R-:W-:Y:S02]  /*3a20*/  ISETP.GT.AND P5, PT, R3.reuse, RZ, P0 ;  /* 0x000000ff0300720c */ /* 0x040fe400007a4270 */
[----:B------:R-:W-:Y:S02]  /*3a30*/  FSEL R229, R4, -INF , !P6 ;  /* 0xff80000004e57808 */ /* 0x000fe40007000000 */
[----:B------:R-:W-:Y:S02]  /*3a40*/  ISETP.GT.AND P6, PT, R3, 0x1, P0 ;  /* 0x000000010300780c */ /* 0x000fe400007c4270 */
[----:B------:R-:W-:Y:S01]  /*3a50*/  ISETP.LT.OR P4, PT, R149, 0x2, P4 ;  /* 0x000000029500780c */ /* 0x000fe20002781670 */
[--C-:B------:R-:W-:Y:S01]  /*3a60*/  FFMA.FTZ R229, R229, c[0x0][0x29c], -R153.reuse ;  /* 0x0000a700e5e57a23 */ /* 0x100fe20000010899 */
[----:B------:R-:W-:Y:S02]  /*3a70*/  ISETP.LT.OR P5, PT, R148, 0x1, P5 ;  /* 0x000000019400780c */ /* 0x000fe40002fa1670 */
[----:B------:R-:W-:Y:S02]  /*3a80*/  FSEL R228, R5, -INF , !P4 ;  /* 0xff80000005e47808 */ /* 0x000fe40006000000 */
[----:B------:R-:W-:Y:S02]  /*3a90*/  ISETP.GT.AND P4, PT, R152, 0x20, P0 ;  /* 0x000000209800780c */ /* 0x000fe40000784270 */
[----:B------:R-:W-:Y:S02]  /*3aa0*/  ISETP.LT.OR P6, PT, R148, 0x2, P6 ;  /* 0x000000029400780c */ /* 0x000fe400037c1670 */
[----:B------:R-:W-:Y:S02]  /*3ab0*/  FSEL R231, R6, -INF , !P5 ;  /* 0xff80000006e77808 */ /* 0x000fe40006800000 */
[----:B------:R-:W-:Y:S02]  /*3ac0*/  FSEL R230, R7, -INF , !P6 ;  /* 0xff80000007e67808 */ /* 0x000fe40007000000 */
[-C--:B--2---:R-:W-:Y:S03]  /*3ad0*/  HMMA.16816.F32 R4, R132, R160.reuse, RZ ;  /* 0x000000a08404723c */ /* 0x084fe600000018ff */
[----:B------:R-:W-:Y:S01]  /*3ae0*/  ISETP.GT.AND P6, PT, R3, 0x20, P0 ;  /* 0x000000200300780c */ /* 0x000fe200007c4270 */
[--C-:B------:R-:W-:Y:S01]  /*3af0*/  FFMA.FTZ R230, R230, c[0x0][0x29c], -R154.reuse ;  /* 0x0000a700e6e67a23 */ /* 0x100fe2000001089a */
[----:B------:R-:W-:Y:S01]  /*3b00*/  ISETP.GT.AND P5, PT, R152, 0x21, P0 ;  /* 0x000000219800780c */ /* 0x000fe200007a4270 */
[--C-:B------:R-:W-:Y:S01]  /*3b10*/  FFMA.FTZ R231, R231, c[0x0][0x29c], -R154.reuse ;  /* 0x0000a700e7e77a23 */ /* 0x100fe2000001089a */
[C---:B------:R-:W-:Y:S02]  /*3b20*/  ISETP.LT.OR P4, PT, R149.reuse, 0x21, P4 ;  /* 0x000000219500780c */ /* 0x040fe40002781670 */
[----:B------:R-:W-:Y:S02]  /*3b30*/  ISETP.LT.OR P5, PT, R149, 0x22, P5 ;  /* 0x000000229500780c */ /* 0x000fe40002fa1670 */
[----:B------:R-:W-:Y:S02]  /*3b40*/  ISETP.LT.OR P6, PT, R148, 0x21, P6 ;  /* 0x000000219400780c */ /* 0x000fe400037c1670 */
[----:B------:R-:W-:Y:S02]  /*3b50*/  FSEL R159, R16, -INF , !P4 ;  /* 0xff800000109f7808 */ /* 0x000fe40006000000 */
[----:B------:R-:W-:Y:S02]  /*3b60*/  ISETP.GT.AND P4, PT, R3, 0x21, P0 ;  /* 0x000000210300780c */ /* 0x000fe40000784270 */
[----:B------:R-:W-:Y:S01]  /*3b70*/  FSEL R158, R17, -INF , !P5 ;  /* 0xff800000119e7808 */ /* 0x000fe20006800000 */
[--C-:B------:R-:W-:Y:S01]  /*3b80*/  FFMA.FTZ R159, R159, c[0x0][0x29c], -R153.reuse ;  /* 0x0000a7009f9f7a23 */ /* 0x100fe20000010899 */
[----:B------:R-:W-:Y:S02]  /*3b90*/  ISETP.GT.AND P5, PT, R152, 0x40, P0 ;  /* 0x000000409800780c */ /* 0x000fe400007a4270 */
[----:B------:R-:W-:Y:S01]  /*3ba0*/  ISETP.LT.OR P4, PT, R148, 0x22, P4 ;  /* 0x000000229400780c */ /* 0x000fe20002781670 */
[----:B------:R-:W-:Y:S01]  /*3bb0*/  FFMA.FTZ R158, R158, c[0x0][0x29c], -R153 ;  /* 0x0000a7009e9e7a23 */ /* 0x000fe20000010899 */
[----:B------:R-:W-:Y:S02]  /*3bc0*/  FSEL R227, R18, -INF , !P6 ;  /* 0xff80000012e37808 */ /* 0x000fe40007000000 */
[----:B------:R-:W-:Y:S02]  /*3bd0*/  ISETP.GT.AND P6, PT, R152, 0x41, P0 ;  /* 0x000000419800780c */ /* 0x000fe400007c4270 */
[----:B------:R-:W-:Y:S01]  /*3be0*/  ISETP.LT.OR P5, PT, R149, 0x41, P5 ;  /* 0x000000419500780c */ /* 0x000fe20002fa1670 */
[--C-:B------:R-:W-:Y:S01]  /*3bf0*/  FFMA.FTZ R227, R227, c[0x0][0x29c], -R154.reuse ;  /* 0x0000a700e3e37a23 */ /* 0x100fe2000001089a */
[----:B------:R-:W-:Y:S02]  /*3c00*/  FSEL R226, R19, -INF , !P4 ;  /* 0xff80000013e27808 */ /* 0x000fe40006000000 */
[----:B------:R-:W-:Y:S02]  /*3c10*/  ISETP.GT.AND P4, PT, R3, 0x40, P0 ;  /* 0x000000400300780c */ /* 0x000fe40000784270 */
[----:B------:R-:W-:Y:S01]  /*3c20*/  ISETP.LT.OR P6, PT, R149, 0x42, P6 ;  /* 0x000000429500780c */ /* 0x000fe200037c1670 */
[--C-:B------:R-:W-:Y:S01]  /*3c30*/  FFMA.FTZ R226, R226, c[0x0][0x29c], -R154.reuse ;  /* 0x0000a700e2e27a23 */ /* 0x100fe2000001089a */
[----:B------:R-:W-:Y:S02]  /*3c40*/  FSEL R156, R20, -INF , !P5 ;  /* 0xff800000149c7808 */ /* 0x000fe40006800000 */
[----:B------:R-:W-:Y:S02]  /*3c50*/  ISETP.GT.AND P5, PT, R3, 0x41, P0 ;  /* 0x000000410300780c */ /* 0x000fe400007a4270 */
[----:B------:R-:W-:Y:S02]  /*3c60*/  FSEL R18, R21, -INF , !P6 ;  /* 0xff80000015127808 */ /* 0x000fe40007000000 */
[----:B------:R-:W-:Y:S02]  /*3c70*/  ISETP.LT.OR P4, PT, R148, 0x41, P4 ;  /* 0x000000419400780c */ /* 0x000fe40002781670 */
[----:B------:R-:W-:Y:S02]  /*3c80*/  ISETP.GT.AND P6, PT, R152, 0x60, P0 ;  /* 0x000000609800780c */ /* 0x000fe400007c4270 */
[----:B------:R-:W-:Y:S02]  /*3c90*/  ISETP.LT.OR P5, PT, R148, 0x42, P5 ;  /* 0x000000429400780c */ /* 0x000fe40002fa1670 */
[----:B------:R-:W-:Y:S02]  /*3ca0*/  FSEL R157, R22, -INF , !P4 ;  /* 0xff800000169d7808 */ /* 0x000fe40006000000 */
[----:B------:R-:W-:Y:S02]  /*3cb0*/  ISETP.GT.AND P4, PT, R152, 0x61, P0 ;  /* 0x000000619800780c */ /* 0x000fe40000784270 */
[----:B------:R-:W-:Y:S01]  /*3cc0*/  ISETP.LT.OR P6, PT, R149, 0x61, P6 ;  /* 0x000000619500780c */ /* 0x000fe200037c1670 */
[--C-:B------:R-:W-:Y:S01]  /*3cd0*/  FFMA.FTZ R157, R157, c[0x0][0x29c], -R154.reuse ;  /* 0x0000a7009d9d7a23 */ /* 0x100fe2000001089a */
[----:B------:R-:W-:Y:S02]  /*3ce0*/  FSEL R19, R23, -INF , !P5 ;  /* 0xff80000017137808 */ /* 0x000fe40006800000 */
[C---:B------:R-:W-:Y:S02]  /*3cf0*/  ISETP.GT.AND P5, PT, R3.reuse, 0x60, P0 ;  /* 0x000000600300780c */ /* 0x040fe400007a4270 */
[----:B------:R-:W-:Y:S02]  /*3d00*/  FSEL R17, R32, -INF , !P6 ;  /* 0xff80000020117808 */ /* 0x000fe40007000000 */
[----:B------:R-:W-:Y:S02]  /*3d10*/  ISETP.GT.AND P6, PT, R3, 0x61, P0 ;  /* 0x000000610300780c */ /* 0x000fe400007c4270 */
[----:B------:R-:W-:Y:S01]  /*3d20*/  ISETP.LT.OR P4, PT, R149, 0x62, P4 ;  /* 0x000000629500780c */ /* 0x000fe20002781670 */
[--C-:B------:R-:W-:Y:S01]  /*3d30*/  FFMA.FTZ R149, R19, c[0x0][0x29c], -R154.reuse ;  /* 0x0000a70013957a23 */ /* 0x100fe2000001089a */
[----:B------:R-:W-:Y:S02]  /*3d40*/  ISETP.LT.OR P5, PT, R148, 0x61, P5 ;  /* 0x000000619400780c */ /* 0x000fe40002fa1670 */
[----:B------:R-:W-:Y:S02]  /*3d50*/  FSEL R33, R33, -INF , !P4 ;  /* 0xff80000021217808 */ /* 0x000fe40006000000 */
[----:B------:R-:W-:Y:S02]  /*3d60*/  ISETP.GT.AND P4, PT, R2, RZ, P0 ;  /* 0x000000ff0200720c */ /* 0x000fe40000784270 */
[----:B------:R-:W-:Y:S02]  /*3d70*/  ISETP.LT.OR P6, PT, R148, 0x62, P6 ;  /* 0x000000629400780c */ /* 0x000fe400037c1670 */
[----:B------:R-:W-:Y:S02]  /*3d80*/  FSEL R16, R34, -INF , !P5 ;  /* 0xff80000022107808 */ /* 0x000fe40006800000 */
[----:B------:R-:W-:Y:S02]  /*3d90*/  FSEL R35, R35, -INF , !P6 ;  /* 0xff80000023237808 */ /* 0x000fe40007000000 */
[----:B------:R-:W-:Y:S02]  /*3da0*/  ISETP.GT.AND P6, PT, R0, RZ, P0 ;  /* 0x000000ff0000720c */ /* 0x000fe400007c4270 */
[----:B------:R-:W-:Y:S02]  /*3db0*/  ISETP.GT.AND P5, PT, R2, 0x1, P0 ;  /* 0x000000010200780c */ /* 0x000fe400007a4270 */
[C---:B------:R-:W-:Y:S02]  /*3dc0*/  ISETP.LT.OR P4, PT, R151.reuse, 0x1, P4 ;  /* 0x000000019700780c */ /* 0x040fe40002781670 */
[----:B------:R-:W-:Y:S02]  /*3dd0*/  ISETP.LT.OR P5, PT, R151, 0x2, P5 ;  /* 0x000000029700780c */ /* 0x000fe40002fa1670 */
[----:B------:R-:W-:Y:S02]  /*3de0*/  FSEL R23, R8, -INF , !P4 ;  /* 0xff80000008177808 */ /* 0x000fe40006000000 */
[----:B------:R-:W-:Y:S02]  /*3df0*/  ISETP.GT.AND P4, PT, R0, 0x1, P0 ;  /* 0x000000010000780c */ /* 0x000fe40000784270 */
[----:B------:R-:W-:Y:S02]  /*3e00*/  ISETP.LT.OR P6, PT, R150, 0x1, P6 ;  /* 0x000000019600780c */ /* 0x000fe400037c1670 */
[----:B------:R-:W-:Y:S02]  /*3e10*/  FSEL R22, R9, -INF , !P5 ;  /* 0xff80000009167808 */ /* 0x000fe40006800000 */
[----:B------:R-:W-:Y:S02]  /*3e20*/  FSEL R21, R10, -INF , !P6 ;  /* 0xff8000000a157808 */ /* 0x000fe40007000000 */
[----:B------:R-:W-:Y:S01]  /*3e30*/  ISETP.GT.AND P5, PT, R2, 0x20, P0 ;  /* 0x000000200200780c */ /* 0x000fe200007a4270 */
[----:B------:R-:W-:Y:S01]  /*3e40*/  FFMA.FTZ R152, R22, c[0x0][0x29c], -R155 ;  /* 0x0000a70016987a23 */ /* 0x000fe2000001089b */
[----:B------:R-:W-:Y:S01]  /*3e50*/  ISETP.LT.OR P4, PT, R150, 0x2, P4 ;  /* 0x000000029600780c */ /* 0x000fe20002781670 */
[--C-:B------:R-:W-:Y:S01]  /*3e60*/  FFMA.FTZ R232, R21, c[0x0][0x29c], -R223.reuse ;  /* 0x0000a70015e87a23 */ /* 0x100fe200000108df */
[----:B------:R-:W-:Y:S02]  /*3e70*/  ISETP.GT.AND P6, PT, R2, 0x21, P0 ;  /* 0x000000210200780c */ /* 0x000fe400007c4270 */
[----:B------:R-:W-:Y:S01]  /*3e80*/  FSEL R148, R11, -INF , !P4 ;  /* 0xff8000000b947808 */ /* 0x000fe20006000000 */
[----:B------:R-:W-:Y:S01]  /*3e90*/  MUFU.EX2 R152, R152 ;  /* 0x0000009800987308 */ /* 0x000fe20000000800 */
[C---:B---3--:R-:W-:Y:S02]  /*3ea0*/  HMMA.16816.F32 R8, R136.reuse, R160, RZ ;  /* 0x000000a08808723c */ /* 0x048fe400000018ff */
[C---:B------:R-:W-:Y:S01]  /*3eb0*/  ISETP.LT.OR P4, PT, R151.reuse, 0x22, P6 ;  /* 0x000000229700780c */ /* 0x040fe20003781670 */
[----:B------:R-:W-:Y:S01]  /*3ec0*/  FFMA.FTZ R238, R148, c[0x0][0x29c], -R223 ;  /* 0x0000a70094ee7a23 */ /* 0x000fe200000108df */
[----:B------:R-:W-:Y:S02]  /*3ed0*/  ISETP.LT.OR P5, PT, R151, 0x21, P5 ;  /* 0x000000219700780c */ /* 0x000fe40002fa1670 */
[----:B------:R-:W-:Y:S02]  /*3ee0*/  FSEL R3, R13, -INF , !P4 ;  /* 0xff8000000d037808 */ /* 0x000fe40006000000 */
[----:B------:R-:W-:Y:S02]  /*3ef0*/  ISETP.GT.AND P6, PT, R0, 0x20, P0 ;  /* 0x000000200000780c */ /* 0x000fe400007c4270 */
[----:B------:R-:W-:Y:S02]  /*3f00*/  ISETP.GT.AND P4, PT, R2, 0x40, P0 ;  /* 0x000000400200780c */ /* 0x000fe40000784270 */
[----:B------:R-:W-:Y:S01]  /*3f10*/  FSEL R20, R12, -INF , !P5 ;  /* 0xff8000000c147808 */ /* 0x000fe20006800000 */
[--C-:B------:R-:W-:Y:S01]  /*3f20*/  FFMA.FTZ R237, R3, c[0x0][0x29c], -R155.reuse ;  /* 0x0000a70003ed7a23 */ /* 0x100fe2000001089b */
[----:B------:R-:W-:Y:S01]  /*3f30*/  ISETP.GT.AND P5, PT, R0, 0x21, P0 ;  /* 0x000000210000780c */ /* 0x000fe200007a4270 */
[----:B------:R-:W-:Y:S01]  /*3f40*/  LDS R3, [R244.X4+0xf280] ;  /* 0x00f28000f4037984 */ /* 0x000fe20000004800 */
[----:B------:R-:W-:Y:S01]  /*3f50*/  ISETP.LT.OR P6, PT, R150, 0x21, P6 ;  /* 0x000000219600780c */ /* 0x000fe200037c1670 */
[----:B------:R-:W-:Y:S01]  /*3f60*/  FFMA.FTZ R233, R20, c[0x0][0x29c], -R155 ;  /* 0x0000a70014e97a23 */ /* 0x000fe2000001089b */
[----:B------:R-:W-:Y:S02]  /*3f70*/  ISETP.LT.OR P5, PT, R150, 0x22, P5 ;  /* 0x000000229600780c */ /* 0x000fe40002fa1670 */
[----:B------:R-:W-:Y:S02]  /*3f80*/  ISETP.LT.OR P4, PT, R151, 0x41, P4 ;  /* 0x000000419700780c */ /* 0x000fe40002781670 */
[----:B------:R-:W-:Y:S02]  /*3f90*/  FSEL R34, R14, -INF , !P6 ;  /* 0xff8000000e227808 */ /* 0x000fe40007000000 */
[----:B------:R-:W-:Y:S02]  /*3fa0*/  FSEL R32, R15, -INF , !P5 ;  /* 0xff8000000f207808 */ /* 0x000fe40006800000 */
[-C--:B------:R-:W-:Y:S01]  /*3fb0*/  HMMA.16816.F32 R12, R136, R162.reuse, RZ ;  /* 0x000000a2880c723c */ /* 0x080fe200000018ff */
[----:B------:R-:W-:Y:S01]  /*3fc0*/  ISETP.GT.AND P5, PT, R0, 0x40, P0 ;  /* 0x000000400000780c */ /* 0x000fe200007a4270 */
[--C-:B------:R-:W-:Y:S01]  /*3fd0*/  FFMA.FTZ R239, R34, c[0x0][0x29c], -R223.reuse ;  /* 0x0000a70022ef7a23 */ /* 0x100fe200000108df */
[----:B------:R-:W-:Y:S01]  /*3fe0*/  FSEL R24, R24, -INF , !P4 ;  /* 0xff80000018187808 */ /* 0x000fe20006000000 */
[----:B------:R-:W-:Y:S01]  /*3ff0*/  FFMA.FTZ R240, R32, c[0x0][0x29c], -R223 ;  /* 0x0000a70020f07a23 */ /* 0x000fe200000108df */
[----:B------:R-:W-:Y:S02]  /*4000*/  ISETP.GT.AND P4, PT, R0, 0x41, P0 ;  /* 0x000000410000780c */ /* 0x000fe40000784270 */
[----:B------:R-:W-:Y:S01]  /*4010*/  ISETP.GT.AND P6, PT, R2, 0x41, P0 ;  /* 0x000000410200780c */ /* 0x000fe200007c4270 */
[--C-:B------:R-:W-:Y:S01]  /*4020*/  FFMA.FTZ R236, R24, c[0x0][0x29c], -R155.reuse ;  /* 0x0000a70018ec7a23 */ /* 0x100fe2000001089b */
[C---:B------:R-:W-:Y:S02]  /*4030*/  ISETP.LT.OR P5, PT, R150.reuse, 0x41, P5 ;  /* 0x000000419600780c */ /* 0x040fe40002fa1670 */
[----:B------:R-:W-:Y:S02]  /*4040*/  ISETP.LT.OR P6, PT, R151, 0x42, P6 ;  /* 0x000000429700780c */ /* 0x000fe400037c1670 */
[----:B------:R-:W-:Y:S02]  /*4050*/  ISETP.LT.OR P4, PT, R150, 0x42, P4 ;  /* 0x000000429600780c */ /* 0x000fe40002781670 */
[----:B------:R-:W-:Y:S02]  /*4060*/  FSEL R25, R25, -INF , !P6 ;  /* 0xff80000019197808 */ /* 0x000fe40007000000 */
[----:B------:R-:W-:Y:S02]  /*4070*/  FSEL R26, R26, -INF , !P5 ;  /* 0xff8000001a1a7808 */ /* 0x000fe40006800000 */
[----:B------:R-:W-:Y:S01]  /*4080*/  FSEL R27, R27, -INF , !P4 ;  /* 0xff8000001b1b7808 */ /* 0x000fe20006000000 */
[----:B------:R-:W-:Y:S01]  /*4090*/  FFMA.FTZ R235, R25, c[0x0][0x29c], -R155 ;  /* 0x0000a70019eb7a23 */ /* 0x000fe2000001089b */
[----:B------:R-:W-:Y:S01]  /*40a0*/  ISETP.GT.AND P4, PT, R0, 0x60, P0 ;  /* 0x000000600000780c */ /* 0x000fe20000784270 */
[--C-:B------:R-:W-:Y:S01]  /*40b0*/  FFMA.FTZ R241, R26, c[0x0][0x29c], -R223.reuse ;  /* 0x0000a7001af17a23 */ /* 0x100fe200000108df */
[C---:B------:R-:W-:Y:S01]  /*40c0*/  ISETP.GT.AND P6, PT, R2.reuse, 0x60, P0 ;  /* 0x000000600200780c */ /* 0x040fe200007c4270 */
[----:B------:R-:W-:Y:S01]  /*40d0*/  FFMA.FTZ R242, R27, c[0x0][0x29c], -R223 ;  /* 0x0000a7001bf27a23 */ /* 0x000fe200000108df */
[----:B------:R-:W-:Y:S01]  /*40e0*/  ISETP.GT.AND P5, PT, R2, 0x61, P0 ;  /* 0x000000610200780c */ /* 0x000fe200007a4270 */
[--C-:B------:R-:W-:Y:S01]  /*40f0*/  FFMA.FTZ R2, R228, c[0x0][0x29c], -R153.reuse ;  /* 0x0000a700e4027a23 */ /* 0x100fe20000010899 */
[----:B------:R-:W-:Y:S01]  /*4100*/  ISETP.GT.AND P0, PT, R0, 0x61, P0 ;  /* 0x000000610000780c */ /* 0x000fe20000704270 */
[--C-:B------:R-:W-:Y:S01]  /*4110*/  FFMA.FTZ R0, R16, c[0x0][0x29c], -R154.reuse ;  /* 0x0000a70010007a23 */ /* 0x100fe2000001089a */
[----:B------:R-:W-:Y:S01]  /*4120*/  ISETP.LT.OR P4, PT, R150, 0x61, P4 ;  /* 0x000000619600780c */ /* 0x000fe20002781670 */
[--C-:B------:R-:W-:Y:S01]  /*4130*/  FFMA.FTZ R228, R156, c[0x0][0x29c], -R153.reuse ;  /* 0x0000a7009ce47a23 */ /* 0x100fe20000010899 */
[----:B------:R-:W-:Y:S01]  /*4140*/  ISETP.LT.OR P0, PT, R150, 0x62, P0 ;  /* 0x000000629600780c */ /* 0x000fe20000701670 */
[--C-:B------:R-:W-:Y:S01]  /*4150*/  FFMA.FTZ R156, R18, c[0x0][0x29c], -R153.reuse ;  /* 0x0000a700129c7a23 */ /* 0x100fe20000010899 */
[----:B------:R-:W-:Y:S01]  /*4160*/  ISETP.LT.OR P6, PT, R151, 0x61, P6 ;  /* 0x000000619700780c */ /* 0x000fe200037c1670 */
[----:B------:R-:W-:Y:S01]  /*4170*/  FFMA.FTZ R150, R17, c[0x0][0x29c], -R153 ;  /* 0x0000a70011967a23 */ /* 0x000fe20000010899 */
[----:B------:R2:W-:Y:S01]  /*4180*/  MUFU.EX2 R148, R0 ;  /* 0x0000000000947308 */ /* 0x0005e20000000800 */
[C---:B------:R-:W-:Y:S02]  /*4190*/  HMMA.16816.F32 R16, R132.reuse, R162, RZ ;  /* 0x000000a28410723c */ /* 0x040fe400000018ff */
[----:B------:R-:W-:Y:S01]  /*41a0*/  ISETP.LT.OR P5, PT, R151, 0x62, P5 ;  /* 0x000000629700780c */ /* 0x000fe20002fa1670 */
[----:B------:R-:W-:Y:S01]  /*41b0*/  FFMA.FTZ R151, R23, c[0x0][0x29c], -R155 ;  /* 0x0000a70017977a23 */ /* 0x000fe2000001089b */
[----:B------:R-:W-:Y:S01]  /*41c0*/  FSEL R28, R28, -INF , !P6 ;  /* 0xff8000001c1c7808 */ /* 0x000fe20007000000 */
[----:B------:R-:W-:Y:S01]  /*41d0*/  FFMA.FTZ R153, R33, c[0x0][0x29c], -R153 ;  /* 0x0000a70021997a23 */ /* 0x000fe20000010899 */
[----:B------:R-:W-:Y:S01]  /*41e0*/  FSEL R29, R29, -INF , !P5 ;  /* 0xff8000001d1d7808 */ /* 0x000fe20006800000 */
[----:B------:R-:W-:Y:S01]  /*41f0*/  FFMA.FTZ R154, R35, c[0x0][0x29c], -R154 ;  /* 0x0000a700239a7a23 */ /* 0x000fe2000001089a */
[-C--:B------:R-:W-:Y:S01]  /*4200*/  HMMA.16816.F32 R20, R132, R164.reuse, RZ ;  /* 0x000000a48414723c */ /* 0x080fe200000018ff */
[----:B------:R-:W-:Y:S03]  /*4210*/  MUFU.EX2 R2, R2 ;  /* 0x0000000200027308 */ /* 0x000fe60000000800 */
[----:B------:R-:W-:Y:S01]  /*4220*/  FSEL R30, R30, -INF , !P4 ;  /* 0xff8000001e1e7808 */ /* 0x000fe20006000000 */
[--C-:B------:R-:W-:Y:S01]  /*4230*/  FFMA.FTZ R234, R28, c[0x0][0x29c], -R155.reuse ;  /* 0x0000a7001cea7a23 */ /* 0x100fe2000001089b */
[----:B------:R-:W-:Y:S01]  /*4240*/  FSEL R31, R31, -INF , !P0 ;  /* 0xff8000001f1f7808 */ /* 0x000fe20004000000 */
[----:B------:R-:W-:Y:S01]  /*4250*/  FFMA.FTZ R155, R29, c[0x0][0x29c], -R155 ;  /* 0x0000a7001d9b7a23 */ /* 0x000fe2000001089b */
[C---:B------:R-:W-:Y:S03]  /*4260*/  HMMA.16816.F32 R24, R136.reuse, R164, RZ ;  /* 0x000000a48818723c */ /* 0x040fe600000018ff */
[----:B------:R-:W-:Y:S01]  /*4270*/  MUFU.EX2 R151, R151 ;  /* 0x0000009700977308 */ /* 0x000fe20000000800 */
[--C-:B------:R-:W-:Y:S02]  /*4280*/  FFMA.FTZ R243, R30, c[0x0][0x29c], -R223.reuse ;  /* 0x0000a7001ef37a23 */ /* 0x100fe400000108df */
[----:B------:R-:W-:Y:S01]  /*4290*/  FFMA.FTZ R223, R31, c[0x0][0x29c], -R223 ;  /* 0x0000a7001fdf7a23 */ /* 0x000fe200000108df */
[----:B--2---:R-:W-:Y:S01]  /*42a0*/  LDS R0, [R244.X4+0xf2a0] ;  /* 0x00f2a000f4007984 */ /* 0x004fe20000004800 */
[-C--:B------:R-:W-:Y:S03]  /*42b0*/  HMMA.16816.F32 R28, R136, R166.reuse, RZ ;  /* 0x000000a6881c723c */ /* 0x080fe600000018ff */
[----:B------:R-:W-:Y:S02]  /*42c0*/  LDSM.16.M88.4 R136, [R212+0xd880] ;  /* 0x00d88000d488783b */ /* 0x000fe40000000200 */
[----:B------:R-:W-:Y:S03]  /*42d0*/  MUFU.EX2 R153, R153 ;  /* 0x0000009900997308 */ /* 0x000fe60000000800 */
[----:B------:R-:W-:Y:S03]  /*42e0*/  HMMA.16816.F32 R32, R132, R166, RZ ;  /* 0x000000a68420723c */ /* 0x000fe600000018ff */
[----:B------:R-:W2:Y:S04]  /*42f0*/  LDSM.16.M88.4 R132, [R212+0xd080] ;  /* 0x00d08000d484783b */ /* 0x000ea80000000200 */
[----:B------:R-:W-:Y:S01]  /*4300*/  MUFU.EX2 R154, R154 ;  /* 0x0000009a009a7308 */ /* 0x000fe20000000800 */
[-C--:B----4-:R-:W-:Y:S08]  /*4310*/  HMMA.16816.F32 R4, R140, R168.reuse, R4 ;  /* 0x000000a88c04723c */ /* 0x090ff00000001804 */
[C---:B-1----:R-:W-:Y:S01]  /*4320*/  HMMA.16816.F32 R8, R144.reuse, R168, R8 ;  /* 0x000000a89008723c */ /* 0x042fe20000001808 */
[----:B------:R-:W-:Y:S07]  /*4330*/  MUFU.EX2 R155, R155 ;  /* 0x0000009b009b7308 */ /* 0x000fee0000000800 */
[-C--:B------:R-:W-:Y:S03]  /*4340*/  HMMA.16816.F32 R12, R144, R170.reuse, R12 ;  /* 0x000000aa900c723c */ /* 0x080fe6000000180c */
[----:B------:R-:W-:Y:S05]  /*4350*/  MUFU.EX2 R223, R223 ;  /* 0x000000df00df7308 */ /* 0x000fea0000000800 */
        /* <DEDUP_REMOVED lines=115> */
[----:B------:R-:W4:Y:S01]  /*4a90*/  MUFU.EX2 R150, R237 ;  /* 0x000000ed00967308 */ /* 0x000f220000000800 */
        /* <DEDUP_REMOVED lines=10> */
[--C-:B------:R-:W-:Y:S02]  /*4b40*/  FADD.FTZ R11, R11, -R0.reuse ;  /* 0x800000000b0b7221 */ /* 0x100fe40000010000 */
        /* <DEDUP_REMOVED lines=8> */
[----:B----4-:R-:W-:Y:S01]  /*4bd0*/  F2FP.PACK_AB R7, R150, R149 ;  /* 0x000000959607723e */ /* 0x010fe200000000ff */
[----:B------:R-:W-:Y:S02]  /*4be0*/  FMUL.FTZ R34, R148, R34 ;  /* 0x0000002294227220 */ /* 0x000fe40000410000 */
[--C-:B------:R-:W-:Y:S02]  /*4bf0*/  FADD.FTZ R15, R15, -R0.reuse ;  /* 0x800000000f0f7221 */ /* 0x100fe40000010000 */
[----:B------:R-:W-:Y:S01]  /*4c00*/  STS [R225+0x1000], R7 ;  /* 0x00100007e1007388 */ /* 0x000fe20000000800 */
[----:B------:R-:W-:Y:S01]  /*4c10*/  F2FP.PACK_AB R21, R21, R34 ;  /* 0x000000221515723e */ /* 0x000fe200000000ff */
[----:B------:R-:W2:Y:S01]  /*4c20*/  MUFU.EX2 R156, R236 ;  /* 0x000000ec009c7308 */ /* 0x000ea20000000800 */
[----:B------:R-:W-:Y:S01]  /*4c30*/  FMUL.FTZ R34, R151, R8 ;  /* 0x0000000897227220 */ /* 0x000fe20000410000 */
        /* <DEDUP_REMOVED lines=8> */
[----:B------:R-:W3:Y:S01]  /*4cc0*/  MUFU.EX2 R35, R243 ;  /* 0x000000f300237308 */ /* 0x000ee20000000800 */
[----:B------:R-:W-:Y:S01]  /*4cd0*/  F2FP.PACK_AB R9, R9, R33 ;  /* 0x000000210909723e */ /* 0x000fe200000000ff */
[--C-:B------:R-:W-:Y:S01]  /*4ce0*/  FADD.FTZ R27, R27, -R0.reuse ;  /* 0x800000001b1b7221 */ /* 0x100fe20000010000 */
[----:B-1----:R-:W-:Y:S01]  /*4cf0*/  F2FP.PACK_AB R2, R138, R139 ;  /* 0x0000008b8a02723e */ /* 0x002fe200000000ff */
[----:B------:R-:W-:Y:S01]  /*4d00*/  STS [R225+0x2400], R16 ;  /* 0x00240010e1007388 */ /* 0x000fe20000000800 */
[--C-:B------:R-:W-:Y:S02]  /*4d10*/  FADD.FTZ R26, R26, -R0.reuse ;  /* 0x800000001a1a7221 */ /* 0x100fe40000010000 */
[----:B------:R-:W-:Y:S01]  /*4d20*/  FMUL.FTZ R8, R157, R25 ;  /* 0x000000199d087220 */ /* 0x000fe20000410000 */
[----:B------:R1:W-:Y:S01]  /*4d30*/  STS [R224+0x12880], R2 ;  /* 0x01288002e0007388 */ /* 0x0003e20000000800 */
[----:B------:R-:W-:Y:S01]  /*4d40*/  FMUL.FTZ R26, R139, R26 ;  /* 0x0000001a8b1a7220 */ /* 0x000fe20000410000 */
[----:B------:R-:W4:Y:S01]  /*4d50*/  MUFU.EX2 R158, R234 ;  /* 0x000000ea009e7308 */ /* 0x000f220000000800 */
[----:B------:R-:W-:Y:S01]  /*4d60*/  FMUL.FTZ R3, R138, R27 ;  /* 0x0000001b8a037220 */ /* 0x000fe20000410000 */
[----:B--2---:R-:W-:Y:S01]  /*4d70*/  F2FP.PACK_AB R4, R157, R156 ;  /* 0x0000009c9d04723e */ /* 0x004fe200000000ff */
[----:B------:R-:W-:Y:S02]  /*4d80*/  FMUL.FTZ R24, R156, R24 ;  /* 0x000000189c187220 */ /* 0x000fe40000410000 */
[--C-:B------:R-:W-:Y:S01]  /*4d90*/  FADD.FTZ R30, R30, -R0.reuse ;  /* 0x800000001e1e7221 */ /* 0x100fe20000010000 */
[----:B------:R-:W-:Y:S01]  /*4da0*/  F2FP.PACK_AB R3, R3, R26 ;  /* 0x0000001a0303723e */ /* 0x000fe200000000ff */
[----:B------:R2:W-:Y:S01]  /*4db0*/  STS [R224+0x12480], R4 ;  /* 0x01248004e0007388 */ /* 0x0005e20000000800 */
[----:B------:R-:W-:Y:S01]  /*4dc0*/  FADD.FTZ R31, R31, -R0 ;  /* 0x800000001f1f7221 */ /* 0x000fe20000010000 */
[----:B------:R-:W-:Y:S01]  /*4dd0*/  F2FP.PACK_AB R8, R8, R24 ;  /* 0x000000180808723e */ /* 0x000fe200000000ff */
[----:B------:R-:W-:Y:S02]  /*4de0*/  FMUL.FTZ R13, R155, R29 ;  /* 0x0000001d9b0d7220 */ /* 0x000fe40000410000 */
[----:B------:R-:W-:Y:S02]  /*4df0*/  FMUL.FTZ R31, R223, R31 ;  /* 0x0000001fdf1f7220 */ /* 0x000fe40000410000 */
[----:B---3--:R-:W-:Y:S02]  /*4e00*/  FMUL.FTZ R30, R35, R30 ;  /* 0x0000001e231e7220 */ /* 0x008fe40000410000 */
[----:B------:R-:W-:Y:S01]  /*4e10*/  IMAD.SHL.U32 R0, R220, 0x2, RZ ;  /* 0x00000002dc007824 */ /* 0x000fe200078e00ff */
[----:B-1----:R-:W-:Y:S01]  /*4e20*/  F2FP.PACK_AB R2, R223, R35 ;  /* 0x00000023df02723e */ /* 0x002fe200000000ff */
[----:B----4-:R-:W-:Y:S01]  /*4e30*/  FMUL.FTZ R28, R158, R28 ;  /* 0x0000001c9e1c7220 */ /* 0x010fe20000410000 */
[----:B------:R-:W-:Y:S03]  /*4e40*/  F2FP.PACK_AB R5, R155, R158 ;  /* 0x0000009e9b05723e */ /* 0x000fe600000000ff */
[----:B------:R1:W-:Y:S01]  /*4e50*/  STS [R225+0x3400], R2 ;  /* 0x00340002e1007388 */ /* 0x0003e20000000800 */
[----:B------:R-:W-:Y:S03]  /*4e60*/  F2FP.PACK_AB R13, R13, R28 ;  /* 0x0000001c0d0d723e */ /* 0x000fe600000000ff */
[----:B------:R-:W-:Y:S01]  /*4e70*/  STS [R225+0x3000], R5 ;  /* 0x00300005e1007388 */ /* 0x000fe20000000800 */
[----:B--2---:R-:W-:Y:S03]  /*4e80*/  FMUL.FTZ R4, R140, R15 ;  /* 0x0000000f8c047220 */ /* 0x004fe60000410000 */
[----:B------:R-:W-:Y:S02]  /*4e90*/  BAR.SYNC.DEFER_BLOCKING 0x0 ;  /* 0x0000000000007b1d */ /* 0x000fe40000010000 */
[----:B------:R-:W-:Y:S02]  /*4ea0*/  F2FP.PACK_AB R4, R4, R14 ;  /* 0x0000000e0404723e */ /* 0x000fe400000000ff */
[----:B-1----:R-:W-:Y:S04]  /*4eb0*/  F2FP.PACK_AB R2, R11, R10 ;  /* 0x0000000a0b02723e */ /* 0x002fe800000000ff */
        /* <DEDUP_REMOVED lines=98> */
[----:B------:R-:W-:Y:S01]  /*54e0*/  ULDC.64 UR6, c[0x0][0x208] ;  /* 0x0000820000067ab9 */ /* 0x000fe20000000a00 */
[C---:B------:R-:W-:Y:S01]  /*54f0*/  LOP3.LUT P6, RZ, R251.reuse, 0x1, RZ, 0xc0, !PT ;  /* 0x00000001fbff7812 */ /* 0x040fe200078cc0ff */
[----:B------:R-:W-:Y:S01]  /*5500*/  UIMAD.WIDE.U32 UR18, UR14, UR6, URZ ;  /* 0x000000060e1272a5 */ /* 0x000fe2000f8e003f */
[----:B------:R-:W3:Y:S01]  /*5510*/  LDL R229, [R1+0x4] ;  /* 0x0000040001e57983 */ /* 0x000ee20000100800 */
[C---:B------:R-:W-:Y:S01]  /*5520*/  LOP3.LUT P5, RZ, R251.reuse, 0x2, RZ, 0xc0, !PT ;  /* 0x00000002fbff7812 */ /* 0x040fe200078ac0ff */
[----:B------:R-:W-:Y:S01]  /*5530*/  USHF.R.S32.HI UR16, URZ, 0x1f, UR14 ;  /* 0x0000001f3f107899 */ /* 0x000fe2000801140e */
[----:B------:R-:W-:Y:S01]  /*5540*/  LOP3.LUT P4, RZ, R251, 0x4, RZ, 0xc0, !PT ;  /* 0x00000004fbff7812 */ /* 0x000fe2000788c0ff */
[----:B------:R-:W4:Y:S01]  /*5550*/  LDL.64 R236, [R1+0x20] ;  /* 0x0000200001ec7983 */ /* 0x000f220000100a00 */
[----:B------:R-:W-:Y:S01]  /*5560*/  IMAD.U32 R4, RZ, RZ, UR18 ;  /* 0x00000012ff047e24 */ /* 0x000fe2000f8e00ff */
[----:B------:R-:W-:Y:S01]  /*5570*/  UIMAD UR16, UR16, UR6, URZ ;  /* 0x00000006101072a4 */ /* 0x000fe2000f8e023f */
[----:B------:R-:W-:Y:S01]  /*5580*/  IMAD.U32 R0, RZ, RZ, UR18 ;  /* 0x00000012ff007e24 */ /* 0x000fe2000f8e00ff */
[----:B------:R-:W5:Y:S01]  /*5590*/  LDL.64 R230, [R1+0x8] ;  /* 0x0000080001e67983 */ /* 0x000f620000100a00 */
[----:B------:R-:W-:Y:S02]  /*55a0*/  USHF.L.U32 UR6, UR14, 0x6, URZ ;  /* 0x000000060e067899 */ /* 0x000fe4000800063f */
[----:B------:R-:W-:Y:S02]  /*55b0*/  UIMAD UR16, UR14, UR7, UR16 ;  /* 0x000000070e1072a4 */ /* 0x000fe4000f8e0210 */
[----:B------:R-:W-:Y:S02]  /*55c0*/  UIADD3 UR7, -UR6, UR9, URZ ;  /* 0x0000000906077290 */ /* 0x000fe4000fffe13f */
[----:B------:R-:W-:Y:S01]  /*55d0*/  IMAD.U32 R7, RZ, RZ, UR6 ;  /* 0x00000006ff077e24 */ /* 0x000fe2000f8e00ff */
[----:B------:R-:W-:Y:S03]  /*55e0*/  UIADD3 UR16, UR19, UR16, URZ ;  /* 0x0000001013107290 */ /* 0x000fe6000fffe03f */
[C---:B------:R-:W-:Y:S02]  /*55f0*/  ISETP.GE.OR P6, PT, R245.reuse, UR7, !P6 ;  /* 0x00000007f5007c0c */ /* 0x040fe4000f7c6670 */
[C---:B------:R-:W-:Y:S01]  /*5600*/  ISETP.GE.OR P5, PT, R245.reuse, UR7, !P5 ;  /* 0x00000007f5007c0c */ /* 0x040fe2000efa6670 */
[----:B------:R-:W-:Y:S01]  /*5610*/  IMAD.U32 R8, RZ, RZ, UR16 ;  /* 0x00000010ff087e24 */ /* 0x000fe2000f8e00ff */
[----:B------:R-:W-:Y:S02]  /*5620*/  ISETP.GE.OR P4, PT, R245, UR7, !P4 ;  /* 0x00000007f5007c0c */ /* 0x000fe4000e786670 */
[----:B--2---:R-:W-:Y:S04]  /*5630*/  IADD3 R5, P0, R226, UR6, RZ ;  /* 0x00000006e2057c10 */ /* 0x004fe8000ff1e0ff */
[----:B---3--:R-:W-:Y:S02]  /*5640*/  LEA.HI.X.SX32 R7, R7, R229, 0x1, P0 ;  /* 0x000000e507077211 */ /* 0x008fe400000f0eff */
[----:B------:R-:W1:Y:S01]  /*5650*/  S2R R229, SR_TID.X ;  /* 0x0000000000e57919 */ /* 0x000e620000002100 */
[C---:B------:R-:W-:Y:S02]  /*5660*/  LEA R6, P0, R5.reuse, c[0x0][0x280], 0x2 ;  /* 0x0000a00005067a11 */ /* 0x040fe400078010ff */
[----:B----4-:R-:W-:Y:S02]  /*5670*/  LEA R0, P1, R0, R236, 0x6 ;  /* 0x000000ec00007211 */ /* 0x010fe400078230ff */
[----:B------:R-:W-:Y:S02]  /*5680*/  LEA.HI.X R7, R5, c[0x0][0x284], R7, 0x2, P0 ;  /* 0x0000a10005077a11 */ /* 0x000fe400000f1407 */
[----:B-----5:R-:W-:Y:S02]  /*5690*/  LEA.HI.X R8, R4, R231, R8, 0x6, P1 ;  /* 0x000000e704087211 */ /* 0x020fe400008f3408 */
[C---:B------:R-:W-:Y:S04]  /*56a0*/  LEA R4, P1, R0.reuse, c[0x0][0x1f0], 0x1 ;  /* 0x00007c0000047a11 */ /* 0x040fe800078208ff */
[----:B------:R-:W-:Y:S05]  /*56b0*/  LEA.HI.X R5, R0, c[0x0][0x1f4], R8, 0x1, P1 ;  /* 0x00007d0000057a11 */ /* 0x000fea00008f0c08 */
[----:B------:R-:W-:Y:S01]  /*56c0*/  @!PT LDS RZ, [RZ] ;  /* 0x00000000fffff984 */ /* 0x000fe20000000800 */
[----:B------:R-:W-:Y:S01]  /*56d0*/  @!PT LDS RZ, [RZ] ;  /* 0x00000000fffff984 */ /* 0x000fe20000000800 */
[----:B------:R-:W-:Y:S01]  /*56e0*/  @!PT LDS RZ, [RZ] ;  /* 0x00000000fffff984 */ /* 0x000fe20000000800 */
[----:B------:R2:W-:Y:S04]  /*56f0*/  LDGSTS.E.BYPASS.LTC128B.128 [R250+0xc080], [R4.64], !P6 ;  /* 0x0c08000004fa7fae */ /* 0x0005e8000f101d4c */
[----:B------:R2:W-:Y:S01]  /*5700*/  LDGSTS.E.BYPASS.LTC128B.128 [R250+0xd080], [R4.64+0x40], !P5 ;  /* 0x0d08004004fa7fae */ /* 0x0005e2000e901d4c */
[----:B-1----:R-:W-:Y:S03]  /*5710*/  @!P2 IMAD.SHL.U32 R0, R229, 0x10, RZ ;  /* 0x00000010e500a824 */ /* 0x002fe600078e00ff */
[----:B------:R2:W-:Y:S04]  /*5720*/  LDGSTS.E.BYPASS.LTC128B.128 [R250+0xe080], [R4.64+0x80], !P4 ;  /* 0x0e08008004fa7fae */ /* 0x0005e8000e101d4c */
[----:B------:R2:W-:Y:S02]  /*5730*/  @!P2 LDGSTS.E.BYPASS.LTC128B.128 [R0+0xf280], [R6.64] ;  /* 0x0f2800000600afae */ /* 0x0005e4000b901d4c */
.L_x_306:
        /* <DEDUP_REMOVED lines=13> */
[----:B------:R-:W-:Y:S01]  /*5810*/  LDSM.16.MT88.2 R136, [R208+0x2800] ;  /* 0x00280000d088783b */ /* 0x000fe20000004100 */
[----:B------:R-:W-:Y:S03]  /*5820*/  USEL UR15, UR6, URZ, !UP1 ;  /* 0x0000003f060f7287 */ /* 0x000fe6000c800000 */
[----:B------:R-:W-:Y:S03]  /*5830*/  LDSM.16.MT88.2 R138, [R208+0x4800] ;  /* 0x00480000d08a783b */ /* 0x000fe60000004100 */
[C---:B------:R-:W-:Y:S01]  /*5840*/  HMMA.16816.F32 R16, R20.reuse, R28, RZ ;  /* 0x0000001c1410723c */ /* 0x040fe200000018ff */
[----:B------:R-:W-:Y:S04]  /*5850*/  LDSM.16.MT88.2 R142, [R208+0x2c00] ;  /* 0x002c0000d08e783b */ /* 0x000fe80000004100 */
[----:B------:R-:W-:Y:S03]  /*5860*/  LDSM.16.MT88.2 R152, [R208+0x3800] ;  /* 0x00380000d098783b */ /* 0x000fe60000004100 */
[-C--:B------:R-:W-:Y:S01]  /*5870*/  HMMA.16816.F32 R20, R20, R30.reuse, RZ ;  /* 0x0000001e1414723c */ /* 0x080fe200000018ff */
[----:B------:R-:W0:Y:S07]  /*5880*/  LDGDEPBAR ;  /* 0x00000000000079af */ /* 0x000e2e0000000000 */
[----:B------:R-:W-:Y:S01]  /*5890*/  HMMA.16816.F32 R24, R24, R30, RZ ;  /* 0x0000001e1818723c */ /* 0x000fe200000018ff */
[----:B------:R-:W4:Y:S07]  /*58a0*/  LDSM.16.M88.4 R28, [R215+0x1000] ;  /* 0x00100000d71c783b */ /* 0x000f2e0000000200 */
[-C--:B------:R-:W-:Y:S08]  /*58b0*/  HMMA.16816.F32 R4, R32, R140.reuse, R4 ;  /* 0x0000008c2004723c */ /* 0x080ff00000001804 */
[C---:B------:R-:W-:Y:S01]  /*58c0*/  HMMA.16816.F32 R8, R144.reuse, R140, R8 ;  /* 0x0000008c9008723c */ /* 0x040fe20000001808 */
[----:B------:R-:W-:Y:S07]  /*58d0*/  LDSM.16.MT88.2 R140, [R208+0xc00] ;  /* 0x000c0000d08c783b */ /* 0x000fee0000004100 */
[-C--:B------:R-:W-:Y:S08]  /*58e0*/  HMMA.16816.F32 R12, R144, R148.reuse, R12 ;  /* 0x00000094900c723c */ /* 0x080ff0000000180c */
[C---:B------:R-:W-:Y:S08]  /*58f0*/  HMMA.16816.F32 R16, R32.reuse, R148, R16 ;  /* 0x000000942010723c */ /* 0x040ff00000001810 */
[-C--:B------:R-:W-:Y:S01]  /*5900*/  HMMA.16816.F32 R20, R32, R150.reuse, R20 ;  /* 0x000000962014723c */ /* 0x080fe20000001814 */
[----:B------:R-:W5:Y:S07]  /*5910*/  LDSM.16.M88.4 R32, [R219] ;  /* 0x00000000db20783b */ /* 0x000f6e0000000200 */
[----:B------:R-:W-:Y:S01]  /*5920*/  HMMA.16816.F32 R24, R144, R150, R24 ;  /* 0x000000969018723c */ /* 0x000fe20000001818 */
[----:B------:R-:W5:Y:S04]  /*5930*/  LDSM.16.M88.4 R144, [R219+0x1000] ;  /* 0x00100000db90783b */ /* 0x000f680000000200 */
[----:B------:R-:W-:Y:S03]  /*5940*/  LDSM.16.M88.4 R148, [R214+0x3000] ;  /* 0x00300000d694783b */ /* 0x000fe60000000200 */
[-C--:B-1----:R-:W-:Y:S08]  /*5950*/  HMMA.16816.F32 R4, R132, R2.reuse, R4 ;  /* 0x000000028404723c */ /* 0x082ff00000001804 */
[C---:B----4-:R-:W-:Y:S01]  /*5960*/  HMMA.16816.F32 R8, R28.reuse, R2, R8 ;  /* 0x000000021c08723c */ /* 0x050fe20000001808 */
[----:B------:R-:W1:Y:S07]  /*5970*/  LDSM.16.MT88.2 R2, [R208+0x4c00] ;  /* 0x004c0000d002783b */ /* 0x000e6e0000004100 */
[-C--:B------:R-:W-:Y:S08]  /*5980*/  HMMA.16816.F32 R12, R28, R136.reuse, R12 ;  /* 0x000000881c0c723c */ /* 0x080ff0000000180c */
[C---:B------:R-:W-:Y:S01]  /*5990*/  HMMA.16816.F32 R16, R132.reuse, R136, R16 ;  /* 0x000000888410723c */ /* 0x040fe20000001810 */
[----:B------:R-:W-:Y:S07]  /*59a0*/  LDSM.16.MT88.2 R136, [R208+0x1000] ;  /* 0x00100000d088783b */ /* 0x000fee0000004100 */
[-C--:B------:R-:W-:Y:S01]  /*59b0*/  HMMA.16816.F32 R20, R132, R138.reuse, R20 ;  /* 0x0000008a8414723c */ /* 0x080fe20000001814 */
[----:B------:R-:W4:Y:S07]  /*59c0*/  LDSM.16.M88.4 R132, [R214+0x2000] ;  /* 0x00200000d684783b */ /* 0x000f2e0000000200 */
[----:B------:R-:W-:Y:S01]  /*59d0*/  HMMA.16816.F32 R24, R28, R138, R24 ;  /* 0x0000008a1c18723c */ /* 0x000fe20000001818 */
[----:B------:R-:W4:Y:S04]  /*59e0*/  LDSM.16.MT88.2 R28, [R208+0x3000] ;  /* 0x00300000d01c783b */ /* 0x000f280000004100 */
[----:B------:R-:W4:Y:S03]  /*59f0*/  LDSM.16.MT88.2 R30, [R208+0x5000] ;  /* 0x00500000d01e783b */ /* 0x000f260000004100 */
[-C--:B-----5:R-:W-:Y:S01]  /*5a00*/  HMMA.16816.F32 R4, R32, R140.reuse, R4 ;  /* 0x0000008c2004723c */ /* 0x0a0fe20000001804 */
[----:B------:R-:W-:Y:S07]  /*5a10*/  LDSM.16.MT88.2 R138, [R208+0x3400] ;  /* 0x00340000d08a783b */ /* 0x000fee0000004100 */
[C---:B------:R-:W-:Y:S08]  /*5a20*/  HMMA.16816.F32 R8, R144.reuse, R140, R8 ;  /* 0x0000008c9008723c */ /* 0x040ff00000001808 */
[-C--:B------:R-:W-:Y:S08]  /*5a30*/  HMMA.16816.F32 R12, R144, R142.reuse, R12 ;  /* 0x0000008e900c723c */ /* 0x080ff0000000180c */
[C---:B------:R-:W-:Y:S01]  /*5a40*/  HMMA.16816.F32 R16, R32.reuse, R142, R16 ;  /* 0x0000008e2010723c */ /* 0x040fe20000001810 */
[----:B------:R-:W-:Y:S07]  /*5a50*/  LDSM.16.M88.4 R140, [R216+0x3000] ;  /* 0x00300000d88c783b */ /* 0x000fee0000000200 */
[-C--:B-1----:R-:W-:Y:S01]  /*5a60*/  HMMA.16816.F32 R20, R32, R2.reuse, R20 ;  /* 0x000000022014723c */ /* 0x082fe20000001814 */
[----:B------:R-:W-:Y:S07]  /*5a70*/  LDSM.16.M88.4 R32, [R216+0x2000] ;  /* 0x00200000d820783b */ /* 0x000fee0000000200 */
[----:B------:R-:W-:Y:S01]  /*5a80*/  HMMA.16816.F32 R24, R144, R2, R24 ;  /* 0x000000029018723c */ /* 0x000fe20000001818 */
[----:B------:R-:W1:Y:S04]  /*5a90*/  LDSM.16.MT88.2 R2, [R208+0x1400] ;  /* 0x00140000d002783b */ /* 0x000e680000004100 */
[----:B------:R-:W-:Y:S03]  /*5aa0*/  LDSM.16.M88.4 R144, [R215+0x3000] ;  /* 0x00300000d790783b */ /* 0x000fe60000000200 */
[-C--:B----4-:R-:W-:Y:S08]  /*5ab0*/  HMMA.16816.F32 R4, R132, R136.reuse, R4 ;  /* 0x000000888404723c */ /* 0x090ff00000001804 */
[C---:B------:R-:W-:Y:S01]  /*5ac0*/  HMMA.16816.F32 R8, R148.reuse, R136, R8 ;  /* 0x000000889408723c */ /* 0x040fe20000001808 */
[----:B------:R-:W4:Y:S07]  /*5ad0*/  LDSM.16.MT88.2 R136, [R208+0x5400] ;  /* 0x00540000d088783b */ /* 0x000f2e0000004100 */
[-C--:B------:R-:W-:Y:S08]  /*5ae0*/  HMMA.16816.F32 R12, R148, R28.reuse, R12 ;  /* 0x0000001c940c723c */ /* 0x080ff0000000180c */
[C---:B------:R-:W-:Y:S01]  /*5af0*/  HMMA.16816.F32 R16, R132.reuse, R28, R16 ;  /* 0x0000001c8410723c */ /* 0x040fe20000001810 */
[----:B------:R-:W-:Y:S07]  /*5b00*/  LDSM.16.MT88.2 R28, [R208+0x1800] ;  /* 0x00180000d01c783b */ /* 0x000fee0000004100 */
[-C--:B------:R-:W-:Y:S01]  /*5b10*/  HMMA.16816.F32 R20, R132, R30.reuse, R20 ;  /* 0x0000001e8414723c */ /* 0x080fe20000001814 */
[----:B------:R-:W5:Y:S07]  /*5b20*/  LDSM.16.M88.4 R132, [R215+0x2000] ;  /* 0x00200000d784783b */ /* 0x000f6e0000000200 */
[----:B------:R-:W-:Y:S01]  /*5b30*/  HMMA.16816.F32 R24, R148, R30, R24 ;  /* 0x0000001e9418723c */ /* 0x000fe20000001818 */
[----:B------:R-:W-:Y:S04]  /*5b40*/  LDSM.16.MT88.2 R30, [R208+0x1c00] ;  /* 0x001c0000d01e783b */ /* 0x000fe80000004100 */
[----:B------:R-:W-:Y:S03]  /*5b50*/  LDSM.16.M88.4 R148, [R218+0x3000] ;  /* 0x00300000da94783b */ /* 0x000fe60000000200 */
[-C--:B-1----:R-:W-:Y:S08]  /*5b60*/  HMMA.16816.F32 R4, R32, R2.reuse, R4 ;  /* 0x000000022004723c */ /* 0x082ff00000001804 */
[C---:B------:R-:W-:Y:S01]  /*5b70*/  HMMA.16816.F32 R8, R140.reuse, R2, R8 ;  /* 0x000000028c08723c */ /* 0x040fe20000001808 */
[----:B------:R-:W1:Y:S07]  /*5b80*/  LDSM.16.MT88.2 R2, [R208+0x5800] ;  /* 0x00580000d002783b */ /* 0x000e6e0000004100 */
[-C--:B------:R-:W-:Y:S08]  /*5b90*/  HMMA.16816.F32 R12, R140, R138.reuse, R12 ;  /* 0x0000008a8c0c723c */ /* 0x080ff0000000180c */
[C---:B------:R-:W-:Y:S01]  /*5ba0*/  HMMA.16816.F32 R16, R32.reuse, R138, R16 ;  /* 0x0000008a2010723c */ /* 0x040fe20000001810 */
[----:B------:R-:W-:Y:S07]  /*5bb0*/  LDSM.16.MT88.2 R138, [R208+0x3c00] ;  /* 0x003c0000d08a783b */ /* 0x000fee0000004100 */
[-C--:B----4-:R-:W-:Y:S01]  /*5bc0*/  HMMA.16816.F32 R20, R32, R136.reuse, R20 ;  /* 0x000000882014723c */ /* 0x090fe20000001814 */
[----:B------:R-:W4:Y:S07]  /*5bd0*/  LDSM.16.M88.4 R32, [R218+0x2000] ;  /* 0x00200000da20783b */ /* 0x000f2e0000000200 */
[----:B------:R-:W-:Y:S08]  /*5be0*/  HMMA.16816.F32 R24, R140, R136, R24 ;  /* 0x000000888c18723c */ /* 0x000ff00000001818 */
[-C--:B-----5:R-:W-:Y:S08]  /*5bf0*/  HMMA.16816.F32 R4, R132, R28.reuse, R4 ;  /* 0x0000001c8404723c */ /* 0x0a0ff00000001804 */
[C---:B------:R-:W-:Y:S01]  /*5c00*/  HMMA.16816.F32 R8, R144.reuse, R28, R8 ;  /* 0x0000001c9008723c */ /* 0x040fe20000001808 */
[----:B------:R-:W5:Y:S03]  /*5c10*/  LDSM.16.MT88.2 R28, [R208+0x5c00] ;  /* 0x005c0000d01c783b */ /* 0x000f660000004100 */
[----:B--2---:R-:W-:Y:S04]  /*5c20*/  IADD3 R0, P0, R156, UR11, RZ ;  /* 0x0000000b9c007c10 */ /* 0x004fe8000ff1e0ff */
[-C--:B------:R-:W-:Y:S08]  /*5c30*/  HMMA.16816.F32 R12, R144, R152.reuse, R12 ;  /* 0x00000098900c723c */ /* 0x080ff0000000180c */
[C---:B------:R-:W-:Y:S08]  /*5c40*/  HMMA.16816.F32 R16, R132.reuse, R152, R16 ;  /* 0x000000988410723c */ /* 0x040ff00000001810 */
[-C--:B-1----:R-:W-:Y:S08]  /*5c50*/  HMMA.16816.F32 R20, R132, R2.reuse, R20 ;  /* 0x000000028414723c */ /* 0x082ff00000001814 */
[----:B------:R-:W-:Y:S07]  /*5c60*/  HMMA.16816.F32 R24, R144, R2, R24 ;  /* 0x000000029018723c */ /* 0x000fee0000001818 */
[----:B------:R-:W-:Y:S01]  /*5c70*/  IMAD.U32 R3, RZ, RZ, UR11 ;  /* 0x0000000bff037e24 */ /* 0x000fe2000f8e00ff */
[-C--:B----4-:R-:W-:Y:S01]  /*5c80*/  HMMA.16816.F32 R4, R32, R30.reuse, R4 ;  /* 0x0000001e2004723c */ /* 0x090fe20000001804 */
[----:B------:R-:W-:Y:S04]  /*5c90*/  UMOV UR11, UR14 ;  /* 0x0000000e000b7c82 */ /* 0x000fe80008000000 */
[----:B---3--:R-:W-:Y:S02]  /*5ca0*/  LEA.HI.X.SX32 R3, R3, R154, 0x1, P0 ;  /* 0x0000009a03037211 */ /* 0x008fe400000f0eff */
[C---:B------:R-:W-:Y:S01]  /*5cb0*/  LEA R2, P0, R0.reuse, c[0x0][0x220], 0x2 ;  /* 0x0000880000027a11 */ /* 0x040fe200078010ff */
[C---:B------:R-:W-:Y:S04]  /*5cc0*/  HMMA.16816.F32 R8, R148.reuse, R30, R8 ;  /* 0x0000001e9408723c */ /* 0x040fe80000001808 */
[----:B------:R-:W-:Y:S01]  /*5cd0*/  LEA.HI.X R3, R0, c[0x0][0x224], R3, 0x2, P0 ;  /* 0x0000890000037a11 */ /* 0x000fe200000f1403 */
[----:B------:R-:W-:Y:S01]  /*5ce0*/  IMAD.U32 R0, RZ, RZ, UR4 ;  /* 0x00000004ff007e24 */ /* 0x000fe2000f8e00ff */
[----:B------:R-:W-:Y:S01]  /*5cf0*/  PLOP3.LUT P0, PT, PT, PT, UP0, 0x80, 0x0 ;  /* 0x000000000000781c */ /* 0x000fe20003f0f008 */
[----:B------:R-:W-:Y:S01]  /*5d00*/  USEL UR4, UR7, URZ, !UP2 ;  /* 0x0000003f07047287 */ /* 0x000fe2000d000000 */
[-C--:B------:R-:W-:Y:S04]  /*5d10*/  HMMA.16816.F32 R12, R148, R138.reuse, R12 ;  /* 0x0000008a940c723c */ /* 0x080fe8000000180c */
[----:B------:R-:W-:Y:S03]  /*5d20*/  IMAD R0, R0, 0x1800, R220 ;  /* 0x0000180000007824 */ /* 0x000fe600078e02dc */
[----:B------:R-:W-:Y:S01]  /*5d30*/  RED.E.ADD.F32.FTZ.RN.STRONG.GPU [R2.64], R4 ;  /* 0x000000040200798e */ /* 0x000fe2000c10e78c */
[C---:B------:R-:W-:Y:S03]  /*5d40*/  HMMA.16816.F32 R16, R32.reuse, R138, R16 ;  /* 0x0000008a2010723c */ /* 0x040fe60000001810 */
[----:B------:R-:W-:Y:S01]  /*5d50*/  RED.E.ADD.F32.FTZ.RN.STRONG.GPU [R2.64+0x400], R5 ;  /* 0x000400050200798e */ /* 0x000fe2000c10e78c */
[----:B------:R-:W-:Y:S03]  /*5d60*/  IMAD.SHL.U32 R0, R0, 0x2, RZ ;  /* 0x0000000200007824 */ /* 0x000fe600078e00ff */
[----:B------:R-:W-:Y:S01]  /*5d70*/  RED.E.ADD.F32.FTZ.RN.STRONG.GPU [R2.64+0x800], R6 ;  /* 0x000800060200798e */ /* 0x000fe2000c10e78c */
[-C--:B-----5:R-:W-:Y:S03]  /*5d80*/  HMMA.16816.F32 R20, R32, R28.reuse, R20 ;  /* 0x0000001c2014723c */ /* 0x0a0fe60000001814 */
        /* <DEDUP_REMOVED lines=20> */
[----:B------:R-:W-:Y:S04]  /*5ed0*/  LDSM.16.MT88.4 R132, [R0+0x7480] ;  /* 0x007480000084783b */ /* 0x000fe80000004200 */
[----:B------:R-:W-:Y:S01]  /*5ee0*/  LDSM.16.MT88.4 R136, [R209+0x16c80] ;  /* 0x016c8000d188783b */ /* 0x000fe20000004200 */
[-C--:B-1----:R-:W-:Y:S03]  /*5ef0*/  HMMA.16816.F32 R84, R4, R8.reuse, R84 ;  /* 0x000000080454723c */ /* 0x082fe60000001854 */
[----:B------:R-:W-:Y:S04]  /*5f00*/  RED.E.ADD.F32.FTZ.RN.STRONG.GPU [R2.64+0x4000], R20 ;  /* 0x004000140200798e */ /* 0x000fe8000c10e78c */
[----:B------:R-:W-:Y:S04]  /*5f10*/  RED.E.ADD.F32.FTZ.RN.STRONG.GPU [R2.64+0x4400], R21 ;  /* 0x004400150200798e */ /* 0x000fe8000c10e78c */
[----:B------:R-:W-:Y:S04]  /*5f20*/  RED.E.ADD.F32.FTZ.RN.STRONG.GPU [R2.64+0x4800], R22 ;  /* 0x004800160200798e */ /* 0x000fe8000c10e78c */
[----:B------:R-:W-:Y:S01]  /*5f30*/  RED.E.ADD.F32.FTZ.RN.STRONG.GPU [R2.64+0x4c00], R23 ;  /* 0x004c00170200798e */ /* 0x000fe2000c10e78c */
[C---:B--2---:R-:W-:Y:S03]  /*5f40*/  HMMA.16816.F32 R88, R12.reuse, R8, R88 ;  /* 0x000000080c58723c */ /* 0x044fe60000001858 */
[----:B------:R-:W1:Y:S04]  /*5f50*/  LDSM.16.MT88.4 R20, [R0+0x8080] ;  /* 0x008080000014783b */ /* 0x000e680000004200 */
[----:B------:R-:W-:Y:S01]  /*5f60*/  RED.E.ADD.F32.FTZ.RN.STRONG.GPU [R2.64+0x5000], R24 ;  /* 0x005000180200798e */ /* 0x000fe2000c10e78c */
[-C--:B------:R-:W-:Y:S03]  /*5f70*/  HMMA.16816.F32 R92, R12, R10.reuse, R92 ;  /* 0x0000000a0c5c723c */ /* 0x080fe6000000185c */
[----:B------:R-:W-:Y:S04]  /*5f80*/  RED.E.ADD.F32.FTZ.RN.STRONG.GPU [R2.64+0x5400], R25 ;  /* 0x005400190200798e */ /* 0x000fe8000c10e78c */
[----:B------:R-:W-:Y:S01]  /*5f90*/  RED.E.ADD.F32.FTZ.RN.STRONG.GPU [R2.64+0x5800], R26 ;  /* 0x0058001a0200798e */ /* 0x000fe2000c10e78c */
[C---:B------:R-:W-:Y:S03]  /*5fa0*/  HMMA.16816.F32 R96, R4.reuse, R10, R96 ;  /* 0x0000000a0460723c */ /* 0x040fe60000001860 */
[----:B------:R-:W-:Y:S04]  /*5fb0*/  LDSM.16.MT88.4 R8, [R0+0x8480] ;  /* 0x008480000008783b */ /* 0x000fe80000004200 */
[----:B------:R-:W-:Y:S01]  /*5fc0*/  RED.E.ADD.F32.FTZ.RN.STRONG.GPU [R2.64+0x5c00], R27 ;  /* 0x005c001b0200798e */ /* 0x000fe2000c10e78c */
[-C--:B---3--:R-:W-:Y:S03]  /*5fd0*/  HMMA.16816.F32 R100, R4, R16.reuse, R100 ;  /* 0x000000100464723c */ /* 0x088fe60000001864 */
[----:B------:R-:W2:Y:S05]  /*5fe0*/  LDSM.16.MT88.4 R24, [R0+0x6480] ;  /* 0x006480000018783b */ /* 0x000eaa0000004200 */
        /* <DEDUP_REMOVED lines=21> */
[-C--:B------:R-:W-:Y:S08]  /*6140*/  HMMA.16816.F32 R116, R28, R8.reuse, R116 ;  /* 0x000000081c74723c */ /* 0x080ff00000001874 */
        /* <DEDUP_REMOVED lines=80> */
.L_x_288:
[----:B------:R-:W-:Y:S05]  /*6650*/  @P2 BRA `(.L_x_308) ;  /* 0x0000119000002947 */ /* 0x000fea0003800000 */
[----:B------:R-:W2:Y:S01]  /*6660*/  LDL R85, [R1+0x48] ;  /* 0x0000480001557983 */ /* 0x000ea20000100800 */
[----:B------:R-:W-:Y:S02]  /*6670*/  F2FP.PACK_AB R36, R37, R36 ;  /* 0x000000242524723e */ /* 0x000fe400000000ff */
[----:B------:R-:W-:Y:S01]  /*6680*/  F2FP.PACK_AB R38, R39, R38 ;  /* 0x000000262726723e */ /* 0x000fe200000000ff */
[----:B------:R-:W1:Y:S01]  /*6690*/  S2R R31, SR_TID.X ;  /* 0x00000000001f7919 */ /* 0x000e620000002100 */
        /* <DEDUP_REMOVED lines=12> */
[----:B-1----:R-:W-:-:S02]  /*6760*/  SHF.R.S32.HI R30, RZ, 0x1f, R31 ;  /* 0x0000001fff1e7819 */ /* 0x002fc4000001141f */
[----:B------:R-:W-:Y:S02]  /*6770*/  F2FP.PACK_AB R60, R61, R60 ;  /* 0x0000003c3d3c723e */ /* 0x000fe400000000ff */
[CC--:B------:R-:W-:Y:S02]  /*6780*/  LEA.HI R3, R30.reuse, R31.reuse, RZ, 0x2 ;  /* 0x0000001f1e037211 */ /* 0x0c0fe400078f10ff */
[----:B------:R-:W-:Y:S02]  /*6790*/  LEA.HI R2, R30, R31, RZ, 0x5 ;  /* 0x0000001f1e027211 */ /* 0x000fe400078f28ff */
[--C-:B------:R-:W-:Y:S02]  /*67a0*/  SHF.R.S32.HI R28, RZ, 0x2, R3.reuse ;  /* 0x00000002ff1c7819 */ /* 0x100fe40000011403 */
[----:B------:R-:W-:Y:S02]  /*67b0*/  SHF.R.S32.HI R0, RZ, 0x1f, R3 ;  /* 0x0000001fff007819 */ /* 0x000fe40000011403 */
[----:B------:R-:W-:-:S02]  /*67c0*/  SHF.R.S32.HI R27, RZ, 0x5, R2 ;  /* 0x00000005ff1b7819 */ /* 0x000fc40000011402 */
[----:B------:R-:W-:Y:S02]  /*67d0*/  LEA.HI R0, R0, R28, RZ, 0x3 ;  /* 0x0000001c00007211 */ /* 0x000fe400078f18ff */
[----:B------:R-:W-:Y:S02]  /*67e0*/  LOP3.LUT R3, R3, 0xfffffffc, RZ, 0xc0, !PT ;  /* 0xfffffffc03037812 */ /* 0x000fe400078ec0ff */
[----:B------:R-:W-:Y:S02]  /*67f0*/  LOP3.LUT R0, R0, 0xfffffff8, RZ, 0xc0, !PT ;  /* 0xfffffff800007812 */ /* 0x000fe400078ec0ff */
[----:B------:R-:W-:Y:S01]  /*6800*/  LEA.HI R7, R30, R31, RZ, 0x7 ;  /* 0x0000001f1e077211 */ /* 0x000fe200078f38ff */
[----:B------:R-:W-:Y:S01]  /*6810*/  IMAD.IADD R29, R31, 0x1, -R3 ;  /* 0x000000011f1d7824 */ /* 0x000fe200078e0a03 */
[----:B------:R-:W-:Y:S01]  /*6820*/  F2FP.PACK_AB R62, R63, R62 ;  /* 0x0000003e3f3e723e */ /* 0x000fe200000000ff */
[----:B------:R-:W-:Y:S01]  /*6830*/  IMAD.IADD R4, R28, 0x1, -R0 ;  /* 0x000000011c047824 */ /* 0x000fe200078e0a00 */
[----:B------:R-:W-:-:S02]  /*6840*/  SHF.R.S32.HI R0, RZ, 0x1f, R2 ;  /* 0x0000001fff007819 */ /* 0x000fc40000011402 */
[----:B------:R-:W-:Y:S02]  /*6850*/  SHF.R.U32.HI R7, RZ, 0x4, R7 ;  /* 0x00000004ff077819 */ /* 0x000fe40000011607 */
[----:B------:R-:W-:Y:S02]  /*6860*/  LEA.HI R2, R4, R4, RZ, 0x1 ;  /* 0x0000000404027211 */ /* 0x000fe400078f08ff */
[----:B------:R-:W-:Y:S02]  /*6870*/  LEA.HI R0, R0, R27, RZ, 0x2 ;  /* 0x0000001b00007211 */ /* 0x000fe400078f10ff */
[----:B------:R-:W-:Y:S02]  /*6880*/  SHF.R.S32.HI R6, RZ, 0x1, R2 ;  /* 0x00000001ff067819 */ /* 0x000fe40000011402 */
[----:B------:R-:W-:Y:S02]  /*6890*/  LOP3.LUT R0, R0, 0x7ffffc, RZ, 0xc0, !PT ;  /* 0x007ffffc00007812 */ /* 0x000fe400078ec0ff */
[----:B------:R-:W-:Y:S01]  /*68a0*/  LOP3.LUT R3, R2, 0x3fffffe, RZ, 0xc0, !PT ;  /* 0x03fffffe02037812 */ /* 0x000fe200078ec0ff */
[C---:B------:R-:W-:Y:S01]  /*68b0*/  IMAD.SHL.U32 R5, R6.reuse, 0x40, RZ ;  /* 0x0000004006057824 */ /* 0x040fe200078e00ff */
[----:B------:R-:W-:Y:S01]  /*68c0*/  LOP3.LUT P0, RZ, R6, 0x2, RZ, 0xc0, !PT ;  /* 0x0000000206ff7812 */ /* 0x000fe2000780c0ff */
[----:B------:R-:W-:Y:S01]  /*68d0*/  IMAD.IADD R0, R27, 0x1, -R0 ;  /* 0x000000011b007824 */ /* 0x000fe200078e0a00 */
[----:B------:R-:W-:Y:S01]  /*68e0*/  F2FP.PACK_AB R68, R69, R68 ;  /* 0x000000444544723e */ /* 0x000fe200000000ff */
[----:B------:R-:W-:Y:S01]  /*68f0*/  IMAD.IADD R3, R4, 0x1, -R3 ;  /* 0x0000000104037824 */ /* 0x000fe200078e0a03 */
[----:B------:R-:W-:Y:S01]  /*6900*/  LOP3.LUT R2, R5, 0xc0, RZ, 0xc0, !PT ;  /* 0x000000c005027812 */ /* 0x000fe200078ec0ff */
[----:B------:R-:W-:Y:S01]  /*6910*/  IMAD R0, R0, 0x100, R29 ;  /* 0x0000010000007824 */ /* 0x000fe200078e021d */
[----:B------:R-:W-:-:S02]  /*6920*/  F2FP.PACK_AB R70, R71, R70 ;  /* 0x000000464746723e */ /* 0x000fc400000000ff */
[----:B------:R-:W-:Y:S01]  /*6930*/  LOP3.LUT R4, R2, 0x8, R7, 0xf8, !PT ;  /* 0x0000000802047812 */ /* 0x000fe200078ef807 */
[----:B------:R-:W-:Y:S01]  /*6940*/  IMAD R0, R3, 0x10, R0 ;  /* 0x0000001003007824 */ /* 0x000fe200078e0200 */
        /* <DEDUP_REMOVED lines=9> */
[----:B------:R-:W-:Y:S01]  /*69e0*/  BAR.SYNC.DEFER_BLOCKING 0x1, 0x100 ;  /* 0x0044000000007b1d */ /* 0x000fe20000010000 */
[----:B------:R-:W-:Y:S02]  /*69f0*/  F2FP.PACK_AB R78, R79, R78 ;  /* 0x0000004e4f4e723e */ /* 0x000fe400000000ff */
[----:B------:R-:W-:Y:S02]  /*6a00*/  F2FP.PACK_AB R26, R26, R84 ;  /* 0x000000541a1a723e */ /* 0x000fe400000000ff */
[C---:B------:R-:W-:Y:S02]  /*6a10*/  IADD3 R2, R0.reuse, 0x20, RZ ;  /* 0x0000002000027810 */ /* 0x040fe40007ffe0ff */
[----:B------:R-:W-:Y:S02]  /*6a20*/  @P0 IADD3 R2, R0, -0x20, RZ ;  /* 0xffffffe000020810 */ /* 0x000fe40007ffe0ff */
[----:B------:R-:W-:-:S02]  /*6a30*/  F2FP.PACK_AB R25, R25, R86 ;  /* 0x000000561919723e */ /* 0x000fc400000000ff */
[----:B------:R-:W-:Y:S02]  /*6a40*/  F2FP.PACK_AB R22, R22, R96 ;  /* 0x000000601616723e */ /* 0x000fe400000000ff */
[----:B------:R-:W-:Y:S02]  /*6a50*/  F2FP.PACK_AB R21, R21, R98 ;  /* 0x000000621515723e */ /* 0x000fe400000000ff */
[----:B------:R-:W-:Y:S02]  /*6a60*/  F2FP.PACK_AB R24, R24, R88 ;  /* 0x000000581818723e */ /* 0x000fe400000000ff */
[----:B------:R-:W-:Y:S02]  /*6a70*/  F2FP.PACK_AB R23, R23, R90 ;  /* 0x0000005a1717723e */ /* 0x000fe400000000ff */
[----:B------:R-:W-:Y:S02]  /*6a80*/  F2FP.PACK_AB R20, R20, R92 ;  /* 0x0000005c1414723e */ /* 0x000fe400000000ff */
[----:B------:R-:W-:-:S02]  /*6a90*/  F2FP.PACK_AB R19, R19, R94 ;  /* 0x0000005e1313723e */ /* 0x000fc400000000ff */
[----:B------:R-:W-:Y:S01]  /*6aa0*/  F2FP.PACK_AB R18, R18, R100 ;  /* 0x000000641212723e */ /* 0x000fe200000000ff */
[----:B------:R-:W-:Y:S01]  /*6ab0*/  STS [R0+0x6080], R36 ;  /* 0x0060802400007388 */ /* 0x000fe20000000800 */
[----:B------:R-:W-:Y:S02]  /*6ac0*/  F2FP.PACK_AB R17, R17, R102 ;  /* 0x000000661111723e */ /* 0x000fe400000000ff */
[----:B------:R-:W-:Y:S01]  /*6ad0*/  F2FP.PACK_AB R14, R14, R112 ;  /* 0x000000700e0e723e */ /* 0x000fe200000000ff */
[----:B------:R-:W-:Y:S01]  /*6ae0*/  STS [R0+0x6280], R38 ;  /* 0x0062802600007388 */ /* 0x000fe20000000800 */
[----:B------:R-:W-:Y:S02]  /*6af0*/  F2FP.PACK_AB R13, R13, R114 ;  /* 0x000000720d0d723e */ /* 0x000fe400000000ff */
[----:B------:R-:W-:Y:S01]  /*6b00*/  F2FP.PACK_AB R16, R105, R104 ;  /* 0x000000686910723e */ /* 0x000fe200000000ff */
[----:B------:R-:W-:Y:S01]  /*6b10*/  STS [R2+0x6080], R48 ;  /* 0x0060803002007388 */ /* 0x000fe20000000800 */
[----:B------:R-:W-:-:S02]  /*6b20*/  F2FP.PACK_AB R15, R15, R106 ;  /* 0x0000006a0f0f723e */ /* 0x000fc400000000ff */
[----:B------:R-:W-:Y:S01]  /*6b30*/  F2FP.PACK_AB R9, R9, R108 ;  /* 0x0000006c0909723e */ /* 0x000fe200000000ff */
[----:B------:R-:W-:Y:S01]  /*6b40*/  STS [R2+0x6280], R50 ;  /* 0x0062803202007388 */ /* 0x000fe20000000800 */
[----:B-----5:R-:W-:Y:S02]  /*6b50*/  F2FP.PACK_AB R8, R111, R110 ;  /* 0x0000006e6f08723e */ /* 0x020fe400000000ff */
        /* <DEDUP_REMOVED lines=8> */
[----:B------:R-:W-:Y:S02]  /*6be0*/  F2FP.PACK_AB R12, R123, R122 ;  /* 0x0000007a7b0c723e */ /* 0x000fe400000000ff */
[----:B------:R-:W-:Y:S01]  /*6bf0*/  F2FP.PACK_AB R11, R11, R124 ;  /* 0x0000007c0b0b723e */ /* 0x000fe200000000ff */
[----:B------:R-:W-:Y:S01]  /*6c00*/  STS [R2+0x7280], R46 ;  /* 0x0072802e02007388 */ /* 0x000fe20000000800 */
[----:B------:R-:W-:Y:S02]  /*6c10*/  F2FP.PACK_AB R10, R10, R126 ;  /* 0x0000007e0a0a723e */ /* 0x000fe400000000ff */
[----:B------:R-:W-:Y:S01]  /*6c20*/  ISETP.NE.U32.AND P0, PT, RZ, c[0x0][0x360], PT ;  /* 0x0000d800ff007a0c */ /* 0x000fe20003f05070 */
[----:B------:R-:W-:Y:S01]  /*6c30*/  STS [R0+0x8080], R52 ;  /* 0x0080803400007388 */ /* 0x000fe20000000800 */
[----:B------:R-:W-:-:S02]  /*6c40*/  ISETP.NE.U32.AND P1, PT, RZ, c[0x0][0x358], PT ;  /* 0x0000d600ff007a0c */ /* 0x000fc40003f25070 */
[----:B------:R-:W-:Y:S01]  /*6c50*/  ISETP.NE.AND.EX P0, PT, RZ, c[0x0][0x364], PT, P0 ;  /* 0x0000d900ff007a0c */ /* 0x000fe20003f05300 */
[----:B------:R-:W-:Y:S01]  /*6c60*/  STS [R0+0x8280], R54 ;  /* 0x0082803600007388 */ /* 0x000fe20000000800 */
[----:B------:R-:W-:-:S03]  /*6c70*/  ISETP.NE.AND.EX P1, PT, RZ, c[0x0][0x35c], PT, P1 ;  /* 0x0000d700ff007a0c */ /* 0x000fc60003f25310 */
        /* <DEDUP_REMOVED lines=36> */
[----:B-1----:R-:W-:-:S03]  /*6ec0*/  IMAD.MOV.U32 R8, RZ, RZ, 0x4 ;  /* 0x00000004ff087424 */ /* 0x002fc600078e00ff */
[----:B------:R-:W-:Y:S04]  /*6ed0*/  STS [R2+0x5080], R11 ;  /* 0x0050800b02007388 */ /* 0x000fe80000000800 */
[----:B------:R1:W-:Y:S01]  /*6ee0*/  STS [R2+0x5280], R10 ;  /* 0x0052800a02007388 */ /* 0x0003e20000000800 */
[----:B--2---:R-:W-:-:S03]  /*6ef0*/  IMAD.WIDE R6, R85, R8, c[0x0][0x358] ;  /* 0x0000d60055067625 */ /* 0x004fc600078e0208 */
[----:B------:R-:W-:Y:S01]  /*6f00*/  BAR.SYNC.DEFER_BLOCKING 0x1, 0x100 ;  /* 0x0044000000007b1d */ /* 0x000fe20000010000 */
[----:B-1----:R-:W-:Y:S02]  /*6f10*/  IMAD.MOV.U32 R10, RZ, RZ, c[0x0][0x2f0] ;  /* 0x0000bc00ff0a7624 */ /* 0x002fe400078e00ff */
        /* <DEDUP_REMOVED lines=8> */
[----:B------:R-:W2:Y:S04]  /*6fa0*/  LDG.E R2, [R6.64] ;  /* 0x0000000c06027981 */ /* 0x000ea8000c1e1900 */
[----:B------:R-:W2:Y:S02]  /*6fb0*/  LDG.E R0, [R6.64+0x4] ;  /* 0x0000040c06007981 */ /* 0x000ea4000c1e1900 */
[----:B--2--5:R-:W-:-:S02]  /*6fc0*/  IADD3 R10, -R2, R0, RZ ;  /* 0x00000000020a7210 */ /* 0x024fc40007ffe1ff */
.L_x_309:
[----:B-1----:R-:W-:Y:S01]  /*6fd0*/  LEA.HI R0, R30, R31, RZ, 0x3 ;  /* 0x0000001f1e007211 */ /* 0x002fe200078f18ff */
[----:B------:R-:W-:Y:S01]  /*6fe0*/  IMAD.SHL.U32 R2, R29, 0x8, RZ ;  /* 0x000000081d027824 */ /* 0x000fe200078e00ff */
[----:B------:R-:W-:Y:S01]  /*6ff0*/  LEA.HI R3, R28, R28, RZ, 0x1 ;  /* 0x0000001c1c037211 */ /* 0x000fe200078f08ff */
[----:B------:R-:W1:Y:S01]  /*7000*/  S2R R31, SR_CTAID.Y ;  /* 0x00000000001f7919 */ /* 0x000e620000002600 */
[----:B-----5:R-:W-:Y:S01]  /*7010*/  IADD3 R10, R10, -UR10, RZ ;  /* 0x8000000a0a0a7c10 */ /* 0x020fe2000fffe0ff */
[----:B------:R-:W-:Y:S01]  /*7020*/  IMAD.SHL.U32 R0, R0, 0x8, RZ ;  /* 0x0000000800007824 */ /* 0x000fe200078e00ff */
[----:B------:R-:W-:Y:S01]  /*7030*/  LOP3.LUT R3, R3, 0x3fffffe, RZ, 0xc0, !PT ;  /* 0x03fffffe03037812 */ /* 0x000fe200078ec0ff */
[----:B------:R-:W-:Y:S01]  /*7040*/  BSSY B0, `(.L_x_310) ;  /* 0x0000038000007945 */ /* 0x000fe20003800000 */
[----:B------:R-:W-:-:S02]  /*7050*/  IMNMX R15, R10, 0x80, PT ;  /* 0x000000800a0f7817 */ /* 0x000fc40003800200 */
[----:B------:R-:W-:Y:S01]  /*7060*/  LOP3.LUT R0, R0, 0xc0, RZ, 0xc0, !PT ;  /* 0x000000c000007812 */ /* 0x000fe200078ec0ff */
[----:B------:R-:W-:Y:S01]  /*7070*/  IMAD.IADD R3, R28, 0x1, -R3 ;  /* 0x000000011c037824 */ /* 0x000fe200078e0a03 */
[----:B------:R-:W-:Y:S02]  /*7080*/  SHF.R.S32.HI R8, RZ, 0x1f, R85 ;  /* 0x0000001fff087819 */ /* 0x000fe40000011455 */
[----:B------:R-:W-:Y:S01]  /*7090*/  LOP3.LUT R6, R0, 0x18, R2, 0xf8, !PT ;  /* 0x0000001800067812 */ /* 0x000fe200078ef802 */
[----:B------:R-:W-:Y:S01]  /*70a0*/  IMAD R3, R27, 0x8, R3 ;  /* 0x000000081b037824 */ /* 0x000fe200078e0203 */
[----:B------:R-:W-:Y:S02]  /*70b0*/  SHF.R.U32.HI R0, RZ, 0x3, R0 ;  /* 0x00000003ff007819 */ /* 0x000fe40000011600 */
[----:B------:R-:W-:Y:S02]  /*70c0*/  ISETP.GE.AND P4, PT, R28, R15, PT ;  /* 0x0000000f1c00720c */ /* 0x000fe40003f86270 */
[----:B------:R-:W-:-:S02]  /*70d0*/  LOP3.LUT R0, R6, R0, RZ, 0x3c, !PT ;  /* 0x0000000006007212 */ /* 0x000fc400078e3cff */
[----:B------:R-:W-:Y:S02]  /*70e0*/  SEL R30, R8, RZ, !P1 ;  /* 0x000000ff081e7207 */ /* 0x000fe40004800000 */
[----:B------:R-:W-:Y:S01]  /*70f0*/  IADD3 R4, P0, R28, R4, RZ ;  /* 0x000000041c047210 */ /* 0x000fe20007f1e0ff */
[----:B------:R-:W-:Y:S01]  /*7100*/  IMAD.U32 R0, R3, 0x20, R0 ;  /* 0x0000002003007824 */ /* 0x000fe200078e0000 */
[--C-:B------:R-:W-:Y:S01]  /*7110*/  SHF.R.S32.HI R3, RZ, 0x1f, R2.reuse ;  /* 0x0000001fff037819 */ /* 0x100fe20000011402 */
[----:B------:R-:W-:Y:S01]  /*7120*/  IMAD R8, R30, c[0x0][0x340], RZ ;  /* 0x0000d0001e087a24 */ /* 0x000fe200078e02ff */
[----:B-1----:R-:W-:Y:S01]  /*7130*/  SHF.R.S32.HI R68, RZ, 0x1f, R31 ;  /* 0x0000001fff447819 */ /* 0x002fe2000001141f */
[----:B------:R-:W-:Y:S01]  /*7140*/  IMAD.SHL.U32 R0, R0, 0x2, RZ ;  /* 0x0000000200007824 */ /* 0x000fe200078e00ff */
[----:B------:R-:W-:Y:S01]  /*7150*/  SEL R14, R85, RZ, !P1 ;  /* 0x000000ff550e7207 */ /* 0x000fe20004800000 */
[----:B------:R-:W-:Y:S01]  /*7160*/  IMAD.WIDE.U32 R6, R31, c[0x0][0x338], R2 ;  /* 0x0000ce001f067a25 */ /* 0x000fe200078e0002 */
[----:B------:R-:W-:-:S02]  /*7170*/  LEA.HI.X.SX32 R5, R28, R5, 0x1, P0 ;  /* 0x000000051c057211 */ /* 0x000fc400000f0eff */
[----:B------:R1:W2:Y:S01]  /*7180*/  LDS.128 R40, [R0+0x7080] ;  /* 0x0070800000287984 */ /* 0x0002a20000000c00 */
[----:B------:R-:W-:Y:S01]  /*7190*/  IMAD R9, R68, c[0x0][0x338], RZ ;  /* 0x0000ce0044097a24 */ /* 0x000fe200078e02ff */
[----:B------:R-:W-:Y:S01]  /*71a0*/  IADD3 R29, R2, 0x20, RZ ;  /* 0x00000020021d7810 */ /* 0x000fe20007ffe0ff */
[----:B------:R-:W-:Y:S01]  /*71b0*/  IMAD R8, R14, c[0x0][0x344], R8 ;  /* 0x0000d1000e087a24 */ /* 0x000fe200078e0208 */
[----:B------:R1:W3:Y:S01]  /*71c0*/  LDS.128 R36, [R0+0x9080] ;  /* 0x0090800000247984 */ /* 0x0002e20000000c00 */
[----:B------:R-:W-:-:S03]  /*71d0*/  IMAD R9, R31, c[0x0][0x33c], R9 ;  /* 0x0000cf001f097a24 */ /* 0x000fc600078e0209 */
[----:B------:R1:W4:Y:S01]  /*71e0*/  LDS.128 R32, [R0+0xb080] ;  /* 0x00b0800000207984 */ /* 0x0003220000000c00 */
[----:B------:R-:W-:Y:S02]  /*71f0*/  IMAD.IADD R7, R7, 0x1, R9 ;  /* 0x0000000107077824 */ /* 0x000fe400078e0209 */
[----:B------:R-:W-:Y:S01]  /*7200*/  IMAD.U32 R9, RZ, RZ, UR5 ;  /* 0x00000005ff097e24 */ /* 0x000fe2000f8e00ff */
[----:B------:R1:W1:Y:S01]  /*7210*/  LDS.128 R52, [R0+0x80] ;  /* 0x0000800000347984 */ /* 0x0002620000000c00 */
[----:B------:R-:W-:-:S03]  /*7220*/  IMAD.WIDE.U32 R12, R14, c[0x0][0x340], R6 ;  /* 0x0000d0000e0c7a25 */ /* 0x000fc600078e0006 */
[----:B------:R1:W1:Y:S01]  /*7230*/  LDS.128 R48, [R0+0x2080] ;  /* 0x0020800000307984 */ /* 0x0002620000000c00 */
[----:B------:R-:W-:-:S03]  /*7240*/  IMAD.WIDE R4, R9, 0x80, R4 ;  /* 0x0000008009047825 */ /* 0x000fc600078e0204 */
        /* <DEDUP_REMOVED lines=23> */
.L_x_311:
[----:B------:R-:W-:Y:S05]  /*73c0*/  BSYNC B0 ;  /* 0x0000000000007941 */ /* 0x000fea0003800000 */
.L_x_310:
[----:B------:R-:W-:Y:S01]  /*73d0*/  IADD3 R28, R28, 0x40, RZ ;  /* 0x000000401c1c7810 */ /* 0x000fe20007ffe0ff */
[----:B------:R-:W-:Y:S03]  /*73e0*/  BSSY B0, `(.L_x_312) ;  /* 0x0000014000007945 */ /* 0x000fe60003800000 */
[----:B------:R-:W-:-:S13]  /*73f0*/  ISETP.GE.AND P3, PT, R28, R15, PT ;  /* 0x0000000f1c00720c */ /* 0x000fda0003f66270 */
[----:B------:R-:W-:Y:S05]  /*7400*/  @P3 BRA `(.L_x_313) ;  /* 0x0000011000003947 */ /* 0x000fea0003800000 */
[----:B-1----:R-:W-:Y:S01]  /*7410*/  IADD3 R0, P0, R4, 0x40, RZ ;  /* 0x0000004004007810 */ /* 0x002fe20007f1e0ff */
        /* <DEDUP_REMOVED lines=16> */
.L_x_313:
[----:B------:R-:W-:Y:S05]  /*7520*/  BSYNC B0 ;  /* 0x0000000000007941 */ /* 0x000fea0003800000 */
.L_x_312:
[----:B-1----:R-:W-:Y:S01]  /*7530*/  IMAD R0, R68, c[0x0][0x308], RZ ;  /* 0x0000c20044007a24 */ /* 0x002fe200078e02ff */
        /* <DEDUP_REMOVED lines=23> */
.L_x_315:
[----:B------:R-:W-:Y:S05]  /*76b0*/  BSYNC B0 ;  /* 0x0000000000007941 */ /* 0x000fea0003800000 */
.L_x_314:
        /* <DEDUP_REMOVED lines=19> */
.L_x_308:
[----:B------:R-:W2:Y:S01]  /*77f0*/  LDL R10, [R1+0x48] ;  /* 0x00004800010a7983 */ /* 0x000ea20000100800 */
[----:B------:R-:W-:Y:S01]  /*7800*/  ISETP.NE.U32.AND P1, PT, RZ, c[0x0][0x358], PT ;  /* 0x0000d600ff007a0c */ /* 0x000fe20003f25070 */
[----:B------:R-:W-:Y:S01]  /*7810*/  IMAD.MOV.U32 R2, RZ, RZ, 0x4 ;  /* 0x00000004ff027424 */ /* 0x000fe200078e00ff */
[----:B------:R-:W-:-:S02]  /*7820*/  ISETP.NE.U32.AND P0, PT, RZ, c[0x0][0x360], PT ;  /* 0x0000d800ff007a0c */ /* 0x000fc40003f05070 */
[----:B------:R-:W-:Y:S02]  /*7830*/  ISETP.NE.AND.EX P1, PT, RZ, c[0x0][0x35c], PT, P1 ;  /* 0x0000d700ff007a0c */ /* 0x000fe40003f25310 */
[----:B------:R-:W-:Y:S01]  /*7840*/  ISETP.NE.AND.EX P0, PT, RZ, c[0x0][0x364], PT, P0 ;  /* 0x0000d900ff007a0c */ /* 0x000fe20003f05300 */
[----:B--2---:R-:W-:-:S10]  /*7850*/  IMAD.WIDE R4, R10, R2, c[0x0][0x358] ;  /* 0x0000d6000a047625 */ /* 0x004fd400078e0202 */
[----:B------:R-:W2:Y:S01]  /*7860*/  @P1 LDG.E R0, [R4.64] ;  /* 0x0000000c04001981 */ /* 0x000ea2000c1e1900 */
[----:B-----5:R-:W-:Y:S02]  /*7870*/  IMAD.MOV.U32 R8, RZ, RZ, c[0x0][0x2f0] ;  /* 0x0000bc00ff087624 */ /* 0x020fe400078e00ff */
[----:B------:R-:W-:-:S05]  /*7880*/  @P0 IMAD.WIDE R2, R10, R2, c[0x0][0x360] ;  /* 0x0000d8000a020625 */ /* 0x000fca00078e0202 */
[----:B------:R1:W5:Y:S02]  /*7890*/  @P0 LDG.E R8, [R2.64] ;  /* 0x0000000c02080981 */ /* 0x000364000c1e1900 */
[----:B-1----:R-:W-:Y:S02]  /*78a0*/  CS2R R2, SRZ ;  /* 0x0000000000027805 */ /* 0x002fe4000001ff00 */
[--C-:B--2---:R-:W-:Y:S01]  /*78b0*/  @P1 SHF.R.S32.HI R3, RZ, 0x1f, R0.reuse ;  /* 0x0000001fff031819 */ /* 0x104fe20000011400 */
[----:B------:R-:W-:Y:S01]  /*78c0*/  @P1 IMAD.MOV.U32 R2, RZ, RZ, R0 ;  /* 0x000000ffff021224 */ /* 0x000fe200078e0000 */
[----:B------:R-:W-:Y:S05]  /*78d0*/  @P0 BRA `(.L_x_316) ;  /* 0x0000004000000947 */ /* 0x000fea0003800000 */
[----:B------:R-:W-:Y:S05]  /*78e0*/  @!P1 BRA `(.L_x_316) ;  /* 0x0000003000009947 */ /* 0x000fea0003800000 */
[----:B------:R1:W2:Y:S04]  /*78f0*/  LDG.E R0, [R4.64] ;  /* 0x0000000c04007981 */ /* 0x0002a8000c1e1900 */
[----:B-1----:R-:W2:Y:S02]  /*7900*/  LDG.E R4, [R4.64+0x4] ;  /* 0x0000040c04047981 */ /* 0x002ea4000c1e1900 */
[----:B--2--5:R-:W-:-:S03]  /*7910*/  IADD3 R8, -R0, R4, RZ ;  /* 0x0000000400087210 */ /* 0x024fc60007ffe1ff */
.L_x_316:
[----:B------:R-:W1:Y:S01]  /*7920*/  S2R R5, SR_TID.X ;  /* 0x0000000000057919 */ /* 0x000e620000002100 */
[----:B-----5:R-:W-:Y:S01]  /*7930*/  IADD3 R15, R8, -UR10, RZ ;  /* 0x8000000a080f7c10 */ /* 0x020fe2000fffe0ff */
[----:B------:R-:W-:Y:S01]  /*7940*/  BSSY B0, `(.L_x_317) ;  /* 0x000002a000007945 */ /* 0x000fe20003800000 */
[----:B------:R-:W-:Y:S01]  /*7950*/  SHF.R.S32.HI R9, RZ, 0x1f, R10 ;  /* 0x0000001fff097819 */ /* 0x000fe2000001140a */
[----:B------:R-:W2:Y:S01]  /*7960*/  S2R R19, SR_CTAID.Y ;  /* 0x0000000000137919 */ /* 0x000ea20000002600 */
[----:B------:R-:W-:-:S02]  /*7970*/  SEL R14, R10, RZ, !P1 ;  /* 0x000000ff0a0e7207 */ /* 0x000fc40004800000 */
[----:B------:R-:W-:Y:S02]  /*7980*/  SEL R18, R9, RZ, !P1 ;  /* 0x000000ff09127207 */ /* 0x000fe40004800000 */
[----:B-1----:R-:W-:-:S04]  /*7990*/  SHF.R.S32.HI R4, RZ, 0x1f, R5 ;  /* 0x0000001fff047819 */ /* 0x002fc80000011405 */
[----:B------:R-:W-:Y:S02]  /*79a0*/  LEA.HI R4, R4, R5, RZ, 0x2 ;  /* 0x0000000504047211 */ /* 0x000fe400078f10ff */
[----:B--2---:R-:W-:Y:S02]  /*79b0*/  SHF.R.S32.HI R20, RZ, 0x1f, R19 ;  /* 0x0000001fff147819 */ /* 0x004fe40000011413 */
[----:B------:R-:W-:-:S03]  /*79c0*/  LOP3.LUT R0, R4, 0x1ffffffc, RZ, 0xc0, !PT ;  /* 0x1ffffffc04007812 */ /* 0x000fc600078ec0ff */
[----:B------:R-:W-:Y:S02]  /*79d0*/  IMAD R7, R20, c[0x0][0x308], RZ ;  /* 0x0000c20014077a24 */ /* 0x000fe400078e02ff */
[----:B------:R-:W-:Y:S02]  /*79e0*/  IMAD.IADD R0, R5, 0x1, -R0 ;  /* 0x0000000105007824 */ /* 0x000fe400078e0a00 */
[----:B------:R-:W-:Y:S02]  /*79f0*/  IMAD R7, R19, c[0x0][0x30c], R7 ;  /* 0x0000c30013077a24 */ /* 0x000fe400078e0207 */
[----:B------:R-:W-:Y:S01]  /*7a00*/  IMAD.SHL.U32 R12, R0, 0x8, RZ ;  /* 0x00000008000c7824 */ /* 0x000fe200078e00ff */
[----:B------:R-:W-:-:S04]  /*7a10*/  SHF.R.S32.HI R0, RZ, 0x2, R4 ;  /* 0x00000002ff007819 */ /* 0x000fc80000011404 */
[--C-:B------:R-:W-:Y:S02]  /*7a20*/  SHF.R.S32.HI R13, RZ, 0x1f, R12.reuse ;  /* 0x0000001fff0d7819 */ /* 0x100fe4000001140c */
[C---:B------:R-:W-:Y:S02]  /*7a30*/  ISETP.GE.AND P4, PT, R0.reuse, R15, PT ;  /* 0x0000000f0000720c */ /* 0x040fe40003f86270 */
[----:B------:R-:W-:Y:S01]  /*7a40*/  IADD3 R6, P0, R0, R2, RZ ;  /* 0x0000000200067210 */ /* 0x000fe20007f1e0ff */
[----:B------:R-:W-:Y:S01]  /*7a50*/  IMAD.WIDE.U32 R4, R19, c[0x0][0x308], R12 ;  /* 0x0000c20013047a25 */ /* 0x000fe200078e000c */
[C---:B------:R-:W-:Y:S02]  /*7a60*/  IADD3 R16, R12.reuse, 0x20, RZ ;  /* 0x000000200c107810 */ /* 0x040fe40007ffe0ff */
[----:B------:R-:W-:Y:S01]  /*7a70*/  IADD3 R17, R12, 0x40, RZ ;  /* 0x000000400c117810 */ /* 0x000fe20007ffe0ff */
[----:B------:R-:W-:Y:S01]  /*7a80*/  IMAD.IADD R5, R7, 0x1, R5 ;  /* 0x0000000107057824 */ /* 0x000fe200078e0205 */
[----:B------:R-:W-:Y:S01]  /*7a90*/  LEA.HI.X.SX32 R7, R0, R3, 0x1, P0 ;  /* 0x0000000300077211 */ /* 0x000fe200000f0eff */
[----:B------:R-:W-:-:S02]  /*7aa0*/  IMAD R2, R18, c[0x0][0x310], RZ ;  /* 0x0000c40012027a24 */ /* 0x000fc400078e02ff */
[----:B------:R-:W-:Y:S02]  /*7ab0*/  IMAD.U32 R3, RZ, RZ, UR5 ;  /* 0x00000005ff037e24 */ /* 0x000fe4000f8e00ff */
[C---:B------:R-:W-:Y:S02]  /*7ac0*/  IMAD R2, R14.reuse, c[0x0][0x314], R2 ;  /* 0x0000c5000e027a24 */ /* 0x040fe400078e0202 */
[----:B------:R-:W-:-:S04]  /*7ad0*/  IMAD.WIDE.U32 R10, R14, c[0x0][0x310], R4 ;  /* 0x0000c4000e0a7a25 */ /* 0x000fc800078e0004 */
[----:B------:R-:W-:-:S04]  /*7ae0*/  IMAD.WIDE R6, R3, 0x80, R6 ;  /* 0x0000008003067825 */ /* 0x000fc800078e0206 */
        /* <DEDUP_REMOVED lines=15> */
.L_x_318:
[----:B------:R-:W-:Y:S05]  /*7be0*/  BSYNC B0 ;  /* 0x0000000000007941 */ /* 0x000fea0003800000 */
.L_x_317:
[----:B------:R-:W-:Y:S01]  /*7bf0*/  IADD3 R0, R0, 0x40, RZ ;  /* 0x0000004000007810 */ /* 0x000fe20007ffe0ff */
[----:B------:R-:W-:Y:S03]  /*7c00*/  BSSY B0, `(.L_x_319) ;  /* 0x0000012000007945 */ /* 0x000fe60003800000 */
[----:B------:R-:W-:-:S13]  /*7c10*/  ISETP.GE.AND P3, PT, R0, R15, PT ;  /* 0x0000000f0000720c */ /* 0x000fda0003f66270 */
        /* <DEDUP_REMOVED lines=16> */
.L_x_320:
[----:B------:R-:W-:Y:S05]  /*7d20*/  BSYNC B0 ;  /* 0x0000000000007941 */ /* 0x000fea0003800000 */
.L_x_319:
        /* <DEDUP_REMOVED lines=23> */
.L_x_322:
[----:B------:R-:W-:Y:S05]  /*7ea0*/  BSYNC B0 ;  /* 0x0000000000007941 */ /* 0x000fea0003800000 */
.L_x_321:
        /* <DEDUP_REMOVED lines=18> */
.L_x_323:
        /* <DEDUP_REMOVED lines=11> */
.L_x_1396:


//--------------------- .text._ZN7cutlass13device_kernelIN5flash19enable_sm80_to_sm89INS1_16FlashAttnBwdSm80INS1_25CollectiveMainloopBwdSm80ILi2ELi1EN4cute5tupleIJNS5_1CILi64EEENS7_ILi128EEENS7_ILi96EEEEEENS_6half_tEfNS_4arch4Sm80ELb0ELb1ELb0ELb1ELb1ELb0ELb0ELb0ELi2ELi2ELi4ELi2ELb1EEENS1_21CollectiveEpilogueBwdISB_SC_SE_Li256ELb1ELb0ELi2EEENS1_19SingleTileSchedulerILb1ELb0ELb0ELi128EEEEEEEEEvNT_6ParamsE --------------------------
	.section	.text._ZN7cutlass13device_kernelIN5flash19enable_sm80_to_sm89INS1_16FlashAttnBwdSm80INS1_25CollectiveMainloopBwdSm80ILi2ELi1EN4cute5tupleIJNS5_1CILi64EEENS7_ILi128EEENS7_ILi96EEEEEENS_6half_tEfNS_4arch4Sm80ELb0ELb1ELb0ELb1ELb1ELb0ELb0ELb0ELi2ELi2ELi4ELi2ELb1EEENS1_21CollectiveEpilogueBwdISB_SC_SE_Li256ELb1ELb0ELi2EEENS1_19SingleTileSchedulerILb1ELb0ELb0ELi128EEEEEEEEEvNT_6ParamsE,"ax",@progbits
	.sectioninfo	@"SHI_REGISTERS=255"
	.align	128
.text._ZN7cutlass13device_kernelIN5flash19enable_sm80_to_sm89INS1_16FlashAttnBwdSm80INS1_25CollectiveMainloopBwdSm80ILi2ELi1EN4cute5tupleIJNS5_1CILi64EEENS7_ILi128EEENS7_ILi96EEEEEENS_6half_tEfNS_4arch4Sm80ELb0ELb1ELb0ELb1ELb1ELb0ELb0ELb0ELi2ELi2ELi4ELi2ELb1EEENS1_21CollectiveEpilogueBwdISB_SC_SE_Li256ELb1ELb0ELi2EEENS1_19SingleTileSchedulerILb1ELb0ELb0ELi128EEEEEEEEEvNT_6ParamsE:
        .type           _ZN7cutlass13device_kernelIN5flash19enable_sm80_to_sm89INS1_16FlashAttnBwdSm80INS1_25CollectiveMainloopBwdSm80ILi2ELi1EN4cute5tupleIJNS5_1CILi64EEENS7_ILi128EEENS7_ILi96EEEEEENS_6half_tEfNS_4arch4Sm80ELb0ELb1ELb0ELb1ELb1ELb0ELb0ELb0ELi2ELi2ELi4ELi2ELb1EEENS1_21CollectiveEpilogueBwdISB_SC_SE_Li256ELb1ELb0ELi2EEENS1_19SingleTileSchedulerILb1ELb0ELb0ELi128EEEEEEEEEvNT_6ParamsE,@function
        .size           _ZN7cutlass13device_kernelIN5flash19enable_sm80_to_sm89INS1_16FlashAttnBwdSm80INS1_25CollectiveMainloopBwdSm80ILi2ELi1EN4cute5tupleIJNS5_1CILi64EEENS7_ILi128EEENS7_ILi96EEEEEENS_6half_tEfNS_4arch4Sm80ELb0ELb1ELb0ELb1ELb1ELb0ELb0ELb0ELi2ELi2ELi4ELi2ELb1EEENS1_21CollectiveEpilogueBwdISB_SC_SE_Li256ELb1ELb0ELi2EEENS1_19SingleTileSchedulerILb1ELb0ELb0ELi128EEEEEEEEEvNT_6ParamsE,(.L_x_1397 - _ZN7cutlass13device_kernelIN5flash19enable_sm80_to_sm89INS1_16FlashAttnBwdSm80INS1_25CollectiveMainloopBwdSm80ILi2ELi1EN4cute5tupleIJNS5_1CILi64EEENS7_ILi128EEENS7_ILi96EEEEEENS_6half_tEfNS_4arch4Sm80ELb0ELb1ELb0ELb1ELb1ELb0ELb0ELb0ELi2ELi2ELi4ELi2ELb1EEENS1_21CollectiveEpilogueBwdISB_SC_SE_Li256ELb1ELb0ELi2EEENS1_19SingleTileSchedulerILb1ELb0ELb0ELi128EEEEEEEEEvNT_6ParamsE)
        .other          _ZN7cutlass13device_kernelIN5flash19enable_sm80_to_sm89INS1_16FlashAttnBwdSm80INS1_25CollectiveMainloopBwdSm80ILi2ELi1EN4cute5tupleIJNS5_1CILi64EEENS7_ILi128EEENS7_ILi96EEEEEENS_6half_tEfNS_4arch4Sm80ELb0ELb1ELb0ELb1ELb1ELb0ELb0ELb0ELi2ELi2ELi4ELi2ELb1EEENS1_21CollectiveEpilogueBwdISB_SC_SE_Li256ELb1ELb0ELi2EEENS1_19SingleTileSchedulerILb1ELb0ELb0ELi128EEEEEEEEEvNT_6ParamsE,@"STO_CUDA_ENTRY STV_DEFAULT"
_ZN7cutlass13device_kernelIN5flash19enable_sm80_to_sm89INS1_16FlashAttnBwdSm80INS1_25CollectiveMainloopBwdSm80ILi2ELi1EN4cute5tupleIJNS5_1CILi64EEENS7_ILi128EEENS7_ILi96EEEEEENS_6half_tEfNS_4arch4Sm80ELb0ELb1ELb0ELb1ELb1ELb0ELb0ELb0ELi2ELi2ELi4ELi2ELb1EEENS1_21CollectiveEpilogueBwdISB_SC_SE_Li256ELb1ELb0ELi2EEENS1_19SingleTileSchedulerILb1ELb0ELb0ELi128EEEEEEEEEvNT_6ParamsE:
        /* <DEDUP_REMOVED lines=18> */
.L_x_325:
        /* <DEDUP_REMOVED lines=8> */
.L_x_327:
[----:B------:R-:W-:Y:S02]  /*01a0*/  MOV R0, c[0x0][0x3a4] ;  /* 0x0000e90000007a02 */ /* 0x000fe40000000f00 */
.L_x_326:
[----:B------:R-:W-:-:S06]  /*01b0*/  USHF.L.U32 UR10, UR5, 0x7, URZ ;  /* 0x00000007050a7899 */ /* 0x000fcc000800063f */
[----:B-----5:R-:W-:-:S04]  /*01c0*/  ISETP.LE.AND P0, PT, R0, UR10, PT ;  /* 0x0000000a00007c0c */ /* 0x020fc8000bf03270 */
[----:B------:R-:W-:-:S05]  /*01d0*/  SEL R0, R5, 0xffffffff, !P0 ;  /* 0xffffffff05007807 */ /* 0x000fca0004000000 */
[----:B------:R2:W-:Y:S01]  /*01e0*/  STL [R1+0x48], R0 ;  /* 0x0000480001007387 */ /* 0x0005e20000100800 */
[----:B------:R-:W-:Y:S05]  /*01f0*/  BRA `(.L_x_328) ;  /* 0x0000012000007947 */ /* 0x000fea0003800000 */
.L_x_324:
[----:B--2-4-:R-:W-:-:S04]  /*0200*/  ISETP.NE.U32.AND P0, PT, RZ, c[0x0][0x3c0], PT ;  /* 0x0000f000ff007a0c */ /* 0x014fc80003f05070 */
[----:B------:R-:W-:-:S13]  /*0210*/  ISETP.NE.AND.EX P0, PT, RZ, c[0x0][0x3c4], PT, P0 ;  /* 0x0000f100ff007a0c */ /* 0x000fda0003f05300 */
[----:B------:R-:W-:Y:S05]  /*0220*/  @!P0 BRA `(.L_x_329) ;  /* 0x0000002000008947 */ /* 0x000fea0003800000 */
[----:B------:R1:W5:Y:S01]  /*0230*/  LDG.E R0, [R2.64] ;  /* 0x0000000c02007981 */ /* 0x000362000c1e1900 */
[----:B------:R-:W-:Y:S05]  /*0240*/  BRA `(.L_x_330) ;  /* 0x0000009000007947 */ /* 0x000fea0003800000 */
.L_x_329:
        /* <DEDUP_REMOVED lines=8> */
.L_x_331:
[----:B------:R-:W-:Y:S02]  /*02d0*/  MOV R0, c[0x0][0x3a4] ;  /* 0x0000e90000007a02 */ /* 0x000fe40000000f00 */
.L_x_330:
[----:B------:R-:W-:-:S06]  /*02e0*/  USHF.L.U32 UR10, UR5, 0x7, URZ ;  /* 0x00000007050a7899 */ /* 0x000fcc000800063f */
[----:B-----5:R-:W-:-:S04]  /*02f0*/  ISETP.LE.AND P0, PT, R0, UR10, PT ;  /* 0x0000000a00007c0c */ /* 0x020fc8000bf03270 */
[----:B------:R-:W-:-:S05]  /*0300*/  SEL R0, R5, 0xffffffff, !P0 ;  /* 0xffffffff05007807 */ /* 0x000fca0004000000 */
[----:B------:R2:W-:Y:S04]  /*0310*/  STL [R1+0x48], R0 ;  /* 0x0000480001007387 */ /* 0x0005e80000100800 */
.L_x_328:
        /* <DEDUP_REMOVED lines=33> */
.L_x_332:
[----:B-1-3--:R-:W-:-:S04]  /*0530*/  ISETP.NE.U32.AND P1, PT, RZ, c[0x0][0x2e0], PT ;  /* 0x0000b800ff007a0c */ /* 0x00afc80003f25070 */
[----:B------:R-:W-:-:S13]  /*0540*/  ISETP.NE.AND.EX P1, PT, RZ, c[0x0][0x2e4], PT, P1 ;  /* 0x0000b900ff007a0c */ /* 0x000fda0003f25310 */
[----:B------:R-:W-:Y:S05]  /*0550*/  @!P1 BRA `(.L_x_333) ;  /* 0x0000004000009947 */ /* 0x000fea0003800000 */
[----:B------:R-:W-:-:S05]  /*0560*/  IMAD.WIDE R2, R87, R9, c[0x0][0x2e0] ;  /* 0x0000b80057027625 */ /* 0x000fca00078e0209 */
[----:B------:R-:W2:Y:S02]  /*0570*/  LDG.E R0, [R2.64] ;  /* 0x0000000c02007981 */ /* 0x000ea4000c1e1900 */
[----:B--2---:R1:W2:Y:S02]  /*0580*/  R2UR UR17, R0 ;  /* 0x00000000001173c2 */ /* 0x0042a400000e0000 */
[----:B-12---:R-:W-:Y:S05]  /*0590*/  BRA `(.L_x_334) ;  /* 0x0000006000007947 */ /* 0x006fea0003800000 */
.L_x_333:
[----:B------:R-:W-:Y:S05]  /*05a0*/  @!P3 BRA `(.L_x_334) ;  /* 0x000000500000b947 */ /* 0x000fea0003800000 */
[----:B------:R-:W2:Y:S04]  /*05b0*/  LDG.E R2, [R4.64] ;  /* 0x0000000c04027981 */ /* 0x000ea8000c1e1900 */
[----:B------:R-:W3:Y:S01]  /*05c0*/  LDG.E R0, [R4.64+0x4] ;  /* 0x0000040c04007981 */ /* 0x000ee2000c1e1900 */
[----:B--2---:R-:W1:Y:S08]  /*05d0*/  R2UR UR17, R2 ;  /* 0x00000000021173c2 */ /* 0x004e7000000e0000 */
[----:B---3--:R-:W1:Y:S02]  /*05e0*/  R2UR UR4, R0 ;  /* 0x00000000000473c2 */ /* 0x008e6400000e0000 */
[----:B-1----:R-:W-:-:S06]  /*05f0*/  UIADD3 UR17, -UR17, UR4, URZ ;  /* 0x0000000411117290 */ /* 0x002fcc000fffe13f */
.L_x_334:
        /* <DEDUP_REMOVED lines=15> */
.L_x_335:
        /* <DEDUP_REMOVED lines=546> */
.L_x_355:
        /* <DEDUP_REMOVED lines=109> */
.L_x_339:
[----:B------:R-:W-:Y:S04]  /*2fe0*/  MOV R3, 0x1 ;  /* 0x0000000100037802 */ /* 0x000fe80000000f00 */
[----:B------:R-:W-:Y:S11]  /*2ff0*/  ISETP.NE.AND P0, PT, R3, c[0x0][0x2a8], PT ;  /* 0x0000aa0003007a0c */ /* 0x000ff60003f05270 */
[----:B------:R-:W-:Y:S02]  /*3000*/  @!UPT UIADD3 URZ, URZ, URZ, URZ ;  /* 0x0000003f3f3ff290 */ /* 0x000fe4000fffe03f */
[----:B------:R-:W-:Y:S05]  /*3010*/  @P0 IMAD.HI.U32 R3, R2, c[0x0][0x2ac], RZ ;  /* 0x0000ab0002030a27 */ /* 0x000fea00078e00ff */
[----:B------:R-:W-:Y:S02]  /*3020*/  @P0 SHF.R.U32.HI R2, RZ, c[0x0][0x2b0], R3 ;  /* 0x0000ac00ff020a19 */ /* 0x000fe40000011603 */
.L_x_340:
[----:B------:R-:W-:Y:S05]  /*3030*/  BSYNC B0 ;  /* 0x0000000000007941 */ /* 0x000fea0003800000 */
.L_x_338:
[----:B------:R-:W-:Y:S04]  /*3040*/  IMAD.MOV.U32 R152, RZ, RZ, c[0x0][0x2a8] ;  /* 0x0000aa00ff987624 */ /* 0x000fe800078e00ff */
[----:B------:R-:W-:Y:S02]  /*3050*/  IMAD R152, R2, R152, -UR10 ;  /* 0x8000000a02987e24 */ /* 0x000fe4000f8e0298 */
[----:B------:R-:W-:Y:S03]  /*3060*/  IMAD.IADD R2, R246, 0x1, R0 ;  /* 0x00000001f6027824 */ /* 0x000fe600078e0200 */
[----:B------:R-:W-:Y:S04]  /*3070*/  IADD3 R152, -R248, R152, RZ ;  /* 0x00000098f8987210 */ /* 0x000fe80007ffe1ff */
[----:B------:R-:W-:Y:S02]  /*3080*/  IADD3 R3, R152, c[0x0][0x2a8], RZ ;  /* 0x0000aa0098037a10 */ /* 0x000fe40007ffe0ff */
[----:B------:R-:W-:Y:S02]  /*3090*/  IMNMX R152, R2, R152, !PT ;  /* 0x0000009802987217 */ /* 0x000fe40007800200 */
[----:B------:R-:W-:Y:S02]  /*30a0*/  IMNMX R149, R149, R3, PT ;  /* 0x0000000395957217 */ /* 0x000fe40003800200 */
.L_x_337:
        /* <DEDUP_REMOVED lines=18> */
.L_x_343:
[----:B------:R-:W-:Y:S04]  /*31d0*/  MOV R132, 0x1 ;  /* 0x0000000100847802 */ /* 0x000fe80000000f00 */
[----:B------:R-:W-:Y:S11]  /*31e0*/  ISETP.NE.AND P0, PT, R132, c[0x0][0x2a8], PT ;  /* 0x0000aa0084007a0c */ /* 0x000ff60003f05270 */
[----:B------:R-:W-:Y:S02]  /*31f0*/  @!UPT UIADD3 URZ, URZ, URZ, URZ ;  /* 0x0000003f3f3ff290 */ /* 0x000fe4000fffe03f */
[----:B------:R-:W-:Y:S05]  /*3200*/  @P0 IMAD.HI.U32 R132, R2, c[0x0][0x2ac], RZ ;  /* 0x0000ab0002840a27 */ /* 0x000fea00078e00ff */
[----:B------:R-:W-:Y:S02]  /*3210*/  @P0 SHF.R.U32.HI R2, RZ, c[0x0][0x2b0], R132 ;  /* 0x0000ac00ff020a19 */ /* 0x000fe40000011684 */
.L_x_344:
[----:B------:R-:W-:Y:S05]  /*3220*/  BSYNC B0 ;  /* 0x0000000000007941 */ /* 0x000fea0003800000 */
.L_x_342:
[----:B------:R-:W-:Y:S04]  /*3230*/  IMAD.MOV.U32 R132, RZ, RZ, c[0x0][0x2a8] ;  /* 0x0000aa00ff847624 */ /* 0x000fe800078e00ff */
[----:B------:R-:W-:Y:S04]  /*3240*/  IMAD R2, R2, R132, -UR10 ;  /* 0x8000000a02027e24 */ /* 0x000fe8000f8e0284 */
[----:B------:R-:W-:Y:S05]  /*3250*/  IMAD.IADD R2, R2, 0x1, -R248 ;  /* 0x0000000102027824 */ /* 0x000fea00078e0af8 */
[----:B------:R-:W-:Y:S02]  /*3260*/  IADD3 R132, R2, c[0x0][0x2a8], RZ ;  /* 0x0000aa0002847a10 */ /* 0x000fe40007ffe0ff */
[----:B------:R-:W-:Y:S02]  /*3270*/  IMNMX R3, R3, R2, !PT ;  /* 0x0000000203037217 */ /* 0x000fe40007800200 */
[----:B------:R-:W-:Y:S02]  /*3280*/  IMNMX R148, R148, R132, PT ;  /* 0x0000008494947217 */ /* 0x000fe40003800200 */
.L_x_341:
        /* <DEDUP_REMOVED lines=18> */
.L_x_347:
[----:B------:R-:W-:Y:S04]  /*33b0*/  MOV R133, 0x1 ;  /* 0x0000000100857802 */ /* 0x000fe80000000f00 */
[----:B------:R-:W-:Y:S11]  /*33c0*/  ISETP.NE.AND P0, PT, R133, c[0x0][0x2a8], PT ;  /* 0x0000aa0085007a0c */ /* 0x000ff60003f05270 */
[----:B------:R-:W-:Y:S02]  /*33d0*/  @!UPT UIADD3 URZ, URZ, URZ, URZ ;  /* 0x0000003f3f3ff290 */ /* 0x000fe4000fffe03f */
[----:B------:R-:W-:Y:S05]  /*33e0*/  @P0 IMAD.HI.U32 R133, R132, c[0x0][0x2ac], RZ ;  /* 0x0000ab0084850a27 */ /* 0x000fea00078e00ff */
[----:B------:R-:W-:Y:S02]  /*33f0*/  @P0 SHF.R.U32.HI R132, RZ, c[0x0][0x2b0], R133 ;  /* 0x0000ac00ff840a19 */ /* 0x000fe40000011685 */
.L_x_348:
[----:B------:R-:W-:Y:S05]  /*3400*/  BSYNC B0 ;  /* 0x0000000000007941 */ /* 0x000fea0003800000 */
.L_x_346:
[----:B------:R-:W-:Y:S04]  /*3410*/  IMAD.MOV.U32 R133, RZ, RZ, c[0x0][0x2a8] ;  /* 0x0000aa00ff857624 */ /* 0x000fe800078e00ff */
[----:B------:R-:W-:Y:S04]  /*3420*/  IMAD R132, R132, R133, -UR10 ;  /* 0x8000000a84847e24 */ /* 0x000fe8000f8e0285 */
[----:B------:R-:W-:Y:S05]  /*3430*/  IMAD.IADD R132, R132, 0x1, -R248 ;  /* 0x0000000184847824 */ /* 0x000fea00078e0af8 */
[----:B------:R-:W-:Y:S02]  /*3440*/  IADD3 R133, R132, c[0x0][0x2a8], RZ ;  /* 0x0000aa0084857a10 */ /* 0x000fe40007ffe0ff */
[----:B------:R-:W-:Y:S02]  /*3450*/  IMNMX R2, R2, R132, !PT ;  /* 0x0000008402027217 */ /* 0x000fe40007800200 */
[----:B------:R-:W-:Y:S02]  /*3460*/  IMNMX R151, R151, R133, PT ;  /* 0x0000008597977217 */ /* 0x000fe40003800200 */
.L_x_345:
        /* <DEDUP_REMOVED lines=18> */
.L_x_351:
[----:B------:R-:W-:Y:S04]  /*3590*/  MOV R133, 0x1 ;  /* 0x0000000100857802 */ /* 0x000fe80000000f00 */
[----:B------:R-:W-:Y:S11]  /*35a0*/  ISETP.NE.AND P0, PT, R133, c[0x0][0x2a8], PT ;  /* 0x0000aa0085007a0c */ /* 0x000ff60003f05270 */
[----:B------:R-:W-:Y:S02]  /*35b0*/  @!UPT UIADD3 URZ, URZ, URZ, URZ ;  /* 0x0000003f3f3ff290 */ /* 0x000fe4000fffe03f */
[----:B------:R-:W-:Y:S05]  /*35c0*/  @P0 IMAD.HI.U32 R133, R132, c[0x0][0x2ac], RZ ;  /* 0x0000ab0084850a27 */ /* 0x000fea00078e00ff */
[----:B------:R-:W-:Y:S02]  /*35d0*/  @P0 SHF.R.U32.HI R132, RZ, c[0x0][0x2b0], R133 ;  /* 0x0000ac00ff840a19 */ /* 0x000fe40000011685 */
.L_x_352:
[----:B------:R-:W-:Y:S05]  /*35e0*/  BSYNC B0 ;  /* 0x0000000000007941 */ /* 0x000fea0003800000 */
.L_x_350:
[----:B------:R-:W-:Y:S04]  /*35f0*/  IMAD.MOV.U32 R133, RZ, RZ, c[0x0][0x2a8] ;  /* 0x0000aa00ff857624 */ /* 0x000fe800078e00ff */
[----:B------:R-:W-:Y:S04]  /*3600*/  IMAD R132, R132, R133, -UR10 ;  /* 0x8000000a84847e24 */ /* 0x000fe8000f8e0285 */
[----:B------:R-:W-:Y:S05]  /*3610*/  IMAD.IADD R132, R132, 0x1, -R248 ;  /* 0x0000000184847824 */ /* 0x000fea00078e0af8 */
[----:B------:R-:W-:Y:S02]  /*3620*/  IADD3 R133, R132, c[0x0][0x2a8], RZ ;  /* 0x0000aa0084857a10 */ /* 0x000fe40007ffe0ff */
[----:B------:R-:W-:Y:S02]  /*3630*/  IMNMX R0, R0, R132, !PT ;  /* 0x0000008400007217 */ /* 0x000fe40007800200 */
[----:B------:R-:W-:Y:S02]  /*3640*/  IMNMX R150, R150, R133, PT ;  /* 0x0000008596967217 */ /* 0x000fe40003800200 */
.L_x_349:
        /* <DEDUP_REMOVED lines=56> */
.L_x_353:
        /* <DEDUP_REMOVED lines=471> */
.L_x_354:
        /* <DEDUP_REMOVED lines=241> */
.L_x_336:
        /* <DEDUP_REMOVED lines=152> */
.L_x_357:
        /* <DEDUP_REMOVED lines=63> */
.L_x_359:
[----:B------:R-:W-:Y:S05]  /*73c0*/  BSYNC B0 ;  /* 0x0000000000007941 */ /* 0x000fea0003800000 */
.L_x_358:
        /* <DEDUP_REMOVED lines=21> */
.L_x_361:
[----:B------:R-:W-:Y:S05]  /*7520*/  BSYNC B0 ;  /* 0x0000000000007941 */ /* 0x000fea0003800000 */
.L_x_360:
        /* <DEDUP_REMOVED lines=24> */
.L_x_363:
[----:B------:R-:W-:Y:S05]  /*76b0*/  BSYNC B0 ;  /* 0x0000000000007941 */ /* 0x000fea0003800000 */
.L_x_362:
        /* <DEDUP_REMOVED lines=19> */
.L_x_356:
        /* <DEDUP_REMOVED lines=19> */
.L_x_364:
        /* <DEDUP_REMOVED lines=44> */
.L_x_366:
[----:B------:R-:W-:Y:S05]  /*7be0*/  BSYNC B0 ;  /* 0x0000000000007941 */ /* 0x000fea0003800000 */
.L_x_365:
        /* <DEDUP_REMOVED lines=19> */
.L_x_368:
[----:B------:R-:W-:Y:S05]  /*7d20*/  BSYNC B0 ;  /* 0x0000000000007941 */ /* 0x000fea0003800000 */
.L_x_367:
        /* <DEDUP_REMOVED lines=23> */
.L_x_370:
[----:B------:R-:W-:Y:S05]  /*7ea0*/  BSYNC B0 ;  /* 0x0000000000007941 */ /* 0x000fea0003800000 */
.L_x_369:
        /* <DEDUP_REMOVED lines=18> */
.L_x_371:
        /* <DEDUP_REMOVED lines=11> */
.L_x_1397:


//--------------------- .text._ZN7cutlass13device_kernelIN5flash19enable_sm80_to_sm89INS1_16FlashAttnBwdSm80INS1_25CollectiveMainloopBwdSm80ILi2ELi1EN4cute5tupleIJNS5_1CILi64EEENS7_ILi128EEENS7_ILi96EEEEEENS_6half_tEfNS_4arch4Sm80ELb0ELb1ELb0ELb1ELb0ELb0ELb0ELb0ELi2ELi2ELi4ELi2ELb1EEENS1_24CollectiveEpilogueBwdGQAISB_fSE_Li256ELb1ELb0EEENS1_19SingleTileSchedulerILb1ELb0ELb0ELi128EEEEEEEEEvNT_6ParamsE --------------------------
	.section	.text._ZN7cutlass13device_kernelIN5flash19enable_sm80_to_sm89INS1_16FlashAttnBwdSm80INS1_25CollectiveMainloopBwdSm80ILi2ELi1EN4cute5tupleIJNS5_1CILi64EEENS7_ILi128EEENS7_ILi96EEEEEENS_6half_tEfNS_4arch4Sm80ELb0ELb1ELb0ELb1ELb0ELb0ELb0ELb0ELi2ELi2ELi4ELi2ELb1EEENS1_24CollectiveEpilogueBwdGQAISB_fSE_Li256ELb1ELb0EEENS1_19SingleTileSchedulerILb1ELb0ELb0ELi128EEEEEEEEEvNT_6ParamsE,"ax",@progbits
	.sectioninfo	@"SHI_REGISTERS=255"
	.align	128
.text._ZN7cutlass13device_kernelIN5flash19enable_sm80_to_sm89INS1_16FlashAttnBwdSm80INS1_25CollectiveMainloopBwdSm80ILi2ELi1EN4cute5tupleIJNS5_1CILi64EEENS7_ILi128EEENS7_ILi96EEEEEENS_6half_tEfNS_4arch4Sm80ELb0ELb1ELb0ELb1ELb0ELb0ELb0ELb0ELi2ELi2ELi4ELi2ELb1EEENS1_24CollectiveEpilogueBwdGQAISB_fSE_Li256ELb1ELb0EEENS1_19SingleTileSchedulerILb1ELb0ELb0ELi128EEEEEEEEEvNT_6ParamsE:
        .type           _ZN7cutlass13device_kernelIN5flash19enable_sm80_to_sm89INS1_16FlashAttnBwdSm80INS1_25CollectiveMainloopBwdSm80ILi2ELi1EN4cute5tupleIJNS5_1CILi64EEENS7_ILi128EEENS7_ILi96EEEEEENS_6half_tEfNS_4arch4Sm80ELb0ELb1ELb0ELb1ELb0ELb0ELb0ELb0ELi2ELi2ELi4ELi2ELb1EEENS1_24CollectiveEpilogueBwdGQAISB_fSE_Li256ELb1ELb0EEENS1_19SingleTileSchedulerILb1ELb0ELb0ELi128EEEEEEEEEvNT_6ParamsE,@function
        .size           _ZN7cutlass13device_kernelIN5flash19enable_sm80_to_sm89INS1_16FlashAttnBwdSm80INS1_25CollectiveMainloopBwdSm80ILi2ELi1EN4cute5tupleIJNS5_1CILi64EEENS7_ILi128EEENS7_ILi96EEEEEENS_6half_tEfNS_4arch4Sm80ELb0ELb1ELb0ELb1ELb0ELb0ELb0ELb0ELi2ELi2ELi4ELi2ELb1EEENS1_24CollectiveEpilogueBwdGQAISB_fSE_Li256ELb1ELb0EEENS1_19SingleTileSchedulerILb1ELb0ELb0ELi128EEEEEEEEEvNT_6ParamsE,(.L_x_1398 - _ZN7cutlass13device_kernelIN5flash19enable_sm80_to_sm89INS1_16FlashAttnBwdSm80INS1_25CollectiveMainloopBwdSm80ILi2ELi1EN4cute5tupleIJNS5_1CILi64EEENS7_ILi128EEENS7_ILi96EEEEEENS_6half_tEfNS_4arch4Sm80ELb0ELb1ELb0ELb1ELb0ELb0ELb0ELb0ELi2ELi2ELi4ELi2ELb1EEENS1_24CollectiveEpilogueBwdGQAISB_fSE_Li256ELb1ELb0EEENS1_19SingleTileSchedulerILb1ELb0ELb0ELi128EEEEEEEEEvNT_6ParamsE)
        .other          _ZN7cutlass13device_kernelIN5flash19enable_sm80_to_sm89INS1_16FlashAttnBwdSm80INS1_25CollectiveMainloopBwdSm80ILi2ELi1EN4cute5tupleIJNS5_1CILi64EEENS7_ILi128EEENS7_ILi96EEEEEENS_6half_tEfNS_4arch4Sm80ELb0ELb1ELb0ELb1ELb0ELb0ELb0ELb0ELi2ELi2ELi4ELi2ELb1EEENS1_24CollectiveEpilogueBwdGQAISB_fSE_Li256ELb1ELb0EEENS1_19SingleTileSchedulerILb1ELb0ELb0ELi128EEEEEEEEEvNT_6ParamsE,@"STO_CUDA_ENTRY STV_DEFAULT"
_ZN7cutlass13device_kernelIN5flash19enable_sm80_to_sm89INS1_16FlashAttnBwdSm80INS1_25CollectiveMainloopBwdSm80ILi2ELi1EN4cute5tupleIJNS5_1CILi64EEENS7_ILi128EEENS7_ILi96EEEEEENS_6half_tEfNS_4arch4Sm80ELb0ELb1ELb0ELb1ELb0ELb0ELb0ELb0ELi2ELi2ELi4ELi2ELb1EEENS1_24CollectiveEpilogueBwdGQAISB_fSE_Li256ELb1ELb0EEENS1_19SingleTileSchedulerILb1ELb0ELb0ELi128EEEEEEEEEvNT_6ParamsE:
        /* <DEDUP_REMOVED lines=18> */
.L_x_373:
        /* <DEDUP_REMOVED lines=8> */
.L_x_375:
[----:B------:R-:W-:Y:S02]  /*01a0*/  MOV R0, c[0x0][0x3ac] ;  /* 0x0000eb0000007a02 */ /* 0x000fe40000000f00 */
.L_x_374:
[----:B------:R-:W-:-:S06]  /*01b0*/  USHF.L.U32 UR10, UR5, 0x7, URZ ;  /* 0x00000007050a7899 */ /* 0x000fcc000800063f */
[----:B-----5:R-:W-:-:S04]  /*01c0*/  ISETP.LE.AND P0, PT, R0, UR10, PT ;  /* 0x0000000a00007c0c */ /* 0x020fc8000bf03270 */
[----:B------:R-:W-:-:S05]  /*01d0*/  SEL R0, R5, 0xffffffff, !P0 ;  /* 0xffffffff05007807 */ /* 0x000fca0004000000 */
[----:B------:R2:W-:Y:S01]  /*01e0*/  STL [R1+0x48], R0 ;  /* 0x0000480001007387 */ /* 0x0005e20000100800 */
[----:B------:R-:W-:Y:S05]  /*01f0*/  BRA `(.L_x_376) ;  /* 0x0000012000007947 */ /* 0x000fea0003800000 */
.L_x_372:
[----:B--2-4-:R-:W-:-:S04]  /*0200*/  ISETP.NE.U32.AND P0, PT, RZ, c[0x0][0x3c8], PT ;  /* 0x0000f200ff007a0c */ /* 0x014fc80003f05070 */
[----:B------:R-:W-:-:S13]  /*0210*/  ISETP.NE.AND.EX P0, PT, RZ, c[0x0][0x3cc], PT, P0 ;  /* 0x0000f300ff007a0c */ /* 0x000fda0003f05300 */
[----:B------:R-:W-:Y:S05]  /*0220*/  @!P0 BRA `(.L_x_377) ;  /* 0x0000002000008947 */ /* 0x000fea0003800000 */
[----:B------:R1:W5:Y:S01]  /*0230*/  LDG.E R0, [R2.64] ;  /* 0x0000000c02007981 */ /* 0x000362000c1e1900 */
[----:B------:R-:W-:Y:S05]  /*0240*/  BRA `(.L_x_378) ;  /* 0x0000009000007947 */ /* 0x000fea0003800000 */
.L_x_377:
        /* <DEDUP_REMOVED lines=8> */
.L_x_379:
[----:B------:R-:W-:Y:S02]  /*02d0*/  MOV R0, c[0x0][0x3ac] ;  /* 0x0000eb0000007a02 */ /* 0x000fe40000000f00 */
.L_x_378:
[----:B------:R-:W-:-:S06]  /*02e0*/  USHF.L.U32 UR10, UR5, 0x7, URZ ;  /* 0x00000007050a7899 */ /* 0x000fcc000800063f */
[----:B-----5:R-:W-:-:S04]  /*02f0*/  ISETP.LE.AND P0, PT, R0, UR10, PT ;  /* 0x0000000a00007c0c */ /* 0x020fc8000bf03270 */
[----:B------:R-:W-:-:S05]  /*0300*/  SEL R0, R5, 0xffffffff, !P0 ;  /* 0xffffffff05007807 */ /* 0x000fca0004000000 */
[----:B------:R2:W-:Y:S04]  /*0310*/  STL [R1+0x48], R0 ;  /* 0x0000480001007387 */ /* 0x0005e80000100800 */
.L_x_376:
        /* <DEDUP_REMOVED lines=10> */
[CC--:B-1----:R-:W-:Y:S02]  /*03c0*/  @P1 IMAD.WIDE R2, R133.reuse, R10.reuse, c[0x0][0x2d8] ;  /* 0x0000b60085021625 */ /* 0x0c2fe400078e020a */
[----:B--2---:R-:W2:Y:S04]  /*03d0*/  @P0 LDG.E R0, [R4.64] ;  /* 0x0000000c04000981 */ /* 0x004ea8000c1e1900 */
[----:B------:R1:W3:Y:S04]  /*03e0*/  @P1 LDG.E R8, [R2.64] ;  /* 0x0000000c02081981 */ /* 0x0002e8000c1e1900 */
[----:B------:R-:W4:Y:S01]  /*03f0*/  @P0 LDG.E R7, [R4.64] ;  /* 0x0000000c04070981 */ /* 0x000f22000c1e1900 */
[----:B-1----:R-:W-:-:S05]  /*0400*/  IMAD.WIDE R2, R133, R10, c[0x0][0x2d0] ;  /* 0x0000b40085027625 */ /* 0x002fca00078e020a */
[----:B------:R-:W5:Y:S01]  /*0410*/  @P3 LDG.E R6, [R2.64] ;  /* 0x0000000c02063981 */ /* 0x000f62000c1e1900 */
[----:B------:R-:W-:Y:S01]  /*0420*/  ULDC UR9, c[0x0][0x168] ;  /* 0x00005a0000097ab9 */ /* 0x000fe20000000800 */
[----:B------:R-:W-:Y:S01]  /*0430*/  CS2R R12, SRZ ;  /* 0x00000000000c7805 */ /* 0x000fe2000001ff00 */
[----:B------:R-:W-:Y:S01]  /*0440*/  ULDC UR17, c[0x0][0x198] ;  /* 0x0000660000117ab9 */ /* 0x000fe20000000800 */
[----:B------:R-:W-:Y:S02]  /*0450*/  IMAD.MOV.U32 R16, RZ, RZ, RZ ;  /* 0x000000ffff107224 */ /* 0x000fe400078e00ff */
[----:B--2---:R-:W-:Y:S01]  /*0460*/  @P0 IMAD R0, R133, 0x40, R0 ;  /* 0x0000004085000824 */ /* 0x004fe200078e0200 */
[----:B---3--:R1:W2:Y:S04]  /*0470*/  @P1 R2UR UR9, R8 ;  /* 0x00000000080913c2 */ /* 0x0082a800000e0000 */
[----:B-1----:R-:W-:-:S04]  /*0480*/  @P0 SHF.R.S32.HI R8, RZ, 0x1f, R0 ;  /* 0x0000001fff080819 */ /* 0x002fc80000011400 */
[----:B------:R-:W-:Y:S02]  /*0490*/  @P0 LEA.HI R0, R8, R0, RZ, 0x6 ;  /* 0x0000000008000211 */ /* 0x000fe400078f30ff */
[----:B------:R-:W-:Y:S01]  /*04a0*/  CS2R R8, SRZ ;  /* 0x0000000000087805 */ /* 0x000fe2000001ff00 */
[--C-:B-----5:R-:W-:Y:S01]  /*04b0*/  @P3 SHF.R.S32.HI R13, RZ, 0x1f, R6.reuse ;  /* 0x0000001fff0d3819 */ /* 0x120fe20000011406 */
[--C-:B----4-:R-:W-:Y:S01]  /*04c0*/  @P0 IMAD.MOV.U32 R8, RZ, RZ, R7.reuse ;  /* 0x000000ffff080224 */ /* 0x110fe200078e0007 */
[----:B------:R-:W-:Y:S01]  /*04d0*/  @P0 SHF.R.S32.HI R9, RZ, 0x1f, R7 ;  /* 0x0000001fff090819 */ /* 0x000fe20000011407 */
[----:B------:R-:W-:Y:S01]  /*04e0*/  @P3 IMAD.MOV.U32 R12, RZ, RZ, R6 ;  /* 0x000000ffff0c3224 */ /* 0x000fe200078e0006 */
[----:B------:R-:W-:Y:S01]  /*04f0*/  @P0 LOP3.LUT R16, R0, 0xffffffc0, RZ, 0xc0, !PT ;  /* 0xffffffc000100812 */ /* 0x000fe200078ec0ff */
[----:B------:R-:W-:Y:S05]  /*0500*/  @P1 BRA `(.L_x_380) ;  /* 0x0000006000001947 */ /* 0x000fea0003800000 */
[----:B--2---:R-:W-:Y:S05]  /*0510*/  @!P0 BRA `(.L_x_380) ;  /* 0x0000005000008947 */ /* 0x004fea0003800000 */
[----:B------:R1:W2:Y:S04]  /*0520*/  LDG.E R0, [R4.64] ;  /* 0x0000000c04007981 */ /* 0x0002a8000c1e1900 */
[----:B-1----:R-:W3:Y:S01]  /*0530*/  LDG.E R4, [R4.64+0x4] ;  /* 0x0000040c04047981 */ /* 0x002ee2000c1e1900 */
[----:B--2---:R-:W1:Y:S08]  /*0540*/  R2UR UR9, R0 ;  /* 0x00000000000973c2 */ /* 0x004e7000000e0000 */
[----:B---3--:R-:W1:Y:S02]  /*0550*/  R2UR UR4, R4 ;  /* 0x00000000040473c2 */ /* 0x008e6400000e0000 */
[----:B-1----:R-:W-:-:S06]  /*0560*/  UIADD3 UR9, -UR9, UR4, URZ ;  /* 0x0000000409097290 */ /* 0x002fcc000fffe13f */
.L_x_380:
[----:B--2---:R-:W-:-:S04]  /*0570*/  ISETP.NE.U32.AND P1, PT, RZ, c[0x0][0x2e0], PT ;  /* 0x0000b800ff007a0c */ /* 0x004fc80003f25070 */
[----:B------:R-:W-:-:S13]  /*0580*/  ISETP.NE.AND.EX P1, PT, RZ, c[0x0][0x2e4], PT, P1 ;  /* 0x0000b900ff007a0c */ /* 0x000fda0003f25310 */
[----:B------:R-:W-:Y:S05]  /*0590*/  @!P1 BRA `(.L_x_381) ;  /* 0x0000004000009947 */ /* 0x000fea0003800000 */
[----:B------:R-:W-:-:S05]  /*05a0*/  IMAD.WIDE R2, R133, R10, c[0x0][0x2e0] ;  /* 0x0000b80085027625 */ /* 0x000fca00078e020a */
[----:B------:R-:W2:Y:S02]  /*05b0*/  LDG.E R0, [R2.64] ;  /* 0x0000000c02007981 */ /* 0x000ea4000c1e1900 */
[----:B--2---:R1:W2:Y:S02]  /*05c0*/  R2UR UR17, R0 ;  /* 0x00000000001173c2 */ /* 0x0042a400000e0000 */
[----:B-12---:R-:W-:Y:S05]  /*05d0*/  BRA `(.L_x_382) ;  /* 0x0000006000007947 */ /* 0x006fea0003800000 */
.L_x_381:
[----:B------:R-:W-:Y:S05]  /*05e0*/  @!P3 BRA `(.L_x_382) ;  /* 0x000000500000b947 */ /* 0x000fea0003800000 */
[----:B------:R1:W2:Y:S04]  /*05f0*/  LDG.E R0, [R2.64] ;  /* 0x0000000c02007981 */ /* 0x0002a8000c1e1900 */
[----:B-1----:R-:W3:Y:S01]  /*0600*/  LDG.E R2, [R2.64+0x4] ;  /* 0x0000040c02027981 */ /* 0x002ee2000c1e1900 */
[----:B--2---:R-:W1:Y:S08]  /*0610*/  R2UR UR17, R0 ;  /* 0x00000000001173c2 */ /* 0x004e7000000e0000 */
[----:B---3--:R-:W1:Y:S02]  /*0620*/  R2UR UR4, R2 ;  /* 0x00000000020473c2 */ /* 0x008e6400000e0000 */
[----:B-1----:R-:W-:-:S06]  /*0630*/  UIADD3 UR17, -UR17, UR4, URZ ;  /* 0x0000000411117290 */ /* 0x002fcc000fffe13f */
.L_x_382:
        /* <DEDUP_REMOVED lines=15> */
.L_x_383:
[----:B------:R-:W-:Y:S01]  /*0730*/  UIADD3 UR4, UR10, UR9, -UR17 ;  /* 0x000000090a047290 */ /* 0x000fe2000fffe811 */
[----:B------:R-:W-:Y:S01]  /*0740*/  PLOP3.LUT P2, PT, PT, PT, PT, 0x80, 0x0 ;  /* 0x000000000000781c */ /* 0x000fe20003f4f070 */
[----:B------:R-:W-:Y:S01]  /*0750*/  ULDC UR6, c[0x0][0x2a4] ;  /* 0x0000a90000067ab9 */ /* 0x000fe20000000800 */
[----:B------:R-:W-:Y:S01]  /*0760*/  CS2R R126, SRZ ;  /* 0x00000000007e7805 */ /* 0x000fe2000001ff00 */
[----:B------:R-:W-:Y:S01]  /*0770*/  UIADD3 UR6, UR4, -UR6, URZ ;  /* 0x8000000604067290 */ /* 0x000fe2000fffe03f */
[----:B------:R-:W-:Y:S01]  /*0780*/  CS2R R124, SRZ ;  /* 0x00000000007c7805 */ /* 0x000fe2000001ff00 */
[----:B------:R-:W-:Y:S01]  /*0790*/  CS2R R130, SRZ ;  /* 0x0000000000827805 */ /* 0x000fe2000001ff00 */
[----:B------:R-:W-:Y:S01]  /*07a0*/  CS2R R128, SRZ ;  /* 0x0000000000807805 */ /* 0x000fe2000001ff00 */
        /* <DEDUP_REMOVED lines=54> */
[----:B------:R-:W-:Y:S01]  /*0b10*/  IMAD.MOV.U32 R6, RZ, RZ, R35 ;  /* 0x000000ffff067224 */ /* 0x000fe200078e0023 */
[----:B------:R-:W-:Y:S01]  /*0b20*/  SHF.R.S32.HI R4, RZ, 0x1f, R132 ;  /* 0x0000001fff047819 */ /* 0x000fe20000011484 */
[----:B------:R-:W-:Y:S01]  /*0b30*/  UIADD3 UR14, -UR10, UR17, URZ ;  /* 0x000000110a0e7290 */ /* 0x000fe2000fffe13f */
[----:B------:R-:W-:Y:S01]  /*0b40*/  ISETP.NE.AND P2, PT, R0, 0x1, PT ;  /* 0x000000010000780c */ /* 0x000fe20003f45270 */
[----:B------:R-:W-:Y:S01]  /*0b50*/  IMAD R0, R16, 0x60, RZ ;  /* 0x0000006010007824 */ /* 0x000fe200078e02ff */
[-C--:B------:R-:W-:Y:S01]  /*0b60*/  LEA.HI R25, R32, R132.reuse, RZ, 0x2 ;  /* 0x0000008420197211 */ /* 0x080fe200078f10ff */
[----:B------:R-:W-:Y:S01]  /*0b70*/  IMAD.SHL.U32 R17, R132, 0x4, RZ ;  /* 0x0000000484117824 */ /* 0x000fe200078e00ff */
[-C--:B------:R-:W-:Y:S01]  /*0b80*/  LEA.HI R34, R32, R132.reuse, RZ, 0x3 ;  /* 0x0000008420227211 */ /* 0x080fe200078f18ff */
[----:B------:R-:W-:Y:S01]  /*0b90*/  USHF.L.U32 UR4, UR11, 0x6, URZ ;  /* 0x000000060b047899 */ /* 0x000fe2000800063f */
[C---:B------:R-:W-:Y:S01]  /*0ba0*/  IADD3 R20, P1, R0.reuse, R132, RZ ;  /* 0x0000008400147210 */ /* 0x040fe20007f3e0ff */
[----:B------:R-:W-:Y:S01]  /*0bb0*/  USHF.R.S32.HI UR15, URZ, 0x1f, UR11 ;  /* 0x0000001f3f0f7899 */ /* 0x000fe2000801140b */
[----:B------:R-:W-:Y:S01]  /*0bc0*/  LOP3.LUT R2, R25, 0xfffffffc, RZ, 0xc0, !PT ;  /* 0xfffffffc19027812 */ /* 0x000fe200078ec0ff */
[----:B------:R-:W-:Y:S01]  /*0bd0*/  UIADD3 UR16, -UR4, UR9, URZ ;  /* 0x0000000904107290 */ /* 0x000fe2000fffe13f */
[----:B------:R-:W-:Y:S01]  /*0be0*/  SHF.R.S32.HI R245, RZ, 0x2, R25 ;  /* 0x00000002fff57819 */ /* 0x000fe20000011419 */
[----:B------:R-:W-:Y:S01]  /*0bf0*/  ULDC.64 UR6, c[0x0][0x178] ;  /* 0x00005e0000067ab9 */ /* 0x000fe20000000a00 */
[----:B------:R-:W-:Y:S01]  /*0c00*/  LEA.HI.X.SX32 R21, R0, R4, 0x1, P1 ;  /* 0x0000000400157211 */ /* 0x000fe200008f0eff */
[----:B------:R-:W-:Y:S01]  /*0c10*/  @P2 IMAD.HI.U32 R3, R35, c[0x0][0x24c], RZ ;  /* 0x0000930023032a27 */ /* 0x000fe200078e00ff */
[----:B------:R-:W-:Y:S01]  /*0c20*/  SHF.R.S32.HI R11, RZ, 0x1f, R245 ;  /* 0x0000001fff0b7819 */ /* 0x000fe200000114f5 */
[----:B------:R-:W-:Y:S01]  /*0c30*/  UIMAD UR18, UR15, UR6, URZ ;  /* 0x000000060f1272a4 */ /* 0x000fe2000f8e023f */
[----:B------:R-:W-:Y:S01]  /*0c40*/  IADD3 R18, P1, R245, R8, RZ ;  /* 0x00000008f5127210 */ /* 0x000fe20007f3e0ff */
[----:B------:R-:W-:Y:S01]  /*0c50*/  IMAD.IADD R27, R132, 0x1, -R2 ;  /* 0x00000001841b7824 */ /* 0x000fe200078e0a02 */
[----:B------:R-:W-:Y:S01]  /*0c60*/  @P2 SHF.R.U32.HI R6, RZ, c[0x0][0x250], R3 ;  /* 0x00009400ff062a19 */ /* 0x000fe20000011603 */
[----:B------:R-:W-:Y:S01]  /*0c70*/  IMAD.SHL.U32 R0, R34, 0x8, RZ ;  /* 0x0000000822007824 */ /* 0x000fe200078e00ff */
[----:B------:R-:W-:Y:S01]  /*0c80*/  SHF.R.S32.HI R24, RZ, 0x1f, R133 ;  /* 0x0000001fff187819 */ /* 0x000fe20000011485 */
[----:B------:R-:W-:Y:S01]  /*0c90*/  IMAD.SHL.U32 R2, R27, 0x8, RZ ;  /* 0x000000081b027824 */ /* 0x000fe200078e00ff */
[----:B------:R-:W-:Y:S01]  /*0ca0*/  SHF.R.S32.HI R10, RZ, 0x1f, R6 ;  /* 0x0000001fff0a7819 */ /* 0x000fe20000011406 */
[----:B------:R-:W-:Y:S01]  /*0cb0*/  IMAD.X R19, R11, 0x1, R9, P1 ;  /* 0x000000010b137824 */ /* 0x000fe200008e0609 */
[----:B------:R-:W-:Y:S01]  /*0cc0*/  IADD3 R4, P1, R245, R12, RZ ;  /* 0x0000000cf5047210 */ /* 0x000fe20007f3e0ff */
[----:B------:R-:W-:Y:S01]  /*0cd0*/  IMAD.U32 R12, RZ, RZ, UR5 ;  /* 0x00000005ff0c7e24 */ /* 0x000fe2000f8e00ff */
[----:B------:R-:W-:Y:S01]  /*0ce0*/  LOP3.LUT R0, R0, 0xc0, RZ, 0xc0, !PT ;  /* 0x000000c000007812 */ /* 0x000fe200078ec0ff */
[----:B------:R-:W-:Y:S01]  /*0cf0*/  IMAD R5, R10, c[0x0][0x1e0], RZ ;  /* 0x000078000a057a24 */ /* 0x000fe200078e02ff */
[----:B------:R-:W-:Y:S01]  /*0d00*/  SHF.R.S32.HI R3, RZ, 0x1f, R2 ;  /* 0x0000001fff037819 */ /* 0x000fe20000011402 */
[----:B------:R-:W-:Y:S01]  /*0d10*/  UIMAD.WIDE.U32 UR20, UR11, UR6, URZ ;  /* 0x000000060b1472a5 */ /* 0x000fe2000f8e003f */
[----:B------:R-:W-:Y:S01]  /*0d20*/  LEA.HI R14, R25, R245, RZ, 0x1 ;  /* 0x000000f5190e7211 */ /* 0x000fe200078f08ff */
[----:B------:R-:W-:Y:S01]  /*0d30*/  IMAD R7, R6, c[0x0][0x1e4], R5 ;  /* 0x0000790006077a24 */ /* 0x000fe200078e0205 */
[-C--:B------:R-:W-:Y:S01]  /*0d40*/  LEA.HI R33, R32, R132.reuse, RZ, 0x5 ;  /* 0x0000008420217211 */ /* 0x080fe200078f28ff */
[----:B------:R-:W-:Y:S01]  /*0d50*/  IMAD.X R5, R11, 0x1, R13, P1 ;  /* 0x000000010b057824 */ /* 0x000fe200008e060d */
[----:B------:R-:W-:Y:S01]  /*0d60*/  SHF.R.U32.HI R11, RZ, 0x3, R0 ;  /* 0x00000003ff0b7819 */ /* 0x000fe20000011600 */
[----:B------:R-:W-:Y:S01]  /*0d70*/  IMAD.WIDE.U32 R8, R6, c[0x0][0x1e0], R2 ;  /* 0x0000780006087a25 */ /* 0x000fe200078e0002 */
[----:B------:R-:W-:Y:S01]  /*0d80*/  LOP3.LUT R0, R0, 0x18, R2, 0xf8, !PT ;  /* 0x0000001800007812 */ /* 0x000fe200078ef802 */
[----:B------:R-:W-:Y:S01]  /*0d90*/  UIMAD UR18, UR11, UR7, UR18 ;  /* 0x000000070b1272a4 */ /* 0x000fe2000f8e0212 */
[----:B------:R-:W-:Y:S01]  /*0da0*/  SHF.R.S32.HI R29, RZ, 0x5, R33 ;  /* 0x00000005ff1d7819 */ /* 0x000fe20000011421 */
[----:B------:R-:W-:Y:S01]  /*0db0*/  IMAD.IADD R9, R9, 0x1, R7 ;  /* 0x0000000109097824 */ /* 0x000fe200078e0207 */
[----:B------:R-:W-:Y:S01]  /*0dc0*/  LOP3.LUT R15, R0, R11, RZ, 0x3c, !PT ;  /* 0x0000000b000f7212 */ /* 0x000fe200078e3cff */
[----:B------:R-:W-:Y:S01]  /*0dd0*/  IMAD R7, R10, c[0x0][0x1b0], RZ ;  /* 0x00006c000a077a24 */ /* 0x000fe200078e02ff */
[----:B------:R-:W-:Y:S01]  /*0de0*/  SEL R0, R24, RZ, !P3 ;  /* 0x000000ff18007207 */ /* 0x000fe20005800000 */
[----:B------:R-:W-:Y:S01]  /*0df0*/  IMAD.WIDE R4, R12, 0x80, R4 ;  /* 0x000000800c047825 */ /* 0x000fe200078e0204 */
[----:B------:R-:W-:Y:S01]  /*0e00*/  SEL R12, R133, RZ, !P3 ;  /* 0x000000ff850c7207 */ /* 0x000fe20005800000 */
[----:B------:R-:W-:Y:S01]  /*0e10*/  UIADD3 UR18, UR21, UR18, URZ ;  /* 0x0000001215127290 */ /* 0x000fe2000fffe03f */
[----:B------:R-:W-:Y:S01]  /*0e20*/  ISETP.GE.AND P5, PT, R2, c[0x0][0x1cc], PT ;  /* 0x0000730002007a0c */ /* 0x000fe20003fa6270 */
[----:B------:R-:W-:Y:S01]  /*0e30*/  IMAD R10, R6, c[0x0][0x1b4], R7 ;  /* 0x00006d00060a7a24 */ /* 0x000fe200078e0207 */
[----:B------:R-:W-:Y:S01]  /*0e40*/  IADD3 R28, R2, 0x20, RZ ;  /* 0x00000020021c7810 */ /* 0x000fe20007ffe0ff */
[----:B------:R-:W-:Y:S01]  /*0e50*/  IMAD R11, R0, c[0x0][0x1e8], RZ ;  /* 0x00007a00000b7a24 */ /* 0x000fe200078e02ff */
[----:B------:R-:W-:Y:S01]  /*0e60*/  IADD3 R36, R2, 0x40, RZ ;  /* 0x0000004002247810 */ /* 0x000fe20007ffe0ff */
[----:B------:R-:W-:Y:S01]  /*0e70*/  IMAD R13, R0, c[0x0][0x1b8], RZ ;  /* 0x00006e00000d7a24 */ /* 0x000fe200078e02ff */
[----:B------:R-:W-:Y:S01]  /*0e80*/  LOP3.LUT R0, R14, 0x7fffffe, RZ, 0xc0, !PT ;  /* 0x07fffffe0e007812 */ /* 0x000fe200078ec0ff */
[----:B------:R-:W-:Y:S01]  /*0e90*/  IMAD.WIDE.U32 R6, R6, c[0x0][0x1b0], R2 ;  /* 0x00006c0006067a25 */ /* 0x000fe200078e0002 */
[----:B------:R-:W-:Y:S01]  /*0ea0*/  ISETP.GE.AND P4, PT, R28, c[0x0][0x1cc], PT ;  /* 0x000073001c007a0c */ /* 0x000fe20003f86270 */
[----:B------:R-:W-:Y:S01]  /*0eb0*/  STL [R1], R36 ;  /* 0x0000002401007387 */ /* 0x000fe20000100800 */
[----:B------:R-:W-:Y:S01]  /*0ec0*/  LEA.HI R31, R32, R132, RZ, 0x4 ;  /* 0x00000084201f7211 */ /* 0x000fe200078f20ff */
[----:B------:R-:W-:Y:S01]  /*0ed0*/  IMAD.IADD R7, R7, 0x1, R10 ;  /* 0x0000000107077824 */ /* 0x000fe200078e020a */
[----:B------:R-:W-:Y:S01]  /*0ee0*/  SHF.R.S32.HI R30, RZ, 0x1f, R35 ;  /* 0x0000001fff1e7819 */ /* 0x000fe20000011423 */
[C---:B------:R-:W-:Y:S01]  /*0ef0*/  IMAD R14, R12.reuse, c[0x0][0x1ec], R11 ;  /* 0x00007b000c0e7a24 */ /* 0x040fe200078e020b */
[----:B------:R-:W-:Y:S01]  /*0f00*/  ULDC.64 UR6, c[0x0][0x208] ;  /* 0x0000820000067ab9 */ /* 0x000fe20000000a00 */
[C---:B------:R-:W-:Y:S01]  /*0f10*/  IMAD.IADD R0, R245.reuse, 0x1, -R0 ;  /* 0x00000001f5007824 */ /* 0x040fe200078e0a00 */
[----:B------:R-:W-:Y:S01]  /*0f20*/  USHF.L.U32 UR19, UR6, 0x6, URZ ;  /* 0x0000000606137899 */ /* 0x000fe2000800063f */
[C---:B------:R-:W-:Y:S01]  /*0f30*/  IMAD.WIDE.U32 R10, R12.reuse, c[0x0][0x1e8], R8 ;  /* 0x00007a000c0a7a25 */ /* 0x040fe200078e0008 */
[----:B------:R-:W-:Y:S01]  /*0f40*/  CS2R R130, SRZ ;  /* 0x0000000000827805 */ /* 0x000fe2000001ff00 */
        /* <DEDUP_REMOVED lines=121> */
[----:B------:R-:W-:Y:S01]  /*16e0*/  CS2R R42, SRZ ;  /* 0x00000000002a7805 */ /* 0x000fe2000001ff00 */
[----:B------:R1:W-:Y:S01]  /*16f0*/  LDGSTS.E.BYPASS.LTC128B.128 [R250+0x3080], [R10.64+0x40], !P1 ;  /* 0x030800400afa7fae */ /* 0x0003e2000c901d4c */
[----:B------:R-:W-:Y:S01]  /*1700*/  IMAD.WIDE.U32 R6, R35, c[0x0][0x288], R6 ;  /* 0x0000a20023067a25 */ /* 0x000fe200078e0006 */
[----:B------:R-:W-:Y:S01]  /*1710*/  ISETP.GE.OR P1, PT, R2, c[0x0][0x1fc], !P6 ;  /* 0x00007f0002007a0c */ /* 0x000fe20007726670 */
[----:B------:R-:W-:Y:S01]  /*1720*/  CS2R R40, SRZ ;  /* 0x0000000000287805 */ /* 0x000fe2000001ff00 */
        /* <DEDUP_REMOVED lines=9> */
[----:B------:R-:W-:Y:S01]  /*17c0*/  IMAD R9, R30, c[0x0][0x238], RZ ;  /* 0x00008e001e097a24 */ /* 0x000fe200078e02ff */
[----:B------:R-:W-:Y:S01]  /*17d0*/  UISETP.GT.AND UP3, UPT, UR5, -0x1, UPT ;  /* 0xffffffff0500788c */ /* 0x000fe2000bf64270 */
        /* <DEDUP_REMOVED lines=42> */
[----:B------:R-:W-:-:S02]  /*1a80*/  IMAD R10, R30, c[0x0][0x180], RZ ;  /* 0x000060001e0a7a24 */ /* 0x000fc400078e02ff */
        /* <DEDUP_REMOVED lines=93> */
[----:B-----5:R-:W-:Y:S01]  /*2060*/  IMAD.WIDE.U32 R8, R3, UR11, R8 ;  /* 0x0000000b03087c25 */ /* 0x020fe2000f8e0008 */
        /* <DEDUP_REMOVED lines=9> */
[----:B--2---:R-:W-:Y:S01]  /*2100*/  LOP3.LUT R5, R33, 0xffffffe0, RZ, 0xc0, !PT ;  /* 0xffffffe021057812 */ /* 0x004fe200078ec0ff */
        /* <DEDUP_REMOVED lines=66> */
[----:B---3--:R-:W-:Y:S01]  /*2530*/  @!P2 IMAD.SHL.U32 R7, R132, 0x10, RZ ;  /* 0x000000108407a824 */ /* 0x008fe200078e00ff */
        /* <DEDUP_REMOVED lines=31> */
[C---:B------:R-:W-:Y:S02]  /*2730*/  IMAD R216, R219.reuse, 0x2, R214 ;  /* 0x00000002dbd87824 */ /* 0x040fe400078e02d6 */
        /* <DEDUP_REMOVED lines=13> */
[----:B------:R-:W-:-:S02]  /*2810*/  IMAD.SHL.U32 R212, R217, 0x2, RZ ;  /* 0x00000002d9d47824 */ /* 0x000fc400078e00ff */
[----:B------:R-:W-:Y:S01]  /*2820*/  IMAD R218, R218, 0x2, R216 ;  /* 0x00000002dada7824 */ /* 0x000fe200078e02d8 */
[----:B------:R2:W-:Y:S01]  /*2830*/  @!P1 LDGSTS.E.BYPASS.LTC128B.128 [R3+0xf280], [R8.64] ;  /* 0x0f28000008039fae */ /* 0x0005e2000b901d4c */
[----:B------:R-:W-:Y:S01]  /*2840*/  IMAD.IADD R222, R217, 0x1, R221 ;  /* 0x00000001d9de7824 */ /* 0x000fe200078e02dd */
[----:B------:R-:W-:Y:S02]  /*2850*/  IADD3 R213, R212, 0xc080, RZ ;  /* 0x0000c080d4d57810 */ /* 0x000fe40007ffe0ff */
[----:B------:R-:W0:Y:S03]  /*2860*/  LDGDEPBAR ;  /* 0x00000000000079af */ /* 0x000e260000000000 */
[----:B------:R-:W-:Y:S01]  /*2870*/  IMAD R213, R221, 0x2, R213 ;  /* 0x00000002ddd57824 */ /* 0x000fe200078e02d5 */
[----:B------:R-:W0:Y:S01]  /*2880*/  LDGDEPBAR ;  /* 0x00000000000079af */ /* 0x000e220000000000 */
[----:B-1----:R-:W-:-:S05]  /*2890*/  IADD3 R0, R250, 0x6080, RZ ;  /* 0x00006080fa007810 */ /* 0x002fca0007ffe0ff */
[----:B----4-:R2:W-:Y:S02]  /*28a0*/  STL [R1+0x40], R0 ;  /* 0x0000400001007387 */ /* 0x0105e40000100800 */
.L_x_403:
        /* <DEDUP_REMOVED lines=109> */
.L_x_387:
[----:B------:R-:W-:Y:S04]  /*2f80*/  MOV R3, 0x1 ;  /* 0x0000000100037802 */ /* 0x000fe80000000f00 */
[----:B------:R-:W-:Y:S11]  /*2f90*/  ISETP.NE.AND P0, PT, R3, c[0x0][0x2a8], PT ;  /* 0x0000aa0003007a0c */ /* 0x000ff60003f05270 */
[----:B------:R-:W-:Y:S02]  /*2fa0*/  @!UPT UIADD3 URZ, URZ, URZ, URZ ;  /* 0x0000003f3f3ff290 */ /* 0x000fe4000fffe03f */
[----:B------:R-:W-:Y:S05]  /*2fb0*/  @P0 IMAD.HI.U32 R3, R2, c[0x0][0x2ac], RZ ;  /* 0x0000ab0002030a27 */ /* 0x000fea00078e00ff */
[----:B------:R-:W-:Y:S02]  /*2fc0*/  @P0 SHF.R.U32.HI R2, RZ, c[0x0][0x2b0], R3 ;  /* 0x0000ac00ff020a19 */ /* 0x000fe40000011603 */
.L_x_388:
[----:B------:R-:W-:Y:S05]  /*2fd0*/  BSYNC B0 ;  /* 0x0000000000007941 */ /* 0x000fea0003800000 */
.L_x_386:
[----:B------:R-:W-:Y:S04]  /*2fe0*/  IMAD.MOV.U32 R152, RZ, RZ, c[0x0][0x2a8] ;  /* 0x0000aa00ff987624 */ /* 0x000fe800078e00ff */
[----:B------:R-:W-:Y:S02]  /*2ff0*/  IMAD R152, R2, R152, -UR10 ;  /* 0x8000000a02987e24 */ /* 0x000fe4000f8e0298 */
[----:B------:R-:W-:Y:S03]  /*3000*/  IMAD.IADD R2, R246, 0x1, R0 ;  /* 0x00000001f6027824 */ /* 0x000fe600078e0200 */
[----:B------:R-:W-:Y:S04]  /*3010*/  IADD3 R152, -R248, R152, RZ ;  /* 0x00000098f8987210 */ /* 0x000fe80007ffe1ff */
[----:B------:R-:W-:Y:S02]  /*3020*/  IADD3 R3, R152, c[0x0][0x2a8], RZ ;  /* 0x0000aa0098037a10 */ /* 0x000fe40007ffe0ff */
[----:B------:R-:W-:Y:S02]  /*3030*/  IMNMX R152, R2, R152, !PT ;  /* 0x0000009802987217 */ /* 0x000fe40007800200 */
[----:B------:R-:W-:Y:S02]  /*3040*/  IMNMX R149, R149, R3, PT ;  /* 0x0000000395957217 */ /* 0x000fe40003800200 */
.L_x_385:
        /* <DEDUP_REMOVED lines=18> */
.L_x_391:
[----:B------:R-:W-:Y:S04]  /*3170*/  MOV R132, 0x1 ;  /* 0x0000000100847802 */ /* 0x000fe80000000f00 */
[----:B------:R-:W-:Y:S11]  /*3180*/  ISETP.NE.AND P0, PT, R132, c[0x0][0x2a8], PT ;  /* 0x0000aa0084007a0c */ /* 0x000ff60003f05270 */
[----:B------:R-:W-:Y:S02]  /*3190*/  @!UPT UIADD3 URZ, URZ, URZ, URZ ;  /* 0x0000003f3f3ff290 */ /* 0x000fe4000fffe03f */
[----:B------:R-:W-:Y:S05]  /*31a0*/  @P0 IMAD.HI.U32 R132, R2, c[0x0][0x2ac], RZ ;  /* 0x0000ab0002840a27 */ /* 0x000fea00078e00ff */
[----:B------:R-:W-:Y:S02]  /*31b0*/  @P0 SHF.R.U32.HI R2, RZ, c[0x0][0x2b0], R132 ;  /* 0x0000ac00ff020a19 */ /* 0x000fe40000011684 */
.L_x_392:
[----:B------:R-:W-:Y:S05]  /*31c0*/  BSYNC B0 ;  /* 0x0000000000007941 */ /* 0x000fea0003800000 */
.L_x_390:
[----:B------:R-:W-:Y:S04]  /*31d0*/  IMAD.MOV.U32 R132, RZ, RZ, c[0x0][0x2a8] ;  /* 0x0000aa00ff847624 */ /* 0x000fe800078e00ff */
[----:B------:R-:W-:Y:S04]  /*31e0*/  IMAD R2, R2, R132, -UR10 ;  /* 0x8000000a02027e24 */ /* 0x000fe8000f8e0284 */
[----:B------:R-:W-:Y:S05]  /*31f0*/  IMAD.IADD R2, R2, 0x1, -R248 ;  /* 0x0000000102027824 */ /* 0x000fea00078e0af8 */
[----:B------:R-:W-:Y:S02]  /*3200*/  IADD3 R132, R2, c[0x0][0x2a8], RZ ;  /* 0x0000aa0002847a10 */ /* 0x000fe40007ffe0ff */
[----:B------:R-:W-:Y:S02]  /*3210*/  IMNMX R3, R3, R2, !PT ;  /* 0x0000000203037217 */ /* 0x000fe40007800200 */
[----:B------:R-:W-:Y:S02]  /*3220*/  IMNMX R148, R148, R132, PT ;  /* 0x0000008494947217 */ /* 0x000fe40003800200 */
.L_x_389:
        /* <DEDUP_REMOVED lines=18> */
.L_x_395:
[----:B------:R-:W-:Y:S04]  /*3350*/  MOV R133, 0x1 ;  /* 0x0000000100857802 */ /* 0x000fe80000000f00 */
[----:B------:R-:W-:Y:S11]  /*3360*/  ISETP.NE.AND P0, PT, R133, c[0x0][0x2a8], PT ;  /* 0x0000aa0085007a0c */ /* 0x000ff60003f05270 */
[----:B------:R-:W-:Y:S02]  /*3370*/  @!UPT UIADD3 URZ, URZ, URZ, URZ ;  /* 0x0000003f3f3ff290 */ /* 0x000fe4000fffe03f */
[----:B------:R-:W-:Y:S05]  /*3380*/  @P0 IMAD.HI.U32 R133, R132, c[0x0][0x2ac], RZ ;  /* 0x0000ab0084850a27 */ /* 0x000fea00078e00ff */
[----:B------:R-:W-:Y:S02]  /*3390*/  @P0 SHF.R.U32.HI R132, RZ, c[0x0][0x2b0], R133 ;  /* 0x0000ac00ff840a19 */ /* 0x000fe40000011685 */
.L_x_396:
[----:B------:R-:W-:Y:S05]  /*33a0*/  BSYNC B0 ;  /* 0x0000000000007941 */ /* 0x000fea0003800000 */
.L_x_394:
[----:B------:R-:W-:Y:S04]  /*33b0*/  IMAD.MOV.U32 R133, RZ, RZ, c[0x0][0x2a8] ;  /* 0x0000aa00ff857624 */ /* 0x000fe800078e00ff */
[----:B------:R-:W-:Y:S04]  /*33c0*/  IMAD R132, R132, R133, -UR10 ;  /* 0x8000000a84847e24 */ /* 0x000fe8000f8e0285 */
[----:B------:R-:W-:Y:S05]  /*33d0*/  IMAD.IADD R132, R132, 0x1, -R248 ;  /* 0x0000000184847824 */ /* 0x000fea00078e0af8 */
[----:B------:R-:W-:Y:S02]  /*33e0*/  IADD3 R133, R132, c[0x0][0x2a8], RZ ;  /* 0x0000aa0084857a10 */ /* 0x000fe40007ffe0ff */
[----:B------:R-:W-:Y:S02]  /*33f0*/  IMNMX R2, R2, R132, !PT ;  /* 0x0000008402027217 */ /* 0x000fe40007800200 */
[----:B------:R-:W-:Y:S02]  /*3400*/  IMNMX R151, R151, R133, PT ;  /* 0x0000008597977217 */ /* 0x000fe40003800200 */
.L_x_393:
        /* <DEDUP_REMOVED lines=18> */
.L_x_399:
[----:B------:R-:W-:Y:S04]  /*3530*/  MOV R133, 0x1 ;  /* 0x0000000100857802 */ /* 0x000fe80000000f00 */
[----:B------:R-:W-:Y:S11]  /*3540*/  ISETP.NE.AND P0, PT, R133, c[0x0][0x2a8], PT ;  /* 0x0000aa0085007a0c */ /* 0x000ff60003f05270 */
[----:B------:R-:W-:Y:S02]  /*3550*/  @!UPT UIADD3 URZ, URZ, URZ, URZ ;  /* 0x0000003f3f3ff290 */ /* 0x000fe4000fffe03f */
[----:B------:R-:W-:Y:S05]  /*3560*/  @P0 IMAD.HI.U32 R133, R132, c[0x0][0x2ac], RZ ;  /* 0x0000ab0084850a27 */ /* 0x000fea00078e00ff */
[----:B------:R-:W-:Y:S02]  /*3570*/  @P0 SHF.R.U32.HI R132, RZ, c[0x0][0x2b0], R133 ;  /* 0x0000ac00ff840a19 */ /* 0x000fe40000011685 */
.L_x_400:
[----:B------:R-:W-:Y:S05]  /*3580*/  BSYNC B0 ;  /* 0x0000000000007941 */ /* 0x000fea0003800000 */
.L_x_398:
[----:B------:R-:W-:Y:S04]  /*3590*/  IMAD.MOV.U32 R133, RZ, RZ, c[0x0][0x2a8] ;  /* 0x0000aa00ff857624 */ /* 0x000fe800078e00ff */
[----:B------:R-:W-:Y:S04]  /*35a0*/  IMAD R132, R132, R133, -UR10 ;  /* 0x8000000a84847e24 */ /* 0x000fe8000f8e0285 */
[----:B------:R-:W-:Y:S05]  /*35b0*/  IMAD.IADD R132, R132, 0x1, -R248 ;  /* 0x0000000184847824 */ /* 0x000fea00078e0af8 */
[----:B------:R-:W-:Y:S02]  /*35c0*/  IADD3 R133, R132, c[0x0][0x2a8], RZ ;  /* 0x0000aa0084857a10 */ /* 0x000fe40007ffe0ff */
[----:B------:R-:W-:Y:S02]  /*35d0*/  IMNMX R0, R0, R132, !PT ;  /* 0x0000008400007217 */ /* 0x000fe40007800200 */
[----:B------:R-:W-:Y:S02]  /*35e0*/  IMNMX R150, R150, R133, PT ;  /* 0x0000008596967217 */ /* 0x000fe40003800200 */
.L_x_397:
        /* <DEDUP_REMOVED lines=56> */
.L_x_401:
        /* <DEDUP_REMOVED lines=471> */
.L_x_402:
        /* <DEDUP_REMOVED lines=241> */
.L_x_384:
[----:B------:R-:W-:Y:S05]  /*65f0*/  @P2 EXIT ;  /* 0x000000000000294d */ /* 0x000fea0003800000 */
[----:B------:R-:W2:Y:S01]  /*6600*/  LDL.LU R9, [R1+0x48] ;  /* 0x0000480001097983 */ /* 0x000ea20000300800 */
[----:B------:R-:W-:-:S04]  /*6610*/  ISETP.NE.U32.AND P2, PT, RZ, c[0x0][0x360], PT ;  /* 0x0000d800ff007a0c */ /* 0x000fc80003f45070 */
[----:B------:R-:W-:-:S13]  /*6620*/  ISETP.NE.AND.EX P2, PT, RZ, c[0x0][0x364], PT, P2 ;  /* 0x0000d900ff007a0c */ /* 0x000fda0003f45320 */
[----:B------:R-:W-:-:S04]  /*6630*/  @P2 IMAD.MOV.U32 R2, RZ, RZ, 0x4 ;  /* 0x00000004ff022424 */ /* 0x000fc800078e00ff */
[----:B--2---:R-:W-:-:S05]  /*6640*/  @P2 IMAD.WIDE R2, R9, R2, c[0x0][0x360] ;  /* 0x0000d80009022625 */ /* 0x004fca00078e0202 */
[----:B------:R1:W2:Y:S01]  /*6650*/  @P2 LDG.E R0, [R2.64] ;  /* 0x0000000c02002981 */ /* 0x0002a2000c1e1900 */
[----:B------:R-:W-:Y:S01]  /*6660*/  MOV R4, 0x1 ;  /* 0x0000000100047802 */ /* 0x000fe20000000f00 */
[----:B------:R-:W-:Y:S02]  /*6670*/  UIMAD UR6, UR5, 0x3000, URZ ;  /* 0x00003000050678a4 */ /* 0x000fe4000f8e023f */
[----:B------:R-:W3:Y:S04]  /*6680*/  S2R R5, SR_TID.X ;  /* 0x0000000000057919 */ /* 0x000ee80000002100 */
[----:B------:R-:W-:Y:S01]  /*6690*/  BAR.SYNC.DEFER_BLOCKING 0x1, 0x100 ;  /* 0x0044000000007b1d */ /* 0x000fe20000010000 */
[----:B------:R-:W-:Y:S01]  /*66a0*/  ISETP.NE.AND P0, PT, R4, c[0x0][0x338], PT ;  /* 0x0000ce0004007a0c */ /* 0x000fe20003f05270 */
[----:B------:R-:W-:-:S04]  /*66b0*/  USHF.R.S32.HI UR4, URZ, 0x1f, UR6 ;  /* 0x0000001f3f047899 */ /* 0x000fc80008011406 */
[----:B-1----:R-:W1:Y:S01]  /*66c0*/  S2R R3, SR_CTAID.Y ;  /* 0x0000000000037919 */ /* 0x002e620000002600 */
[----:B---3--:R-:W-:-:S07]  /*66d0*/  SHF.R.S32.HI R6, RZ, 0x1f, R5 ;  /* 0x0000001fff067819 */ /* 0x008fce0000011405 */
[----:B-1----:R-:W-:-:S04]  /*66e0*/  @P0 IMAD.HI.U32 R4, R3, c[0x0][0x33c], RZ ;  /* 0x0000cf0003040a27 */ /* 0x002fc800078e00ff */
[----:B--2---:R-:W-:-:S05]  /*66f0*/  @P2 IMAD R0, R9, 0x80, R0 ;  /* 0x0000008009002824 */ /* 0x004fca00078e0200 */
[----:B------:R-:W-:-:S04]  /*6700*/  @P2 SHF.R.S32.HI R2, RZ, 0x1f, R0 ;  /* 0x0000001fff022819 */ /* 0x000fc80000011400 */
[----:B------:R-:W-:Y:S01]  /*6710*/  @P2 LEA.HI R2, R2, R0, RZ, 0x7 ;  /* 0x0000000002022211 */ /* 0x000fe200078f38ff */
[----:B------:R-:W-:Y:S01]  /*6720*/  IMAD.MOV.U32 R0, RZ, RZ, R3 ;  /* 0x000000ffff007224 */ /* 0x000fe200078e0003 */
[----:B------:R-:W-:Y:S02]  /*6730*/  @P0 SHF.R.U32.HI R0, RZ, c[0x0][0x340], R4 ;  /* 0x0000d000ff000a19 */ /* 0x000fe40000011604 */
[----:B------:R-:W-:Y:S02]  /*6740*/  @P2 SHF.R.S32.HI R2, RZ, 0x7, R2 ;  /* 0x00000007ff022819 */ /* 0x000fe40000011402 */
[----:B------:R-:W-:-:S03]  /*6750*/  SHF.R.S32.HI R4, RZ, 0x1f, R0 ;  /* 0x0000001fff047819 */ /* 0x000fc60000011400 */
[----:B------:R-:W-:-:S05]  /*6760*/  @P2 IMAD R2, R2, 0x3000, RZ ;  /* 0x0000300002022824 */ /* 0x000fca00078e02ff */
[----:B------:R-:W-:Y:S02]  /*6770*/  @P2 SHF.R.S32.HI R3, RZ, 0x1f, R2 ;  /* 0x0000001fff032819 */ /* 0x000fe40000011402 */
[----:B------:R-:W-:-:S06]  /*6780*/  @!P2 CS2R R2, SRZ ;  /* 0x000000000002a805 */ /* 0x000fcc000001ff00 */
[----:B------:R-:W-:Y:S01]  /*6790*/  IADD3 R2, P1, P0, R2, UR6, R5 ;  /* 0x0000000602027c10 */ /* 0x000fe2000f83e005 */
[C---:B------:R-:W-:Y:S02]  /*67a0*/  IMAD R5, R4.reuse, c[0x0][0x328], RZ ;  /* 0x0000ca0004057a24 */ /* 0x040fe400078e02ff */
[----:B------:R-:W-:Y:S01]  /*67b0*/  IMAD R4, R4, c[0x0][0x300], RZ ;  /* 0x0000c00004047a24 */ /* 0x000fe200078e02ff */
[----:B------:R-:W-:Y:S01]  /*67c0*/  IADD3.X R3, R3, UR4, R6, P1, P0 ;  /* 0x0000000403037c10 */ /* 0x000fe20008fe0406 */
[C---:B------:R-:W-:Y:S01]  /*67d0*/  IMAD R7, R0.reuse, c[0x0][0x32c], R5 ;  /* 0x0000cb0000077a24 */ /* 0x040fe200078e0205 */
[----:B------:R-:W-:Y:S01]  /*67e0*/  SHF.R.S32.HI R6, RZ, 0x1f, R9 ;  /* 0x0000001fff067819 */ /* 0x000fe20000011409 */
[C---:B------:R-:W-:Y:S02]  /*67f0*/  IMAD R8, R0.reuse, c[0x0][0x304], R4 ;  /* 0x0000c10000087a24 */ /* 0x040fe400078e0204 */
[----:B------:R-:W-:-:S04]  /*6800*/  IMAD.WIDE.U32 R4, R0, c[0x0][0x328], R2 ;  /* 0x0000ca0000047a25 */ /* 0x000fc800078e0002 */
[----:B------:R-:W-:Y:S01]  /*6810*/  IMAD.WIDE.U32 R2, R0, c[0x0][0x300], R2 ;  /* 0x0000c00000027a25 */ /* 0x000fe200078e0002 */
[----:B------:R-:W-:Y:S02]  /*6820*/  SEL R0, R6, RZ, !P2 ;  /* 0x000000ff06007207 */ /* 0x000fe40005000000 */
[----:B------:R-:W-:Y:S01]  /*6830*/  SEL R6, R9, RZ, !P2 ;  /* 0x000000ff09067207 */ /* 0x000fe20005000000 */
[----:B------:R-:W-:Y:S01]  /*6840*/  IMAD.IADD R5, R5, 0x1, R7 ;  /* 0x0000000105057824 */ /* 0x000fe200078e0207 */
[----:B------:R-:W-:Y:S01]  /*6850*/  IADD3 R3, R3, R8, RZ ;  /* 0x0000000803037210 */ /* 0x000fe20007ffe0ff */
[C---:B------:R-:W-:Y:S02]  /*6860*/  IMAD R10, R0.reuse, c[0x0][0x330], RZ ;  /* 0x0000cc00000a7a24 */ /* 0x040fe400078e02ff */
[----:B------:R-:W-:Y:S02]  /*6870*/  IMAD R0, R0, c[0x0][0x308], RZ ;  /* 0x0000c20000007a24 */ /* 0x000fe400078e02ff */
[----:B------:R-:W-:-:S02]  /*6880*/  IMAD R10, R6, c[0x0][0x334], R10 ;  /* 0x0000cd00060a7a24 */ /* 0x000fc400078e020a */
[----:B------:R-:W-:-:S04]  /*6890*/  IMAD.WIDE.U32 R8, R6, c[0x0][0x330], R4 ;  /* 0x0000cc0006087a25 */ /* 0x000fc800078e0004 */
[----:B------:R-:W-:Y:S01]  /*68a0*/  IMAD R0, R6, c[0x0][0x30c], R0 ;  /* 0x0000c30006007a24 */ /* 0x000fe200078e0200 */
[----:B------:R-:W-:Y:S01]  /*68b0*/  LEA R4, P1, R8, c[0x0][0x310], 0x2 ;  /* 0x0000c40008047a11 */ /* 0x000fe200078210ff */
[----:B------:R-:W-:-:S04]  /*68c0*/  IMAD.WIDE.U32 R6, R6, c[0x0][0x308], R2 ;  /* 0x0000c20006067a25 */ /* 0x000fc800078e0002 */
[----:B------:R-:W-:Y:S01]  /*68d0*/  IMAD.IADD R3, R9, 0x1, R10 ;  /* 0x0000000109037824 */ /* 0x000fe200078e020a */
[----:B------:R-:W-:Y:S02]  /*68e0*/  IADD3 R0, R7, R0, RZ ;  /* 0x0000000007007210 */ /* 0x000fe40007ffe0ff */
[----:B------:R-:W-:Y:S02]  /*68f0*/  LEA R2, P0, R6, c[0x0][0x2e8], 0x2 ;  /* 0x0000ba0006027a11 */ /* 0x000fe400078010ff */
[----:B------:R-:W-:Y:S02]  /*6900*/  LEA.HI.X R5, R8, c[0x0][0x314], R3, 0x2, P1 ;  /* 0x0000c50008057a11 */ /* 0x000fe400008f1403 */
[----:B------:R-:W-:-:S03]  /*6910*/  LEA.HI.X R3, R6, c[0x0][0x2ec], R0, 0x2, P0 ;  /* 0x0000bb0006037a11 */ /* 0x000fc600000f1400 */
        /* <DEDUP_REMOVED lines=97> */
.L_x_404:
        /* <DEDUP_REMOVED lines=13> */
.L_x_1398:


//--------------------- .text._ZN7cutlass13device_kernelIN5flash19enable_sm80_to_sm89INS1_16FlashAttnBwdSm80INS1_25CollectiveMainloopBwdSm80ILi2ELi1EN4cute5tupleIJNS5_1CILi64EEENS7_ILi128EEENS7_ILi96EEEEEENS_6half_tEfNS_4arch4Sm80ELb0ELb1ELb0ELb1ELb1ELb0ELb0ELb0ELi2ELi2ELi4ELi2ELb1EEENS1_24CollectiveEpilogueBwdGQAISB_fSE_Li256ELb1ELb1EEENS1_19SingleTileSchedulerILb1ELb0ELb0ELi128EEEEEEEEEvNT_6ParamsE --------------------------
	.section	.text._ZN7cutlass13device_kernelIN5flash19enable_sm80_to_sm89INS1_16FlashAttnBwdSm80INS1_25CollectiveMainloopBwdSm80ILi2ELi1EN4cute5tupleIJNS5_1CILi64EEENS7_ILi128EEENS7_ILi96EEEEEENS_6half_tEfNS_4arch4Sm80ELb0ELb1ELb0ELb1ELb1ELb0ELb0ELb0ELi2ELi2ELi4ELi2ELb1EEENS1_24CollectiveEpilogueBwdGQAISB_fSE_Li256ELb1ELb1EEENS1_19SingleTileSchedulerILb1ELb0ELb0ELi128EEEEEEEEEvNT_6ParamsE,"ax",@progbits
	.sectioninfo	@"SHI_REGISTERS=255"
	.align	128
.text._ZN7cutlass13device_kernelIN5flash19enable_sm80_to_sm89INS1_16FlashAttnBwdSm80INS1_25CollectiveMainloopBwdSm80ILi2ELi1EN4cute5tupleIJNS5_1CILi64EEENS7_ILi128EEENS7_ILi96EEEEEENS_6half_tEfNS_4arch4Sm80ELb0ELb1ELb0ELb1ELb1ELb0ELb0ELb0ELi2ELi2ELi4ELi2ELb1EEENS1_24CollectiveEpilogueBwdGQAISB_fSE_Li256ELb1ELb1EEENS1_19SingleTileSchedulerILb1ELb0ELb0ELi128EEEEEEEEEvNT_6ParamsE:
        .type           _ZN7cutlass13device_kernelIN5flash19enable_sm80_to_sm89INS1_16FlashAttnBwdSm80INS1_25CollectiveMainloopBwdSm80ILi2ELi1EN4cute5tupleIJNS5_1CILi64EEENS7_ILi128EEENS7_ILi96EEEEEENS_6half_tEfNS_4arch4Sm80ELb0ELb1ELb0ELb1ELb1ELb0ELb0ELb0ELi2ELi2ELi4ELi2ELb1EEENS1_24CollectiveEpilogueBwdGQAISB_fSE_Li256ELb1ELb1EEENS1_19SingleTileSchedulerILb1ELb0ELb0ELi128EEEEEEEEEvNT_6ParamsE,@function
        .size           _ZN7cutlass13device_kernelIN5flash19enable_sm80_to_sm89INS1_16FlashAttnBwdSm80INS1_25CollectiveMainloopBwdSm80ILi2ELi1EN4cute5tupleIJNS5_1CILi64EEENS7_ILi128EEENS7_ILi96EEEEEENS_6half_tEfNS_4arch4Sm80ELb0ELb1ELb0ELb1ELb1ELb0ELb0ELb0ELi2ELi2ELi4ELi2ELb1EEENS1_24CollectiveEpilogueBwdGQAISB_fSE_Li256ELb1ELb1EEENS1_19SingleTileSchedulerILb1ELb0ELb0ELi128EEEEEEEEEvNT_6ParamsE,(.L_x_1399 - _ZN7cutlass13device_kernelIN5flash19enable_sm80_to_sm89INS1_16FlashAttnBwdSm80INS1_25CollectiveMainloopBwdSm80ILi2ELi1EN4cute5tupleIJNS5_1CILi64EEENS7_ILi128EEENS7_ILi96EEEEEENS_6half_tEfNS_4arch4Sm80ELb0ELb1ELb0ELb1ELb1ELb0ELb0ELb0ELi2ELi2ELi4ELi2ELb1EEENS1_24CollectiveEpilogueBwdGQAISB_fSE_Li256ELb1ELb1EEENS1_19SingleTileSchedulerILb1ELb0ELb0ELi128EEEEEEEEEvNT_6ParamsE)
        .other          _ZN7cutlass13device_kernelIN5flash19enable_sm80_to_sm89INS1_16FlashAttnBwdSm80INS1_25CollectiveMainloopBwdSm80ILi2ELi1EN4cute5tupleIJNS5_1CILi64EEENS7_ILi128EEENS7_ILi96EEEEEENS_6half_tEfNS_4arch4Sm80ELb0ELb1ELb0ELb1ELb1ELb0ELb0ELb0ELi2ELi2ELi4ELi2ELb1EEENS1_24CollectiveEpilogueBwdGQAISB_fSE_Li256ELb1ELb1EEENS1_19SingleTileSchedulerILb1ELb0ELb0ELi128EEEEEEEEEvNT_6ParamsE,@"STO_CUDA_ENTRY STV_DEFAULT"
_ZN7cutlass13device_kernelIN5flash19enable_sm80_to_sm89INS1_16FlashAttnBwdSm80INS1_25CollectiveMainloopBwdSm80ILi2ELi1EN4cute5tupleIJNS5_1CILi64EEENS7_ILi128EEENS7_ILi96EEEEEENS_6half_tEfNS_4arch4Sm80ELb0ELb1ELb0ELb1ELb1ELb0ELb0ELb0ELi2ELi2ELi4ELi2ELb1EEENS1_24CollectiveEpilogueBwdGQAISB_fSE_Li256ELb1ELb1EEENS1_19SingleTileSchedulerILb1ELb0ELb0ELi128EEEEEEEEEvNT_6ParamsE:
        /* <DEDUP_REMOVED lines=18> */
.L_x_406:
        /* <DEDUP_REMOVED lines=8> */
.L_x_408:
[----:B------:R-:W-:Y:S02]  /*01a0*/  MOV R0, c[0x0][0x3ac] ;  /* 0x0000eb0000007a02 */ /* 0x000fe40000000f00 */
.L_x_407:
[----:B------:R-:W-:-:S06]  /*01b0*/  USHF.L.U32 UR10, UR5, 0x7, URZ ;  /* 0x00000007050a7899 */ /* 0x000fcc000800063f */
[----:B-----5:R-:W-:-:S04]  /*01c0*/  ISETP.LE.AND P0, PT, R0, UR10, PT ;  /* 0x0000000a00007c0c */ /* 0x020fc8000bf03270 */
[----:B------:R-:W-:-:S05]  /*01d0*/  SEL R0, R5, 0xffffffff, !P0 ;  /* 0xffffffff05007807 */ /* 0x000fca0004000000 */
[----:B------:R2:W-:Y:S01]  /*01e0*/  STL [R1+0x48], R0 ;  /* 0x0000480001007387 */ /* 0x0005e20000100800 */
[----:B------:R-:W-:Y:S05]  /*01f0*/  BRA `(.L_x_409) ;  /* 0x0000012000007947 */ /* 0x000fea0003800000 */
.L_x_405:
[----:B--2-4-:R-:W-:-:S04]  /*0200*/  ISETP.NE.U32.AND P0, PT, RZ, c[0x0][0x3c8], PT ;  /* 0x0000f200ff007a0c */ /* 0x014fc80003f05070 */
[----:B------:R-:W-:-:S13]  /*0210*/  ISETP.NE.AND.EX P0, PT, RZ, c[0x0][0x3cc], PT, P0 ;  /* 0x0000f300ff007a0c */ /* 0x000fda0003f05300 */
[----:B------:R-:W-:Y:S05]  /*0220*/  @!P0 BRA `(.L_x_410) ;  /* 0x0000002000008947 */ /* 0x000fea0003800000 */
[----:B------:R1:W5:Y:S01]  /*0230*/  LDG.E R0, [R2.64] ;  /* 0x0000000c02007981 */ /* 0x000362000c1e1900 */
[----:B------:R-:W-:Y:S05]  /*0240*/  BRA `(.L_x_411) ;  /* 0x0000009000007947 */ /* 0x000fea0003800000 */
.L_x_410:
        /* <DEDUP_REMOVED lines=8> */
.L_x_412:
[----:B------:R-:W-:Y:S02]  /*02d0*/  MOV R0, c[0x0][0x3ac] ;  /* 0x0000eb0000007a02 */ /* 0x000fe40000000f00 */
.L_x_411:
[----:B------:R-:W-:-:S06]  /*02e0*/  USHF.L.U32 UR10, UR5, 0x7, URZ ;  /* 0x00000007050a7899 */ /* 0x000fcc000800063f */
[----:B-----5:R-:W-:-:S04]  /*02f0*/  ISETP.LE.AND P0, PT, R0, UR10, PT ;  /* 0x0000000a00007c0c */ /* 0x020fc8000bf03270 */
[----:B------:R-:W-:-:S05]  /*0300*/  SEL R0, R5, 0xffffffff, !P0 ;  /* 0xffffffff05007807 */ /* 0x000fca0004000000 */
[----:B------:R2:W-:Y:S04]  /*0310*/  STL [R1+0x48], R0 ;  /* 0x0000480001007387 */ /* 0x0005e80000100800 */
.L_x_409:
        /* <DEDUP_REMOVED lines=37> */
.L_x_413:
[----:B--2---:R-:W-:-:S04]  /*0570*/  ISETP.NE.U32.AND P1, PT, RZ, c[0x0][0x2e0], PT ;  /* 0x0000b800ff007a0c */ /* 0x004fc80003f25070 */
[----:B------:R-:W-:-:S13]  /*0580*/  ISETP.NE.AND.EX P1, PT, RZ, c[0x0][0x2e4], PT, P1 ;  /* 0x0000b900ff007a0c */ /* 0x000fda0003f25310 */
[----:B------:R-:W-:Y:S05]  /*0590*/  @!P1 BRA `(.L_x_414) ;  /* 0x0000004000009947 */ /* 0x000fea0003800000 */
[----:B------:R-:W-:-:S05]  /*05a0*/  IMAD.WIDE R2, R133, R10, c[0x0][0x2e0] ;  /* 0x0000b80085027625 */ /* 0x000fca00078e020a */
[----:B------:R-:W2:Y:S02]  /*05b0*/  LDG.E R0, [R2.64] ;  /* 0x0000000c02007981 */ /* 0x000ea4000c1e1900 */
[----:B--2---:R1:W2:Y:S02]  /*05c0*/  R2UR UR17, R0 ;  /* 0x00000000001173c2 */ /* 0x0042a400000e0000 */
[----:B-12---:R-:W-:Y:S05]  /*05d0*/  BRA `(.L_x_415) ;  /* 0x0000006000007947 */ /* 0x006fea0003800000 */
.L_x_414:
[----:B------:R-:W-:Y:S05]  /*05e0*/  @!P3 BRA `(.L_x_415) ;  /* 0x000000500000b947 */ /* 0x000fea0003800000 */
[----:B------:R1:W2:Y:S04]  /*05f0*/  LDG.E R0, [R2.64] ;  /* 0x0000000c02007981 */ /* 0x0002a8000c1e1900 */
[----:B-1----:R-:W3:Y:S01]  /*0600*/  LDG.E R2, [R2.64+0x4] ;  /* 0x0000040c02027981 */ /* 0x002ee2000c1e1900 */
[----:B--2---:R-:W1:Y:S08]  /*0610*/  R2UR UR17, R0 ;  /* 0x00000000001173c2 */ /* 0x004e7000000e0000 */
[----:B---3--:R-:W1:Y:S02]  /*0620*/  R2UR UR4, R2 ;  /* 0x00000000020473c2 */ /* 0x008e6400000e0000 */
[----:B-1----:R-:W-:-:S06]  /*0630*/  UIADD3 UR17, -UR17, UR4, URZ ;  /* 0x0000000411117290 */ /* 0x002fcc000fffe13f */
.L_x_415:
        /* <DEDUP_REMOVED lines=15> */
.L_x_416:
        /* <DEDUP_REMOVED lines=536> */
.L_x_436:
        /* <DEDUP_REMOVED lines=109> */
.L_x_420:
[----:B------:R-:W-:Y:S04]  /*2f80*/  MOV R3, 0x1 ;  /* 0x0000000100037802 */ /* 0x000fe80000000f00 */
[----:B------:R-:W-:Y:S11]  /*2f90*/  ISETP.NE.AND P0, PT, R3, c[0x0][0x2a8], PT ;  /* 0x0000aa0003007a0c */ /* 0x000ff60003f05270 */
[----:B------:R-:W-:Y:S02]  /*2fa0*/  @!UPT UIADD3 URZ, URZ, URZ, URZ ;  /* 0x0000003f3f3ff290 */ /* 0x000fe4000fffe03f */
[----:B------:R-:W-:Y:S05]  /*2fb0*/  @P0 IMAD.HI.U32 R3, R2, c[0x0][0x2ac], RZ ;  /* 0x0000ab0002030a27 */ /* 0x000fea00078e00ff */
[----:B------:R-:W-:Y:S02]  /*2fc0*/  @P0 SHF.R.U32.HI R2, RZ, c[0x0][0x2b0], R3 ;  /* 0x0000ac00ff020a19 */ /* 0x000fe40000011603 */
.L_x_421:
[----:B------:R-:W-:Y:S05]  /*2fd0*/  BSYNC B0 ;  /* 0x0000000000007941 */ /* 0x000fea0003800000 */
.L_x_419:
[----:B------:R-:W-:Y:S04]  /*2fe0*/  IMAD.MOV.U32 R152, RZ, RZ, c[0x0][0x2a8] ;  /* 0x0000aa00ff987624 */ /* 0x000fe800078e00ff */
[----:B------:R-:W-:Y:S02]  /*2ff0*/  IMAD R152, R2, R152, -UR10 ;  /* 0x8000000a02987e24 */ /* 0x000fe4000f8e0298 */
[----:B------:R-:W-:Y:S03]  /*3000*/  IMAD.IADD R2, R246, 0x1, R0 ;  /* 0x00000001f6027824 */ /* 0x000fe600078e0200 */
[----:B------:R-:W-:Y:S04]  /*3010*/  IADD3 R152, -R248, R152, RZ ;  /* 0x00000098f8987210 */ /* 0x000fe80007ffe1ff */
[----:B------:R-:W-:Y:S02]  /*3020*/  IADD3 R3, R152, c[0x0][0x2a8], RZ ;  /* 0x0000aa0098037a10 */ /* 0x000fe40007ffe0ff */
[----:B------:R-:W-:Y:S02]  /*3030*/  IMNMX R152, R2, R152, !PT ;  /* 0x0000009802987217 */ /* 0x000fe40007800200 */
[----:B------:R-:W-:Y:S02]  /*3040*/  IMNMX R149, R149, R3, PT ;  /* 0x0000000395957217 */ /* 0x000fe40003800200 */
.L_x_418:
        /* <DEDUP_REMOVED lines=18> */
.L_x_424:
[----:B------:R-:W-:Y:S04]  /*3170*/  MOV R132, 0x1 ;  /* 0x0000000100847802 */ /* 0x000fe80000000f00 */
[----:B------:R-:W-:Y:S11]  /*3180*/  ISETP.NE.AND P0, PT, R132, c[0x0][0x2a8], PT ;  /* 0x0000aa0084007a0c */ /* 0x000ff60003f05270 */
[----:B------:R-:W-:Y:S02]  /*3190*/  @!UPT UIADD3 URZ, URZ, URZ, URZ ;  /* 0x0000003f3f3ff290 */ /* 0x000fe4000fffe03f */
[----:B------:R-:W-:Y:S05]  /*31a0*/  @P0 IMAD.HI.U32 R132, R2, c[0x0][0x2ac], RZ ;  /* 0x0000ab0002840a27 */ /* 0x000fea00078e00ff */
[----:B------:R-:W-:Y:S02]  /*31b0*/  @P0 SHF.R.U32.HI R2, RZ, c[0x0][0x2b0], R132 ;  /* 0x0000ac00ff020a19 */ /* 0x000fe40000011684 */
.L_x_425:
[----:B------:R-:W-:Y:S05]  /*31c0*/  BSYNC B0 ;  /* 0x0000000000007941 */ /* 0x000fea0003800000 */
.L_x_423:
[----:B------:R-:W-:Y:S04]  /*31d0*/  IMAD.MOV.U32 R132, RZ, RZ, c[0x0][0x2a8] ;  /* 0x0000aa00ff847624 */ /* 0x000fe800078e00ff */
[----:B------:R-:W-:Y:S04]  /*31e0*/  IMAD R2, R2, R132, -UR10 ;  /* 0x8000000a02027e24 */ /* 0x000fe8000f8e0284 */
[----:B------:R-:W-:Y:S05]  /*31f0*/  IMAD.IADD R2, R2, 0x1, -R248 ;  /* 0x0000000102027824 */ /* 0x000fea00078e0af8 */
[----:B------:R-:W-:Y:S02]  /*3200*/  IADD3 R132, R2, c[0x0][0x2a8], RZ ;  /* 0x0000aa0002847a10 */ /* 0x000fe40007ffe0ff */
[----:B------:R-:W-:Y:S02]  /*3210*/  IMNMX R3, R3, R2, !PT ;  /* 0x0000000203037217 */ /* 0x000fe40007800200 */
[----:B------:R-:W-:Y:S02]  /*3220*/  IMNMX R148, R148, R132, PT ;  /* 0x0000008494947217 */ /* 0x000fe40003800200 */
.L_x_422:
        /* <DEDUP_REMOVED lines=18> */
.L_x_428:
[----:B------:R-:W-:Y:S04]  /*3350*/  MOV R133, 0x1 ;  /* 0x0000000100857802 */ /* 0x000fe80000000f00 */
[----:B------:R-:W-:Y:S11]  /*3360*/  ISETP.NE.AND P0, PT, R133, c[0x0][0x2a8], PT ;  /* 0x0000aa0085007a0c */ /* 0x000ff60003f05270 */
[----:B------:R-:W-:Y:S02]  /*3370*/  @!UPT UIADD3 URZ, URZ, URZ, URZ ;  /* 0x0000003f3f3ff290 */ /* 0x000fe4000fffe03f */
[----:B------:R-:W-:Y:S05]  /*3380*/  @P0 IMAD.HI.U32 R133, R132, c[0x0][0x2ac], RZ ;  /* 0x0000ab0084850a27 */ /* 0x000fea00078e00ff */
[----:B------:R-:W-:Y:S02]  /*3390*/  @P0 SHF.R.U32.HI R132, RZ, c[0x0][0x2b0], R133 ;  /* 0x0000ac00ff840a19 */ /* 0x000fe40000011685 */
.L_x_429:
[----:B------:R-:W-:Y:S05]  /*33a0*/  BSYNC B0 ;  /* 0x0000000000007941 */ /* 0x000fea0003800000 */
.L_x_427:
[----:B------:R-:W-:Y:S04]  /*33b0*/  IMAD.MOV.U32 R133, RZ, RZ, c[0x0][0x2a8] ;  /* 0x0000aa00ff857624 */ /* 0x000fe800078e00ff */
[----:B------:R-:W-:Y:S04]  /*33c0*/  IMAD R132, R132, R133, -UR10 ;  /* 0x8000000a84847e24 */ /* 0x000fe8000f8e0285 */
[----:B------:R-:W-:Y:S05]  /*33d0*/  IMAD.IADD R132, R132, 0x1, -R248 ;  /* 0x0000000184847824 */ /* 0x000fea00078e0af8 */
[----:B------:R-:W-:Y:S02]  /*33e0*/  IADD3 R133, R132, c[0x0][0x2a8], RZ ;  /* 0x0000aa0084857a10 */ /* 0x000fe40007ffe0ff */
[----:B------:R-:W-:Y:S02]  /*33f0*/  IMNMX R2, R2, R132, !PT ;  /* 0x0000008402027217 */ /* 0x000fe40007800200 */
[----:B------:R-:W-:Y:S02]  /*3400*/  IMNMX R151, R151, R133, PT ;  /* 0x0000008597977217 */ /* 0x000fe40003800200 */
.L_x_426:
        /* <DEDUP_REMOVED lines=18> */
.L_x_432:
[----:B------:R-:W-:Y:S04]  /*3530*/  MOV R133, 0x1 ;  /* 0x0000000100857802 */ /* 0x000fe80000000f00 */
[----:B------:R-:W-:Y:S11]  /*3540*/  ISETP.NE.AND P0, PT, R133, c[0x0][0x2a8], PT ;  /* 0x0000aa0085007a0c */ /* 0x000ff60003f05270 */
[----:B------:R-:W-:Y:S02]  /*3550*/  @!UPT UIADD3 URZ, URZ, URZ, URZ ;  /* 0x0000003f3f3ff290 */ /* 0x000fe4000fffe03f */
[----:B------:R-:W-:Y:S05]  /*3560*/  @P0 IMAD.HI.U32 R133, R132, c[0x0][0x2ac], RZ ;  /* 0x0000ab0084850a27 */ /* 0x000fea00078e00ff */
[----:B------:R-:W-:Y:S02]  /*3570*/  @P0 SHF.R.U32.HI R132, RZ, c[0x0][0x2b0], R133 ;  /* 0x0000ac00ff840a19 */ /* 0x000fe40000011685 */
.L_x_433:
[----:B------:R-:W-:Y:S05]  /*3580*/  BSYNC B0 ;  /* 0x0000000000007941 */ /* 0x000fea0003800000 */
.L_x_431:
[----:B------:R-:W-:Y:S04]  /*3590*/  IMAD.MOV.U32 R133, RZ, RZ, c[0x0][0x2a8] ;  /* 0x0000aa00ff857624 */ /* 0x000fe800078e00ff */
[----:B------:R-:W-:Y:S04]  /*35a0*/  IMAD R132, R132, R133, -UR10 ;  /* 0x8000000a84847e24 */ /* 0x000fe8000f8e0285 */
[----:B------:R-:W-:Y:S05]  /*35b0*/  IMAD.IADD R132, R132, 0x1, -R248 ;  /* 0x0000000184847824 */ /* 0x000fea00078e0af8 */
[----:B------:R-:W-:Y:S02]  /*35c0*/  IADD3 R133, R132, c[0x0][0x2a8], RZ ;  /* 0x0000aa0084857a10 */ /* 0x000fe40007ffe0ff */
[----:B------:R-:W-:Y:S02]  /*35d0*/  IMNMX R0, R0, R132, !PT ;  /* 0x0000008400007217 */ /* 0x000fe40007800200 */
[----:B------:R-:W-:Y:S02]  /*35e0*/  IMNMX R150, R150, R133, PT ;  /* 0x0000008596967217 */ /* 0x000fe40003800200 */
.L_x_430:
        /* <DEDUP_REMOVED lines=56> */
.L_x_434:
        /* <DEDUP_REMOVED lines=471> */
.L_x_435:
        /* <DEDUP_REMOVED lines=241> */
.L_x_417:
[----:B------:R-:W-:Y:S05]  /*65f0*/  @P2 EXIT ;  /* 0x000000000000294d */ /* 0x000fea0003800000 */
[----:B------:R-:W2:Y:S01]  /*6600*/  LDL.LU R8, [R1+0x48] ;  /* 0x0000480001087983 */ /* 0x000ea20000300800 */
[----:B------:R-:W-:-:S04]  /*6610*/  ISETP.NE.U32.AND P1, PT, RZ, c[0x0][0x360], PT ;  /* 0x0000d800ff007a0c */ /* 0x000fc80003f25070 */
[----:B------:R-:W-:-:S13]  /*6620*/  ISETP.NE.AND.EX P1, PT, RZ, c[0x0][0x364], PT, P1 ;  /* 0x0000d900ff007a0c */ /* 0x000fda0003f25310 */
[----:B------:R-:W-:Y:S01]  /*6630*/  @P1 IMAD.MOV.U32 R2, RZ, RZ, 0x4 ;  /* 0x00000004ff021424 */ /* 0x000fe200078e00ff */
[----:B------:R-:W1:Y:S03]  /*6640*/  S2R R5, SR_CTAID.Y ;  /* 0x0000000000057919 */ /* 0x000e660000002600 */
[----:B--2---:R-:W-:-:S06]  /*6650*/  @P1 IMAD.WIDE R2, R8, R2, c[0x0][0x360] ;  /* 0x0000d80008021625 */ /* 0x004fcc00078e0202 */
[----:B------:R2:W3:Y:S01]  /*6660*/  @P1 LDG.E R2, [R2.64] ;  /* 0x0000000c02021981 */ /* 0x0004e2000c1e1900 */
[----:B------:R-:W-:Y:S01]  /*6670*/  IMAD.MOV.U32 R0, RZ, RZ, 0x1 ;  /* 0x00000001ff007424 */ /* 0x000fe200078e00ff */
[----:B------:R-:W-:Y:S01]  /*6680*/  ULDC UR6, c[0x0][0x358] ;  /* 0x0000d60000067ab9 */ /* 0x000fe20000000800 */
[----:B-1----:R-:W-:Y:S01]  /*6690*/  IMAD.MOV.U32 R7, RZ, RZ, R5 ;  /* 0x000000ffff077224 */ /* 0x002fe200078e0005 */
[----:B------:R-:W1:Y:S01]  /*66a0*/  S2R R4, SR_TID.X ;  /* 0x0000000000047919 */ /* 0x000e620000002100 */
[----:B------:R-:W-:-:S03]  /*66b0*/  UIMAD UR6, UR5, UR6, URZ ;  /* 0x00000006050672a4 */ /* 0x000fc6000f8e023f */
[----:B------:R-:W-:Y:S01]  /*66c0*/  BAR.SYNC.DEFER_BLOCKING 0x1, 0x100 ;  /* 0x0044000000007b1d */ /* 0x000fe20000010000 */
[----:B------:R-:W-:Y:S01]  /*66d0*/  ISETP.NE.AND P0, PT, R0, c[0x0][0x338], PT ;  /* 0x0000ce0000007a0c */ /* 0x000fe20003f05270 */
[C---:B------:R-:W-:Y:S01]  /*66e0*/  IMAD R0, R8.reuse, c[0x0][0x2f4], RZ ;  /* 0x0000bd0008007a24 */ /* 0x040fe200078e02ff */
[----:B------:R-:W-:Y:S02]  /*66f0*/  SHF.R.S32.HI R16, RZ, 0x1f, R8 ;  /* 0x0000001fff107819 */ /* 0x000fe40000011408 */
[----:B------:R-:W-:Y:S01]  /*6700*/  SEL R12, R8, RZ, !P1 ;  /* 0x000000ff080c7207 */ /* 0x000fe20004800000 */
[----:B------:R-:W-:Y:S01]  /*6710*/  ULDC UR4, c[0x0][0x2f4] ;  /* 0x0000bd0000047ab9 */ /* 0x000fe20000000800 */
[----:B------:R-:W-:Y:S01]  /*6720*/  SHF.R.S32.HI R15, RZ, 0x1f, R0 ;  /* 0x0000001fff0f7819 */ /* 0x000fe20000011400 */
[----:B------:R-:W-:Y:S01]  /*6730*/  UIMAD UR6, UR6, UR4, URZ ;  /* 0x00000004060672a4 */ /* 0x000fe2000f8e023f */
[----:B------:R-:W-:Y:S01]  /*6740*/  BSSY B0, `(.L_x_437) ;  /* 0x000001c000007945 */ /* 0x000fe20003800000 */
[----:B------:R-:W-:-:S02]  /*6750*/  SEL R16, R16, RZ, !P1 ;  /* 0x000000ff10107207 */ /* 0x000fc40004800000 */
[----:B------:R-:W-:Y:S02]  /*6760*/  USHF.R.S32.HI UR4, URZ, 0x1f, UR6 ;  /* 0x0000001f3f047899 */ /* 0x000fe40008011406 */
[----:B--2---:R-:W-:-:S05]  /*6770*/  @P0 IMAD.HI.U32 R3, R5, c[0x0][0x33c], RZ ;  /* 0x0000cf0005030a27 */ /* 0x004fca00078e00ff */
[----:B------:R-:W-:-:S04]  /*6780*/  @P0 SHF.R.U32.HI R7, RZ, c[0x0][0x340], R3 ;  /* 0x0000d000ff070a19 */ /* 0x000fc80000011603 */
[--C-:B------:R-:W-:Y:S01]  /*6790*/  IADD3 R0, P2, P0, R0, UR6, R7.reuse ;  /* 0x0000000600007c10 */ /* 0x100fe2000f85e007 */
[--C-:B------:R-:W-:Y:S01]  /*67a0*/  IMAD.MOV R6, RZ, RZ, -R7.reuse ;  /* 0x000000ffff067224 */ /* 0x100fe200078e0a07 */
[----:B------:R-:W-:-:S03]  /*67b0*/  SHF.R.S32.HI R13, RZ, 0x1f, R7 ;  /* 0x0000001fff0d7819 */ /* 0x000fc60000011407 */
[----:B------:R-:W-:Y:S01]  /*67c0*/  IMAD.SHL.U32 R14, R0, 0x4, RZ ;  /* 0x00000004000e7824 */ /* 0x000fe200078e00ff */
[----:B------:R-:W-:Y:S01]  /*67d0*/  IADD3.X R15, R15, UR4, R13, P2, P0 ;  /* 0x000000040f0f7c10 */ /* 0x000fe200097e040d */
[----:B------:R-:W-:Y:S01]  /*67e0*/  IMAD R6, R6, c[0x0][0x338], R5 ;  /* 0x0000ce0006067a24 */ /* 0x000fe200078e0205 */
[----:B-1----:R-:W-:Y:S02]  /*67f0*/  ISETP.NE.AND P2, PT, R4, RZ, PT ;  /* 0x000000ff0400720c */ /* 0x002fe40003f45270 */
[----:B------:R-:W-:Y:S02]  /*6800*/  SHF.L.U64.HI R15, R0, 0x2, R15 ;  /* 0x00000002000f7819 */ /* 0x000fe4000001020f */
[----:B------:R-:W-:-:S04]  /*6810*/  IADD3 R4, P0, R14, c[0x0][0x350], RZ ;  /* 0x0000d4000e047a10 */ /* 0x000fc80007f1e0ff */
[----:B------:R-:W-:Y:S01]  /*6820*/  IADD3.X R5, R15, c[0x0][0x354], RZ, P0, !PT ;  /* 0x0000d5000f057a10 */ /* 0x000fe200007fe4ff */
[----:B---3--:R-:W-:-:S05]  /*6830*/  @P1 IMAD R2, R8, 0x80, R2 ;  /* 0x0000008008021824 */ /* 0x008fca00078e0202 */
[----:B------:R-:W-:-:S04]  /*6840*/  @P1 SHF.R.S32.HI R3, RZ, 0x1f, R2 ;  /* 0x0000001fff031819 */ /* 0x000fc80000011402 */
[----:B------:R-:W-:-:S04]  /*6850*/  @P1 LEA.HI R2, R3, R2, RZ, 0x7 ;  /* 0x0000000203021211 */ /* 0x000fc800078f38ff */
[----:B------:R-:W-:-:S05]  /*6860*/  @P1 SHF.R.S32.HI R2, RZ, 0x7, R2 ;  /* 0x00000007ff021819 */ /* 0x000fca0000011402 */
[----:B------:R-:W-:-:S05]  /*6870*/  @P1 IMAD R2, R2, 0x3000, RZ ;  /* 0x0000300002021824 */ /* 0x000fca00078e02ff */
[----:B------:R-:W-:Y:S02]  /*6880*/  @P1 SHF.R.S32.HI R3, RZ, 0x1f, R2 ;  /* 0x0000001fff031819 */ /* 0x000fe40000011402 */
[----:B------:R-:W-:Y:S01]  /*6890*/  @!P1 CS2R R2, SRZ ;  /* 0x0000000000029805 */ /* 0x000fe2000001ff00 */
[----:B------:R-:W-:Y:S05]  /*68a0*/  @P2 BRA `(.L_x_438) ;  /* 0x0000005000002947 */ /* 0x000fea0003800000 */
.L_x_439:
[----:B------:R-:W2:Y:S01]  /*68b0*/  LDG.E.STRONG.GPU R0, [R4.64] ;  /* 0x0000000c04007981 */ /* 0x000ea2000c1ef900 */
[----:B------:R-:W-:Y:S01]  /*68c0*/  YIELD ;  /* 0x0000000000007946 */ /* 0x000fe20003800000 */
[----:B--2---:R-:W-:Y:S01]  /*68d0*/  ISETP.NE.AND P0, PT, R0, R6, PT ;  /* 0x000000060000720c */ /* 0x004fe20003f05270 */
[----:B------:R-:W-:-:S12]  /*68e0*/  CCTL.IVALL ;  /* 0x00000000ff00798f */ /* 0x000fd80002000000 */
[----:B------:R-:W-:Y:S05]  /*68f0*/  @P0 BRA `(.L_x_439) ;  /* 0xffffffb000000947 */ /* 0x000fea000383ffff */
.L_x_438:
[----:B------:R-:W-:Y:S05]  /*6900*/  BSYNC B0 ;  /* 0x0000000000007941 */ /* 0x000fea0003800000 */
.L_x_437:
[----:B------:R-:W-:Y:S01]  /*6910*/  MOV R17, 0xffffffff ;  /* 0xffffffff00117802 */ /* 0x000fe20000000f00 */
[----:B------:R-:W-:Y:S05]  /*6920*/  BRA.CONV ~URZ, `(.L_x_440) ;  /* 0x000000237f007947 */ /* 0x000fea000b800000 */
[----:B------:R-:W-:Y:S02]  /*6930*/  MOV R8, 0x6950 ;  /* 0x0000695000087802 */ /* 0x000fe40000000f00 */
[----:B------:R-:W-:Y:S05]  /*6940*/  CALL.REL.NOINC `($__internal_3_$__cuda_sm70_warpsync) ;  /* 0x00000aa000007944 */ /* 0x000fea0003c00000 */
.L_x_440:
[----:B------:R-:W1:Y:S01]  /*6950*/  S2R R0, SR_TID.X ;  /* 0x0000000000007919 */ /* 0x000e620000002100 */
[----:B------:R-:W-:Y:S01]  /*6960*/  UIMAD UR6, UR5, 0x3000, URZ ;  /* 0x00003000050678a4 */ /* 0x000fe2000f8e023f */
[----:B------:R-:W-:-:S06]  /*6970*/  NOP ;  /* 0x0000000000007918 */ /* 0x000fcc0000000000 */
[----:B------:R-:W-:Y:S01]  /*6980*/  USHF.R.S32.HI UR4, URZ, 0x1f, UR6 ;  /* 0x0000001f3f047899 */ /* 0x000fe20008011406 */
[--C-:B-1----:R-:W-:Y:S02]  /*6990*/  SHF.R.S32.HI R8, RZ, 0x1f, R0.reuse ;  /* 0x0000001fff087819 */ /* 0x102fe40000011400 */
[----:B------:R-:W-:Y:S01]  /*69a0*/  IADD3 R10, P1, P0, R2, UR6, R0 ;  /* 0x00000006020a7c10 */ /* 0x000fe2000f83e000 */
[----:B------:R-:W-:-:S03]  /*69b0*/  IMAD R0, R13, c[0x0][0x328], RZ ;  /* 0x0000ca000d007a24 */ /* 0x000fc600078e02ff */
[----:B------:R-:W-:Y:S01]  /*69c0*/  IADD3.X R11, R3, UR4, R8, P1, P0 ;  /* 0x00000004030b7c10 */ /* 0x000fe20008fe0408 */
[C---:B------:R-:W-:Y:S02]  /*69d0*/  IMAD R0, R7.reuse, c[0x0][0x32c], R0 ;  /* 0x0000cb0007007a24 */ /* 0x040fe400078e0200 */
[----:B------:R-:W-:Y:S02]  /*69e0*/  IMAD R8, R16, c[0x0][0x330], RZ ;  /* 0x0000cc0010087a24 */ /* 0x000fe400078e02ff */
        /* <DEDUP_REMOVED lines=57> */
[----:B-1----:R-:W-:Y:S05]  /*6d80*/  CALL.REL.NOINC `($__internal_3_$__cuda_sm70_warpsync) ;  /* 0x0000066000007944 */ /* 0x002fea0003c00000 */
.L_x_441:
        /* <DEDUP_REMOVED lines=12> */
.L_x_443:
[----:B------:R-:W-:Y:S05]  /*6e50*/  BSYNC B0 ;  /* 0x0000000000007941 */ /* 0x000fea0003800000 */
.L_x_442:
[----:B--2---:R-:W-:Y:S01]  /*6e60*/  IADD3 R4, P0, R14, c[0x0][0x348], RZ ;  /* 0x0000d2000e047a10 */ /* 0x004fe20007f1e0ff */
[----:B------:R-:W-:Y:S03]  /*6e70*/  BSSY B0, `(.L_x_444) ;  /* 0x0000008000007945 */ /* 0x000fe60003800000 */
[----:B------:R-:W-:Y:S01]  /*6e80*/  IADD3.X R5, R15, c[0x0][0x34c], RZ, P0, !PT ;  /* 0x0000d3000f057a10 */ /* 0x000fe200007fe4ff */
[----:B------:R-:W-:Y:S05]  /*6e90*/  @P2 BRA `(.L_x_445) ;  /* 0x0000005000002947 */ /* 0x000fea0003800000 */
.L_x_446:
[----:B------:R-:W2:Y:S01]  /*6ea0*/  LDG.E.STRONG.GPU R0, [R4.64] ;  /* 0x0000000c04007981 */ /* 0x000ea2000c1ef900 */
[----:B------:R-:W-:Y:S01]  /*6eb0*/  YIELD ;  /* 0x0000000000007946 */ /* 0x000fe20003800000 */
[----:B--2---:R-:W-:Y:S01]  /*6ec0*/  ISETP.NE.AND P0, PT, R0, R6, PT ;  /* 0x000000060000720c */ /* 0x004fe20003f05270 */
[----:B------:R-:W-:-:S12]  /*6ed0*/  CCTL.IVALL ;  /* 0x00000000ff00798f */ /* 0x000fd80002000000 */
[----:B------:R-:W-:Y:S05]  /*6ee0*/  @P0 BRA `(.L_x_446) ;  /* 0xffffffb000000947 */ /* 0x000fea000383ffff */
.L_x_445:
[----:B------:R-:W-:Y:S05]  /*6ef0*/  BSYNC B0 ;  /* 0x0000000000007941 */ /* 0x000fea0003800000 */
.L_x_444:
[----:B------:R-:W-:Y:S05]  /*6f00*/  BRA.CONV ~URZ, `(.L_x_447) ;  /* 0x000000237f007947 */ /* 0x000fea000b800000 */
[----:B------:R-:W-:Y:S02]  /*6f10*/  MOV R8, 0x6f30 ;  /* 0x00006f3000087802 */ /* 0x000fe40000000f00 */
[----:B-1----:R-:W-:Y:S05]  /*6f20*/  CALL.REL.NOINC `($__internal_3_$__cuda_sm70_warpsync) ;  /* 0x000004c000007944 */ /* 0x002fea0003c00000 */
.L_x_447:
        /* <DEDUP_REMOVED lines=64> */
.L_x_448:
        /* <DEDUP_REMOVED lines=12> */
        .weak           $__internal_3_$__cuda_sm70_warpsync
        .type           $__internal_3_$__cuda_sm70_warpsync,@function
        .size           $__internal_3_$__cuda_sm70_warpsync,(.L_x_1399 - $__internal_3_$__cuda_sm70_warpsync)
$__internal_3_$__cuda_sm70_warpsync:
[----:B------:R-:W-:Y:S01]  /*73f0*/  MOV R9, 0x0 ;  /* 0x0000000000097802 */ /* 0x000fe20000000f00 */
[----:B------:R-:W-:Y:S04]  /*7400*/  WARPSYNC R17 ;  /* 0x0000001100007348 */ /* 0x000fe80003800000 */
[----:B------:R-:W-:Y:S05]  /*7410*/  RET.REL.NODEC R8 `(_ZN7cutlass13device_kernelIN5flash19enable_sm80_to_sm89INS1_16FlashAttnBwdSm80INS1_25CollectiveMainloopBwdSm80ILi2ELi1EN4cute5tupleIJNS5_1CILi64EEENS7_ILi128EEENS7_ILi96EEEEEENS_6half_tEfNS_4arch4Sm80ELb0ELb1ELb0ELb1ELb1ELb0ELb0ELb0ELi2ELi2ELi4ELi2ELb1EEENS1_24CollectiveEpilogueBwdGQAISB_fSE_Li256ELb1ELb1EEENS1_19SingleTileSchedulerILb1ELb0ELb0ELi128EEEEEEEEEvNT_6ParamsE) ;  /* 0xffff8be008007950 */ /* 0x000fea0003c3ffff */
.L_x_449:
        /* <DEDUP_REMOVED lines=14> */
.L_x_1399:


//--------------------- .text._ZN7cutlass13device_kernelIN5flash19enable_sm80_to_sm89INS1_16FlashAttnBwdSm80INS1_25CollectiveMainloopBwdSm80ILi2ELi1EN4cute5tupleIJNS5_1CILi64EEENS7_ILi128EEENS7_ILi96EEEEEENS_6half_tEfNS_4arch4Sm80ELb1ELb0ELb0ELb0ELb0ELb0ELb0ELb0ELi2ELi2ELi4ELi2ELb1EEENS1_21CollectiveEpilogueBwdISB_SC_SE_Li256ELb0ELb0ELi2EEENS1_25SingleTileBwdLPTSchedulerILb0ELi128ELb0EEEEEEEEEvNT_6ParamsE --------------------------
	.section	.text._ZN7cutlass13device_kernelIN5flash19enable_sm80_to_sm89INS1_16FlashAttnBwdSm80INS1_25CollectiveMainloopBwdSm80ILi2ELi1EN4cute5tupleIJNS5_1CILi64EEENS7_ILi128EEENS7_ILi96EEEEEENS_6half_tEfNS_4arch4Sm80ELb1ELb0ELb0ELb0ELb0ELb0ELb0ELb0ELi2ELi2ELi4ELi2ELb1EEENS1_21CollectiveEpilogueBwdISB_SC_SE_Li256ELb0ELb0ELi2EEENS1_25SingleTileBwdLPTSchedulerILb0ELi128ELb0EEEEEEEEEvNT_6ParamsE,"ax",@progbits
	.sectioninfo	@"SHI_REGISTERS=255"
	.align	128
.text._ZN7cutlass13device_kernelIN5flash19enable_sm80_to_sm89INS1_16FlashAttnBwdSm80INS1_25CollectiveMainloopBwdSm80ILi2ELi1EN4cute5tupleIJNS5_1CILi64EEENS7_ILi128EEENS7_ILi96EEEEEENS_6half_tEfNS_4arch4Sm80ELb1ELb0ELb0ELb0ELb0ELb0ELb0ELb0ELi2ELi2ELi4ELi2ELb1EEENS1_21CollectiveEpilogueBwdISB_SC_SE_Li256ELb0ELb0ELi2EEENS1_25SingleTileBwdLPTSchedulerILb0ELi128ELb0EEEEEEEEEvNT_6ParamsE:
        .type           _ZN7cutlass13device_kernelIN5flash19enable_sm80_to_sm89INS1_16FlashAttnBwdSm80INS1_25CollectiveMainloopBwdSm80ILi2ELi1EN4cute5tupleIJNS5_1CILi64EEENS7_ILi128EEENS7_ILi96EEEEEENS_6half_tEfNS_4arch4Sm80ELb1ELb0ELb0ELb0ELb0ELb0ELb0ELb0ELi2ELi2ELi4ELi2ELb1EEENS1_21CollectiveEpilogueBwdISB_SC_SE_Li256ELb0ELb0ELi2EEENS1_25SingleTileBwdLPTSchedulerILb0ELi128ELb0EEEEEEEEEvNT_6ParamsE,@function
        .size           _ZN7cutlass13device_kernelIN5flash19enable_sm80_to_sm89INS1_16FlashAttnBwdSm80INS1_25CollectiveMainloopBwdSm80ILi2ELi1EN4cute5tupleIJNS5_1CILi64EEENS7_ILi128EEENS7_ILi96EEEEEENS_6half_tEfNS_4arch4Sm80ELb1ELb0ELb0ELb0ELb0ELb0ELb0ELb0ELi2ELi2ELi4ELi2ELb1EEENS1_21CollectiveEpilogueBwdISB_SC_SE_Li256ELb0ELb0ELi2EEENS1_25SingleTileBwdLPTSchedulerILb0ELi128ELb0EEEEEEEEEvNT_6ParamsE,(.L_x_1401 - _ZN7cutlass13device_kernelIN5flash19enable_sm80_to_sm89INS1_16FlashAttnBwdSm80INS1_25CollectiveMainloopBwdSm80ILi2ELi1EN4cute5tupleIJNS5_1CILi64EEENS7_ILi128EEENS7_ILi96EEEEEENS_6half_tEfNS_4arch4Sm80ELb1ELb0ELb0ELb0ELb0ELb0ELb0ELb0ELi2ELi2ELi4ELi2ELb1EEENS1_21CollectiveEpilogueBwdISB_SC_SE_Li256ELb0ELb0ELi2EEENS1_25SingleTileBwdLPTSchedulerILb0ELi128ELb0EEEEEEEEEvNT_6ParamsE)
        .other          _ZN7cutlass13device_kernelIN5flash19enable_sm80_to_sm89INS1_16FlashAttnBwdSm80INS1_25CollectiveMainloopBwdSm80ILi2ELi1EN4cute5tupleIJNS5_1CILi64EEENS7_ILi128EEENS7_ILi96EEEEEENS_6half_tEfNS_4arch4Sm80ELb1ELb0ELb0ELb0ELb0ELb0ELb0ELb0ELi2ELi2ELi4ELi2ELb1EEENS1_21CollectiveEpilogueBwdISB_SC_SE_Li256ELb0ELb0ELi2EEENS1_25SingleTileBwdLPTSchedulerILb0ELi128ELb0EEEEEEEEEvNT_6ParamsE,@"STO_CUDA_ENTRY STV_DEFAULT"
_ZN7cutlass13device_kernelIN5flash19enable_sm80_to_sm89INS1_16FlashAttnBwdSm80INS1_25CollectiveMainloopBwdSm80ILi2ELi1EN4cute5tupleIJNS5_1CILi64EEENS7_ILi128EEENS7_ILi96EEEEEENS_6half_tEfNS_4arch4Sm80ELb1ELb0ELb0ELb0ELb0ELb0ELb0ELb0ELi2ELi2ELi4ELi2ELb1EEENS1_21CollectiveEpilogueBwdISB_SC_SE_Li256ELb0ELb0ELi2EEENS1_25SingleTileBwdLPTSchedulerILb0ELi128ELb0EEEEEEEEEvNT_6ParamsE:
[----:B------:R-:W-:-:S03]  /*0000*/  MOV R1, c[0x0][0x28] ;  /* 0x00000a0000017a02 */ /* 0x000fc60000000f00 */
[----:B------:R-:W1:Y:S01]  /*0010*/  S2R R2, SR_TID.X ;  /* 0x0000000000027919 */ /* 0x000e620000002100 */
[----:B------:R-:W-:Y:S01]  /*0020*/  IADD3 R1, R1, -0x28, RZ ;  /* 0xffffffd801017810 */ /* 0x000fe20007ffe0ff */
[----:B------:R-:W2:Y:S01]  /*0030*/  S2UR UR7, SR_CTAID.X ;  /* 0x00000000000779c3 */ /* 0x000ea20000002500 */
[----:B------:R-:W-:Y:S02]  /*0040*/  IMAD.MOV.U32 R35, RZ, RZ, R3 ;  /* 0x000000ffff237224 */ /* 0x000fe400078e0003 */
[--C-:B-1----:R-:W-:Y:S01]  /*0050*/  IMAD.MOV.U32 R34, RZ, RZ, R2.reuse ;  /* 0x000000ffff227224 */ /* 0x102fe200078e0002 */
[----:B------:R-:W-:Y:S01]  /*0060*/  STL [R1], R2 ;  /* 0x0000000201007387 */ /* 0x000fe20000100800 */
[----:B------:R-:W-:-:S05]  /*0070*/  IMAD.MOV.U32 R34, RZ, RZ, R2 ;  /* 0x000000ffff227224 */ /* 0x000fca00078e0002 */
[----:B------:R-:W-:-:S06]  /*0080*/  SHF.R.U32.HI R0, RZ, 0x5, R34 ;  /* 0x00000005ff007819 */ /* 0x000fcc0000011622 */
[----:B------:R-:W1:Y:S02]  /*0090*/  SHFL.IDX PT, R0, R0, RZ, 0x1f ;  /* 0x00001fff00007589 */ /* 0x000e6400000e0000 */
[----:B-1----:R-:W-:-:S13]  /*00a0*/  ISETP.NE.AND P0, PT, R0, RZ, PT ;  /* 0x000000ff0000720c */ /* 0x002fda0003f05270 */
[----:B--2---:R-:W-:Y:S05]  /*00b0*/  @!P0 BRA `(.L_x_450) ;  /* 0x0000026000008947 */ /* 0x004fea0003800000 */
[----:B------:R-:W-:Y:S02]  /*00c0*/  ULDC.64 UR4, c[0x0][0x3b8] ;  /* 0x0000ee0000047ab9 */ /* 0x000fe40000000a00 */
[----:B------:R-:W-:Y:S02]  /*00d0*/  UISETP.NE.AND UP0, UPT, UR4, 0x1, UPT ;  /* 0x000000010400788c */ /* 0x000fe4000bf05270 */
[----:B------:R-:W-:Y:S02]  /*00e0*/  UIMAD.WIDE.U32 UR8, UR7, UR5, URZ ;  /* 0x00000005070872a5 */ /* 0x000fe4000f8e003f */
[----:B------:R-:W-:Y:S02]  /*00f0*/  UMOV UR6, UR7 ;  /* 0x0000000700067c82 */ /* 0x000fe40008000000 */
[----:B------:R-:W-:-:S05]  /*0100*/  ULDC UR5, c[0x0][0x3c0] ;  /* 0x0000f00000057ab9 */ /* 0x000fca0000000800 */
[----:B------:R-:W-:-:S03]  /*0110*/  @UP0 USHF.R.U32.HI UR6, URZ, UR5, UR9 ;  /* 0x000000053f060299 */ /* 0x000fc60008011609 */
[----:B------:R-:W-:Y:S02]  /*0120*/  ULDC UR5, c[0x0][0x3d0] ;  /* 0x0000f40000057ab9 */ /* 0x000fe40000000800 */
[----:B------:R-:W-:Y:S02]  /*0130*/  UISETP.GE.AND UP0, UPT, UR6, UR5, UPT ;  /* 0x000000050600728c */ /* 0x000fe4000bf06270 */
[----:B------:R-:W-:-:S04]  /*0140*/  UIADD3 UR5, -UR6, URZ, URZ ;  /* 0x0000003f06057290 */ /* 0x000fc8000fffe13f */
[----:B------:R-:W-:Y:S01]  /*0150*/  PLOP3.LUT P0, PT, PT, PT, UP0, 0x80, 0x0 ;  /* 0x000000000000781c */ /* 0x000fe20003f0f008 */
[----:B------:R-:W-:-:S12]  /*0160*/  UIMAD UR7, UR5, UR4, UR7 ;  /* 0x00000004050772a4 */ /* 0x000fd8000f8e0207 */
[----:B------:R-:W-:Y:S05]  /*0170*/  @!P0 BRA `(.L_x_451) ;  /* 0x0000008000008947 */ /* 0x000fea0003800000 */
[----:B------:R-:W-:Y:S02]  /*0180*/  ULDC UR8, c[0x0][0x3c4] ;  /* 0x0000f10000087ab9 */ /* 0x000fe40000000800 */
[----:B------:R-:W-:Y:S02]  /*0190*/  UISETP.NE.AND UP0, UPT, UR8, 0x1, UPT ;  /* 0x000000010800788c */ /* 0x000fe4000bf05270 */
[----:B------:R-:W-:Y:S02]  /*01a0*/  ULDC.64 UR4, c[0x0][0x3c8] ;  /* 0x0000f20000047ab9 */ /* 0x000fe40000000a00 */
[----:B------:R-:W-:Y:S02]  /*01b0*/  UIMAD.WIDE.U32 UR10, UR7, UR4, URZ ;  /* 0x00000004070a72a5 */ /* 0x000fe4000f8e003f */
[----:B------:R-:W-:-:S05]  /*01c0*/  UMOV UR12, UR7 ;  /* 0x00000007000c7c82 */ /* 0x000fca0008000000 */
[----:B------:R-:W-:-:S04]  /*01d0*/  @UP0 USHF.R.U32.HI UR12, URZ, UR5, UR11 ;  /* 0x000000053f0c0299 */ /* 0x000fc8000801160b */
[----:B------:R-:W-:Y:S01]  /*01e0*/  UIMAD UR8, UR12, UR8, URZ ;  /* 0x000000080c0872a4 */ /* 0x000fe2000f8e023f */
[----:B------:R-:W-:Y:S05]  /*01f0*/  BRA `(.L_x_452) ;  /* 0x0000007000007947 */ /* 0x000fea0003800000 */
.L_x_451:
[----:B------:R-:W-:Y:S02]  /*0200*/  ULDC UR8, c[0x0][0x3ac] ;  /* 0x0000eb0000087ab9 */ /* 0x000fe40000000800 */
[----:B------:R-:W-:Y:S02]  /*0210*/  UISETP.NE.AND UP0, UPT, UR8, 0x1, UPT ;  /* 0x000000010800788c */ /* 0x000fe4000bf05270 */
[----:B------:R-:W-:Y:S02]  /*0220*/  ULDC.64 UR4, c[0x0][0x3b0] ;  /* 0x0000ec0000047ab9 */ /* 0x000fe40000000a00 */
[----:B------:R-:W-:Y:S02]  /*0230*/  UIMAD.WIDE.U32 UR10, UR7, UR4, URZ ;  /* 0x00000004070a72a5 */ /* 0x000fe4000f8e003f */
[----:B------:R-:W-:-:S05]  /*0240*/  UMOV UR12, UR7 ;  /* 0x00000007000c7c82 */ /* 0x000fca0008000000 */
[----:B------:R-:W-:-:S04]  /*0250*/  @UP0 USHF.R.U32.HI UR12, URZ, UR5, UR11 ;  /* 0x000000053f0c0299 */ /* 0x000fc8000801160b */
[----:B------:R-:W-:Y:S02]  /*0260*/  UIMAD UR8, UR12, UR8, URZ ;  /* 0x000000080c0872a4 */ /* 0x000fe4000f8e023f */
.L_x_452:
[----:B------:R-:W-:Y:S02]  /*0270*/  ULDC.64 UR10, c[0x0][0x3a0] ;  /* 0x0000e800000a7ab9 */ /* 0x000fe40000000a00 */
[----:B------:R-:W-:Y:S02]  /*0280*/  UIADD3 UR7, UR7, -UR8, URZ ;  /* 0x8000000807077290 */ /* 0x000fe4000fffe03f */
[----:B------:R-:W-:Y:S02]  /*0290*/  UISETP.NE.AND UP0, UPT, UR10, 0x1, UPT ;  /* 0x000000010a00788c */ /* 0x000fe4000bf05270 */
[----:B------:R-:W-:Y:S02]  /*02a0*/  ULDC.64 UR4, c[0x0][0x3a8] ;  /* 0x0000ea0000047ab9 */ /* 0x000fe40000000a00 */
[----:B------:R-:W-:-:S04]  /*02b0*/  UIMAD UR5, UR6, UR5, UR7 ;  /* 0x00000005060572a4 */ /* 0x000fc8000f8e0207 */
[----:B------:R-:W-:-:S03]  /*02c0*/  UIMAD.WIDE.U32 UR6, UR5, UR11, URZ ;  /* 0x0000000b050672a5 */ /* 0x000fc6000f8e003f */
[----:B------:R-:W-:Y:S02]  /*02d0*/  UMOV UR11, UR5 ;  /* 0x00000005000b7c82 */ /* 0x000fe40008000000 */
[----:B------:R-:W-:-:S04]  /*02e0*/  @UP0 USHF.R.U32.HI UR11, URZ, UR4, UR7 ;  /* 0x000000043f0b0299 */ /* 0x000fc80008011607 */
[----:B------:R-:W-:-:S04]  /*02f0*/  UIADD3 UR4, -UR11, URZ, URZ ;  /* 0x0000003f0b047290 */ /* 0x000fc8000fffe13f */
[----:B------:R-:W-:Y:S01]  /*0300*/  UIMAD UR10, UR4, UR10, UR5 ;  /* 0x0000000a040a72a4 */ /* 0x000fe2000f8e0205 */
[----:B------:R-:W-:Y:S05]  /*0310*/  BRA `(.L_x_453) ;  /* 0x0000025000007947 */ /* 0x000fea0003800000 */
.L_x_450:
        /* <DEDUP_REMOVED lines=20> */
.L_x_454:
[----:B------:R-:W-:Y:S02]  /*0460*/  ULDC UR8, c[0x0][0x3ac] ;  /* 0x0000eb0000087ab9 */ /* 0x000fe40000000800 */
[----:B------:R-:W-:Y:S02]  /*0470*/  UISETP.NE.AND UP0, UPT, UR8, 0x1, UPT ;  /* 0x000000010800788c */ /* 0x000fe4000bf05270 */
[----:B------:R-:W-:Y:S02]  /*0480*/  ULDC.64 UR4, c[0x0][0x3b0] ;  /* 0x0000ec0000047ab9 */ /* 0x000fe40000000a00 */
[----:B------:R-:W-:Y:S02]  /*0490*/  UIMAD.WIDE.U32 UR10, UR7, UR4, URZ ;  /* 0x00000004070a72a5 */ /* 0x000fe4000f8e003f */
[----:B------:R-:W-:-:S05]  /*04a0*/  UMOV UR12, UR7 ;  /* 0x00000007000c7c82 */ /* 0x000fca0008000000 */
[----:B------:R-:W-:-:S04]  /*04b0*/  @UP0 USHF.R.U32.HI UR12, URZ, UR5, UR11 ;  /* 0x000000053f0c0299 */ /* 0x000fc8000801160b */
[----:B------:R-:W-:Y:S02]  /*04c0*/  UIMAD UR8, UR12, UR8, URZ ;  /* 0x000000080c0872a4 */ /* 0x000fe4000f8e023f */
.L_x_455:
        /* <DEDUP_REMOVED lines=9> */
[----:B------:R-:W-:Y:S02]  /*0560*/  UIMAD UR10, UR4, UR10, UR5 ;  /* 0x0000000a040a72a4 */ /* 0x000fe4000f8e0205 */
.L_x_453:
[----:B------:R-:W-:-:S13]  /*0570*/  ISETP.LE.AND P0, PT, RZ, UR11, PT ;  /* 0x0000000bff007c0c */ /* 0x000fda000bf03270 */
[----:B------:R-:W-:Y:S05]  /*0580*/  @!P0 EXIT ;  /* 0x000000000000894d */ /* 0x000fea0003800000 */
        /* <DEDUP_REMOVED lines=10> */
[----:B------:R-:W-:Y:S01]  /*0630*/  ULDC UR4, c[0x0][0x2a4] ;  /* 0x0000a90000047ab9 */ /* 0x000fe20000000800 */
[----:B------:R-:W-:Y:S01]  /*0640*/  CS2R R146, SRZ ;  /* 0x0000000000927805 */ /* 0x000fe2000001ff00 */
[----:B------:R-:W-:Y:S01]  /*0650*/  UIADD3 UR5, UR5, -UR4, URZ ;  /* 0x8000000405057290 */ /* 0x000fe2000fffe03f */
[----:B------:R-:W-:Y:S01]  /*0660*/  CS2R R144, SRZ ;  /* 0x0000000000907805 */ /* 0x000fe2000001ff00 */
[----:B------:R-:W-:Y:S01]  /*0670*/  UIADD3 UR6, UR6, 0x3f, URZ ;  /* 0x0000003f06067890 */ /* 0x000fe2000fffe03f */
[----:B------:R-:W-:Y:S01]  /*0680*/  CS2R R142, SRZ ;  /* 0x00000000008e7805 */ /* 0x000fe2000001ff00 */
[----:B------:R-:W-:Y:S01]  /*0690*/  USHF.R.S32.HI UR4, URZ, 0x1f, UR5 ;  /* 0x0000001f3f047899 */ /* 0x000fe20008011405 */
[----:B------:R-:W-:Y:S01]  /*06a0*/  CS2R R140, SRZ ;  /* 0x00000000008c7805 */ /* 0x000fe2000001ff00 */
[----:B------:R-:W-:Y:S01]  /*06b0*/  ULDC.64 UR14, c[0x0][0x118] ;  /* 0x00004600000e7ab9 */ /* 0x000fe20000000a00 */
[----:B------:R-:W-:Y:S01]  /*06c0*/  CS2R R134, SRZ ;  /* 0x0000000000867805 */ /* 0x000fe2000001ff00 */
[----:B------:R-:W-:Y:S01]  /*06d0*/  ULEA.HI UR16, UR4, UR5, URZ, 0x6 ;  /* 0x0000000504107291 */ /* 0x000fe2000f8f303f */
[----:B------:R-:W-:Y:S01]  /*06e0*/  CS2R R132, SRZ ;  /* 0x0000000000847805 */ /* 0x000fe2000001ff00 */
[----:B------:R-:W-:Y:S01]  /*06f0*/  USHF.R.S32.HI UR4, URZ, 0x1f, UR6 ;  /* 0x0000001f3f047899 */ /* 0x000fe20008011406 */
[----:B------:R-:W-:Y:S01]  /*0700*/  CS2R R138, SRZ ;  /* 0x00000000008a7805 */ /* 0x000fe2000001ff00 */
[----:B------:R-:W-:Y:S01]  /*0710*/  USHF.R.S32.HI UR16, URZ, 0x6, UR16 ;  /* 0x000000063f107899 */ /* 0x000fe20008011410 */
[----:B------:R-:W-:Y:S01]  /*0720*/  CS2R R136, SRZ ;  /* 0x0000000000887805 */ /* 0x000fe2000001ff00 */
[----:B------:R-:W-:Y:S01]  /*0730*/  ULEA.HI UR4, UR4, UR6, URZ, 0x6 ;  /* 0x0000000604047291 */ /* 0x000fe2000f8f303f */
[----:B------:R-:W-:Y:S01]  /*0740*/  CS2R R130, SRZ ;  /* 0x0000000000827805 */ /* 0x000fe2000001ff00 */
[----:B------:R-:W-:Y:S01]  /*0750*/  UISETP.LT.AND UP0, UPT, URZ, UR16, UPT ;  /* 0x000000103f00728c */ /* 0x000fe2000bf01270 */
[----:B------:R-:W-:Y:S01]  /*0760*/  CS2R R128, SRZ ;  /* 0x0000000000807805 */ /* 0x000fe2000001ff00 */
[----:B------:R-:W-:Y:S01]  /*0770*/  USHF.R.S32.HI UR9, URZ, 0x6, UR4 ;  /* 0x000000063f097899 */ /* 0x000fe20008011404 */
        /* <DEDUP_REMOVED lines=38> */
[----:B------:R-:W-:Y:S01]  /*09e0*/  SHF.R.S32.HI R232, RZ, 0x1f, R34 ;  /* 0x0000001fffe87819 */ /* 0x000fe20000011422 */
[----:B------:R-:W-:Y:S01]  /*09f0*/  USHF.R.S32.HI UR13, URZ, 0x1f, UR10 ;  /* 0x0000001f3f0d7899 */ /* 0x000fe2000801140a */
[----:B------:R-:W-:Y:S01]  /*0a00*/  IMAD.SHL.U32 R2, R34, 0x4, RZ ;  /* 0x0000000422027824 */ /* 0x000fe200078e00ff */
[----:B------:R-:W-:Y:S01]  /*0a10*/  ULDC.64 UR6, c[0x0][0x248] ;  /* 0x0000920000067ab9 */ /* 0x000fe20000000a00 */
[-C--:B------:R-:W-:Y:S01]  /*0a20*/  LEA.HI R0, R232, R34.reuse, RZ, 0x2 ;  /* 0x00000022e8007211 */ /* 0x080fe200078f10ff */
[----:B------:R-:W-:Y:S01]  /*0a30*/  ULDC.64 UR4, c[0x0][0x270] ;  /* 0x00009c0000047ab9 */ /* 0x000fe20000000a00 */
[----:B------:R-:W-:Y:S01]  /*0a40*/  IMAD.U32 R16, RZ, RZ, UR10 ;  /* 0x0000000aff107e24 */ /* 0x000fe2000f8e00ff */
[----:B------:R-:W-:Y:S01]  /*0a50*/  UISETP.NE.AND UP0, UPT, UR6, 0x1, UPT ;  /* 0x000000010600788c */ /* 0x000fe2000bf05270 */
[----:B------:R-:W-:Y:S01]  /*0a60*/  LOP3.LUT R11, R0, 0xfffffffc, RZ, 0xc0, !PT ;  /* 0xfffffffc000b7812 */ /* 0x000fe200078ec0ff */
[----:B------:R-:W-:Y:S01]  /*0a70*/  UIMAD UR4, UR13, UR4, URZ ;  /* 0x000000040d0472a4 */ /* 0x000fe2000f8e023f */
[--C-:B------:R-:W-:Y:S01]  /*0a80*/  SHF.R.S32.HI R3, RZ, 0x1f, R2.reuse ;  /* 0x0000001fff037819 */ /* 0x100fe20000011402 */
[----:B------:R-:W-:Y:S01]  /*0a90*/  UIMAD.WIDE.U32 UR20, UR10, UR7, URZ ;  /* 0x000000070a1472a5 */ /* 0x000fe2000f8e003f */
[----:B------:R-:W-:Y:S01]  /*0aa0*/  IMAD.U32 R24, RZ, RZ, UR10 ;  /* 0x0000000aff187e24 */ /* 0x000fe2000f8e00ff */
[----:B------:R-:W-:Y:S01]  /*0ab0*/  UIMAD UR7, UR10, UR5, UR4 ;  /* 0x000000050a0772a4 */ /* 0x000fe2000f8e0204 */
[----:B------:R-:W-:Y:S01]  /*0ac0*/  IMAD.IADD R11, R34, 0x1, -R11 ;  /* 0x00000001220b7824 */ /* 0x000fe200078e0a0b */
[----:B------:R-:W-:Y:S01]  /*0ad0*/  UMOV UR19, UR10 ;  /* 0x0000000a00137c82 */ /* 0x000fe20008000000 */
[-C--:B------:R-:W-:Y:S01]  /*0ae0*/  LEA.HI R13, R232, R34.reuse, RZ, 0x4 ;  /* 0x00000022e80d7211 */ /* 0x080fe200078f20ff */
[----:B------:R-:W-:Y:S01]  /*0af0*/  ULDC UR4, c[0x0][0x250] ;  /* 0x0000940000047ab9 */ /* 0x000fe20000000800 */
[----:B------:R-:W-:Y:S01]  /*0b00*/  IMAD.SHL.U32 R20, R11, 0x8, RZ ;  /* 0x000000080b147824 */ /* 0x000fe200078e00ff */
[----:B------:R-:W-:Y:S01]  /*0b10*/  @UP0 USHF.R.U32.HI UR19, URZ, UR4, UR21 ;  /* 0x000000043f130299 */ /* 0x000fe20008011615 */
[----:B------:R-:W-:Y:S01]  /*0b20*/  IMAD.WIDE.U32 R16, R16, c[0x0][0x270], R2 ;  /* 0x00009c0010107a25 */ /* 0x000fe200078e0002 */
[----:B------:R-:W-:Y:S01]  /*0b30*/  LEA.HI R22, R232, R34, RZ, 0x3 ;  /* 0x00000022e8167211 */ /* 0x000fe200078f18ff */
[----:B------:R-:W-:Y:S01]  /*0b40*/  ULDC.64 UR4, c[0x0][0x1e0] ;  /* 0x0000780000047ab9 */ /* 0x000fe20000000a00 */
[----:B------:R-:W-:Y:S01]  /*0b50*/  SHF.R.S32.HI R21, RZ, 0x1f, R20 ;  /* 0x0000001fff157819 */ /* 0x000fe20000011414 */
[----:B------:R-:W-:Y:S01]  /*0b60*/  USHF.R.S32.HI UR18, URZ, 0x1f, UR19 ;  /* 0x0000001f3f127899 */ /* 0x000fe20008011413 */
[----:B------:R-:W-:Y:S01]  /*0b70*/  IMAD.WIDE.U32 R24, R24, c[0x0][0x288], R2 ;  /* 0x0000a20018187a25 */ /* 0x000fe200078e0002 */
[----:B------:R-:W-:Y:S01]  /*0b80*/  SHF.R.S32.HI R2, RZ, 0x4, R13 ;  /* 0x00000004ff027819 */ /* 0x000fe2000001140d */
[----:B------:R-:W-:Y:S01]  /*0b90*/  USHF.R.S32.HI UR17, URZ, 0x1f, UR11 ;  /* 0x0000001f3f117899 */ /* 0x000fe2000801140b */
[----:B------:R-:W-:Y:S01]  /*0ba0*/  SHF.R.S32.HI R36, RZ, 0x2, R0 ;  /* 0x00000002ff247819 */ /* 0x000fe20000011400 */
[----:B------:R-:W-:Y:S01]  /*0bb0*/  UIMAD UR4, UR18, UR4, URZ ;  /* 0x00000004120472a4 */ /* 0x000fe2000f8e023f */
[----:B------:R-:W-:Y:S01]  /*0bc0*/  LEA.HI R7, R13, R2, RZ, 0x1 ;  /* 0x000000020d077211 */ /* 0x000fe200078f08ff */
[----:B------:R-:W-:Y:S01]  /*0bd0*/  IMAD.U32 R27, RZ, RZ, UR19 ;  /* 0x00000013ff1b7e24 */ /* 0x000fe2000f8e00ff */
[----:B------:R-:W-:Y:S01]  /*0be0*/  SHF.R.S32.HI R37, RZ, 0x1f, R36 ;  /* 0x0000001fff257819 */ /* 0x000fe20000011424 */
[----:B------:R-:W-:Y:S01]  /*0bf0*/  UIMAD UR6, UR19, UR5, UR4 ;  /* 0x00000005130672a4 */ /* 0x000fe2000f8e0204 */
[----:B------:R-:W-:Y:S01]  /*0c00*/  LOP3.LUT R7, R7, 0xfffffffe, RZ, 0xc0, !PT ;  /* 0xfffffffe07077812 */ /* 0x000fe200078ec0ff */
[----:B------:R-:W-:Y:S01]  /*0c10*/  IMAD.WIDE.U32 R4, R27, c[0x0][0x1e0], R20 ;  /* 0x000078001b047a25 */ /* 0x000fe200078e0014 */
[----:B------:R-:W-:Y:S01]  /*0c20*/  ULDC.64 UR4, c[0x0][0x1e8] ;  /* 0x00007a0000047ab9 */ /* 0x000fe20000000a00 */
[----:B------:R-:W-:Y:S01]  /*0c30*/  LEA.HI R6, R0, R36, RZ, 0x1 ;  /* 0x0000002400067211 */ /* 0x000fe200078f08ff */
[----:B------:R-:W-:Y:S01]  /*0c40*/  UIMAD UR4, UR17, UR4, URZ ;  /* 0x00000004110472a4 */ /* 0x000fe2000f8e023f */
[----:B------:R-:W-:Y:S01]  /*0c50*/  IMAD.SHL.U32 R3, R22, 0x8, RZ ;  /* 0x0000000816037824 */ /* 0x000fe200078e00ff */
[----:B------:R-:W-:Y:S01]  /*0c60*/  IADD3 R5, R5, UR6, RZ ;  /* 0x0000000605057c10 */ /* 0x000fe2000fffe0ff */
[----:B------:R-:W-:Y:S01]  /*0c70*/  IMAD.IADD R7, R2, 0x1, -R7 ;  /* 0x0000000102077824 */ /* 0x000fe200078e0a07 */
[----:B------:R-:W-:Y:S01]  /*0c80*/  UIMAD UR20, UR11, UR5, UR4 ;  /* 0x000000050b1472a4 */ /* 0x000fe2000f8e0204 */
[----:B------:R-:W-:Y:S01]  /*0c90*/  IMAD.U32 R2, RZ, RZ, UR11 ;  /* 0x0000000bff027e24 */ /* 0x000fe2000f8e00ff */
[----:B------:R-:W-:Y:S01]  /*0ca0*/  LOP3.LUT R3, R3, 0xc0, RZ, 0xc0, !PT ;  /* 0x000000c003037812 */ /* 0x000fe200078ec0ff */
[----:B------:R-:W-:Y:S01]  /*0cb0*/  IMAD.U32 R14, RZ, RZ, UR12 ;  /* 0x0000000cff0e7e24 */ /* 0x000fe2000f8e00ff */
[----:B------:R-:W-:Y:S01]  /*0cc0*/  LEA.HI R18, R232, R34, RZ, 0x5 ;  /* 0x00000022e8127211 */ /* 0x000fe200078f28ff */
[----:B------:R-:W-:Y:S01]  /*0cd0*/  IMAD.WIDE.U32 R28, R2, c[0x0][0x1e8], R4 ;  /* 0x00007a00021c7a25 */ /* 0x000fe200078e0004 */
[----:B------:R-:W-:Y:S01]  /*0ce0*/  SHF.R.U32.HI R4, RZ, 0x3, R3 ;  /* 0x00000003ff047819 */ /* 0x000fe20000011603 */
[----:B------:R-:W-:Y:S01]  /*0cf0*/  ULDC.64 UR4, c[0x0][0x1b0] ;  /* 0x00006c0000047ab9 */ /* 0x000fe20000000a00 */
[----:B------:R-:W-:Y:S01]  /*0d00*/  LOP3.LUT R3, R3, 0x18, R20, 0xf8, !PT ;  /* 0x0000001803037812 */ /* 0x000fe200078ef814 */
[----:B------:R-:W-:Y:S01]  /*0d10*/  IMAD.WIDE R14, R14, 0x80, R36 ;  /* 0x000000800e0e7825 */ /* 0x000fe200078e0224 */
[----:B------:R-:W-:Y:S01]  /*0d20*/  LOP3.LUT R6, R6, 0x7fffffe, RZ, 0xc0, !PT ;  /* 0x07fffffe06067812 */ /* 0x000fe200078ec0ff */
[----:B------:R-:W-:Y:S01]  /*0d30*/  UIMAD UR4, UR18, UR4, URZ ;  /* 0x00000004120472a4 */ /* 0x000fe2000f8e023f */
[----:B------:R-:W-:Y:S01]  /*0d40*/  IADD3 R29, R29, UR20, RZ ;  /* 0x000000141d1d7c10 */ /* 0x000fe2000fffe0ff */
[----:B------:R-:W-:Y:S01]  /*0d50*/  IMAD.WIDE.U32 R26, R27, c[0x0][0x1b0], R20 ;  /* 0x00006c001b1a7a25 */ /* 0x000fe200078e0014 */
[----:B------:R-:W-:Y:S01]  /*0d60*/  LOP3.LUT R4, R3, R4, RZ, 0x3c, !PT ;  /* 0x0000000403047212 */ /* 0x000fe200078e3cff */
[----:B------:R-:W-:Y:S01]  /*0d70*/  ULDC UR18, c[0x0][0x198] ;  /* 0x0000660000127ab9 */ /* 0x000fe20000000800 */
[----:B------:R-:W-:Y:S01]  /*0d80*/  SHF.R.S32.HI R9, RZ, 0x5, R18 ;  /* 0x00000005ff097819 */ /* 0x000fe20000011412 */
[----:B------:R-:W-:Y:S01]  /*0d90*/  IMAD R3, R15, c[0x0][0x1d8], RZ ;  /* 0x000076000f037a24 */ /* 0x000fe200078e02ff */
[----:B------:R-:W-:Y:S01]  /*0da0*/  UIADD3 UR18, -UR8, UR18, URZ ;  /* 0x0000001208127290 */ /* 0x000fe2000fffe13f */
[----:B------:R-:W-:Y:S01]  /*0db0*/  IMAD.IADD R6, R36, 0x1, -R6 ;  /* 0x0000000124067824 */ /* 0x000fe200078e0a06 */
[----:B------:R-:W-:Y:S01]  /*0dc0*/  UIMAD UR4, UR19, UR5, UR4 ;  /* 0x00000005130472a4 */ /* 0x000fe2000f8e0204 */
[----:B------:R-:W-:Y:S01]  /*0dd0*/  IMAD R2, R14, c[0x0][0x1dc], R3 ;  /* 0x000077000e027a24 */ /* 0x000fe200078e0203 */
[----:B------:R-:W-:Y:S01]  /*0de0*/  IADD3 R239, R20, 0x40, RZ ;  /* 0x0000004014ef7810 */ /* 0x000fe20007ffe0ff */
[----:B------:R-:W-:Y:S01]  /*0df0*/  IMAD.WIDE.U32 R28, R14, c[0x0][0x1d8], R28 ;  /* 0x000076000e1c7a25 */ /* 0x000fe200078e001c */
[----:B------:R-:W-:Y:S01]  /*0e00*/  ISETP.GE.AND P6, PT, R20, c[0x0][0x1cc], PT ;  /* 0x0000730014007a0c */ /* 0x000fe20003fc6270 */
[----:B------:R-:W-:Y:S01]  /*0e10*/  UMOV UR19, 0x6 ;  /* 0x0000000600137882 */ /* 0x000fe20000000000 */
[----:B------:R-:W-:Y:S01]  /*0e20*/  IADD3 R27, R27, UR4, RZ ;  /* 0x000000041b1b7c10 */ /* 0x000fe2000fffe0ff */
[----:B------:R-:W-:Y:S01]  /*0e30*/  IMAD R237, R9, 0x8, R6 ;  /* 0x0000000809ed7824 */ /* 0x000fe200078e0206 */
[----:B------:R-:W-:Y:S01]  /*0e40*/  LEA R32, P0, R28, c[0x0][0x1c0], 0x1 ;  /* 0x000070001c207a11 */ /* 0x000fe200078008ff */
[----:B------:R-:W-:Y:S01]  /*0e50*/  IMAD.IADD R2, R29, 0x1, R2 ;  /* 0x000000011d027824 */ /* 0x000fe200078e0202 */
[----:B------:R-:W-:Y:S01]  /*0e60*/  IADD3 R6, R20, 0x20, RZ ;  /* 0x0000002014067810 */ /* 0x000fe20007ffe0ff */
[----:B------:R-:W-:Y:S01]  /*0e70*/  IMAD.U32 R237, R237, 0x20, R4 ;  /* 0x00000020eded7824 */ /* 0x000fe200078e0004 */
[----:B------:R-:W-:Y:S01]  /*0e80*/  IADD3 R4, -R36, UR18, RZ ;  /* 0x0000001224047c10 */ /* 0x000fe2000fffe1ff */
[----:B------:R-:W-:Y:S01]  /*0e90*/  IMAD.MOV.U32 R3, RZ, RZ, c[0x0][0x1d8] ;  /* 0x00007600ff037624 */ /* 0x000fe200078e00ff */
[----:B------:R-:W-:Y:S01]  /*0ea0*/  LEA.HI.X R33, R28, c[0x0][0x1c4], R2, 0x1, P0 ;  /* 0x000071001c217a11 */ /* 0x000fe200000f0c02 */
[----:B------:R-:W-:Y:S01]  /*0eb0*/  IMAD.MOV.U32 R2, RZ, RZ, c[0x0][0x1dc] ;  /* 0x00007700ff027624 */ /* 0x000fe200078e00ff */
[----:B------:R-:W-:Y:S01]  /*0ec0*/  ISETP.GE.AND P1, PT, R6, c[0x0][0x1cc], PT ;  /* 0x0000730006007a0c */ /* 0x000fe20003f26270 */
[----:B------:R-:W-:Y:S01]  /*0ed0*/  ULDC.64 UR4, c[0x0][0x1b8] ;  /* 0x00006e0000047ab9 */ /* 0x000fe20000000a00 */
[----:B------:R-:W-:Y:S01]  /*0ee0*/  ISETP.GE.AND P0, PT, R239, c[0x0][0x1cc], PT ;  /* 0x00007300ef007a0c */ /* 0x000fe20003f06270 */
[----:B------:R-:W-:Y:S01]  /*0ef0*/  UIMAD UR4, UR17, UR4, URZ ;  /* 0x00000004110472a4 */ /* 0x000fe2000f8e023f */
[C---:B------:R-:W-:Y:S01]  /*0f00*/  ISETP.LT.OR P2, PT, R4.reuse, 0x1, P6 ;  /* 0x000000010400780c */ /* 0x040fe20003741670 */
[----:B------:R-:W-:Y:S01]  /*0f10*/  IMAD.U32 R5, RZ, RZ, UR11 ;  /* 0x0000000bff057e24 */ /* 0x000fe2000f8e00ff */
[----:B------:R-:W-:Y:S01]  /*0f20*/  LEA R28, P3, R3, R32, 0x7 ;  /* 0x00000020031c7211 */ /* 0x000fe200078638ff */
[----:B------:R-:W-:Y:S01]  /*0f30*/  UIMAD UR4, UR11, UR5, UR4 ;  /* 0x000000050b0472a4 */ /* 0x000fe2000f8e0204 */
[C---:B------:R-:W-:Y:S01]  /*0f40*/  ISETP.LT.OR P5, PT, R4.reuse, 0x1, P1 ;  /* 0x000000010400780c */ /* 0x040fe20000fa1670 */
[----:B------:R-:W-:Y:S01]  /*0f50*/  IMAD.WIDE.U32 R26, R5, c[0x0][0x1b8], R26 ;  /* 0x00006e00051a7a25 */ /* 0x000fe200078e001a */
[C---:B------:R-:W-:Y:S01]  /*0f60*/  ISETP.LT.OR P4, PT, R4.reuse, 0x1, P0 ;  /* 0x000000010400780c */ /* 0x040fe20000781670 */
[----:B------:R1:W-:Y:S01]  /*0f70*/  STL.64 [R1+0x10], R36 ;  /* 0x0000102401007387 */ /* 0x0003e20000100a00 */
[----:B------:R-:W-:Y:S01]  /*0f80*/  LEA.HI.X R29, R3, R33, R2, 0x7, P3 ;  /* 0x00000021031d7211 */ /* 0x000fe200018f3c02 */
[----:B------:R-:W-:Y:S01]  /*0f90*/  IMAD.SHL.U32 R237, R237, 0x2, RZ ;  /* 0x00000002eded7824 */ /* 0x000fe200078e00ff */
[C---:B------:R-:W-:Y:S01]  /*0fa0*/  ISETP.LT.OR P3, PT, R4.reuse, 0x41, P6 ;  /* 0x000000410400780c */ /* 0x040fe20003761670 */
[----:B------:R-:W-:Y:S01]  /*0fb0*/  IMAD R2, R15, c[0x0][0x1a8], RZ ;  /* 0x00006a000f027a24 */ /* 0x000fe200078e02ff */
[C---:B------:R-:W-:Y:S01]  /*0fc0*/  ISETP.LT.OR P1, PT, R4.reuse, 0x41, P1 ;  /* 0x000000410400780c */ /* 0x040fe20000f21670 */
[----:B------:R-:W-:Y:S01]  /*0fd0*/  IMAD R30, R37, c[0x0][0x178], RZ ;  /* 0x00005e00251e7a24 */ /* 0x000fe200078e02ff */
[----:B------:R-:W-:Y:S01]  /*0fe0*/  ISETP.LT.OR P0, PT, R4, 0x41, P0 ;  /* 0x000000410400780c */ /* 0x000fe20000701670 */
[----:B------:R-:W-:Y:S01]  /*0ff0*/  @!PT LDS RZ, [RZ] ;  /* 0x00000000fffff984 */ /* 0x000fe20000000800 */
[----:B------:R-:W-:Y:S01]  /*1000*/  @!PT LDS RZ, [RZ] ;  /* 0x00000000fffff984 */ /* 0x000fe20000000800 */
[----:B------:R-:W-:Y:S01]  /*1010*/  @!PT LDS RZ, [RZ] ;  /* 0x00000000fffff984 */ /* 0x000fe20000000800 */
[----:B------:R2:W-:Y:S01]  /*1020*/  LDGSTS.E.BYPASS.LTC128B.128 [R237+0x6080], [R32.64], !P2 ;  /* 0x0608000020ed7fae */ /* 0x0005e2000d101d4e */
[----:B------:R-:W-:Y:S01]  /*1030*/  IADD3 R27, R27, UR4, RZ ;  /* 0x000000041b1b7c10 */ /* 0x000fe2000fffe0ff */
[----:B------:R-:W-:Y:S01]  /*1040*/  IMAD R2, R14, c[0x0][0x1ac], R2 ;  /* 0x00006b000e027a24 */ /* 0x000fe200078e0202 */
[----:B------:R-:W-:Y:S01]  /*1050*/  SHF.R.S32.HI R3, RZ, 0x1f, R0 ;  /* 0x0000001fff037819 */ /* 0x000fe20000011400 */
[----:B------:R2:W-:Y:S01]  /*1060*/  LDGSTS.E.BYPASS.LTC128B.128 [R237+0x8080], [R32.64+0x40], !P5 ;  /* 0x0808004020ed7fae */ /* 0x0005e2000e901d4e */
[----:B------:R-:W-:Y:S01]  /*1070*/  ISETP.GE.AND P2, PT, R20, c[0x0][0x19c], PT ;  /* 0x0000670014007a0c */ /* 0x000fe20003f46270 */
[----:B------:R-:W-:Y:S01]  /*1080*/  IMAD.WIDE.U32 R14, R14, c[0x0][0x1a8], R26 ;  /* 0x00006a000e0e7a25 */ /* 0x000fe200078e001a */
[----:B------:R-:W-:Y:S01]  /*1090*/  ISETP.GE.AND P6, PT, R6, c[0x0][0x19c], PT ;  /* 0x0000670006007a0c */ /* 0x000fe20003fc6270 */
[----:B------:R2:W-:Y:S01]  /*10a0*/  LDGSTS.E.BYPASS.LTC128B.128 [R237+0xa080], [R32.64+0x80], !P4 ;  /* 0x0a08008020ed7fae */ /* 0x0005e2000e101d4e */
[----:B------:R-:W-:Y:S01]  /*10b0*/  ISETP.GE.AND P4, PT, R239, c[0x0][0x19c], PT ;  /* 0x00006700ef007a0c */ /* 0x000fe20003f86270 */
[----:B------:R-:W-:Y:S01]  /*10c0*/  IMAD R30, R36, c[0x0][0x17c], R30 ;  /* 0x00005f00241e7a24 */ /* 0x000fe200078e021e */
[----:B------:R-:W-:Y:S01]  /*10d0*/  LEA.HI R3, R3, R36, RZ, 0x3 ;  /* 0x0000002403037211 */ /* 0x000fe200078f18ff */
[----:B------:R3:W-:Y:S01]  /*10e0*/  LDGSTS.E.BYPASS.LTC128B.128 [R237+0x7080], [R28.64], !P3 ;  /* 0x070800001ced7fae */ /* 0x0007e2000d901d4e */
[C---:B------:R-:W-:Y:S01]  /*10f0*/  ISETP.LT.OR P5, PT, R4.reuse, 0x1, P2 ;  /* 0x000000010400780c */ /* 0x040fe200017a1670 */
[----:B------:R-:W-:Y:S01]  /*1100*/  IMAD.IADD R2, R15, 0x1, R2 ;  /* 0x000000010f027824 */ /* 0x000fe200078e0202 */
[C---:B------:R-:W-:Y:S01]  /*1110*/  ISETP.LT.OR P3, PT, R4.reuse, 0x1, P6 ;  /* 0x000000010400780c */ /* 0x040fe20003761670 */
[----:B------:R3:W-:Y:S01]  /*1120*/  LDGSTS.E.BYPASS.LTC128B.128 [R237+0x9080], [R28.64+0x40], !P1 ;  /* 0x090800401ced7fae */ /* 0x0007e2000c901d4e */
[C---:B------:R-:W-:Y:S01]  /*1130*/  ISETP.LT.OR P1, PT, R4.reuse, 0x1, P4 ;  /* 0x000000010400780c */ /* 0x040fe20002721670 */
[----:B------:R-:W-:Y:S01]  /*1140*/  IMAD.MOV.U32 R15, RZ, RZ, c[0x0][0x1a8] ;  /* 0x00006a00ff0f7624 */ /* 0x000fe200078e00ff */
[C---:B------:R-:W-:Y:S01]  /*1150*/  ISETP.LT.OR P2, PT, R4.reuse, 0x41, P2 ;  /* 0x000000410400780c */ /* 0x040fe20001741670 */
[----:B------:R3:W-:Y:S01]  /*1160*/  LDGSTS.E.BYPASS.LTC128B.128 [R237+0xb080], [R28.64+0x80], !P0 ;  /* 0x0b0800801ced7fae */ /* 0x0007e2000c101d4e */
[C---:B------:R-:W-:Y:S01]  /*1170*/  ISETP.LT.OR P6, PT, R4.reuse, 0x41, P6 ;  /* 0x000000410400780c */ /* 0x040fe200037c1670 */
[----:B------:R-:W-:Y:S01]  /*1180*/  ULDC.64 UR4, c[0x0][0x208] ;  /* 0x0000820000047ab9 */ /* 0x000fe20000000a00 */
[----:B------:R-:W-:Y:S01]  /*1190*/  ISETP.LT.OR P4, PT, R4, 0x41, P4 ;  /* 0x000000410400780c */ /* 0x000fe20002781670 */
[----:B------:R-:W-:Y:S01]  /*11a0*/  IMAD.WIDE.U32 R4, R36, c[0x0][0x178], R20 ;  /* 0x00005e0024047a25 */ /* 0x000fe200078e0014 */
[C---:B------:R-:W-:Y:S01]  /*11b0*/  LEA R26, P0, R14.reuse, c[0x0][0x190], 0x1 ;  /* 0x000064000e1a7a11 */ /* 0x040fe200078008ff */
[----:B------:R-:W-:Y:S01]  /*11c0*/  USHF.L.U64.HI UR19, UR4, UR19, UR5 ;  /* 0x0000001304137299 */ /* 0x000fe20008010205 */
[----:B------:R-:W-:Y:S01]  /*11d0*/  LOP3.LUT R3, R3, 0xfffffff8, RZ, 0xc0, !PT ;  /* 0xfffffff803037812 */ /* 0x000fe200078ec0ff */
[----:B------:R-:W-:Y:S01]  /*11e0*/  IMAD.IADD R31, R5, 0x1, R30 ;  /* 0x00000001051f7824 */ /* 0x000fe200078e021e */
[----:B------:R-:W-:Y:S01]  /*11f0*/  LEA.HI.X R27, R14, c[0x0][0x194], R2, 0x1, P0 ;  /* 0x000065000e1b7a11 */ /* 0x000fe200000f0c02 */
[----:B------:R-:W-:Y:S01]  /*1200*/  IMAD.MOV.U32 R5, RZ, RZ, c[0x0][0x1ac] ;  /* 0x00006b00ff057624 */ /* 0x000fe200078e00ff */
[----:B------:R-:W-:Y:S01]  /*1210*/  LEA R14, P0, R15, R26, 0x7 ;  /* 0x0000001a0f0e7211 */ /* 0x000fe200078038ff */
[----:B------:R-:W-:Y:S01]  /*1220*/  IMAD.IADD R3, R36, 0x1, -R3 ;  /* 0x0000000124037824 */ /* 0x000fe200078e0a03 */
[----:B------:R-:W-:Y:S01]  /*1230*/  IADD3 R17, R17, UR7, RZ ;  /* 0x0000000711117c10 */ /* 0x000fe2000fffe0ff */
[----:B------:R-:W-:Y:S01]  /*1240*/  ULDC.64 UR6, c[0x0][0x288] ;  /* 0x0000a20000067ab9 */ /* 0x000fe20000000a00 */
[----:B------:R-:W-:Y:S01]  /*1250*/  LEA.HI R230, R232, R34, RZ, 0x6 ;  /* 0x00000022e8e67211 */ /* 0x000fe200078f30ff */
[----:B------:R-:W-:Y:S01]  /*1260*/  UIMAD UR6, UR13, UR6, URZ ;  /* 0x000000060d0672a4 */ /* 0x000fe2000f8e023f */
[----:B------:R-:W-:Y:S01]  /*1270*/  LEA.HI.X R15, R15, R27, R5, 0x7, P0 ;  /* 0x0000001b0f0f7211 */ /* 0x000fe200000f3c05 */
[----:B------:R-:W-:Y:S01]  /*1280*/  USHF.L.U32 UR20, UR4, 0x6, URZ ;  /* 0x0000000604147899 */ /* 0x000fe2000800063f */
[----:B------:R-:W-:Y:S01]  /*1290*/  SHF.R.S32.HI R230, RZ, 0x6, R230 ;  /* 0x00000006ffe67819 */ /* 0x000fe200000114e6 */
[----:B------:R-:W-:Y:S01]  /*12a0*/  UIMAD UR6, UR10, UR7, UR6 ;  /* 0x000000070a0672a4 */ /* 0x000fe2000f8e0206 */
[C---:B------:R-:W-:Y:S01]  /*12b0*/  LOP3.LUT P0, RZ, R3.reuse, 0x4, RZ, 0xc0, !PT ;  /* 0x0000000403ff7812 */ /* 0x040fe2000780c0ff */
[----:B------:R-:W-:Y:S01]  /*12c0*/  IMAD.SHL.U32 R3, R3, 0x40, RZ ;  /* 0x0000004003037824 */ /* 0x000fe200078e00ff */
[----:B------:R-:W-:Y:S01]  /*12d0*/  LEA.HI R2, R18, R9, RZ, 0x1 ;  /* 0x0000000912027211 */ /* 0x000fe200078f08ff */
[----:B------:R-:W-:Y:S01]  /*12e0*/  ULDC.64 UR4, c[0x0][0x188] ;  /* 0x0000620000047ab9 */ /* 0x000fe20000000a00 */
[----:B------:R-:W-:Y:S01]  /*12f0*/  IMAD.SHL.U32 R0, R230, 0x8, RZ ;  /* 0x00000008e6007824 */ /* 0x000fe200078e00ff */
[----:B------:R-:W-:Y:S01]  /*1300*/  UIMAD UR4, UR17, UR4, URZ ;  /* 0x00000004110472a4 */ /* 0x000fe2000f8e023f */
[----:B---3--:R-:W-:Y:S01]  /*1310*/  IMAD R28, R37, c[0x0][0x208], RZ ;  /* 0x00008200251c7a24 */ /* 0x008fe200078e02ff */
[----:B------:R-:W-:Y:S01]  /*1320*/  LOP3.LUT R3, R3, 0x1c0, RZ, 0xc0, !PT ;  /* 0x000001c003037812 */ /* 0x000fe200078ec0ff */
[----:B--2---:R-:W-:Y:S01]  /*1330*/  IMAD.WIDE.U32 R32, R36, c[0x0][0x208], R20 ;  /* 0x0000820024207a25 */ /* 0x004fe200078e0014 */
[----:B------:R-:W-:Y:S01]  /*1340*/  LOP3.LUT R2, R2, 0xfffffffe, RZ, 0xc0, !PT ;  /* 0xfffffffe02027812 */ /* 0x000fe200078ec0ff */
[----:B------:R-:W-:Y:S01]  /*1350*/  UIMAD UR21, UR11, UR5, UR4 ;  /* 0x000000050b1572a4 */ /* 0x000fe2000f8e0204 */
[----:B------:R-:W-:Y:S01]  /*1360*/  IADD3 R25, R25, UR6, RZ ;  /* 0x0000000619197c10 */ /* 0x000fe2000fffe0ff */
[----:B------:R-:W-:Y:S01]  /*1370*/  IMAD R28, R36, c[0x0][0x20c], R28 ;  /* 0x00008300241c7a24 */ /* 0x000fe200078e021c */
[----:B------:R-:W-:Y:S01]  /*1380*/  ULDC.64 UR6, c[0x0][0x180] ;  /* 0x0000600000067ab9 */ /* 0x000fe20000000a00 */
[----:B------:R-:W-:Y:S01]  /*1390*/  LOP3.LUT R0, R0, 0x18, RZ, 0xc0, !PT ;  /* 0x0000001800007812 */ /* 0x000fe200078ec0ff */
[----:B------:R-:W-:Y:S01]  /*13a0*/  IMAD.IADD R2, R9, 0x1, -R2 ;  /* 0x0000000109027824 */ /* 0x000fe200078e0a02 */
[----:B------:R-:W-:Y:S01]  /*13b0*/  SHF.R.U32.HI R5, RZ, 0x3, R3 ;  /* 0x00000003ff057819 */ /* 0x000fe20000011603 */
[----:B------:R-:W-:Y:S01]  /*13c0*/  IMAD.MOV.U32 R30, RZ, RZ, R4 ;  /* 0x000000ffff1e7224 */ /* 0x000fe200078e0004 */
[----:B------:R-:W-:Y:S01]  /*13d0*/  ULDC.64 UR4, c[0x0][0x210] ;  /* 0x0000840000047ab9 */ /* 0x000fe20000000a00 */
[----:B------:R-:W-:Y:S01]  /*13e0*/  IMAD.U32 R4, RZ, RZ, UR10 ;  /* 0x0000000aff047e24 */ /* 0x000fe2000f8e00ff */
[----:B------:R-:W-:Y:S01]  /*13f0*/  UIMAD UR6, UR13, UR6, URZ ;  /* 0x000000060d0672a4 */ /* 0x000fe2000f8e023f */
[----:B------:R-:W-:Y:S01]  /*1400*/  IMAD.IADD R29, R33, 0x1, R28 ;  /* 0x00000001211d7824 */ /* 0x000fe200078e021c */
[----:B------:R-:W-:Y:S01]  /*1410*/  LOP3.LUT R5, R5, R3, R0, 0x1e, !PT ;  /* 0x0000000305057212 */ /* 0x000fe200078e1e00 */
[----:B------:R-:W-:Y:S01]  /*1420*/  UIMAD UR13, UR13, UR4, URZ ;  /* 0x000000040d0d72a4 */ /* 0x000fe2000f8e023f */
[----:B------:R-:W-:Y:S01]  /*1430*/  IMAD.MOV.U32 R28, RZ, RZ, R32 ;  /* 0x000000ffff1c7224 */ /* 0x000fe200078e0020 */
[----:B------:R-:W-:Y:S01]  /*1440*/  UIMAD UR4, UR10, UR7, UR6 ;  /* 0x000000070a0472a4 */ /* 0x000fe2000f8e0206 */
[----:B------:R-:W-:Y:S01]  /*1450*/  IMAD.U32 R3, RZ, RZ, UR10 ;  /* 0x0000000aff037e24 */ /* 0x000fe2000f8e00ff */
[----:B------:R-:W-:Y:S01]  /*1460*/  UIMAD UR6, UR10, UR5, UR13 ;  /* 0x000000050a0672a4 */ /* 0x000fe2000f8e020d */
[----:B------:R-:W-:Y:S01]  /*1470*/  IMAD.SHL.U32 R226, R2, 0x400, RZ ;  /* 0x0000040002e27824 */ /* 0x000fe200078e00ff */
[----:B------:R-:W-:Y:S01]  /*1480*/  USHF.R.S32.HI UR7, URZ, 0x1f, UR16 ;  /* 0x0000001f3f077899 */ /* 0x000fe20008011410 */
[----:B------:R-:W-:Y:S01]  /*1490*/  IMAD.WIDE.U32 R30, R4, c[0x0][0x180], R30 ;  /* 0x00006000041e7a25 */ /* 0x000fe200078e001e */
[----:B------:R-:W-:Y:S01]  /*14a0*/  LOP3.LUT R12, R22, 0xfffffff8, RZ, 0xc0, !PT ;  /* 0xfffffff8160c7812 */ /* 0x000fe200078ec0ff */
[----:B------:R-:W0:Y:S01]  /*14b0*/  LDGDEPBAR ;  /* 0x00000000000079af */ /* 0x000e220000000000 */
[----:B------:R-:W-:Y:S01]  /*14c0*/  SHF.R.S32.HI R21, RZ, 0x1f, R230 ;  /* 0x0000001fff157819 */ /* 0x000fe200000114e6 */
[----:B------:R-:W-:Y:S01]  /*14d0*/  IMAD R4, R11, 0x2, R226 ;  /* 0x000000020b047824 */ /* 0x000fe200078e02e2 */
[----:B------:R-:W-:Y:S01]  /*14e0*/  IADD3 R11, R31, UR4, RZ ;  /* 0x000000041f0b7c10 */ /* 0x000fe2000fffe0ff */
[----:B------:R-:W-:Y:S01]  /*14f0*/  IMAD.WIDE.U32 R28, R3, c[0x0][0x210], R28 ;  /* 0x00008400031c7a25 */ /* 0x000fe200078e001c */
[----:B------:R-:W-:Y:S01]  /*1500*/  ULDC.64 UR4, c[0x0][0x178] ;  /* 0x00005e0000047ab9 */ /* 0x000fe20000000a00 */
[----:B------:R1:W-:Y:S01]  /*1510*/  LDGSTS.E.BYPASS.LTC128B.128 [R237+0x80], [R26.64], !P5 ;  /* 0x000800001aed7fae */ /* 0x0003e2000e901d4e */
[----:B------:R-:W-:Y:S01]  /*1520*/  UIMAD.WIDE.U32 UR22, UR16, UR4, URZ ;  /* 0x00000004101672a5 */ /* 0x000fe2000f8e003f */
[----:B------:R-:W-:Y:S01]  /*1530*/  IMAD.IADD R4, R4, 0x1, R5 ;  /* 0x0000000104047824 */ /* 0x000fe200078e0205 */
[----:B------:R-:W-:Y:S01]  /*1540*/  IADD3 R5, R29, UR6, RZ ;  /* 0x000000061d057c10 */ /* 0x000fe2000fffe0ff */
[----:B------:R-:W-:Y:S01]  /*1550*/  UIMAD UR6, UR7, UR4, URZ ;  /* 0x00000004070672a4 */ /* 0x000fe2000f8e023f */
[----:B------:R-:W-:Y:S01]  /*1560*/  IMAD.U32 R240, RZ, RZ, UR11 ;  /* 0x0000000bfff07e24 */ /* 0x000fe2000f8e00ff */
[----:B------:R1:W-:Y:S01]  /*1570*/  LDGSTS.E.BYPASS.LTC128B.128 [R237+0x2080], [R26.64+0x40], !P3 ;  /* 0x020800401aed7fae */ /* 0x0003e2000d901d4e */
[----:B------:R-:W-:Y:S01]  /*1580*/  IMAD.SHL.U32 R238, R4, 0x2, RZ ;  /* 0x0000000204ee7824 */ /* 0x000fe200078e00ff */
[----:B------:R-:W-:Y:S01]  /*1590*/  UIMAD UR6, UR16, UR5, UR6 ;  /* 0x00000005100672a4 */ /* 0x000fe2000f8e0206 */
[----:B------:R-:W-:Y:S01]  /*15a0*/  IMAD.MOV.U32 R4, RZ, RZ, R28 ;  /* 0x000000ffff047224 */ /* 0x000fe200078e001c */
[----:B------:R1:W-:Y:S01]  /*15b0*/  LDGSTS.E.BYPASS.LTC128B.128 [R237+0x4080], [R26.64+0x80], !P1 ;  /* 0x040800801aed7fae */ /* 0x0003e2000c901d4e */
[----:B------:R-:W-:Y:S01]  /*15c0*/  ULDC.64 UR4, c[0x0][0x218] ;  /* 0x0000860000047ab9 */ /* 0x000fe20000000a00 */
[----:B------:R-:W-:Y:S01]  /*15d0*/  IMAD.MOV.U32 R10, RZ, RZ, R30 ;  /* 0x000000ffff0a7224 */ /* 0x000fe200078e001e */
[----:B------:R-:W-:Y:S01]  /*15e0*/  UIMAD UR13, UR17, UR4, URZ ;  /* 0x00000004110d72a4 */ /* 0x000fe2000f8e023f */
[----:B------:R-:W-:Y:S01]  /*15f0*/  IMAD.U32 R242, RZ, RZ, UR11 ;  /* 0x0000000bfff27e24 */ /* 0x000fe2000f8e00ff */
[----:B------:R-:W-:Y:S01]  /*1600*/  UIADD3 UR4, UR23, UR6, URZ ;  /* 0x0000000617047290 */ /* 0x000fe2000fffe03f */
[----:B------:R-:W-:Y:S01]  /*1610*/  IMAD.WIDE.U32 R240, R240, c[0x0][0x218], R4 ;  /* 0x00008600f0f07a25 */ /* 0x000fe200078e0004 */
[----:B------:R-:W-:Y:S01]  /*1620*/  UIMAD UR13, UR11, UR5, UR13 ;  /* 0x000000050b0d72a4 */ /* 0x000fe2000f8e020d */
[----:B------:R-:W-:Y:S01]  /*1630*/  IADD3 R3, R238, 0xf480, RZ ;  /* 0x0000f480ee037810 */ /* 0x000fe20007ffe0ff */
[----:B------:R-:W-:Y:S01]  /*1640*/  USHF.L.U32 UR6, UR16, 0x6, URZ ;  /* 0x0000000610067899 */ /* 0x000fe2000800063f */
[----:B------:R-:W-:Y:S01]  /*1650*/  IMAD.WIDE.U32 R242, R242, c[0x0][0x188], R10 ;  /* 0x00006200f2f27a25 */ /* 0x000fe200078e000a */
[----:B------:R2:W-:Y:S01]  /*1660*/  LDGSTS.E.BYPASS.LTC128B.128 [R237+0x1080], [R14.64], !P2 ;  /* 0x010800000eed7fae */ /* 0x0005e2000d101d4e */
[----:B------:R-:W-:Y:S01]  /*1670*/  ULDC UR5, c[0x0][0x168] ;  /* 0x00005a0000057ab9 */ /* 0x000fe20000000800 */
[----:B------:R-:W-:Y:S01]  /*1680*/  IADD3 R236, R238, 0xf4c0, RZ ;  /* 0x0000f4c0eeec7810 */ /* 0x000fe20007ffe0ff */
[----:B------:R-:W-:Y:S01]  /*1690*/  IMAD.U32 R28, RZ, RZ, UR22 ;  /* 0x00000016ff1c7e24 */ /* 0x000fe2000f8e00ff */
[----:B------:R2:W-:Y:S01]  /*16a0*/  LDGSTS.E.BYPASS.LTC128B.128 [R237+0x3080], [R14.64+0x40], !P6 ;  /* 0x030800400eed7fae */ /* 0x0005e2000f101d4e */
[----:B------:R-:W-:Y:S01]  /*16b0*/  IMAD.IADD R12, R34, 0x1, -R12 ;  /* 0x00000001220c7824 */ /* 0x000fe200078e0a0c */
[----:B------:R-:W-:Y:S01]  /*16c0*/  IADD3 R39, R241, UR13, RZ ;  /* 0x0000000df1277c10 */ /* 0x000fe2000fffe0ff */
[----:B------:R-:W-:Y:S01]  /*16d0*/  IMAD.U32 R10, RZ, RZ, UR4 ;  /* 0x00000004ff0a7e24 */ /* 0x000fe2000f8e00ff */
[----:B------:R2:W-:Y:S01]  /*16e0*/  LDGSTS.E.BYPASS.LTC128B.128 [R237+0x5080], [R14.64+0x80], !P4 ;  /* 0x050800800eed7fae */ /* 0x0005e2000e101d4e */
[----:B------:R-:W-:Y:S01]  /*16f0*/  @P0 IADD3 R236, R3, -0x40, RZ ;  /* 0xffffffc003ec0810 */ /* 0x000fe20007ffe0ff */
[----:B------:R-:W-:Y:S01]  /*1700*/  UIADD3 UR13, -UR6, UR5, URZ ;  /* 0x00000005060d7290 */ /* 0x000fe2000fffe13f */
[----:B------:R-:W-:Y:S01]  /*1710*/  IADD3 R233, R243, UR21, RZ ;  /* 0x00000015f3e97c10 */ /* 0x000fe2000fffe0ff */
[----:B------:R-:W0:Y:S01]  /*1720*/  LDGDEPBAR ;  /* 0x00000000000079af */ /* 0x000e220000000000 */
[----:B------:R-:W-:Y:S01]  /*1730*/  LEA R8, P0, R28, R242, 0x6 ;  /* 0x000000f21c087211 */ /* 0x000fe200078030ff */
[----:B------:R-:W-:Y:S01]  /*1740*/  UIMAD UR19, UR19, UR16, URZ ;  /* 0x00000010131372a4 */ /* 0x000fe2000f8e023f */
[----:B------:R-:W-:Y:S01]  /*1750*/  LEA.HI R19, R12, R12, RZ, 0x1 ;  /* 0x0000000c0c137211 */ /* 0x000fe200078f08ff */
[----:B------:R-:W-:Y:S01]  /*1760*/  IMAD.U32 R4, RZ, RZ, UR20 ;  /* 0x00000014ff047e24 */ /* 0x000fe2000f8e00ff */
[----:B------:R-:W-:Y:S01]  /*1770*/  LEA.HI.X R3, R28, R233, R10, 0x6, P0 ;  /* 0x000000e91c037211 */ /* 0x000fe200000f340a */
[----:B------:R-:W-:Y:S01]  /*1780*/  IMAD.MOV.U32 R38, RZ, RZ, R240 ;  /* 0x000000ffff267224 */ /* 0x000fe200078e00f0 */
[----:B------:R-:W-:Y:S01]  /*1790*/  LEA.HI R21, R21, R230, RZ, 0x2 ;  /* 0x000000e615157211 */ /* 0x000fe200078f10ff */
[----:B------:R-:W-:Y:S01]  /*17a0*/  UIMAD UR19, UR7, UR20, UR19 ;  /* 0x00000014071372a4 */ /* 0x000fe2000f8e0213 */
[----:B------:R-:W-:Y:S01]  /*17b0*/  ISETP.LT.AND P1, PT, R36, UR13, PT ;  /* 0x0000000d24007c0c */ /* 0x000fe2000bf21270 */
[----:B------:R-:W-:Y:S01]  /*17c0*/  IMAD.WIDE.U32 R10, R4, UR16, R38 ;  /* 0x00000010040a7c25 */ /* 0x000fe2000f8e0026 */
[C---:B------:R-:W-:Y:S01]  /*17d0*/  ISETP.GE.AND P0, PT, R20.reuse, c[0x0][0x16c], PT ;  /* 0x00005b0014007a0c */ /* 0x040fe20003f06270 */
[----:B------:R-:W-:Y:S01]  /*17e0*/  ULDC.64 UR4, c[0x0][0x278] ;  /* 0x00009e0000047ab9 */ /* 0x000fe20000000a00 */
[----:B------:R-:W-:Y:S01]  /*17f0*/  LOP3.LUT R13, R13, 0xfffffff0, RZ, 0xc0, !PT ;  /* 0xfffffff00d0d7812 */ /* 0x000fe200078ec0ff */
[----:B------:R-:W-:Y:S01]  /*1800*/  IMAD.U32 R250, RZ, RZ, UR11 ;  /* 0x0000000bfffa7e24 */ /* 0x000fe2000f8e00ff */
[----:B------:R-:W-:Y:S01]  /*1810*/  LOP3.LUT R21, R21, 0x1ffffffc, RZ, 0xc0, !PT ;  /* 0x1ffffffc15157812 */ /* 0x000fe200078ec0ff */
[----:B------:R-:W-:Y:S01]  /*1820*/  IMAD.SHL.U32 R9, R9, 0x10, RZ ;  /* 0x0000001009097824 */ /* 0x000fe200078e00ff */
[----:B------:R-:W-:Y:S01]  /*1830*/  ISETP.GE.AND P5, PT, R20, c[0x0][0x1fc], PT ;  /* 0x00007f0014007a0c */ /* 0x000fe20003fa6270 */
[----:B------:R-:W-:Y:S01]  /*1840*/  IMAD.IADD R13, R34, 0x1, -R13 ;  /* 0x00000001220d7824 */ /* 0x000fe200078e0a0d */
[----:B------:R-:W-:Y:S01]  /*1850*/  ISETP.GE.OR P2, PT, R20, c[0x0][0x1fc], !P1 ;  /* 0x00007f0014007a0c */ /* 0x000fe20004f46670 */
[----:B------:R-:W-:Y:S01]  /*1860*/  IMAD.IADD R252, R230, 0x1, -R21 ;  /* 0x00000001e6fc7824 */ /* 0x000fe200078e0a15 */
[----:B------:R-:W-:Y:S01]  /*1870*/  SEL R245, RZ, 0x1, P0 ;  /* 0x00000001fff57807 */ /* 0x000fe20000000000 */
[----:B------:R-:W-:Y:S01]  /*1880*/  IMAD.WIDE.U32 R250, R250, c[0x0][0x278], R16 ;  /* 0x00009e00fafa7a25 */ /* 0x000fe200078e0010 */
[----:B--2---:R-:W-:Y:S01]  /*1890*/  LOP3.LUT R15, R19, 0x7fffffe, RZ, 0xc0, !PT ;  /* 0x07fffffe130f7812 */ /* 0x004fe200078ec0ff */
[----:B------:R-:W-:-:S04]  /*18a0*/  DEPBAR.LE SB0, 0x1 ;  /* 0x000080400000791a */ /* 0x000fc80000000000 */
[----:B------:R-:W-:Y:S01]  /*18b0*/  IMAD.IADD R15, R12, 0x1, -R15 ;  /* 0x000000010c0f7824 */ /* 0x000fe200078e0a0f */
[----:B------:R-:W-:Y:S01]  /*18c0*/  LEA R20, P0, R8, c[0x0][0x160], 0x1 ;  /* 0x0000580008147a11 */ /* 0x000fe200078008ff */
[----:B------:R-:W-:Y:S01]  /*18d0*/  IMAD.SHL.U32 R12, R12, 0x40, RZ ;  /* 0x000000400c0c7824 */ /* 0x000fe200078e00ff */
[----:B------:R-:W-:Y:S01]  /*18e0*/  IADD3 R5, R11, UR19, RZ ;  /* 0x000000130b057c10 */ /* 0x000fe2000fffe0ff */
[----:B------:R-:W-:Y:S01]  /*18f0*/  IMAD R230, R7, 0x4, R230 ;  /* 0x0000000407e67824 */ /* 0x000fe200078e02e6 */
[----:B------:R-:W-:Y:S01]  /*1900*/  LEA R4, P3, R10, c[0x0][0x1f0], 0x1 ;  /* 0x00007c000a047a11 */ /* 0x000fe200078608ff */
[----:B------:R-:W-:Y:S01]  /*1910*/  IMAD.MOV.U32 R220, RZ, RZ, 0x20 ;  /* 0x00000020ffdc7424 */ /* 0x000fe200078e00ff */
[----:B------:R-:W-:Y:S01]  /*1920*/  ISETP.GE.AND P6, PT, R239, c[0x0][0x16c], PT ;  /* 0x00005b00ef007a0c */ /* 0x000fe20003fc6270 */
[----:B------:R-:W-:Y:S01]  /*1930*/  IMAD R230, R230, 0x8, R15 ;  /* 0x00000008e6e67824 */ /* 0x000fe200078e020f */
[----:B------:R-:W-:Y:S01]  /*1940*/  SHF.R.S32.HI R19, RZ, 0x1, R19 ;  /* 0x00000001ff137819 */ /* 0x000fe20000011413 */
[----:B------:R-:W-:Y:S01]  /*1950*/  UIMAD UR4, UR17, UR4, URZ ;  /* 0x00000004110472a4 */ /* 0x000fe2000f8e023f */
[----:B------:R-:W-:Y:S01]  /*1960*/  LEA.HI.X R21, R8, c[0x0][0x164], R3, 0x1, P0 ;  /* 0x0000590008157a11 */ /* 0x000fe200000f0c03 */
[----:B------:R-:W-:Y:S01]  /*1970*/  USHF.R.S32.HI UR7, URZ, 0x1f, UR6 ;  /* 0x0000001f3f077899 */ /* 0x000fe20008011406 */
[----:B------:R-:W-:Y:S01]  /*1980*/  LEA.HI.X R5, R10, c[0x0][0x1f4], R5, 0x1, P3 ;  /* 0x00007d000a057a11 */ /* 0x000fe200018f0c05 */
[----:B------:R-:W-:Y:S01]  /*1990*/  UIMAD UR5, UR11, UR5, UR4 ;  /* 0x000000050b0572a4 */ /* 0x000fe2000f8e0204 */
[----:B------:R-:W-:Y:S01]  /*19a0*/  SEL R16, RZ, 0x4, P6 ;  /* 0x00000004ff107807 */ /* 0x000fe20003000000 */
[----:B------:R-:W-:Y:S01]  /*19b0*/  IMAD.U32 R248, RZ, RZ, UR11 ;  /* 0x0000000bfff87e24 */ /* 0x000fe2000f8e00ff */
[C---:B------:R-:W-:Y:S01]  /*19c0*/  LOP3.LUT P0, RZ, R19.reuse, 0x2, RZ, 0xc0, !PT ;  /* 0x0000000213ff7812 */ /* 0x040fe2000780c0ff */
[----:B------:R-:W-:Y:S01]  /*19d0*/  IMAD.SHL.U32 R19, R19, 0x40, RZ ;  /* 0x0000004013137824 */ /* 0x000fe200078e00ff */
[----:B------:R-:W-:Y:S01]  /*19e0*/  ISETP.GE.AND P3, PT, R6, c[0x0][0x16c], PT ;  /* 0x00005b0006007a0c */ /* 0x000fe20003f66270 */
[----:B------:R-:W-:Y:S01]  /*19f0*/  IMAD.WIDE.U32 R248, R248, c[0x0][0x290], R24 ;  /* 0x0000a400f8f87a25 */ /* 0x000fe200078e0018 */
[C---:B------:R-:W-:Y:S01]  /*1a00*/  ISETP.GE.AND P4, PT, R6.reuse, c[0x0][0x1fc], PT ;  /* 0x00007f0006007a0c */ /* 0x040fe20003f86270 */
[----:B------:R1:W-:Y:S01]  /*1a10*/  STL.64 [R1+0x8], R38 ;  /* 0x0000082601007387 */ /* 0x0003e20000100a00 */
[----:B------:R-:W-:Y:S01]  /*1a20*/  ISETP.GE.OR P6, PT, R6, c[0x0][0x1fc], !P1 ;  /* 0x00007f0006007a0c */ /* 0x000fe20004fc6670 */
[----:B------:R-:W-:Y:S01]  /*1a30*/  IMAD.SHL.U32 R234, R7, 0x8, RZ ;  /* 0x0000000807ea7824 */ /* 0x000fe200078e00ff */
[----:B------:R-:W-:Y:S01]  /*1a40*/  LOP3.LUT R12, R12, 0x1c0, RZ, 0xc0, !PT ;  /* 0x000001c00c0c7812 */ /* 0x000fe200078ec0ff */
[----:B------:R-:W-:Y:S01]  /*1a50*/  IMAD.MOV.U32 R231, RZ, RZ, 0x10 ;  /* 0x00000010ffe77424 */ /* 0x000fe200078e00ff */
[----:B------:R-:W-:Y:S01]  /*1a60*/  SHF.R.S32.HI R6, RZ, 0x1f, R13 ;  /* 0x0000001fff067819 */ /* 0x000fe2000001140d */
[----:B------:R-:W-:Y:S01]  /*1a70*/  IMAD.U32 R29, RZ, RZ, UR23 ;  /* 0x00000017ff1d7e24 */ /* 0x000fe2000f8e00ff */
[-C--:B------:R-:W-:Y:S01]  /*1a80*/  LEA.HI R17, R13, R13.reuse, RZ, 0x1 ;  /* 0x0000000d0d117211 */ /* 0x080fe200078f08ff */
[----:B------:R-:W-:Y:S01]  /*1a90*/  CS2R R154, SRZ ;  /* 0x00000000009a7805 */ /* 0x000fe2000001ff00 */
[----:B------:R-:W-:Y:S01]  /*1aa0*/  LOP3.LUT R9, R12, 0x30, R9, 0xf8, !PT ;  /* 0x000000300c097812 */ /* 0x000fe200078ef809 */
[----:B------:R-:W-:Y:S01]  /*1ab0*/  CS2R R152, SRZ ;  /* 0x0000000000987805 */ /* 0x000fe2000001ff00 */
[----:B------:R-:W-:Y:S01]  /*1ac0*/  LEA.HI R11, R6, R13, RZ, 0x3 ;  /* 0x0000000d060b7211 */ /* 0x000fe200078f18ff */
[----:B------:R-:W-:Y:S01]  /*1ad0*/  CS2R R150, SRZ ;  /* 0x0000000000967805 */ /* 0x000fe2000001ff00 */
[----:B------:R-:W-:Y:S01]  /*1ae0*/  LOP3.LUT R19, R19, 0xc0, RZ, 0xc0, !PT ;  /* 0x000000c013137812 */ /* 0x000fe200078ec0ff */
[----:B------:R-:W-:Y:S01]  /*1af0*/  CS2R R148, SRZ ;  /* 0x0000000000947805 */ /* 0x000fe2000001ff00 */
[----:B------:R-:W-:Y:S01]  /*1b00*/  LOP3.LUT R10, R17, 0x7fffffe, RZ, 0xc0, !PT ;  /* 0x07fffffe110a7812 */ /* 0x000fe200078ec0ff */
[----:B------:R-:W-:Y:S01]  /*1b10*/  CS2R R146, SRZ ;  /* 0x0000000000927805 */ /* 0x000fe2000001ff00 */
[----:B------:R-:W-:Y:S01]  /*1b20*/  LOP3.LUT R228, R9, 0x8, R22, 0xf8, !PT ;  /* 0x0000000809e47812 */ /* 0x000fe200078ef816 */
[----:B------:R-:W-:Y:S01]  /*1b30*/  CS2R R144, SRZ ;  /* 0x0000000000907805 */ /* 0x000fe2000001ff00 */
[----:B------:R-:W-:Y:S01]  /*1b40*/  LOP3.LUT R6, R11, 0xfffffff8, RZ, 0xc0, !PT ;  /* 0xfffffff80b067812 */ /* 0x000fe200078ec0ff */
[----:B------:R-:W-:Y:S01]  /*1b50*/  IMAD.IADD R10, R13, 0x1, -R10 ;  /* 0x000000010d0a7824 */ /* 0x000fe200078e0a0a */
[----:B------:R-:W-:Y:S01]  /*1b60*/  LOP3.LUT R22, R19, 0x8, R22, 0xf8, !PT ;  /* 0x0000000813167812 */ /* 0x000fe200078ef816 */
[----:B------:R-:W-:Y:S01]  /*1b70*/  CS2R R142, SRZ ;  /* 0x00000000008e7805 */ /* 0x000fe2000001ff00 */
[----:B------:R-:W-:Y:S01]  /*1b80*/  SHF.R.S32.HI R11, RZ, 0x3, R11 ;  /* 0x00000003ff0b7819 */ /* 0x000fe2000001140b */
[----:B------:R-:W-:Y:S01]  /*1b90*/  IMAD.IADD R6, R13, 0x1, -R6 ;  /* 0x000000010d067824 */ /* 0x000fe200078e0a06 */
[----:B------:R-:W-:Y:S01]  /*1ba0*/  SHF.R.U32.HI R19, RZ, 0x3, R19 ;  /* 0x00000003ff137819 */ /* 0x000fe20000011613 */
[----:B------:R-:W-:Y:S01]  /*1bb0*/  CS2R R140, SRZ ;  /* 0x00000000008c7805 */ /* 0x000fe2000001ff00 */
[----:B------:R-:W-:Y:S01]  /*1bc0*/  SEL R13, RZ, 0x2, P3 ;  /* 0x00000002ff0d7807 */ /* 0x000fe20001800000 */
[C---:B------:R-:W-:Y:S01]  /*1bd0*/  IMAD R227, R11.reuse, 0x8, R10 ;  /* 0x000000080be37824 */ /* 0x040fe200078e020a */
[----:B------:R-:W-:Y:S01]  /*1be0*/  LOP3.LUT R19, R22, R19, RZ, 0x3c, !PT ;  /* 0x0000001316137212 */ /* 0x000fe200078e3cff */
[----:B------:R-:W-:Y:S01]  /*1bf0*/  IMAD R226, R11, 0x200, R226 ;  /* 0x000002000be27824 */ /* 0x000fe200078e02e2 */
[----:B------:R-:W-:Y:S01]  /*1c00*/  SEL R10, RZ, 0xffffffff, P3 ;  /* 0xffffffffff0a7807 */ /* 0x000fe20001800000 */
[----:B------:R-:W-:Y:S01]  /*1c10*/  IMAD.SHL.U32 R227, R227, 0x20, RZ ;  /* 0x00000020e3e37824 */ /* 0x000fe200078e00ff */
[----:B------:R-:W-:Y:S01]  /*1c20*/  ISETP.GT.AND P3, PT, R34, 0xf, PT ;  /* 0x0000000f2200780c */ /* 0x000fe20003f64270 */
[----:B------:R-:W-:Y:S01]  /*1c30*/  IMAD.U32 R230, R230, 0x20, R19 ;  /* 0x00000020e6e67824 */ /* 0x000fe200078e0013 */
[----:B------:R-:W-:Y:S01]  /*1c40*/  SEL R221, R220, 0xffffffe0, !P0 ;  /* 0xffffffe0dcdd7807 */ /* 0x000fe20004000000 */
[----:B------:R-:W-:Y:S01]  /*1c50*/  IMAD.SHL.U32 R10, R10, 0x2, RZ ;  /* 0x000000020a0a7824 */ /* 0x000fe200078e00ff */
[----:B------:R-:W-:Y:S01]  /*1c60*/  IADD3 R235, R251, UR5, RZ ;  /* 0x00000005fbeb7c10 */ /* 0x000fe2000fffe0ff */
[----:B------:R-:W-:Y:S01]  /*1c70*/  IMAD.SHL.U32 R230, R230, 0x2, RZ ;  /* 0x00000002e6e67824 */ /* 0x000fe200078e00ff */
[----:B------:R-:W-:Y:S01]  /*1c80*/  BAR.SYNC.DEFER_BLOCKING 0x0 ;  /* 0x0000000000007b1d */ /* 0x000fe20000010000 */
[----:B------:R-:W-:Y:S01]  /*1c90*/  IADD3 R13, R16, R13, R245 ;  /* 0x0000000d100d7210 */ /* 0x000fe20007ffe0f5 */
[----:B------:R-:W-:Y:S01]  /*1ca0*/  CS2R R138, SRZ ;  /* 0x00000000008a7805 */ /* 0x000fe2000001ff00 */
[----:B------:R-:W-:Y:S01]  /*1cb0*/  IMAD.IADD R221, R230, 0x1, R221 ;  /* 0x00000001e6dd7824 */ /* 0x000fe200078e02dd */
[----:B------:R-:W-:Y:S01]  /*1cc0*/  LOP3.LUT R18, R18, 0xffffffe0, RZ, 0xc0, !PT ;  /* 0xffffffe012127812 */ /* 0x000fe200078ec0ff */
[----:B------:R-:W-:Y:S01]  /*1cd0*/  CS2R R136, SRZ ;  /* 0x0000000000887805 */ /* 0x000fe2000001ff00 */
[----:B------:R-:W-:Y:S01]  /*1ce0*/  ULDC.64 UR4, c[0x0][0x290] ;  /* 0x0000a40000047ab9 */ /* 0x000fe20000000a00 */
[----:B------:R-:W-:Y:S01]  /*1cf0*/  @!P3 IADD3 R9, P0, R250, UR6, RZ ;  /* 0x00000006fa09bc10 */ /* 0x000fe2000ff1e0ff */
[----:B------:R-:W-:Y:S01]  /*1d00*/  UIMAD UR4, UR17, UR4, URZ ;  /* 0x00000004110472a4 */ /* 0x000fe2000f8e023f */
[----:B------:R-:W-:Y:S01]  /*1d10*/  LEA.HI R232, R232, R34, RZ, 0x7 ;  /* 0x00000022e8e87211 */ /* 0x000fe200078f38ff */
[----:B------:R-:W-:Y:S01]  /*1d20*/  IMAD.IADD R18, R34, 0x1, -R18 ;  /* 0x0000000122127824 */ /* 0x000fe200078e0a12 */
[----:B------:R-:W-:Y:S01]  /*1d30*/  @!P3 IADD3.X R8, R235, UR7, RZ, P0, !PT ;  /* 0x00000007eb08bc10 */ /* 0x000fe200087fe4ff */
[----:B------:R-:W-:Y:S01]  /*1d40*/  UIMAD UR4, UR11, UR5, UR4 ;  /* 0x000000050b0472a4 */ /* 0x000fe2000f8e0204 */
[C---:B------:R-:W-:Y:S01]  /*1d50*/  @!P3 LEA R14, P0, R9.reuse, c[0x0][0x258], 0x2 ;  /* 0x00009600090eba11 */ /* 0x040fe200078010ff */
[----:B------:R-:W-:Y:S01]  /*1d60*/  CS2R R134, SRZ ;  /* 0x0000000000867805 */ /* 0x000fe2000001ff00 */
[----:B------:R-:W-:Y:S01]  /*1d70*/  SHF.R.U32.HI R19, RZ, 0x3, R12 ;  /* 0x00000003ff137819 */ /* 0x000fe2000001160c */
[----:B------:R-:W-:Y:S01]  /*1d80*/  CS2R R132, SRZ ;  /* 0x0000000000847805 */ /* 0x000fe2000001ff00 */
[----:B------:R-:W-:Y:S01]  /*1d90*/  @!P3 LEA.HI.X R15, R9, c[0x0][0x25c], R8, 0x2, P0 ;  /* 0x00009700090fba11 */ /* 0x000fe200000f1408 */
[----:B------:R-:W-:Y:S01]  /*1da0*/  CS2R R130, SRZ ;  /* 0x0000000000827805 */ /* 0x000fe2000001ff00 */
[C---:B------:R-:W-:Y:S01]  /*1db0*/  LOP3.LUT P0, RZ, R13.reuse, 0x1, RZ, 0xc0, !PT ;  /* 0x000000010dff7812 */ /* 0x040fe2000780c0ff */
[----:B------:R-:W-:Y:S01]  /*1dc0*/  CS2R R128, SRZ ;  /* 0x0000000000807805 */ /* 0x000fe2000001ff00 */
[----:B------:R-:W-:Y:S01]  /*1dd0*/  SEL R9, RZ, 0x1, P5 ;  /* 0x00000001ff097807 */ /* 0x000fe20002800000 */
[----:B------:R-:W-:Y:S01]  /*1de0*/  CS2R R126, SRZ ;  /* 0x00000000007e7805 */ /* 0x000fe2000001ff00 */
[C---:B------:R-:W-:Y:S01]  /*1df0*/  ISETP.GE.OR P0, PT, R36.reuse, UR13, !P0 ;  /* 0x0000000d24007c0c */ /* 0x040fe2000c706670 */
[----:B------:R1:W2:Y:S01]  /*1e00*/  LDSM.16.M88.4 R164, [R230+0x6080] ;  /* 0x00608000e6a4783b */ /* 0x0002a20000000200 */
[----:B------:R-:W-:Y:S01]  /*1e10*/  LOP3.LUT P5, RZ, R13, 0x2, RZ, 0xc0, !PT ;  /* 0x000000020dff7812 */ /* 0x000fe200078ac0ff */
[----:B------:R-:W-:Y:S01]  /*1e20*/  CS2R R124, SRZ ;  /* 0x00000000007c7805 */ /* 0x000fe2000001ff00 */
[--C-:B------:R-:W-:Y:S01]  /*1e30*/  SHF.R.S32.HI R8, RZ, 0x1, R17.reuse ;  /* 0x00000001ff087819 */ /* 0x100fe20000011411 */
[----:B------:R1:W3:Y:S01]  /*1e40*/  LDSM.16.M88.4 R172, [R230+0x7080] ;  /* 0x00708000e6ac783b */ /* 0x0002e20000000200 */
[----:B------:R-:W-:Y:S01]  /*1e50*/  ISETP.GE.OR P5, PT, R36, UR13, !P5 ;  /* 0x0000000d24007c0c */ /* 0x000fe2000efa6670 */
[----:B------:R-:W-:Y:S01]  /*1e60*/  CS2R R122, SRZ ;  /* 0x00000000007a7805 */ /* 0x000fe2000001ff00 */
[----:B------:R-:W-:Y:S01]  /*1e70*/  SHF.R.S32.HI R17, RZ, 0x1f, R17 ;  /* 0x0000001fff117819 */ /* 0x000fe20000011411 */
[----:B------:R1:W4:Y:S01]  /*1e80*/  LDSM.16.M88.4 R176, [R221+0x6080] ;  /* 0x00608000ddb0783b */ /* 0x0003220000000200 */
[----:B------:R-:W-:Y:S01]  /*1e90*/  SEL R12, RZ, 0xffffffff, P4 ;  /* 0xffffffffff0c7807 */ /* 0x000fe20002000000 */
[----:B------:R-:W-:Y:S01]  /*1ea0*/  CS2R R120, SRZ ;  /* 0x0000000000787805 */ /* 0x000fe2000001ff00 */
[----:B------:R-:W-:Y:S01]  /*1eb0*/  LEA.HI R17, R17, R8, RZ, 0x2 ;  /* 0x0000000811117211 */ /* 0x000fe200078f10ff */
[----:B------:R1:W1:Y:S01]  /*1ec0*/  LDSM.16.M88.4 R184, [R221+0x7080] ;  /* 0x00708000ddb8783b */ /* 0x0002620000000200 */
[----:B------:R-:W-:Y:S01]  /*1ed0*/  SHF.R.U32.HI R232, RZ, 0x4, R232 ;  /* 0x00000004ffe87819 */ /* 0x000fe200000116e8 */
[----:B------:R-:W-:Y:S01]  /*1ee0*/  IMAD.SHL.U32 R12, R12, 0x2, RZ ;  /* 0x000000020c0c7824 */ /* 0x000fe200078e00ff */
[----:B------:R-:W-:Y:S01]  /*1ef0*/  LOP3.LUT R228, R228, R19, RZ, 0x3c, !PT ;  /* 0x00000013e4e47212 */ /* 0x000fe200078e3cff */
[----:B------:R1:W1:Y:S01]  /*1f00*/  LDSM.16.M88.4 R188, [R230+0x8080] ;  /* 0x00808000e6bc783b */ /* 0x0002620000000200 */
[----:B------:R-:W-:Y:S01]  /*1f10*/  LOP3.LUT R17, R17, 0xfffffffc, RZ, 0xc0, !PT ;  /* 0xfffffffc11117812 */ /* 0x000fe200078ec0ff */
[----:B------:R-:W-:Y:S01]  /*1f20*/  CS2R R118, SRZ ;  /* 0x0000000000767805 */ /* 0x000fe2000001ff00 */
[----:B------:R-:W-:Y:S01]  /*1f30*/  SHF.R.S32.HI R3, RZ, 0x1f, R18 ;  /* 0x0000001fff037819 */ /* 0x000fe20000011412 */
[----:B------:R1:W1:Y:S01]  /*1f40*/  LDSM.16.M88.4 R192, [R230+0x9080] ;  /* 0x00908000e6c0783b */ /* 0x0002620000000200 */
[----:B------:R-:W-:Y:S01]  /*1f50*/  IMAD R228, R7, 0x200, R228 ;  /* 0x0000020007e47824 */ /* 0x000fe200078e02e4 */
[----:B------:R-:W-:Y:S01]  /*1f60*/  IADD3 R244, R249, UR4, RZ ;  /* 0x00000004f9f47c10 */ /* 0x000fe2000fffe0ff */
[----:B------:R-:W-:Y:S01]  /*1f70*/  IMAD.IADD R8, R8, 0x1, -R17 ;  /* 0x0000000108087824 */ /* 0x000fe200078e0a11 */
[----:B------:R1:W1:Y:S01]  /*1f80*/  LDSM.16.M88.4 R196, [R221+0x8080] ;  /* 0x00808000ddc4783b */ /* 0x0002620000000200 */
[----:B------:R-:W-:Y:S01]  /*1f90*/  LEA.HI R3, R3, R18, RZ, 0x2 ;  /* 0x0000001203037211 */ /* 0x000fe200078f10ff */
[----:B------:R-:W-:Y:S01]  /*1fa0*/  CS2R R116, SRZ ;  /* 0x0000000000747805 */ /* 0x000fe2000001ff00 */
[----:B------:R-:W-:Y:S01]  /*1fb0*/  LOP3.LUT R9, R12, 0x2, R9, 0xe2, !PT ;  /* 0x000000020c097812 */ /* 0x000fe200078ee209 */
[----:B------:R1:W1:Y:S01]  /*1fc0*/  LDSM.16.M88.4 R200, [R221+0x9080] ;  /* 0x00908000ddc8783b */ /* 0x0002620000000200 */
[----:B------:R-:W-:Y:S01]  /*1fd0*/  LOP3.LUT R11, R3, 0x7ffffffc, RZ, 0xc0, !PT ;  /* 0x7ffffffc030b7812 */ /* 0x000fe200078ec0ff */
[----:B------:R-:W-:Y:S01]  /*1fe0*/  CS2R R114, SRZ ;  /* 0x0000000000727805 */ /* 0x000fe2000001ff00 */
[----:B------:R-:W-:Y:S01]  /*1ff0*/  LOP3.LUT R245, R10, 0x2, R245, 0xe2, !PT ;  /* 0x000000020af57812 */ /* 0x000fe200078ee2f5 */
[----:B------:R1:W1:Y:S01]  /*2000*/  LDSM.16.M88.4 R204, [R230+0xa080] ;  /* 0x00a08000e6cc783b */ /* 0x0002620000000200 */
[C---:B------:R-:W-:Y:S01]  /*2010*/  IMAD.SHL.U32 R10, R6.reuse, 0x40, RZ ;  /* 0x00000040060a7824 */ /* 0x040fe200078e00ff */
[----:B------:R-:W-:Y:S01]  /*2020*/  LOP3.LUT P4, RZ, R6, 0x2, RZ, 0xc0, !PT ;  /* 0x0000000206ff7812 */ /* 0x000fe2000788c0ff */
[----:B------:R-:W-:Y:S01]  /*2030*/  IMAD.IADD R11, R18, 0x1, -R11 ;  /* 0x00000001120b7824 */ /* 0x000fe200078e0a0b */
[----:B------:R1:W1:Y:S01]  /*2040*/  LDSM.16.M88.4 R208, [R230+0xb080] ;  /* 0x00b08000e6d0783b */ /* 0x0002620000000200 */
[----:B------:R-:W-:Y:S01]  /*2050*/  LOP3.LUT R234, R234, 0x8, RZ, 0xc0, !PT ;  /* 0x00000008eaea7812 */ /* 0x000fe200078ec0ff */
[----:B------:R-:W-:Y:S01]  /*2060*/  CS2R R112, SRZ ;  /* 0x0000000000707805 */ /* 0x000fe2000001ff00 */
[----:B------:R-:W-:Y:S01]  /*2070*/  LOP3.LUT R10, R10, 0x1c0, RZ, 0xc0, !PT ;  /* 0x000001c00a0a7812 */ /* 0x000fe200078ec0ff */
[----:B------:R1:W1:Y:S01]  /*2080*/  LDSM.16.M88.4 R212, [R221+0xa080] ;  /* 0x00a08000ddd4783b */ /* 0x0002620000000200 */
[----:B------:R-:W-:Y:S01]  /*2090*/  IMAD R252, R252, 0x4, R11 ;  /* 0x00000004fcfc7824 */ /* 0x000fe200078e020b */
[----:B------:R-:W-:Y:S01]  /*20a0*/  ISETP.GE.OR P1, PT, R239, c[0x0][0x1fc], !P1 ;  /* 0x00007f00ef007a0c */ /* 0x000fe20004f26670 */
[----:B------:R-:W-:Y:S01]  /*20b0*/  CS2R R110, SRZ ;  /* 0x00000000006e7805 */ /* 0x000fe2000001ff00 */
[----:B------:R1:W1:Y:S01]  /*20c0*/  LDSM.16.M88.4 R216, [R221+0xb080] ;  /* 0x00b08000ddd8783b */ /* 0x0002620000000200 */
[----:B------:R-:W-:Y:S01]  /*20d0*/  SHF.R.U32.HI R11, RZ, 0x3, R10 ;  /* 0x00000003ff0b7819 */ /* 0x000fe2000001160a */
[----:B------:R-:W-:Y:S01]  /*20e0*/  IMAD.SHL.U32 R252, R252, 0x2, RZ ;  /* 0x00000002fcfc7824 */ /* 0x000fe200078e00ff */
[----:B------:R-:W-:Y:S01]  /*20f0*/  SHF.R.S32.HI R247, RZ, 0x2, R3 ;  /* 0x00000002fff77819 */ /* 0x000fe20000011403 */
[----:B------:R-:W-:Y:S01]  /*2100*/  BAR.SYNC.DEFER_BLOCKING 0x0 ;  /* 0x0000000000007b1d */ /* 0x000fe20000010000 */
[----:B------:R-:W-:Y:S01]  /*2110*/  LOP3.LUT R11, R11, R10, R234, 0x1e, !PT ;  /* 0x0000000a0b0b7212 */ /* 0x000fe200078e1eea */
[C---:B------:R-:W-:Y:S01]  /*2120*/  IMAD R3, R2.reuse, 0x200, R227 ;  /* 0x0000020002037824 */ /* 0x040fe200078e02e3 */
[----:B------:R-:W-:Y:S01]  /*2130*/  SHF.R.S32.HI R35, RZ, 0x1f, R34 ;  /* 0x0000001fff237819 */ /* 0x000fe20000011422 */
[----:B------:R-:W-:Y:S01]  /*2140*/  IMAD R247, R2, 0x10, R247 ;  /* 0x0000001002f77824 */ /* 0x000fe200078e02f7 */
[----:B------:R-:W-:Y:S01]  /*2150*/  IADD3 R2, -R252, UR18, RZ ;  /* 0x00000012fc027c10 */ /* 0x000fe2000fffe1ff */
[----:B------:R-:W-:Y:S01]  /*2160*/  IMAD.IADD R226, R226, 0x1, R11 ;  /* 0x00000001e2e27824 */ /* 0x000fe200078e020b */
[----:B------:R-:W-:Y:S01]  /*2170*/  SEL R223, R231, 0xfffffff0, !P4 ;  /* 0xfffffff0e7df7807 */ /* 0x000fe20006000000 */
[----:B------:R-:W-:Y:S01]  /*2180*/  CS2R R108, SRZ ;  /* 0x00000000006c7805 */ /* 0x000fe2000001ff00 */
[----:B------:R-:W-:Y:S01]  /*2190*/  CS2R R106, SRZ ;  /* 0x00000000006a7805 */ /* 0x000fe2000001ff00 */
[----:B------:R1:W-:Y:S01]  /*21a0*/  STL [R1+0x18], R2 ;  /* 0x0000180201007387 */ /* 0x0003e20000100800 */
[----:B------:R-:W-:Y:S01]  /*21b0*/  LEA R226, R226, 0x13480, 0x1 ;  /* 0x00013480e2e27811 */ /* 0x000fe200078e08ff */
[----:B------:R-:W-:Y:S01]  /*21c0*/  CS2R R104, SRZ ;  /* 0x0000000000687805 */ /* 0x000fe2000001ff00 */
[----:B------:R-:W-:Y:S01]  /*21d0*/  CS2R R102, SRZ ;  /* 0x0000000000667805 */ /* 0x000fe2000001ff00 */
[----:B------:R1:W-:Y:S01]  /*21e0*/  STL [R1+0x4], R35 ;  /* 0x0000042301007387 */ /* 0x0003e20000100800 */
        /* <DEDUP_REMOVED lines=9> */
[----:B------:R-:W-:Y:S01]  /*2280*/  @!PT LDS RZ, [RZ] ;  /* 0x00000000fffff984 */ /* 0x000fe20000000800 */
[----:B------:R-:W-:Y:S01]  /*2290*/  @!PT LDS RZ, [RZ] ;  /* 0x00000000fffff984 */ /* 0x000fe20000000800 */
[----:B------:R-:W-:Y:S01]  /*22a0*/  @!PT LDS RZ, [RZ] ;  /* 0x00000000fffff984 */ /* 0x000fe20000000800 */
[----:B------:R1:W-:Y:S01]  /*22b0*/  LDGSTS.E.BYPASS.LTC128B.128 [R237+0x6080], [R20.64], !P0 ;  /* 0x0608000014ed7fae */ /* 0x0003e2000c101d4e */
[----:B------:R-:W-:Y:S01]  /*22c0*/  LOP3.LUT P0, RZ, R13, 0x4, RZ, 0xc0, !PT ;  /* 0x000000040dff7812 */ /* 0x000fe2000780c0ff */
[----:B------:R-:W-:Y:S01]  /*22d0*/  IMAD.SHL.U32 R13, R7, 0x10, RZ ;  /* 0x00000010070d7824 */ /* 0x000fe200078e00ff */
[----:B------:R-:W-:Y:S01]  /*22e0*/  CS2R R84, SRZ ;  /* 0x0000000000547805 */ /* 0x000fe2000001ff00 */
[----:B------:R1:W-:Y:S01]  /*22f0*/  LDGSTS.E.BYPASS.LTC128B.128 [R237+0x7080], [R20.64+0x40], !P5 ;  /* 0x0708004014ed7fae */ /* 0x0003e2000e901d4e */
[----:B------:R-:W-:Y:S01]  /*2300*/  ISETP.GE.OR P0, PT, R36, UR13, !P0 ;  /* 0x0000000d24007c0c */ /* 0x000fe2000c706670 */
[----:B------:R-:W-:Y:S01]  /*2310*/  CS2R R82, SRZ ;  /* 0x0000000000527805 */ /* 0x000fe2000001ff00 */
[----:B------:R-:W-:Y:S01]  /*2320*/  LOP3.LUT R13, R13, 0x10, RZ, 0xc0, !PT ;  /* 0x000000100d0d7812 */ /* 0x000fe200078ec0ff */
[----:B------:R-:W-:Y:S01]  /*2330*/  CS2R R80, SRZ ;  /* 0x0000000000507805 */ /* 0x000fe2000001ff00 */
[----:B------:R-:W-:Y:S01]  /*2340*/  LOP3.LUT P5, RZ, R6, 0x4, RZ, 0xc0, !PT ;  /* 0x0000000406ff7812 */ /* 0x000fe200078ac0ff */
[----:B------:R-:W-:Y:S01]  /*2350*/  CS2R R78, SRZ ;  /* 0x00000000004e7805 */ /* 0x000fe2000001ff00 */
[----:B------:R-:W-:Y:S01]  /*2360*/  LOP3.LUT R232, R13, 0x8, R232, 0xf8, !PT ;  /* 0x000000080de87812 */ /* 0x000fe200078ef8e8 */
[----:B------:R-:W-:Y:S01]  /*2370*/  @!P3 IMAD.SHL.U32 R13, R34, 0x10, RZ ;  /* 0x00000010220db824 */ /* 0x000fe200078e00ff */
[----:B------:R-:W-:Y:S01]  /*2380*/  SEL R220, R220, 0xffffffe0, !P5 ;  /* 0xffffffe0dcdc7807 */ /* 0x000fe20006800000 */
[----:B------:R-:W-:Y:S01]  /*2390*/  CS2R R76, SRZ ;  /* 0x00000000004c7805 */ /* 0x000fe2000001ff00 */
[----:B------:R-:W-:Y:S01]  /*23a0*/  CS2R R74, SRZ ;  /* 0x00000000004a7805 */ /* 0x000fe2000001ff00 */
[----:B------:R-:W-:Y:S01]  /*23b0*/  CS2R R72, SRZ ;  /* 0x0000000000487805 */ /* 0x000fe2000001ff00 */
[----:B------:R-:W-:Y:S01]  /*23c0*/  CS2R R70, SRZ ;  /* 0x0000000000467805 */ /* 0x000fe2000001ff00 */
[----:B------:R1:W-:Y:S01]  /*23d0*/  LDGSTS.E.BYPASS.LTC128B.128 [R237+0x8080], [R20.64+0x80], !P0 ;  /* 0x0808008014ed7fae */ /* 0x0003e2000c101d4e */
[----:B------:R-:W-:Y:S01]  /*23e0*/  ISETP.GE.AND P0, PT, R239, c[0x0][0x1fc], PT ;  /* 0x00007f00ef007a0c */ /* 0x000fe20003f06270 */
[----:B------:R-:W-:Y:S01]  /*23f0*/  IMAD R224, R220, 0x2, R226 ;  /* 0x00000002dce07824 */ /* 0x000fe200078e02e2 */
[----:B------:R-:W-:Y:S01]  /*2400*/  CS2R R68, SRZ ;  /* 0x0000000000447805 */ /* 0x000fe2000001ff00 */
[----:B------:R1:W-:Y:S01]  /*2410*/  @!P3 LDGSTS.E.BYPASS.LTC128B.128 [R13+0xf080], [R14.64] ;  /* 0x0f0800000e0dbfae */ /* 0x0003e2000b901d4e */
[----:B------:R-:W-:Y:S01]  /*2420*/  SEL R246, RZ, 0x4, P0 ;  /* 0x00000004fff67807 */ /* 0x000fe20000000000 */
[----:B------:R-:W-:Y:S01]  /*2430*/  CS2R R66, SRZ ;  /* 0x0000000000427805 */ /* 0x000fe2000001ff00 */
[----:B------:R-:W-:Y:S01]  /*2440*/  IADD3 R7, P0, R248, UR6, RZ ;  /* 0x00000006f8077c10 */ /* 0x000fe2000ff1e0ff */
[----:B------:R-:W0:Y:S01]  /*2450*/  LDGDEPBAR ;  /* 0x00000000000079af */ /* 0x000e220000000000 */
[----:B------:R-:W-:Y:S01]  /*2460*/  LOP3.LUT R246, R9, R246, RZ, 0xfc, !PT ;  /* 0x000000f609f67212 */ /* 0x000fe200078efcff */
[----:B------:R-:W-:Y:S01]  /*2470*/  CS2R R64, SRZ ;  /* 0x0000000000407805 */ /* 0x000fe2000001ff00 */
[----:B------:R-:W-:Y:S01]  /*2480*/  IADD3.X R12, R244, UR7, RZ, P0, !PT ;  /* 0x00000007f40c7c10 */ /* 0x000fe200087fe4ff */
[----:B------:R1:W-:Y:S01]  /*2490*/  LDGSTS.E.BYPASS.LTC128B.128 [R237+0xc080], [R4.64], !P2 ;  /* 0x0c08000004ed7fae */ /* 0x0003e2000d101d4e */
[C---:B------:R-:W-:Y:S01]  /*24a0*/  LOP3.LUT P0, RZ, R8.reuse, 0x2, RZ, 0xc0, !PT ;  /* 0x0000000208ff7812 */ /* 0x040fe2000780c0ff */
[----:B------:R-:W-:Y:S01]  /*24b0*/  IMAD.SHL.U32 R8, R8, 0x40, RZ ;  /* 0x0000004008087824 */ /* 0x000fe200078e00ff */
[----:B------:R-:W-:Y:S01]  /*24c0*/  LEA R6, P2, R7, c[0x0][0x280], 0x2 ;  /* 0x0000a00007067a11 */ /* 0x000fe200078410ff */
[----:B------:R1:W-:Y:S01]  /*24d0*/  LDGSTS.E.BYPASS.LTC128B.128 [R237+0xd080], [R4.64+0x40], !P6 ;  /* 0x0d08004004ed7fae */ /* 0x0003e2000f101d4e */
[----:B------:R-:W-:Y:S01]  /*24e0*/  SEL R231, R231, 0xfffffff0, !P0 ;  /* 0xfffffff0e7e77807 */ /* 0x000fe20004000000 */
[----:B------:R-:W-:Y:S01]  /*24f0*/  CS2R R62, SRZ ;  /* 0x00000000003e7805 */ /* 0x000fe2000001ff00 */
[----:B------:R-:W-:Y:S01]  /*2500*/  LEA.HI.X R7, R7, c[0x0][0x284], R12, 0x2, P2 ;  /* 0x0000a10007077a11 */ /* 0x000fe200010f140c */
[----:B------:R1:W-:Y:S01]  /*2510*/  LDGSTS.E.BYPASS.LTC128B.128 [R237+0xe080], [R4.64+0x80], !P1 ;  /* 0x0e08008004ed7fae */ /* 0x0003e2000c901d4e */
[----:B------:R-:W-:Y:S01]  /*2520*/  LOP3.LUT R9, R8, 0xc0, RZ, 0xc0, !PT ;  /* 0x000000c008097812 */ /* 0x000fe200078ec0ff */
[----:B------:R-:W-:Y:S01]  /*2530*/  CS2R R60, SRZ ;  /* 0x00000000003c7805 */ /* 0x000fe2000001ff00 */
[----:B------:R-:W-:Y:S01]  /*2540*/  ISETP.GE.AND P2, PT, R34, 0x10, PT ;  /* 0x000000102200780c */ /* 0x000fe20003f46270 */
[----:B------:R-:W-:Y:S01]  /*2550*/  IMAD.SHL.U32 R228, R228, 0x2, RZ ;  /* 0x00000002e4e47824 */ /* 0x000fe200078e00ff */
[----:B------:R-:W-:Y:S01]  /*2560*/  SHF.R.U32.HI R8, RZ, 0x3, R9 ;  /* 0x00000003ff087819 */ /* 0x000fe20000011609 */
[----:B------:R-:W-:Y:S01]  /*2570*/  IMAD R223, R223, 0x2, R224 ;  /* 0x00000002dfdf7824 */ /* 0x000fe200078e02e0 */
[----:B------:R-:W-:Y:S01]  /*2580*/  UMOV UR4, URZ ;  /* 0x0000003f00047c82 */ /* 0x000fe20008000000 */
[----:B------:R-:W-:Y:S01]  /*2590*/  IMAD R220, R220, 0x2, R225 ;  /* 0x00000002dcdc7824 */ /* 0x000fe200078e02e1 */
[CC--:B------:R-:W-:Y:S01]  /*25a0*/  LOP3.LUT R234, R8.reuse, R9.reuse, R234, 0x1e, !PT ;  /* 0x0000000908ea7212 */ /* 0x0c0fe200078e1eea */
[----:B------:R-:W-:Y:S01]  /*25b0*/  UMOV UR19, 0x1 ;  /* 0x0000000100137882 */ /* 0x000fe20000000000 */
[C---:B------:R-:W-:Y:S01]  /*25c0*/  LOP3.LUT R232, R8.reuse, R232, R9, 0x1e, !PT ;  /* 0x000000e808e87212 */ /* 0x040fe200078e1e09 */
[----:B------:R-:W-:Y:S01]  /*25d0*/  UMOV UR17, 0xffffffc0 ;  /* 0xffffffc000117882 */ /* 0x000fe20000000000 */
[----:B------:R-:W-:Y:S01]  /*25e0*/  LOP3.LUT R0, R8, R9, R0, 0x1e, !PT ;  /* 0x0000000908007212 */ /* 0x000fe200078e1e00 */
[----:B------:R-:W-:Y:S01]  /*25f0*/  IMAD.IADD R234, R3, 0x1, R234 ;  /* 0x0000000103ea7824 */ /* 0x000fe200078e02ea */
[----:B------:R-:W-:Y:S01]  /*2600*/  ULDC UR13, c[0x0][0x168] ;  /* 0x00005a00000d7ab9 */ /* 0x000fe20000000800 */
[----:B------:R-:W-:Y:S01]  /*2610*/  @!P2 IMAD.SHL.U32 R3, R34, 0x10, RZ ;  /* 0x000000102203a824 */ /* 0x000fe200078e00ff */
[----:B------:R-:W-:Y:S01]  /*2620*/  ULDC UR5, c[0x0][0x198] ;  /* 0x0000660000057ab9 */ /* 0x000fe20000000800 */
[C---:B------:R-:W-:Y:S01]  /*2630*/  IMAD.IADD R232, R227.reuse, 0x1, R232 ;  /* 0x00000001e3e87824 */ /* 0x040fe200078e02e8 */
[----:B------:R-:W-:Y:S01]  /*2640*/  ULDC UR18, c[0x0][0x168] ;  /* 0x00005a0000127ab9 */ /* 0x000fe20000000800 */
[----:B------:R-:W-:Y:S01]  /*2650*/  IMAD.IADD R227, R227, 0x1, R0 ;  /* 0x00000001e3e37824 */ /* 0x000fe200078e0200 */
[----:B------:R1:W-:Y:S01]  /*2660*/  @!P2 LDGSTS.E.BYPASS.LTC128B.128 [R3+0xf280], [R6.64] ;  /* 0x0f2800000603afae */ /* 0x0003e2000b901d4e */
[----:B------:R-:W-:-:S02]  /*2670*/  IMAD.SHL.U32 R0, R234, 0x2, RZ ;  /* 0x00000002ea007824 */ /* 0x000fc400078e00ff */
[----:B------:R-:W-:Y:S01]  /*2680*/  IMAD.IADD R222, R234, 0x1, R231 ;  /* 0x00000001eade7824 */ /* 0x000fe200078e02e7 */
[----:B------:R-:W0:Y:S01]  /*2690*/  LDGDEPBAR ;  /* 0x00000000000079af */ /* 0x000e220000000000 */
[----:B------:R-:W-:Y:S02]  /*26a0*/  LEA R227, R227, 0x80, 0x1 ;  /* 0x00000080e3e37811 */ /* 0x000fe400078e08ff */
[----:B------:R-:W-:Y:S01]  /*26b0*/  IADD3 R0, R0, 0xc080, RZ ;  /* 0x0000c08000007810 */ /* 0x000fe20007ffe0ff */
[----:B------:R-:W0:Y:S04]  /*26c0*/  LDGDEPBAR ;  /* 0x00000000000079af */ /* 0x000e280000000000 */
[----:B------:R-:W-:Y:S02]  /*26d0*/  IMAD R229, R231, 0x2, R0 ;  /* 0x00000002e7e57824 */ /* 0x000fe400078e0200 */
[----:B--234-:R-:W-:-:S02]  /*26e0*/  IMAD.SHL.U32 R0, R234, 0x2, RZ ;  /* 0x00000002ea007824 */ /* 0x01cfc400078e00ff */
.L_x_459:
[----:B------:R-:W-:Y:S04]  /*26f0*/  DEPBAR.LE SB0, 0x1 ;  /* 0x000080400000791a */ /* 0x000fe80000000000 */
[----:B------:R-:W-:Y:S01]  /*2700*/  BAR.SYNC.DEFER_BLOCKING 0x0 ;  /* 0x0000000000007b1d */ /* 0x000fe20000010000 */
[----:B-1----:R-:W-:Y:S01]  /*2710*/  MOV R37, UR4 ;  /* 0x0000000400257c02 */ /* 0x002fe20008000f00 */
[----:B------:R-:W-:Y:S01]  /*2720*/  IMAD.U32 R52, RZ, RZ, UR4 ;  /* 0x00000004ff347e24 */ /* 0x000fe2000f8e00ff */
[----:B------:R-:W-:Y:S01]  /*2730*/  MOV R170, UR4 ;  /* 0x0000000400aa7c02 */ /* 0x000fe20008000f00 */
[----:B------:R-:W-:Y:S02]  /*2740*/  UIADD3 UR22, UR16, 0x1, URZ ;  /* 0x0000000110167890 */ /* 0x000fe4000fffe03f */
[----:B------:R-:W-:Y:S01]  /*2750*/  IMAD R37, R37, 0x1800, R234 ;  /* 0x0000180025257824 */ /* 0x000fe200078e02ea */
[----:B------:R-:W-:Y:S01]  /*2760*/  LEA R181, R170, R247, 0x6 ;  /* 0x000000f7aab57211 */ /* 0x000fe200078e30ff */
[----:B------:R-:W-:Y:S01]  /*2770*/  IMAD R53, R52, 0x1800, R231 ;  /* 0x0000180034357824 */ /* 0x000fe200078e02e7 */
[----:B------:R-:W-:Y:S02]  /*2780*/  UISETP.GE.AND UP0, UPT, UR22, UR9, UPT ;  /* 0x000000091600728c */ /* 0x000fe4000bf06270 */
[----:B------:R-:W-:Y:S02]  /*2790*/  SHF.L.U32 R3, R37, 0x1, RZ ;  /* 0x0000000125037819 */ /* 0x000fe400000006ff */
[----:B------:R-:W-:Y:S02]  /*27a0*/  IADD3 R52, R234, R53, RZ ;  /* 0x00000035ea347210 */ /* 0x000fe40007ffe0ff */
[----:B------:R-:W-:Y:S03]  /*27b0*/  PLOP3.LUT P0, PT, PT, PT, UP0, 0x80, 0x0 ;  /* 0x000000000000781c */ /* 0x000fe60003f0f008 */
[----:B------:R-:W-:Y:S01]  /*27c0*/  IMAD.SHL.U32 R2, R52, 0x2, RZ ;  /* 0x0000000234027824 */ /* 0x000fe200078e00ff */
[----:B------:R-:W-:Y:S01]  /*27d0*/  LDSM.16.M88.4 R40, [R230+0x80] ;  /* 0x00008000e628783b */ /* 0x000fe20000000200 */
[----:B------:R-:W-:Y:S04]  /*27e0*/  UMOV UR20, UR16 ;  /* 0x0000001000147c82 */ /* 0x000fe80008000000 */
[----:B------:R-:W1:Y:S05]  /*27f0*/  LDSM.16.M88.4 R36, [R3+0x6080] ;  /* 0x006080000324783b */ /* 0x000e6a0000000200 */
[----:B------:R-:W2:Y:S05]  /*2800*/  LDSM.16.M88.4 R44, [R3+0x6880] ;  /* 0x00688000032c783b */ /* 0x000eaa0000000200 */
[----:B------:R-:W3:Y:S05]  /*2810*/  LDSM.16.M88.4 R48, [R230+0x1080] ;  /* 0x00108000e630783b */ /* 0x000eea0000000200 */
[----:B------:R-:W-:Y:S05]  /*2820*/  LDSM.16.M88.4 R56, [R221+0x80] ;  /* 0x00008000dd38783b */ /* 0x000fea0000000200 */
[----:B------:R-:W4:Y:S05]  /*2830*/  LDSM.16.M88.4 R52, [R2+0x6080] ;  /* 0x006080000234783b */ /* 0x000f2a0000000200 */
[----:B------:R-:W5:Y:S05]  /*2840*/  LDSM.16.M88.4 R156, [R2+0x6880] ;  /* 0x00688000029c783b */ /* 0x000f6a0000000200 */
[----:B------:R-:W3:Y:S01]  /*2850*/  LDSM.16.M88.4 R160, [R221+0x1080] ;  /* 0x00108000dda0783b */ /* 0x000ee20000000200 */
[-C--:B-1----:R-:W-:Y:S08]  /*2860*/  HMMA.16816.F32 R4, R36, R40.reuse, RZ ;  /* 0x000000282404723c */ /* 0x082ff000000018ff */
[C---:B--2---:R-:W-:Y:S08]  /*2870*/  HMMA.16816.F32 R8, R44.reuse, R40, RZ ;  /* 0x000000282c08723c */ /* 0x044ff000000018ff */
[-C--:B------:R-:W-:Y:S08]  /*2880*/  HMMA.16816.F32 R12, R44, R42.reuse, RZ ;  /* 0x0000002a2c0c723c */ /* 0x080ff000000018ff */
[C---:B------:R-:W-:Y:S01]  /*2890*/  HMMA.16816.F32 R16, R36.reuse, R42, RZ ;  /* 0x0000002a2410723c */ /* 0x040fe200000018ff */
[----:B------:R-:W-:Y:S07]  /*28a0*/  LDSM.16.M88.4 R40, [R230+0x2080] ;  /* 0x00208000e628783b */ /* 0x000fee0000000200 */
[-C--:B---3--:R-:W-:Y:S08]  /*28b0*/  HMMA.16816.F32 R20, R36, R48.reuse, RZ ;  /* 0x000000302414723c */ /* 0x088ff000000018ff */
[C---:B------:R-:W-:Y:S07]  /*28c0*/  HMMA.16816.F32 R24, R44.reuse, R48, RZ ;  /* 0x000000302c18723c */ /* 0x040fee00000018ff */
[----:B------:R-:W-:Y:S01]  /*28d0*/  MOV R49, UR4 ;  /* 0x0000000400317c02 */ /* 0x000fe20008000f00 */
[-C--:B------:R-:W-:Y:S01]  /*28e0*/  HMMA.16816.F32 R28, R44, R50.reuse, RZ ;  /* 0x000000322c1c723c */ /* 0x080fe200000018ff */
[----:B------:R-:W-:Y:S03]  /*28f0*/  LDSM.16.M88.4 R44, [R3+0x7880] ;  /* 0x00788000032c783b */ /* 0x000fe60000000200 */
[----:B------:R-:W-:Y:S04]  /*2900*/  IMAD R49, R49, 0x1800, R222 ;  /* 0x0000180031317824 */ /* 0x000fe800078e02de */
[----:B------:R-:W-:Y:S01]  /*2910*/  HMMA.16816.F32 R32, R36, R50, RZ ;  /* 0x000000322420723c */ /* 0x000fe200000018ff */
[----:B------:R-:W1:Y:S03]  /*2920*/  LDSM.16.M88.4 R36, [R3+0x7080] ;  /* 0x007080000324783b */ /* 0x000e660000000200 */
[----:B------:R-:W-:Y:S02]  /*2930*/  IMAD.SHL.U32 R168, R49, 0x2, RZ ;  /* 0x0000000231a87824 */ /* 0x000fe400078e00ff */
[----:B------:R-:W2:Y:S02]  /*2940*/  LDSM.16.M88.4 R48, [R230+0x3080] ;  /* 0x00308000e630783b */ /* 0x000ea40000000200 */
        /* <DEDUP_REMOVED lines=20> */
[----:B------:R-:W-:Y:S07]  /*2a90*/  LDSM.16.M88.4 R44, [R3+0x8880] ;  /* 0x00888000032c783b */ /* 0x000fee0000000200 */
[----:B------:R-:W-:Y:S01]  /*2aa0*/  HMMA.16816.F32 R32, R36, R50, R32 ;  /* 0x000000322420723c */ /* 0x000fe20000001820 */
[----:B------:R-:W1:Y:S05]  /*2ab0*/  LDSM.16.M88.4 R36, [R3+0x8080] ;  /* 0x008080000324783b */ /* 0x000e6a0000000200 */
[----:B------:R-:W2:Y:S02]  /*2ac0*/  LDSM.16.M88.4 R48, [R230+0x5080] ;  /* 0x00508000e630783b */ /* 0x000ea40000000200 */
[-C--:B---3--:R-:W-:Y:S08]  /*2ad0*/  HMMA.16816.F32 R4, R52, R56.reuse, R4 ;  /* 0x000000383404723c */ /* 0x088ff00000001804 */
[C---:B------:R-:W-:Y:S08]  /*2ae0*/  HMMA.16816.F32 R8, R156.reuse, R56, R8 ;  /* 0x000000389c08723c */ /* 0x040ff00000001808 */
[-C--:B------:R-:W-:Y:S08]  /*2af0*/  HMMA.16816.F32 R12, R156, R58.reuse, R12 ;  /* 0x0000003a9c0c723c */ /* 0x080ff0000000180c */
[C---:B------:R-:W-:Y:S01]  /*2b00*/  HMMA.16816.F32 R16, R52.reuse, R58, R16 ;  /* 0x0000003a3410723c */ /* 0x040fe20000001810 */
[----:B------:R-:W-:Y:S07]  /*2b10*/  LDSM.16.M88.4 R56, [R168+0x8080] ;  /* 0x00808000a838783b */ /* 0x000fee0000000200 */
[-C--:B----4-:R-:W-:Y:S08]  /*2b20*/  HMMA.16816.F32 R20, R52, R160.reuse, R20 ;  /* 0x000000a03414723c */ /* 0x090ff00000001814 */
[C---:B------:R-:W-:Y:S08]  /*2b30*/  HMMA.16816.F32 R24, R156.reuse, R160, R24 ;  /* 0x000000a09c18723c */ /* 0x040ff00000001818 */
[-C--:B------:R-:W-:Y:S01]  /*2b40*/  HMMA.16816.F32 R28, R156, R162.reuse, R28 ;  /* 0x000000a29c1c723c */ /* 0x080fe2000000181c */
[----:B------:R-:W3:Y:S07]  /*2b50*/  LDSM.16.M88.4 R156, [R221+0x4080] ;  /* 0x00408000dd9c783b */ /* 0x000eee0000000200 */
[----:B------:R-:W-:Y:S01]  /*2b60*/  HMMA.16816.F32 R32, R52, R162, R32 ;  /* 0x000000a23420723c */ /* 0x000fe20000001820 */
[----:B------:R-:W4:Y:S05]  /*2b70*/  LDSM.16.M88.4 R52, [R2+0x8880] ;  /* 0x008880000234783b */ /* 0x000f2a0000000200 */
[----:B------:R-:W-:Y:S02]  /*2b80*/  LDS R2, [R181.X4+0xf080] ;  /* 0x00f08000b5027984 */ /* 0x000fe40000004800 */
[-C--:B-1----:R-:W-:Y:S08]  /*2b90*/  HMMA.16816.F32 R4, R36, R40.reuse, R4 ;  /* 0x000000282404723c */ /* 0x082ff00000001804 */
[C---:B------:R-:W-:Y:S08]  /*2ba0*/  HMMA.16816.F32 R8, R44.reuse, R40, R8 ;  /* 0x000000282c08723c */ /* 0x040ff00000001808 */
[-C--:B------:R-:W-:Y:S08]  /*2bb0*/  HMMA.16816.F32 R12, R44, R42.reuse, R12 ;  /* 0x0000002a2c0c723c */ /* 0x080ff0000000180c */
[C---:B------:R-:W-:Y:S08]  /*2bc0*/  HMMA.16816.F32 R16, R36.reuse, R42, R16 ;  /* 0x0000002a2410723c */ /* 0x040ff00000001810 */
[-C--:B--2---:R-:W-:Y:S08]  /*2bd0*/  HMMA.16816.F32 R20, R36, R48.reuse, R20 ;  /* 0x000000302414723c */ /* 0x084ff00000001814 */
[C---:B------:R-:W-:Y:S01]  /*2be0*/  HMMA.16816.F32 R24, R44.reuse, R48, R24 ;  /* 0x000000302c18723c */ /* 0x040fe20000001818 */
[----:B------:R-:W-:Y:S07]  /*2bf0*/  LDS R49, [R181.X4+0xf0a0] ;  /* 0x00f0a000b5317984 */ /* 0x000fee0000004800 */
[-C--:B------:R-:W-:Y:S08]  /*2c00*/  HMMA.16816.F32 R28, R44, R50.reuse, R28 ;  /* 0x000000322c1c723c */ /* 0x080ff0000000181c */
[----:B------:R-:W-:Y:S01]  /*2c10*/  HMMA.16816.F32 R32, R36, R50, R32 ;  /* 0x000000322420723c */ /* 0x000fe20000001820 */
[----:B------:R-:W1:Y:S05]  /*2c20*/  LDSM.16.M88.4 R36, [R221+0x5080] ;  /* 0x00508000dd24783b */ /* 0x000e6a0000000200 */
[----:B------:R2:W2:Y:S02]  /*2c30*/  LDS R51, [R181.X4+0xf100] ;  /* 0x00f10000b5337984 */ /* 0x0004a40000004800 */
[-C--:B---3--:R-:W-:Y:S03]  /*2c40*/  HMMA.16816.F32 R4, R56, R156.reuse, R4 ;  /* 0x0000009c3804723c */ /* 0x088fe60000001804 */
[----:B------:R3:W2:Y:S01]  /*2c50*/  LDS R50, [R181.X4+0xf120] ;  /* 0x00f12000b5327984 */ /* 0x0006a20000004800 */
[----:B------:R-:W-:Y:S04]  /*2c60*/  DEPBAR.LE SB0, 0x0 ;  /* 0x000080000000791a */ /* 0x000fe80000000000 */
[C---:B----4-:R-:W-:Y:S01]  /*2c70*/  HMMA.16816.F32 R8, R52.reuse, R156, R8 ;  /* 0x0000009c3408723c */ /* 0x050fe20000001808 */
[----:B------:R-:W-:Y:S07]  /*2c80*/  BAR.SYNC.DEFER_BLOCKING 0x0 ;  /* 0x0000000000007b1d */ /* 0x000fee0000010000 */
[-C--:B------:R-:W-:Y:S08]  /*2c90*/  HMMA.16816.F32 R12, R52, R158.reuse, R12 ;  /* 0x0000009e340c723c */ /* 0x080ff0000000180c */
[C---:B------:R-:W-:Y:S08]  /*2ca0*/  HMMA.16816.F32 R16, R56.reuse, R158, R16 ;  /* 0x0000009e3810723c */ /* 0x040ff00000001810 */
[-C--:B-1----:R-:W-:Y:S01]  /*2cb0*/  HMMA.16816.F32 R20, R56, R36.reuse, R20 ;  /* 0x000000243814723c */ /* 0x082fe20000001814 */
[----:B------:R3:W1:Y:S05]  /*2cc0*/  LDSM.16.M88.4 R160, [R0+0xc080] ;  /* 0x00c0800000a0783b */ /* 0x00066a0000000200 */
[----:B------:R3:W4:Y:S02]  /*2cd0*/  LDSM.16.M88.4 R168, [R0+0xc880] ;  /* 0x00c8800000a8783b */ /* 0x0007240000000200 */
[C---:B------:R-:W-:Y:S03]  /*2ce0*/  HMMA.16816.F32 R24, R52.reuse, R36, R24 ;  /* 0x000000243418723c */ /* 0x040fe60000001818 */
[----:B------:R3:W1:Y:S05]  /*2cf0*/  LDSM.16.M88.4 R156, [R229] ;  /* 0x00000000e59c783b */ /* 0x00066a0000000200 */
[-C--:B------:R-:W-:Y:S01]  /*2d00*/  HMMA.16816.F32 R28, R52, R38.reuse, R28 ;  /* 0x00000026341c723c */ /* 0x080fe2000000181c */
[----:B------:R3:W1:Y:S07]  /*2d10*/  LDSM.16.M88.4 R180, [R229+0x800] ;  /* 0x00080000e5b4783b */ /* 0x00066e0000000200 */
[----:B------:R-:W-:Y:S01]  /*2d20*/  HMMA.16816.F32 R32, R56, R38, R32 ;  /* 0x000000263820723c */ /* 0x000fe20000001820 */
[----:B------:R-:W-:-:S07]  /*2d30*/  @P0 BRA `(.L_x_457) ;  /* 0x000002a000000947 */ /* 0x000fce0003800000 */
[C---:B--2---:R-:W-:Y:S01]  /*2d40*/  LOP3.LUT P6, RZ, R245.reuse, 0x1, RZ, 0xc0, !PT ;  /* 0x00000001f5ff7812 */ /* 0x044fe200078cc0ff */
[----:B------:R-:W2:Y:S01]  /*2d50*/  LDL.64 R46, [R1+0x10] ;  /* 0x00001000012e7983 */ /* 0x000ea20000100a00 */
[----:B------:R-:W-:Y:S01]  /*2d60*/  LOP3.LUT P5, RZ, R245, 0x2, RZ, 0xc0, !PT ;  /* 0x00000002f5ff7812 */ /* 0x000fe200078ac0ff */
[----:B------:R-:W-:Y:S01]  /*2d70*/  USHF.R.S32.HI UR21, URZ, 0x1f, UR22 ;  /* 0x0000001f3f157899 */ /* 0x000fe20008011416 */
[----:B------:R-:W-:Y:S01]  /*2d80*/  IADD3 R37, R237, 0x6080, RZ ;  /* 0x00006080ed257810 */ /* 0x000fe20007ffe0ff */
[----:B------:R-:W5:Y:S01]  /*2d90*/  LDL.64 R42, [R1] ;  /* 0x00000000012a7983 */ /* 0x000f620000100a00 */
[----:B------:R-:W-:Y:S01]  /*2da0*/  ULDC.64 UR6, c[0x0][0x178] ;  /* 0x00005e0000067ab9 */ /* 0x000fe20000000a00 */
[----:B------:R-:W-:Y:S01]  /*2db0*/  IMAD.U32 R41, RZ, RZ, UR16 ;  /* 0x00000010ff297e24 */ /* 0x000fe2000f8e00ff */
[----:B------:R-:W-:Y:S02]  /*2dc0*/  UIMAD UR21, UR21, UR6, URZ ;  /* 0x00000006151572a4 */ /* 0x000fe4000f8e023f */
[----:B------:R-:W-:Y:S02]  /*2dd0*/  UIMAD.WIDE.U32 UR24, UR22, UR6, URZ ;  /* 0x00000006161872a5 */ /* 0x000fe4000f8e003f */
[----:B------:R-:W-:Y:S01]  /*2de0*/  @!P3 LEA R41, R41, 0x40, 0x6 ;  /* 0x000000402929b811 */ /* 0x000fe200078e30ff */
[----:B------:R-:W-:Y:S02]  /*2df0*/  UIMAD UR21, UR22, UR7, UR21 ;  /* 0x00000007161572a4 */ /* 0x000fe4000f8e0215 */
[----:B------:R-:W-:Y:S01]  /*2e00*/  UIMAD UR22, UR22, UR17, UR13 ;  /* 0x00000011161672a4 */ /* 0x000fe2000f8e020d */
[----:B------:R-:W-:Y:S01]  /*2e10*/  IMAD.U32 R3, RZ, RZ, UR24 ;  /* 0x00000018ff037e24 */ /* 0x000fe2000f8e00ff */
[----:B------:R-:W-:Y:S01]  /*2e20*/  UIADD3 UR21, UR25, UR21, URZ ;  /* 0x0000001519157290 */ /* 0x000fe2000fffe03f */
[----:B------:R-:W-:Y:S03]  /*2e30*/  IMAD.U32 R39, RZ, RZ, UR24 ;  /* 0x00000018ff277e24 */ /* 0x000fe6000f8e00ff */
[----:B------:R-:W-:Y:S01]  /*2e40*/  LEA R40, P1, R3, R242, 0x6 ;  /* 0x000000f203287211 */ /* 0x000fe200078230ff */
[----:B------:R-:W-:Y:S02]  /*2e50*/  IMAD.U32 R3, RZ, RZ, UR19 ;  /* 0x00000013ff037e24 */ /* 0x000fe4000f8e00ff */
[----:B------:R-:W-:Y:S05]  /*2e60*/  IMAD.U32 R36, RZ, RZ, UR21 ;  /* 0x00000015ff247e24 */ /* 0x000fea000f8e00ff */
[----:B------:R-:W-:Y:S01]  /*2e70*/  LEA.HI.X R39, R39, R233, R36, 0x6, P1 ;  /* 0x000000e927277211 */ /* 0x000fe200008f3424 */
[----:B------:R-:W-:Y:S04]  /*2e80*/  IMAD.U32 R36, RZ, RZ, UR19 ;  /* 0x00000013ff247e24 */ /* 0x000fe8000f8e00ff */
[----:B------:R-:W-:Y:S01]  /*2e90*/  IMAD R37, R36, 0x3000, R37 ;  /* 0x0000300024257824 */ /* 0x000fe200078e0225 */
[C---:B--2---:R-:W-:Y:S02]  /*2ea0*/  ISETP.GE.OR P6, PT, R46.reuse, UR22, !P6 ;  /* 0x000000162e007c0c */ /* 0x044fe4000f7c6670 */
[C---:B------:R-:W-:Y:S02]  /*2eb0*/  ISETP.LT.AND P4, PT, R46.reuse, UR22, PT ;  /* 0x000000162e007c0c */ /* 0x040fe4000bf81270 */
[----:B------:R-:W-:Y:S01]  /*2ec0*/  ISETP.GE.OR P5, PT, R46, UR22, !P5 ;  /* 0x000000162e007c0c */ /* 0x000fe2000efa6670 */
[----:B-----5:R-:W-:Y:S01]  /*2ed0*/  IMAD.SHL.U32 R38, R42, 0x4, RZ ;  /* 0x000000042a267824 */ /* 0x020fe200078e00ff */
[C---:B------:R-:W-:Y:S02]  /*2ee0*/  LEA R46, P2, R40.reuse, c[0x0][0x160], 0x1 ;  /* 0x00005800282e7a11 */ /* 0x040fe400078408ff */
[----:B------:R-:W-:Y:S01]  /*2ef0*/  ISETP.GE.OR P4, PT, R239, c[0x0][0x16c], !P4 ;  /* 0x00005b00ef007a0c */ /* 0x000fe20006786670 */
[----:B------:R-:W-:Y:S01]  /*2f00*/  @!P3 IMAD R3, R3, 0x40, R38 ;  /* 0x000000400303b824 */ /* 0x000fe200078e0226 */
[----:B------:R-:W-:Y:S02]  /*2f10*/  LEA.HI.X R47, R40, c[0x0][0x164], R39, 0x1, P2 ;  /* 0x00005900282f7a11 */ /* 0x000fe400010f0c27 */
[----:B------:R-:W-:Y:S01]  /*2f20*/  @!P3 IADD3 R42, P1, R41, R250, RZ ;  /* 0x000000fa292ab210 */ /* 0x000fe20007f3e0ff */
[----:B------:R-:W-:Y:S02]  /*2f30*/  @!P3 IMAD.SHL.U32 R39, R3, 0x4, RZ ;  /* 0x000000040327b824 */ /* 0x000fe400078e00ff */
[----:B------:R-:W-:Y:S01]  /*2f40*/  @!PT LDS RZ, [RZ] ;  /* 0x00000000fffff984 */ /* 0x000fe20000000800 */
[----:B------:R-:W-:Y:S01]  /*2f50*/  @!PT LDS RZ, [RZ] ;  /* 0x00000000fffff984 */ /* 0x000fe20000000800 */
[----:B------:R-:W-:Y:S01]  /*2f60*/  @!PT LDS RZ, [RZ] ;  /* 0x00000000fffff984 */ /* 0x000fe20000000800 */
[----:B------:R2:W-:Y:S01]  /*2f70*/  LDGSTS.E.BYPASS.LTC128B.128 [R37], [R46.64], !P6 ;  /* 0x000000002e257fae */ /* 0x0005e2000f101d4e */
[----:B------:R-:W-:Y:S02]  /*2f80*/  @!P3 LEA.HI.X.SX32 R41, R41, R235, 0x1, P1 ;  /* 0x000000eb2929b211 */ /* 0x000fe400008f0eff */
[C---:B------:R-:W-:Y:S01]  /*2f90*/  @!P3 LEA R44, P1, R42.reuse, c[0x0][0x258], 0x2 ;  /* 0x000096002a2cba11 */ /* 0x040fe200078210ff */
[----:B------:R2:W-:Y:S03]  /*2fa0*/  LDGSTS.E.BYPASS.LTC128B.128 [R37+0x1000], [R46.64+0x40], !P5 ;  /* 0x010000402e257fae */ /* 0x0005e6000e901d4e */
[----:B------:R-:W-:Y:S01]  /*2fb0*/  @!P3 LEA.HI.X R45, R42, c[0x0][0x25c], R41, 0x2, P1 ;  /* 0x000097002a2dba11 */ /* 0x000fe200008f1429 */
[----:B------:R2:W-:Y:S04]  /*2fc0*/  LDGSTS.E.BYPASS.LTC128B.128 [R37+0x2000], [R46.64+0x80], !P4 ;  /* 0x020000802e257fae */ /* 0x0005e8000e101d4e */
[----:B------:R2:W-:Y:S04]  /*2fd0*/  @!P3 LDGSTS.E.BYPASS.LTC128B.128 [R39+0xf080], [R44.64] ;  /* 0x0f0800002c27bfae */ /* 0x0005e8000b901d4e */
.L_x_457:
[----:B--2---:R-:W2:Y:S01]  /*2fe0*/  LDL R36, [R1+0x18] ;  /* 0x0000180001247983 */ /* 0x004ea20000100800 */
[----:B------:R-:W-:Y:S02]  /*2ff0*/  ULEA UR6, UR16, 0x1, 0x6 ;  /* 0x0000000110067891 */ /* 0x000fe4000f8e303f */
[----:B------:R-:W-:Y:S01]  /*3000*/  UIADD3 UR16, UR16, 0x1, URZ ;  /* 0x0000000110107890 */ /* 0x000fe2000fffe03f */
[----:B------:R-:W-:Y:S01]  /*3010*/  STL [R1+0x20], R109 ;  /* 0x0000206d01007387 */ /* 0x000fe20000100800 */
[----:B------:R-:W-:Y:S03]  /*3020*/  UIADD3 UR6, UR6, UR5, -UR8 ;  /* 0x0000000506067290 */ /* 0x000fe6000fffe808 */
[----:B------:R3:W-:Y:S03]  /*3030*/  STL [R1+0x1c], R108 ;  /* 0x00001c6c01007387 */ /* 0x0007e60000100800 */
[----:B------:R-:W-:Y:S01]  /*3040*/  IMAD.U32 R40, RZ, RZ, UR6 ;  /* 0x00000006ff287e24 */ /* 0x000fe2000f8e00ff */
[----:B------:R-:W0:Y:S04]  /*3050*/  LDGDEPBAR ;  /* 0x00000000000079af */ /* 0x000e280000000000 */
[----:B------:R-:W-:Y:S05]  /*3060*/  IADD3 R41, R247, -c[0x0][0x168], R40 ;  /* 0x80005a00f7297a10 */ /* 0x000fea0007ffe028 */
[----:B------:R-:W-:Y:S05]  /*3070*/  IMAD.IADD R41, R41, 0x1, -R252 ;  /* 0x0000000129297824 */ /* 0x000fea00078e0afc */
[C---:B------:R-:W-:Y:S02]  /*3080*/  IADD3 R40, R41.reuse, 0x8, RZ ;  /* 0x0000000829287810 */ /* 0x040fe40007ffe0ff */
[----:B------:R-:W-:Y:S02]  /*3090*/  IADD3 R43, R41, 0x20, RZ ;  /* 0x00000020292b7810 */ /* 0x000fe40007ffe0ff */
[C---:B--2---:R-:W-:Y:S02]  /*30a0*/  IMNMX R40, R36.reuse, R40, PT ;  /* 0x0000002824287217 */ /* 0x044fe40003800200 */
[----:B------:R-:W-:Y:S02]  /*30b0*/  IMNMX R42, R36, R41, PT ;  /* 0x00000029242a7217 */ /* 0x000fe40003800200 */
[----:B------:R-:W-:Y:S02]  /*30c0*/  ISETP.GT.AND P1, PT, R40, 0x1, PT ;  /* 0x000000012800780c */ /* 0x000fe40003f24270 */
[C---:B------:R-:W-:Y:S02]  /*30d0*/  ISETP.GT.AND P5, PT, R42.reuse, RZ, PT ;  /* 0x000000ff2a00720c */ /* 0x040fe40003fa4270 */
[----:B------:R-:W-:Y:S02]  /*30e0*/  FSEL R44, R7, -INF , P1 ;  /* 0xff800000072c7808 */ /* 0x000fe40000800000 */
[----:B------:R-:W-:Y:S02]  /*30f0*/  ISETP.GT.AND P1, PT, R42, 0x20, PT ;  /* 0x000000202a00780c */ /* 0x000fe40003f24270 */
[----:B------:R-:W-:Y:S01]  /*3100*/  ISETP.GT.AND P2, PT, R40, RZ, PT ;  /* 0x000000ff2800720c */ /* 0x000fe20003f44270 */
[--C-:B---3--:R-:W-:Y:S01]  /*3110*/  FFMA.FTZ R108, R44, c[0x0][0x29c], -R49.reuse ;  /* 0x0000a7002c6c7a23 */ /* 0x108fe20000010831 */
[----:B------:R-:W-:Y:S02]  /*3120*/  FSEL R56, R16, -INF , P1 ;  /* 0xff80000010387808 */ /* 0x000fe40000800000 */
[----:B------:R-:W-:Y:S02]  /*3130*/  ISETP.GT.AND P1, PT, R40, 0x21, PT ;  /* 0x000000212800780c */ /* 0x000fe40003f24270 */
[----:B------:R-:W-:Y:S02]  /*3140*/  ISETP.GT.AND P4, PT, R42, 0x1, PT ;  /* 0x000000012a00780c */ /* 0x000fe40003f84270 */
[----:B------:R-:W-:Y:S02]  /*3150*/  FSEL R52, R4, -INF , P5 ;  /* 0xff80000004347808 */ /* 0x000fe40002800000 */
[----:B------:R-:W-:Y:S02]  /*3160*/  ISETP.GT.AND P5, PT, R40, 0x20, PT ;  /* 0x000000202800780c */ /* 0x000fe40003fa4270 */
[----:B------:R-:W-:Y:S02]  /*3170*/  ISETP.GT.AND P6, PT, R42, 0x21, PT ;  /* 0x000000212a00780c */ /* 0x000fe40003fc4270 */
[----:B------:R-:W-:Y:S02]  /*3180*/  FSEL R46, R6, -INF , P2 ;  /* 0xff800000062e7808 */ /* 0x000fe40001000000 */
[----:B------:R-:W-:Y:S02]  /*3190*/  FSEL R47, R19, -INF , P1 ;  /* 0xff800000132f7808 */ /* 0x000fe40000800000 */
[----:B------:R-:W-:Y:S01]  /*31a0*/  FSEL R54, R17, -INF , P6 ;  /* 0xff80000011367808 */ /* 0x000fe20003000000 */
[--C-:B------:R-:W-:Y:S01]  /*31b0*/  FFMA.FTZ R109, R46, c[0x0][0x29c], -R49.reuse ;  /* 0x0000a7002e6d7a23 */ /* 0x100fe20000010831 */
[----:B------:R-:W-:Y:S02]  /*31c0*/  ISETP.GT.AND P1, PT, R40, 0x40, PT ;  /* 0x000000402800780c */ /* 0x000fe40003f24270 */
[----:B------:R-:W-:Y:S01]  /*31d0*/  FSEL R3, R5, -INF , P4 ;  /* 0xff80000005037808 */ /* 0x000fe20002000000 */
[--C-:B------:R-:W-:Y:S01]  /*31e0*/  FFMA.FTZ R7, R54, c[0x0][0x29c], -R2.reuse ;  /* 0x0000a70036077a23 */ /* 0x100fe20000010802 */
[C---:B------:R-:W-:Y:S02]  /*31f0*/  ISETP.GT.AND P4, PT, R42.reuse, 0x40, PT ;  /* 0x000000402a00780c */ /* 0x040fe40003f84270 */
[C---:B------:R-:W-:Y:S02]  /*3200*/  ISETP.GT.AND P2, PT, R42.reuse, 0x41, PT ;  /* 0x000000412a00780c */ /* 0x040fe40003f44270 */
[----:B------:R-:W-:Y:S02]  /*3210*/  ISETP.GT.AND P6, PT, R42, 0x60, PT ;  /* 0x000000602a00780c */ /* 0x000fe40003fc4270 */
[----:B------:R-:W-:Y:S02]  /*3220*/  FSEL R18, R18, -INF , P5 ;  /* 0xff80000012127808 */ /* 0x000fe40002800000 */
[----:B------:R-:W-:Y:S02]  /*3230*/  ISETP.GT.AND P5, PT, R42, 0x61, PT ;  /* 0x000000612a00780c */ /* 0x000fe40003fa4270 */
[----:B------:R-:W-:Y:S01]  /*3240*/  IADD3 R42, R41, 0x28, RZ ;  /* 0x00000028292a7810 */ /* 0x000fe20007ffe0ff */
[--C-:B------:R-:W-:Y:S01]  /*3250*/  FFMA.FTZ R4, R18, c[0x0][0x29c], -R49.reuse ;  /* 0x0000a70012047a23 */ /* 0x100fe20000010831 */
[----:B------:R-:W-:Y:S02]  /*3260*/  FSEL R6, R20, -INF , P4 ;  /* 0xff80000014067808 */ /* 0x000fe40002000000 */
[----:B------:R-:W-:Y:S02]  /*3270*/  ISETP.GT.AND P4, PT, R40, 0x41, PT ;  /* 0x000000412800780c */ /* 0x000fe40003f84270 */
[----:B------:R-:W-:Y:S01]  /*3280*/  FSEL R5, R21, -INF , P2 ;  /* 0xff80000015057808 */ /* 0x000fe20001000000 */
[--C-:B------:R-:W-:Y:S01]  /*3290*/  FFMA.FTZ R6, R6, c[0x0][0x29c], -R2.reuse ;  /* 0x0000a70006067a23 */ /* 0x100fe20000010802 */
[----:B------:R-:W-:Y:S02]  /*32a0*/  ISETP.GT.AND P2, PT, R40, 0x60, PT ;  /* 0x000000602800780c */ /* 0x000fe40003f44270 */
[----:B------:R-:W-:Y:S01]  /*32b0*/  FSEL R17, R22, -INF , P1 ;  /* 0xff80000016117808 */ /* 0x000fe20000800000 */
[--C-:B------:R-:W-:Y:S01]  /*32c0*/  FFMA.FTZ R5, R5, c[0x0][0x29c], -R2.reuse ;  /* 0x0000a70005057a23 */ /* 0x100fe20000010802 */
[----:B------:R-:W-:Y:S02]  /*32d0*/  ISETP.GT.AND P1, PT, R40, 0x61, PT ;  /* 0x000000612800780c */ /* 0x000fe40003f24270 */
[C---:B------:R-:W-:Y:S01]  /*32e0*/  IMNMX R40, R36.reuse, R42, PT ;  /* 0x0000002a24287217 */ /* 0x040fe20003800200 */
[--C-:B------:R-:W-:Y:S01]  /*32f0*/  FFMA.FTZ R20, R17, c[0x0][0x29c], -R49.reuse ;  /* 0x0000a70011147a23 */ /* 0x100fe20000010831 */
[----:B------:R-:W-:Y:S02]  /*3300*/  IMNMX R41, R36, R43, PT ;  /* 0x0000002b24297217 */ /* 0x000fe40003800200 */
[-C--:B-1----:R-:W-:Y:S03]  /*3310*/  HMMA.16816.F32 R36, R160, R164.reuse, RZ ;  /* 0x000000a4a024723c */ /* 0x082fe600000018ff */
[----:B------:R-:W-:Y:S02]  /*3320*/  FSEL R19, R34, -INF , P2 ;  /* 0xff80000022137808 */ /* 0x000fe40001000000 */
[C---:B------:R-:W-:Y:S02]  /*3330*/  ISETP.GT.AND P2, PT, R40.reuse, RZ, PT ;  /* 0x000000ff2800720c */ /* 0x040fe40003f44270 */
[----:B------:R-:W-:Y:S02]  /*3340*/  FSEL R35, R35, -INF , P1 ;  /* 0xff80000023237808 */ /* 0x000fe40000800000 */
[----:B------:R-:W-:Y:S03]  /*3350*/  ISETP.GT.AND P1, PT, R40, 0x1, PT ;  /* 0x000000012800780c */ /* 0x000fe60003f24270 */
[----:B------:R-:W-:Y:S02]  /*3360*/  FSEL R33, R33, -INF , P5 ;  /* 0xff80000021217808 */ /* 0x000fe40002800000 */
[----:B------:R-:W-:Y:S02]  /*3370*/  ISETP.GT.AND P5, PT, R41, RZ, PT ;  /* 0x000000ff2900720c */ /* 0x000fe40003fa4270 */
[----:B------:R-:W-:Y:S02]  /*3380*/  FSEL R55, R10, -INF , P2 ;  /* 0xff8000000a377808 */ /* 0x000fe40001000000 */
[----:B------:R-:W-:Y:S01]  /*3390*/  FSEL R53, R11, -INF , P1 ;  /* 0xff8000000b357808 */ /* 0x000fe20000800000 */
[----:B------:R-:W-:Y:S01]  /*33a0*/  FFMA.FTZ R11, R56, c[0x0][0x29c], -R2 ;  /* 0x0000a700380b7a23 */ /* 0x000fe20000010802 */
[----:B------:R-:W-:Y:S01]  /*33b0*/  ISETP.GT.AND P2, PT, R41, 0x20, PT ;  /* 0x000000202900780c */ /* 0x000fe20003f44270 */
[--C-:B------:R-:W-:Y:S01]  /*33c0*/  FFMA.FTZ R18, R55, c[0x0][0x29c], -R50.reuse ;  /* 0x0000a70037127a23 */ /* 0x100fe20000010832 */
[----:B------:R-:W-:Y:S01]  /*33d0*/  ISETP.GT.AND P1, PT, R40, 0x21, PT ;  /* 0x000000212800780c */ /* 0x000fe20003f24270 */
[----:B------:R-:W-:Y:S01]  /*33e0*/  FFMA.FTZ R17, R53, c[0x0][0x29c], -R50 ;  /* 0x0000a70035117a23 */ /* 0x000fe20000010832 */
[----:B------:R-:W-:Y:S02]  /*33f0*/  FSEL R22, R23, -INF , P4 ;  /* 0xff80000017167808 */ /* 0x000fe40002000000 */
[----:B------:R-:W-:Y:S01]  /*3400*/  ISETP.GT.AND P4, PT, R41, 0x1, PT ;  /* 0x000000012900780c */ /* 0x000fe20003f84270 */
[----:B------:R-:W-:Y:S01]  /*3410*/  MUFU.EX2 R18, R18 ;  /* 0x0000001200127308 */ /* 0x000fe20000000800 */
[----:B------:R-:W-:Y:S01]  /*3420*/  FSEL R45, R8, -INF , P5 ;  /* 0xff800000082d7808 */ /* 0x000fe20002800000 */
[--C-:B------:R-:W-:Y:S01]  /*3430*/  FFMA.FTZ R16, R22, c[0x0][0x29c], -R49.reuse ;  /* 0x0000a70016107a23 */ /* 0x100fe20000010831 */
[----:B------:R-:W-:Y:S01]  /*3440*/  FSEL R21, R32, -INF , P6 ;  /* 0xff80000020157808 */ /* 0x000fe20003000000 */
[--C-:B------:R-:W-:Y:S01]  /*3450*/  FFMA.FTZ R32, R47, c[0x0][0x29c], -R49.reuse ;  /* 0x0000a7002f207a23 */ /* 0x100fe20000010831 */
[----:B------:R-:W-:Y:S01]  /*3460*/  FSEL R58, R9, -INF , P4 ;  /* 0xff800000093a7808 */ /* 0x000fe20002000000 */
[----:B------:R-:W-:Y:S01]  /*3470*/  FFMA.FTZ R8, R35, c[0x0][0x29c], -R49 ;  /* 0x0000a70023087a23 */ /* 0x000fe20000010831 */
[C---:B------:R-:W-:Y:S02]  /*3480*/  ISETP.GT.AND P6, PT, R41.reuse, 0x21, PT ;  /* 0x000000212900780c */ /* 0x040fe40003fc4270 */
[----:B------:R-:W-:Y:S01]  /*3490*/  ISETP.GT.AND P5, PT, R40, 0x20, PT ;  /* 0x000000202800780c */ /* 0x000fe20003fa4270 */
[----:B------:R-:W-:Y:S01]  /*34a0*/  FFMA.FTZ R35, R58, c[0x0][0x29c], -R51 ;  /* 0x0000a7003a237a23 */ /* 0x000fe20000010833 */
[----:B------:R-:W-:Y:S01]  /*34b0*/  ISETP.GT.AND P4, PT, R41, 0x40, PT ;  /* 0x000000402900780c */ /* 0x000fe20003f84270 */
[----:B------:R-:W-:Y:S01]  /*34c0*/  MUFU.EX2 R8, R8 ;  /* 0x0000000800087308 */ /* 0x000fe20000000800 */
[----:B------:R-:W-:Y:S01]  /*34d0*/  FSEL R34, R12, -INF , P2 ;  /* 0xff8000000c227808 */ /* 0x000fe20001000000 */
[----:B------:R-:W-:Y:S01]  /*34e0*/  FFMA.FTZ R12, R19, c[0x0][0x29c], -R49 ;  /* 0x0000a700130c7a23 */ /* 0x000fe20000010831 */
[----:B------:R-:W-:Y:S01]  /*34f0*/  ISETP.GT.AND P2, PT, R41, 0x41, PT ;  /* 0x000000412900780c */ /* 0x000fe20003f44270 */
[----:B------:R-:W-:Y:S01]  /*3500*/  IMAD.MOV.U32 R49, RZ, RZ, R4 ;  /* 0x000000ffff317224 */ /* 0x000fe200078e0004 */
[----:B------:R-:W-:Y:S01]  /*3510*/  FSEL R57, R15, -INF , P1 ;  /* 0xff8000000f397808 */ /* 0x000fe20000800000 */
[--C-:B------:R-:W-:Y:S01]  /*3520*/  FFMA.FTZ R15, R52, c[0x0][0x29c], -R2.reuse ;  /* 0x0000a700340f7a23 */ /* 0x100fe20000010802 */
[----:B------:R-:W-:Y:S01]  /*3530*/  ISETP.GT.AND P1, PT, R40, 0x40, PT ;  /* 0x000000402800780c */ /* 0x000fe20003f24270 */
[--C-:B------:R-:W-:Y:S01]  /*3540*/  FFMA.FTZ R4, R45, c[0x0][0x29c], -R51.reuse ;  /* 0x0000a7002d047a23 */ /* 0x100fe20000010833 */
[----:B------:R-:W-:Y:S01]  /*3550*/  FSEL R10, R13, -INF , P6 ;  /* 0xff8000000d0a7808 */ /* 0x000fe20003000000 */
[--C-:B------:R-:W-:Y:S01]  /*3560*/  FFMA.FTZ R13, R3, c[0x0][0x29c], -R2.reuse ;  /* 0x0000a700030d7a23 */ /* 0x100fe20000010802 */
[----:B------:R-:W-:Y:S01]  /*3570*/  ISETP.GT.AND P6, PT, R41, 0x60, PT ;  /* 0x000000602900780c */ /* 0x000fe20003fc4270 */
[--C-:B------:R-:W-:Y:S01]  /*3580*/  FFMA.FTZ R3, R21, c[0x0][0x29c], -R2.reuse ;  /* 0x0000a70015037a23 */ /* 0x100fe20000010802 */
[----:B------:R-:W-:Y:S01]  /*3590*/  FSEL R59, R14, -INF , P5 ;  /* 0xff8000000e3b7808 */ /* 0x000fe20002800000 */
[--C-:B------:R-:W-:Y:S01]  /*35a0*/  FFMA.FTZ R34, R34, c[0x0][0x29c], -R51.reuse ;  /* 0x0000a70022227a23 */ /* 0x100fe20000010833 */
[----:B------:R-:W-:Y:S01]  /*35b0*/  ISETP.GT.AND P5, PT, R41, 0x61, PT ;  /* 0x000000612900780c */ /* 0x000fe20003fa4270 */
[----:B------:R-:W-:Y:S01]  /*35c0*/  FFMA.FTZ R2, R33, c[0x0][0x29c], -R2 ;  /* 0x0000a70021027a23 */ /* 0x000fe20000010802 */
[----:B------:R-:W-:Y:S01]  /*35d0*/  FSEL R23, R24, -INF , P4 ;  /* 0xff80000018177808 */ /* 0x000fe20002000000 */
[--C-:B------:R-:W-:Y:S01]  /*35e0*/  FFMA.FTZ R33, R10, c[0x0][0x29c], -R51.reuse ;  /* 0x0000a7000a217a23 */ /* 0x100fe20000010833 */
[C---:B------:R-:W-:Y:S01]  /*35f0*/  ISETP.GT.AND P4, PT, R40.reuse, 0x41, PT ;  /* 0x000000412800780c */ /* 0x040fe20003f84270 */
[----:B------:R-:W-:Y:S01]  /*3600*/  MUFU.EX2 R3, R3 ;  /* 0x0000000300037308 */ /* 0x000fe20000000800 */
[----:B------:R-:W-:Y:S01]  /*3610*/  FSEL R14, R25, -INF , P2 ;  /* 0xff800000190e7808 */ /* 0x000fe20001000000 */
[--C-:B------:R-:W-:Y:S01]  /*3620*/  FFMA.FTZ R23, R23, c[0x0][0x29c], -R51.reuse ;  /* 0x0000a70017177a23 */ /* 0x100fe20000010833 */
[----:B------:R-:W-:Y:S02]  /*3630*/  ISETP.GT.AND P2, PT, R40, 0x60, PT ;  /* 0x000000602800780c */ /* 0x000fe40003f44270 */
[----:B------:R-:W-:Y:S01]  /*3640*/  FSEL R48, R26, -INF , P1 ;  /* 0xff8000001a307808 */ /* 0x000fe20000800000 */
[----:B------:R-:W-:Y:S01]  /*3650*/  FFMA.FTZ R22, R14, c[0x0][0x29c], -R51 ;  /* 0x0000a7000e167a23 */ /* 0x000fe20000010833 */
[----:B------:R-:W-:Y:S01]  /*3660*/  ISETP.GT.AND P1, PT, R40, 0x61, PT ;  /* 0x000000612800780c */ /* 0x000fe20003f24270 */
[--C-:B------:R-:W-:Y:S01]  /*3670*/  FFMA.FTZ R14, R57, c[0x0][0x29c], -R50.reuse ;  /* 0x0000a700390e7a23 */ /* 0x100fe20000010832 */
[C---:B----4-:R-:W-:Y:S01]  /*3680*/  HMMA.16816.F32 R40, R168.reuse, R164, RZ ;  /* 0x000000a4a828723c */ /* 0x050fe200000018ff */
[----:B------:R-:W-:Y:S01]  /*3690*/  MUFU.EX2 R2, R2 ;  /* 0x0000000200027308 */ /* 0x000fe20000000800 */
[----:B------:R-:W-:Y:S01]  /*36a0*/  FSEL R52, R27, -INF , P4 ;  /* 0xff8000001b347808 */ /* 0x000fe20002000000 */
[----:B------:R-:W-:Y:S01]  /*36b0*/  IMAD.MOV.U32 R57, RZ, RZ, R11 ;  /* 0x000000ffff397224 */ /* 0x000fe200078e000b */
[----:B------:R-:W-:Y:S02]  /*36c0*/  FSEL R21, R28, -INF , P6 ;  /* 0xff8000001c157808 */ /* 0x000fe40003000000 */
[----:B------:R-:W-:Y:S01]  /*36d0*/  FSEL R9, R29, -INF , P5 ;  /* 0xff8000001d097808 */ /* 0x000fe20002800000 */
[--C-:B------:R-:W-:Y:S01]  /*36e0*/  FFMA.FTZ R11, R52, c[0x0][0x29c], -R50.reuse ;  /* 0x0000a700340b7a23 */ /* 0x100fe20000010832 */
[-C--:B------:R-:W-:Y:S01]  /*36f0*/  HMMA.16816.F32 R24, R168, R166.reuse, RZ ;  /* 0x000000a6a818723c */ /* 0x080fe200000018ff */
[----:B------:R-:W-:Y:S02]  /*3700*/  FSEL R56, R30, -INF , P2 ;  /* 0xff8000001e387808 */ /* 0x000fe40001000000 */
[----:B------:R-:W-:Y:S01]  /*3710*/  MUFU.EX2 R4, R4 ;  /* 0x0000000400047308 */ /* 0x000fe20000000800 */
[----:B------:R-:W-:Y:S01]  /*3720*/  FSEL R54, R31, -INF , P1 ;  /* 0xff8000001f367808 */ /* 0x000fe20000800000 */
[----:B------:R-:W-:Y:S01]  /*3730*/  FFMA.FTZ R21, R21, c[0x0][0x29c], -R51 ;  /* 0x0000a70015157a23 */ /* 0x000fe20000010833 */
[----:B------:R-:W-:Y:S01]  /*3740*/  MOV R58, R15 ;  /* 0x0000000f003a7202 */ /* 0x000fe20000000f00 */
[--C-:B------:R-:W-:Y:S01]  /*3750*/  FFMA.FTZ R15, R59, c[0x0][0x29c], -R50.reuse ;  /* 0x0000a7003b0f7a23 */ /* 0x100fe20000010832 */
[C---:B------:R-:W-:Y:S04]  /*3760*/  HMMA.16816.F32 R28, R160.reuse, R166, RZ ;  /* 0x000000a6a01c723c */ /* 0x040fe800000018ff */
[----:B------:R-:W-:Y:S01]  /*3770*/  IMAD.MOV.U32 R59, RZ, RZ, R13 ;  /* 0x000000ffff3b7224 */ /* 0x000fe200078e000d */
[----:B------:R-:W-:Y:S01]  /*3780*/  MUFU.EX2 R35, R35 ;  /* 0x0000002300237308 */ /* 0x000fe20000000800 */
[--C-:B------:R-:W-:Y:S02]  /*3790*/  FFMA.FTZ R13, R48, c[0x0][0x29c], -R50.reuse ;  /* 0x0000a700300d7a23 */ /* 0x100fe40000010832 */
[-C--:B------:R-:W-:Y:S01]  /*37a0*/  HMMA.16816.F32 R44, R160, R172.reuse, RZ ;  /* 0x000000aca02c723c */ /* 0x080fe200000018ff */
[--C-:B------:R-:W-:Y:S03]  /*37b0*/  FFMA.FTZ R10, R56, c[0x0][0x29c], -R50.reuse ;  /* 0x0000a700380a7a23 */ /* 0x100fe60000010832 */
[----:B------:R-:W-:Y:S01]  /*37c0*/  MOV R56, R49 ;  /* 0x0000003100387202 */ /* 0x000fe20000000f00 */
[----:B------:R-:W-:Y:S02]  /*37d0*/  FFMA.FTZ R19, R9, c[0x0][0x29c], -R51 ;  /* 0x0000a70009137a23 */ /* 0x000fe40000010833 */
[----:B------:R-:W-:Y:S01]  /*37e0*/  FFMA.FTZ R9, R54, c[0x0][0x29c], -R50 ;  /* 0x0000a70036097a23 */ /* 0x000fe20000010832 */
[----:B------:R-:W-:Y:S01]  /*37f0*/  MUFU.EX2 R22, R22 ;  /* 0x0000001600167308 */ /* 0x000fe20000000800 */
[C---:B------:R-:W-:Y:S08]  /*3800*/  HMMA.16816.F32 R48, R168.reuse, R172, RZ ;  /* 0x000000aca830723c */ /* 0x040ff000000018ff */
[-C--:B------:R-:W-:Y:S01]  /*3810*/  HMMA.16816.F32 R52, R168, R174.reuse, RZ ;  /* 0x000000aea834723c */ /* 0x080fe200000018ff */
[----:B------:R-:W-:Y:S06]  /*3820*/  MUFU.EX2 R19, R19 ;  /* 0x0000001300137308 */ /* 0x000fec0000000800 */
[----:B------:R-:W-:Y:S01]  /*3830*/  IMAD.MOV.U32 R171, RZ, RZ, R56 ;  /* 0x000000ffffab7224 */ /* 0x000fe200078e0038 */
[----:B------:R-:W-:Y:S01]  /*3840*/  MOV R169, R59 ;  /* 0x0000003b00a97202 */ /* 0x000fe20000000f00 */
[----:B------:R-:W-:Y:S02]  /*3850*/  IMAD.MOV.U32 R170, RZ, RZ, R57 ;  /* 0x000000ffffaa7224 */ /* 0x000fe400078e0039 */
[----:B------:R-:W-:Y:S01]  /*3860*/  MUFU.EX2 R17, R17 ;  /* 0x0000001100117308 */ /* 0x000fe20000000800 */
[----:B------:R-:W-:Y:S02]  /*3870*/  IMAD.MOV.U32 R168, RZ, RZ, R58 ;  /* 0x000000ffffa87224 */ /* 0x000fe400078e003a */
[----:B------:R-:W-:Y:S07]  /*3880*/  HMMA.16816.F32 R56, R160, R174, RZ ;  /* 0x000000aea038723c */ /* 0x000fee00000018ff */
[----:B------:R-:W-:Y:S01]  /*3890*/  MOV R163, R108 ;  /* 0x0000006c00a37202 */ /* 0x000fe20000000f00 */
[-C--:B------:R-:W-:Y:S01]  /*38a0*/  HMMA.16816.F32 R36, R156, R176.reuse, R36 ;  /* 0x000000b09c24723c */ /* 0x080fe20000001824 */
[----:B------:R-:W1:Y:S04]  /*38b0*/  MUFU.EX2 R169, R169 ;  /* 0x000000a900a97308 */ /* 0x000e680000000800 */
[----:B------:R-:W-:Y:S02]  /*38c0*/  IMAD.MOV.U32 R162, RZ, RZ, R109 ;  /* 0x000000ffffa27224 */ /* 0x000fe400078e006d */
[----:B------:R2:W5:Y:S01]  /*38d0*/  LDL.LU R109, [R1+0x20] ;  /* 0x00002000016d7983 */ /* 0x0005620000300800 */
[C---:B------:R-:W-:Y:S03]  /*38e0*/  HMMA.16816.F32 R40, R180.reuse, R176, R40 ;  /* 0x000000b0b428723c */ /* 0x040fe60000001828 */
[----:B------:R2:W5:Y:S01]  /*38f0*/  LDL.LU R108, [R1+0x1c] ;  /* 0x00001c00016c7983 */ /* 0x0005620000300800 */
[----:B------:R-:W3:Y:S04]  /*3900*/  MUFU.EX2 R168, R168 ;  /* 0x000000a800a87308 */ /* 0x000ee80000000800 */
[-C--:B------:R-:W-:Y:S06]  /*3910*/  HMMA.16816.F32 R24, R180, R178.reuse, R24 ;  /* 0x000000b2b418723c */ /* 0x080fec0000001818 */
[----:B------:R-:W4:Y:S02]  /*3920*/  MUFU.EX2 R170, R170 ;  /* 0x000000aa00aa7308 */ /* 0x000f240000000800 */
[C---:B------:R-:W-:Y:S08]  /*3930*/  HMMA.16816.F32 R28, R156.reuse, R178, R28 ;  /* 0x000000b29c1c723c */ /* 0x040ff0000000181c */
[-C--:B------:R-:W-:Y:S01]  /*3940*/  HMMA.16816.F32 R44, R156, R184.reuse, R44 ;  /* 0x000000b89c2c723c */ /* 0x080fe2000000182c */
[----:B------:R-:W-:Y:S07]  /*3950*/  MUFU.EX2 R21, R21 ;  /* 0x0000001500157308 */ /* 0x000fee0000000800 */
[C---:B------:R-:W-:Y:S08]  /*3960*/  HMMA.16816.F32 R48, R180.reuse, R184, R48 ;  /* 0x000000b8b430723c */ /* 0x040ff00000001830 */
[-C--:B------:R-:W-:Y:S01]  /*3970*/  HMMA.16816.F32 R52, R180, R186.reuse, R52 ;  /* 0x000000bab434723c */ /* 0x080fe20000001834 */
[----:B------:R-:W1:Y:S06]  /*3980*/  MUFU.EX2 R181, R7 ;  /* 0x0000000700b57308 */ /* 0x000e6c0000000800 */
[----:B------:R-:W-:Y:S01]  /*3990*/  IMAD.MOV.U32 R182, RZ, RZ, R162 ;  /* 0x000000ffffb67224 */ /* 0x000fe200078e00a2 */
[----:B------:R-:W-:Y:S01]  /*39a0*/  HMMA.16816.F32 R56, R156, R186, R56 ;  /* 0x000000ba9c38723c */ /* 0x000fe20000001838 */
[----:B------:R-:W1:Y:S02]  /*39b0*/  LDSM.16.M88.4 R156, [R0+0xd080] ;  /* 0x00d08000009c783b */ /* 0x000e640000000200 */
[----:B------:R-:W-:Y:S01]  /*39c0*/  MUFU.EX2 R180, R6 ;  /* 0x0000000600b47308 */ /* 0x000fe20000000800 */
[----:B------:R-:W-:Y:S05]  /*39d0*/  IMAD.MOV.U32 R183, RZ, RZ, R163 ;  /* 0x000000ffffb77224 */ /* 0x000fea00078e00a3 */
[----:B------:R-:W2:Y:S04]  /*39e0*/  LDSM.16.M88.4 R160, [R0+0xd880] ;  /* 0x00d8800000a0783b */ /* 0x000ea80000000200 */
[----:B------:R-:W-:Y:S10]  /*39f0*/  MUFU.EX2 R182, R182 ;  /* 0x000000b600b67308 */ /* 0x000ff40000000800 */
[----:B------:R-:W-:Y:S10]  /*3a00*/  MUFU.EX2 R7, R16 ;  /* 0x0000001000077308 */ /* 0x000ff40000000800 */
[----:B------:R-:W-:Y:S01]  /*3a10*/  MUFU.EX2 R6, R12 ;  /* 0x0000000c00067308 */ /* 0x000fe20000000800 */
[-C--:B-1----:R-:W-:Y:S08]  /*3a20*/  HMMA.16816.F32 R36, R156, R188.reuse, R36 ;  /* 0x000000bc9c24723c */ /* 0x082ff00000001824 */
[C---:B--2---:R-:W-:Y:S08]  /*3a30*/  HMMA.16816.F32 R40, R160.reuse, R188, R40 ;  /* 0x000000bca028723c */ /* 0x044ff00000001828 */
        /* <DEDUP_REMOVED lines=34> */
[-C--:B------:R-:W-:Y:S07]  /*3c60*/  HMMA.16816.F32 R52, R160, R218.reuse, R52 ;  /* 0x000000daa034723c */ /* 0x080fee0000001834 */
[----:B------:R-:W-:Y:S01]  /*3c70*/  IMAD.MOV.U32 R163, RZ, RZ, R171 ;  /* 0x000000ffffa37224 */ /* 0x000fe200078e00ab */
[----:B------:R-:W-:Y:S01]  /*3c80*/  HMMA.16816.F32 R56, R156, R218, R56 ;  /* 0x000000da9c38723c */ /* 0x000fe20000001838 */
[----:B------:R-:W1:Y:S01]  /*3c90*/  LDS R171, [R247.X4+0xf280] ;  /* 0x00f28000f7ab7984 */ /* 0x000e620000004800 */
[----:B------:R2:W-:Y:S02]  /*3ca0*/  MUFU.EX2 R159, R23 ;  /* 0x00000017009f7308 */ /* 0x0005e40000000800 */
[----:B------:R-:W-:Y:S01]  /*3cb0*/  MOV R162, R183 ;  /* 0x000000b700a27202 */ /* 0x000fe20000000f00 */
[----:B------:R-:W3:Y:S07]  /*3cc0*/  LDS R156, [R247.X4+0xf2a0] ;  /* 0x00f2a000f79c7984 */ /* 0x000eee0000004800 */
[----:B------:R1:W-:Y:S10]  /*3cd0*/  MUFU.EX2 R157, R34 ;  /* 0x00000022009d7308 */ /* 0x0003f40000000800 */
[----:B------:R-:W-:Y:S10]  /*3ce0*/  MUFU.EX2 R161, R162 ;  /* 0x000000a200a17308 */ /* 0x000ff40000000800 */
[----:B------:R-:W4:Y:S01]  /*3cf0*/  MUFU.EX2 R162, R163 ;  /* 0x000000a300a27308 */ /* 0x000f220000000800 */
[--C-:B-1----:R-:W-:Y:S09]  /*3d00*/  FADD.FTZ R37, R37, -R171.reuse ;  /* 0x800000ab25257221 */ /* 0x102ff20000010000 */
[----:B------:R-:W1:Y:S01]  /*3d10*/  MUFU.EX2 R163, R32 ;  /* 0x0000002000a37308 */ /* 0x000e620000000800 */
[--C-:B--2---:R-:W-:Y:S02]  /*3d20*/  FADD.FTZ R23, R36, -R171.reuse ;  /* 0x800000ab24177221 */ /* 0x104fe40000010000 */
[C---:B------:R-:W-:Y:S02]  /*3d30*/  FMUL.FTZ R34, R169.reuse, R37 ;  /* 0x00000025a9227220 */ /* 0x040fe40000410000 */
[----:B---3--:R-:W-:Y:S01]  /*3d40*/  FMUL.FTZ R23, R168, R23 ;  /* 0x00000017a8177220 */ /* 0x008fe20000410000 */
[----:B------:R-:W-:Y:S01]  /*3d50*/  F2FP.PACK_AB R168, R169, R168 ;  /* 0x000000a8a9a8723e */ /* 0x000fe200000000ff */
[--C-:B------:R-:W-:Y:S01]  /*3d60*/  FADD.FTZ R30, R30, -R156.reuse ;  /* 0x8000009c1e1e7221 */ /* 0x100fe20000010000 */
[----:B------:R-:W2:Y:S01]  /*3d70*/  LDS R169, [R247.X4+0xf300] ;  /* 0x00f30000f7a97984 */ /* 0x000ea20000004800 */
[--C-:B------:R-:W-:Y:S01]  /*3d80*/  FADD.FTZ R56, R56, -R171.reuse ;  /* 0x800000ab38387221 */ /* 0x100fe20000010000 */
[----:B------:R-:W3:Y:S01]  /*3d90*/  MUFU.EX2 R183, R5 ;  /* 0x0000000500b77308 */ /* 0x000ee20000000800 */
[--C-:B------:R-:W-:Y:S02]  /*3da0*/  FADD.FTZ R57, R57, -R171.reuse ;  /* 0x800000ab39397221 */ /* 0x100fe40000010000 */
[--C-:B------:R-:W-:Y:S02]  /*3db0*/  FADD.FTZ R28, R28, -R171.reuse ;  /* 0x800000ab1c1c7221 */ /* 0x100fe40000010000 */
[--C-:B------:R-:W-:Y:S02]  /*3dc0*/  FADD.FTZ R29, R29, -R171.reuse ;  /* 0x800000ab1d1d7221 */ /* 0x100fe40000010000 */
[----:B------:R-:W-:Y:S01]  /*3dd0*/  FMUL.FTZ R56, R3, R56 ;  /* 0x0000003803387220 */ /* 0x000fe20000410000 */
[C---:B------:R-:W-:Y:S01]  /*3de0*/  F2FP.PACK_AB R3, R2.reuse, R3 ;  /* 0x000000030203723e */ /* 0x040fe200000000ff */
[----:B------:R-:W-:Y:S01]  /*3df0*/  FMUL.FTZ R57, R2, R57 ;  /* 0x0000003902397220 */ /* 0x000fe20000410000 */
[----:B------:R-:W2:Y:S01]  /*3e00*/  MUFU.EX2 R5, R20 ;  /* 0x0000001400057308 */ /* 0x000ea20000000800 */
[--C-:B------:R-:W-:Y:S02]  /*3e10*/  FADD.FTZ R2, R31, -R156.reuse ;  /* 0x8000009c1f027221 */ /* 0x100fe40000010000 */
[--C-:B------:R-:W-:Y:S01]  /*3e20*/  FADD.FTZ R44, R44, -R171.reuse ;  /* 0x800000ab2c2c7221 */ /* 0x100fe20000010000 */
[----:B------:R-:W-:Y:S01]  /*3e30*/  F2FP.PACK_AB R57, R57, R56 ;  /* 0x000000383939723e */ /* 0x000fe200000000ff */
[----:B------:R-:W-:Y:S02]  /*3e40*/  FADD.FTZ R45, R45, -R171 ;  /* 0x800000ab2d2d7221 */ /* 0x000fe40000010000 */
[----:B----4-:R-:W-:Y:S02]  /*3e50*/  FMUL.FTZ R28, R170, R28 ;  /* 0x0000001caa1c7220 */ /* 0x010fe40000410000 */
[C---:B------:R-:W-:Y:S01]  /*3e60*/  FMUL.FTZ R29, R181.reuse, R29 ;  /* 0x0000001db51d7220 */ /* 0x040fe20000410000 */
[----:B------:R-:W4:Y:S01]  /*3e70*/  MUFU.EX2 R158, R33 ;  /* 0x00000021009e7308 */ /* 0x000f220000000800 */
[----:B------:R-:W-:Y:S01]  /*3e80*/  FMUL.FTZ R30, R162, R30 ;  /* 0x0000001ea21e7220 */ /* 0x000fe20000410000 */
[----:B------:R-:W-:Y:S01]  /*3e90*/  F2FP.PACK_AB R181, R181, R170 ;  /* 0x000000aab5b5723e */ /* 0x000fe200000000ff */
[----:B-1----:R-:W-:Y:S01]  /*3ea0*/  FMUL.FTZ R2, R163, R2 ;  /* 0x00000002a3027220 */ /* 0x002fe20000410000 */
[----:B------:R-:W-:Y:S01]  /*3eb0*/  F2FP.PACK_AB R29, R29, R28 ;  /* 0x0000001c1d1d723e */ /* 0x000fe200000000ff */
[----:B------:R-:W-:Y:S01]  /*3ec0*/  FMUL.FTZ R44, R180, R44 ;  /* 0x0000002cb42c7220 */ /* 0x000fe20000410000 */
[----:B------:R-:W-:Y:S01]  /*3ed0*/  F2FP.PACK_AB R170, R34, R23 ;  /* 0x0000001722aa723e */ /* 0x000fe200000000ff */
[----:B---3--:R-:W-:Y:S01]  /*3ee0*/  FMUL.FTZ R45, R183, R45 ;  /* 0x0000002db72d7220 */ /* 0x008fe20000410000 */
[----:B------:R-:W-:Y:S01]  /*3ef0*/  F2FP.PACK_AB R2, R2, R30 ;  /* 0x0000001e0202723e */ /* 0x000fe200000000ff */
[--C-:B------:R-:W-:Y:S01]  /*3f00*/  FADD.FTZ R171, R38, -R156.reuse ;  /* 0x8000009c26ab7221 */ /* 0x100fe20000010000 */
[----:B------:R-:W-:Y:S01]  /*3f10*/  MUFU.EX2 R28, R15 ;  /* 0x0000000f001c7308 */ /* 0x000fe20000000800 */
[--C-:B------:R-:W-:Y:S01]  /*3f20*/  FADD.FTZ R46, R46, -R156.reuse ;  /* 0x8000009c2e2e7221 */ /* 0x100fe20000010000 */
[----:B------:R-:W-:Y:S01]  /*3f30*/  F2FP.PACK_AB R45, R45, R44 ;  /* 0x0000002c2d2d723e */ /* 0x000fe200000000ff */
[--C-:B------:R-:W-:Y:S01]  /*3f40*/  FADD.FTZ R44, R39, -R156.reuse ;  /* 0x8000009c272c7221 */ /* 0x100fe20000010000 */
[----:B------:R-:W1:Y:S01]  /*3f50*/  LDS R30, [R247.X4+0xf320] ;  /* 0x00f32000f71e7984 */ /* 0x000e620000004800 */
[--C-:B------:R-:W-:Y:S01]  /*3f60*/  FADD.FTZ R47, R47, -R156.reuse ;  /* 0x8000009c2f2f7221 */ /* 0x100fe20000010000 */
[----:B------:R-:W-:Y:S01]  /*3f70*/  F2FP.PACK_AB R183, R183, R180 ;  /* 0x000000b4b7b7723e */ /* 0x000fe200000000ff */
[----:B------:R-:W-:Y:S01]  /*3f80*/  FMUL.FTZ R171, R182, R171 ;  /* 0x000000abb6ab7220 */ /* 0x000fe20000410000 */
[C---:B------:R-:W-:Y:S01]  /*3f90*/  F2FP.PACK_AB R182, R161.reuse, R182 ;  /* 0x000000b6a1b6723e */ /* 0x040fe200000000ff */
[----:B------:R-:W-:Y:S01]  /*3fa0*/  FMUL.FTZ R44, R161, R44 ;  /* 0x0000002ca12c7220 */ /* 0x000fe20000410000 */
[----:B------:R-:W3:Y:S01]  /*3fb0*/  MUFU.EX2 R31, R14 ;  /* 0x0000000e001f7308 */ /* 0x000ee20000000800 */
[----:B--2---:R-:W-:Y:S01]  /*3fc0*/  FMUL.FTZ R46, R5, R46 ;  /* 0x0000002e052e7220 */ /* 0x004fe20000410000 */
[----:B------:R-:W-:Y:S01]  /*3fd0*/  F2FP.PACK_AB R180, R163, R162 ;  /* 0x000000a2a3b4723e */ /* 0x000fe200000000ff */
[----:B------:R-:W-:Y:S01]  /*3fe0*/  FMUL.FTZ R47, R7, R47 ;  /* 0x0000002f072f7220 */ /* 0x000fe20000410000 */
[----:B------:R-:W-:Y:S01]  /*3ff0*/  STS [R238+0xf480], R168 ;  /* 0x00f480a8ee007388 */ /* 0x000fe20000000800 */
[--C-:B------:R-:W-:Y:S01]  /*4000*/  FADD.FTZ R25, R25, -R169.reuse ;  /* 0x800000a919197221 */ /* 0x100fe20000010000 */
[----:B------:R-:W-:Y:S01]  /*4010*/  F2FP.PACK_AB R171, R44, R171 ;  /* 0x000000ab2cab723e */ /* 0x000fe200000000ff */
[--C-:B------:R-:W-:Y:S01]  /*4020*/  FADD.FTZ R24, R24, -R169.reuse ;  /* 0x800000a918187221 */ /* 0x100fe20000010000 */
[----:B------:R-:W-:Y:S01]  /*4030*/  STS [R238+0xf880], R182 ;  /* 0x00f880b6ee007388 */ /* 0x000fe20000000800 */
[--C-:B------:R-:W-:Y:S01]  /*4040*/  FADD.FTZ R58, R58, -R156.reuse ;  /* 0x8000009c3a3a7221 */ /* 0x100fe20000010000 */
[----:B------:R-:W-:Y:S01]  /*4050*/  F2FP.PACK_AB R47, R47, R46 ;  /* 0x0000002e2f2f723e */ /* 0x000fe200000000ff */
[----:B------:R-:W-:Y:S01]  /*4060*/  FADD.FTZ R59, R59, -R156 ;  /* 0x8000009c3b3b7221 */ /* 0x000fe20000010000 */
[----:B------:R1:W-:Y:S01]  /*4070*/  STS [R236], R181 ;  /* 0x000000b5ec007388 */ /* 0x0003e20000000800 */
[----:B----4-:R-:W-:Y:S01]  /*4080*/  FMUL.FTZ R25, R158, R25 ;  /* 0x000000199e197220 */ /* 0x010fe20000410000 */
[----:B------:R-:W-:Y:S01]  /*4090*/  MUFU.EX2 R156, R13 ;  /* 0x0000000d009c7308 */ /* 0x000fe20000000800 */
[----:B------:R-:W-:Y:S01]  /*40a0*/  FMUL.FTZ R24, R157, R24 ;  /* 0x000000189d187220 */ /* 0x000fe20000410000 */
[----:B------:R-:W-:Y:S01]  /*40b0*/  STS [R236+0x400], R180 ;  /* 0x000400b4ec007388 */ /* 0x000fe20000000800 */
[--C-:B------:R-:W-:Y:S01]  /*40c0*/  FADD.FTZ R46, R41, -R169.reuse ;  /* 0x800000a9292e7221 */ /* 0x100fe20000010000 */
[----:B------:R-:W-:Y:S01]  /*40d0*/  F2FP.PACK_AB R41, R35, R4 ;  /* 0x000000042329723e */ /* 0x000fe200000000ff */
[----:B------:R-:W-:Y:S01]  /*40e0*/  FMUL.FTZ R58, R6, R58 ;  /* 0x0000003a063a7220 */ /* 0x000fe20000410000 */
[----:B------:R-:W-:Y:S01]  /*40f0*/  F2FP.PACK_AB R25, R25, R24 ;  /* 0x000000181919723e */ /* 0x000fe200000000ff */
[----:B------:R-:W-:Y:S01]  /*4100*/  FMUL.FTZ R59, R8, R59 ;  /* 0x0000003b083b7220 */ /* 0x000fe20000410000 */
[----:B------:R-:W-:Y:S01]  /*4110*/  F2FP.PACK_AB R157, R158, R157 ;  /* 0x0000009d9e9d723e */ /* 0x000fe200000000ff */
[--C-:B------:R-:W-:Y:S01]  /*4120*/  FADD.FTZ R48, R48, -R169.reuse ;  /* 0x800000a930307221 */ /* 0x100fe20000010000 */
[----:B------:R-:W2:Y:S01]  /*4130*/  MUFU.EX2 R44, R11 ;  /* 0x0000000b002c7308 */ /* 0x000ea20000000800 */
[--C-:B------:R-:W-:Y:S01]  /*4140*/  FADD.FTZ R49, R49, -R169.reuse ;  /* 0x800000a931317221 */ /* 0x100fe20000010000 */
[----:B------:R4:W-:Y:S01]  /*4150*/  STS [R238+0x10480], R41 ;  /* 0x01048029ee007388 */ /* 0x0009e20000000800 */
[----:B------:R-:W-:Y:S01]  /*4160*/  FMUL.FTZ R48, R159, R48 ;  /* 0x000000309f307220 */ /* 0x000fe20000410000 */
[----:B------:R-:W-:Y:S01]  /*4170*/  F2FP.PACK_AB R59, R59, R58 ;  /* 0x0000003a3b3b723e */ /* 0x000fe200000000ff */
[----:B------:R-:W-:Y:S01]  /*4180*/  FMUL.FTZ R49, R22, R49 ;  /* 0x0000003116317220 */ /* 0x000fe20000410000 */
[----:B------:R-:W-:Y:S01]  /*4190*/  F2FP.PACK_AB R5, R7, R5 ;  /* 0x000000050705723e */ /* 0x000fe200000000ff */
[--C-:B------:R-:W-:Y:S01]  /*41a0*/  FADD.FTZ R40, R40, -R169.reuse ;  /* 0x800000a928287221 */ /* 0x100fe20000010000 */
[----:B------:R-:W-:Y:S01]  /*41b0*/  F2FP.PACK_AB R7, R8, R6 ;  /* 0x000000060807723e */ /* 0x000fe200000000ff */
[--C-:B------:R-:W-:Y:S01]  /*41c0*/  FADD.FTZ R58, R53, -R169.reuse ;  /* 0x800000a9353a7221 */ /* 0x100fe20000010000 */
[----:B------:R-:W-:Y:S01]  /*41d0*/  MUFU.EX2 R56, R10 ;  /* 0x0000000a00387308 */ /* 0x000fe20000000800 */
[----:B------:R-:W-:Y:S01]  /*41e0*/  FMUL.FTZ R40, R4, R40 ;  /* 0x0000002804287220 */ /* 0x000fe20000410000 */
[----:B------:R-:W-:Y:S01]  /*41f0*/  F2FP.PACK_AB R159, R22, R159 ;  /* 0x0000009f169f723e */ /* 0x000fe200000000ff */
[----:B------:R-:W-:Y:S01]  /*4200*/  FMUL.FTZ R46, R35, R46 ;  /* 0x0000002e232e7220 */ /* 0x000fe20000410000 */
[C---:B------:R-:W-:Y:S01]  /*4210*/  F2FP.PACK_AB R53, R19.reuse, R21 ;  /* 0x000000151335723e */ /* 0x040fe200000000ff */
[----:B------:R-:W-:Y:S02]  /*4220*/  FADD.FTZ R52, R52, -R169 ;  /* 0x800000a934347221 */ /* 0x000fe40000010000 */
[----:B------:R-:W-:Y:S01]  /*4230*/  FMUL.FTZ R169, R19, R58 ;  /* 0x0000003a13a97220 */ /* 0x000fe20000410000 */
[----:B------:R-:W-:Y:S01]  /*4240*/  F2FP.PACK_AB R58, R49, R48 ;  /* 0x00000030313a723e */ /* 0x000fe200000000ff */
[--C-:B-1----:R-:W-:Y:S01]  /*4250*/  FADD.FTZ R181, R42, -R30.reuse ;  /* 0x8000001e2ab57221 */ /* 0x102fe20000010000 */
[----:B------:R-:W4:Y:S01]  /*4260*/  MUFU.EX2 R24, R9 ;  /* 0x0000000900187308 */ /* 0x000f220000000800 */
[----:B------:R-:W-:Y:S01]  /*4270*/  F2FP.PACK_AB R49, R17, R18 ;  /* 0x000000121131723e */ /* 0x000fe200000000ff */
[--C-:B------:R-:W-:Y:S01]  /*4280*/  FADD.FTZ R42, R43, -R30.reuse ;  /* 0x8000001e2b2a7221 */ /* 0x100fe20000010000 */
[----:B------:R-:W-:Y:S01]  /*4290*/  F2FP.PACK_AB R40, R46, R40 ;  /* 0x000000282e28723e */ /* 0x000fe200000000ff */
[--C-:B------:R-:W-:Y:S01]  /*42a0*/  FADD.FTZ R43, R26, -R30.reuse ;  /* 0x8000001e1a2b7221 */ /* 0x100fe20000010000 */
[----:B---3--:R-:W-:Y:S01]  /*42b0*/  F2FP.PACK_AB R46, R31, R28 ;  /* 0x0000001c1f2e723e */ /* 0x008fe200000000ff */
[----:B------:R-:W-:Y:S01]  /*42c0*/  STS [R238+0x10880], R49 ;  /* 0x01088031ee007388 */ /* 0x000fe20000000800 */
[----:B--2---:R-:W-:Y:S01]  /*42d0*/  F2FP.PACK_AB R48, R44, R156 ;  /* 0x0000009c2c30723e */ /* 0x004fe200000000ff */
[----:B------:R-:W-:Y:S02]  /*42e0*/  FMUL.FTZ R42, R17, R42 ;  /* 0x0000002a112a7220 */ /* 0x000fe40000410000 */
[----:B------:R-:W-:Y:S01]  /*42f0*/  STS [R236+0x1000], R157 ;  /* 0x0010009dec007388 */ /* 0x000fe20000000800 */
[--C-:B------:R-:W-:Y:S02]  /*4300*/  FADD.FTZ R26, R27, -R30.reuse ;  /* 0x8000001e1b1a7221 */ /* 0x100fe40000010000 */
[----:B------:R-:W-:Y:S01]  /*4310*/  FMUL.FTZ R181, R18, R181 ;  /* 0x000000b512b57220 */ /* 0x000fe20000410000 */
[----:B------:R-:W-:Y:S01]  /*4320*/  STS [R236+0x1400], R46 ;  /* 0x0014002eec007388 */ /* 0x000fe20000000800 */
[----:B------:R-:W-:Y:S02]  /*4330*/  FMUL.FTZ R43, R28, R43 ;  /* 0x0000002b1c2b7220 */ /* 0x000fe40000410000 */
[----:B------:R-:W-:Y:S01]  /*4340*/  FMUL.FTZ R26, R31, R26 ;  /* 0x0000001a1f1a7220 */ /* 0x000fe20000410000 */
[----:B------:R-:W-:Y:S01]  /*4350*/  STS [R238+0x11480], R183 ;  /* 0x011480b7ee007388 */ /* 0x000fe20000000800 */
[----:B------:R-:W-:Y:S01]  /*4360*/  F2FP.PACK_AB R181, R42, R181 ;  /* 0x000000b52ab5723e */ /* 0x000fe200000000ff */
[--C-:B------:R-:W-:Y:S02]  /*4370*/  FADD.FTZ R51, R51, -R30.reuse ;  /* 0x8000001e33337221 */ /* 0x100fe40000010000 */
[----:B------:R-:W-:Y:S01]  /*4380*/  STS [R238+0x11880], R5 ;  /* 0x01188005ee007388 */ /* 0x000fe20000000800 */
[----:B------:R-:W-:Y:S01]  /*4390*/  F2FP.PACK_AB R43, R26, R43 ;  /* 0x0000002b1a2b723e */ /* 0x000fe200000000ff */
[--C-:B------:R-:W-:Y:S01]  /*43a0*/  FADD.FTZ R27, R54, -R30.reuse ;  /* 0x8000001e361b7221 */ /* 0x100fe20000010000 */
[----:B----4-:R-:W-:Y:S01]  /*43b0*/  F2FP.PACK_AB R41, R24, R56 ;  /* 0x000000381829723e */ /* 0x010fe200000000ff */
[----:B------:R1:W-:Y:S01]  /*43c0*/  STS [R236+0x2000], R3 ;  /* 0x00200003ec007388 */ /* 0x0003e20000000800 */
[--C-:B------:R-:W-:Y:S02]  /*43d0*/  FADD.FTZ R55, R55, -R30.reuse ;  /* 0x8000001e37377221 */ /* 0x100fe40000010000 */
[----:B------:R-:W-:Y:S01]  /*43e0*/  FMUL.FTZ R44, R44, R51 ;  /* 0x000000332c2c7220 */ /* 0x000fe20000410000 */
[----:B------:R-:W-:Y:S01]  /*43f0*/  STS [R236+0x2400], R7 ;  /* 0x00240007ec007388 */ /* 0x000fe20000000800 */
[----:B------:R-:W-:Y:S02]  /*4400*/  FMUL.FTZ R52, R21, R52 ;  /* 0x0000003415347220 */ /* 0x000fe40000410000 */
[----:B------:R-:W-:Y:S01]  /*4410*/  FMUL.FTZ R27, R56, R27 ;  /* 0x0000001b381b7220 */ /* 0x000fe20000410000 */
[----:B------:R-:W-:Y:S01]  /*4420*/  STS [R238+0x12480], R159 ;  /* 0x0124809fee007388 */ /* 0x000fe20000000800 */
[----:B------:R-:W-:Y:S01]  /*4430*/  FMUL.FTZ R24, R24, R55 ;  /* 0x0000003718187220 */ /* 0x000fe20000410000 */
[----:B------:R-:W-:Y:S02]  /*4440*/  F2FP.PACK_AB R169, R169, R52 ;  /* 0x00000034a9a9723e */ /* 0x000fe400000000ff */
[----:B------:R-:W-:Y:S04]  /*4450*/  STS [R238+0x12880], R48 ;  /* 0x01288030ee007388 */ /* 0x000fe80000000800 */
[----:B------:R-:W-:Y:S04]  /*4460*/  STS [R236+0x3000], R53 ;  /* 0x00300035ec007388 */ /* 0x000fe80000000800 */
[----:B------:R-:W-:Y:S04]  /*4470*/  STS [R236+0x3400], R41 ;  /* 0x00340029ec007388 */ /* 0x000fe80000000800 */
[----:B------:R-:W-:Y:S01]  /*4480*/  BAR.SYNC.DEFER_BLOCKING 0x0 ;  /* 0x0000000000007b1d */ /* 0x000fe20000010000 */
[----:B-1----:R-:W-:Y:S04]  /*4490*/  FADD.FTZ R3, R50, -R30 ;  /* 0x8000001e32037221 */ /* 0x002fe80000010000 */
[----:B------:R-:W-:Y:S05]  /*44a0*/  FMUL.FTZ R3, R156, R3 ;  /* 0x000000039c037220 */ /* 0x000fea0000410000 */
[----:B------:R-:W-:Y:S01]  /*44b0*/  F2FP.PACK_AB R3, R44, R3 ;  /* 0x000000032c03723e */ /* 0x000fe200000000ff */
[----:B------:R-:W-:Y:S04]  /*44c0*/  STS [R238+0x13480], R170 ;  /* 0x013480aaee007388 */ /* 0x000fe80000000800 */
[----:B------:R1:W-:Y:S04]  /*44d0*/  STS [R238+0x13880], R171 ;  /* 0x013880abee007388 */ /* 0x0003e80000000800 */
[----:B------:R2:W-:Y:S04]  /*44e0*/  STS [R236+0x4400], R2 ;  /* 0x00440002ec007388 */ /* 0x0005e80000000800 */
[----:B------:R-:W-:Y:S04]  /*44f0*/  STS [R236+0x4000], R29 ;  /* 0x0040001dec007388 */ /* 0x000fe80000000800 */
[----:B------:R-:W-:Y:S04]  /*4500*/  STS [R238+0x14480], R40 ;  /* 0x01448028ee007388 */ /* 0x000fe80000000800 */
[----:B------:R-:W-:Y:S04]  /*4510*/  STS [R238+0x14880], R181 ;  /* 0x014880b5ee007388 */ /* 0x000fe80000000800 */
[----:B------:R-:W-:Y:S04]  /*4520*/  STS [R236+0x5000], R25 ;  /* 0x00500019ec007388 */ /* 0x000fe80000000800 */
[----:B------:R-:W-:Y:S01]  /*4530*/  STS [R236+0x5400], R43 ;  /* 0x0054002bec007388 */ /* 0x000fe20000000800 */
[----:B-1----:R-:W-:Y:S03]  /*4540*/  F2FP.PACK_AB R171, R24, R27 ;  /* 0x0000001b18ab723e */ /* 0x002fe600000000ff */
[----:B------:R-:W-:Y:S01]  /*4550*/  STS [R238+0x15480], R45 ;  /* 0x0154802dee007388 */ /* 0x000fe20000000800 */
[----:B--2---:R-:W-:Y:S03]  /*4560*/  SHF.L.U32 R2, R232, 0x1, RZ ;  /* 0x00000001e8027819 */ /* 0x004fe600000006ff */
        /* <DEDUP_REMOVED lines=59> */
[C---:B------:R-:W-:Y:S08]  /*4920*/  HMMA.16816.F32 R88, R40.reuse, R50, R88 ;  /* 0x000000322858723c */ /* 0x040ff00000001858 */
[-C--:B--2---:R-:W-:Y:S08]  /*4930*/  HMMA.16816.F32 R92, R40, R56.reuse, R92 ;  /* 0x00000038285c723c */ /* 0x084ff0000000185c */
[C---:B------:R-:W-:Y:S08]  /*4940*/  HMMA.16816.F32 R96, R24.reuse, R56, R96 ;  /* 0x000000381860723c */ /* 0x040ff00000001860 */
[-C--:B------:R-:W-:Y:S08]  /*4950*/  HMMA.16816.F32 R100, R24, R58.reuse, R100 ;  /* 0x0000003a1864723c */ /* 0x080ff00000001864 */
[----:B------:R-:W-:Y:S08]  /*4960*/  HMMA.16816.F32 R104, R40, R58, R104 ;  /* 0x0000003a2868723c */ /* 0x000ff00000001868 */
[-C--:B------:R-:W-:Y:S08]  /*4970*/  HMMA.16816.F32 R60, R168, R180.reuse, R60 ;  /* 0x000000b4a83c723c */ /* 0x080ff0000000183c */
[C---:B------:R-:W-:Y:S08]  /*4980*/  HMMA.16816.F32 R64, R160.reuse, R180, R64 ;  /* 0x000000b4a040723c */ /* 0x040ff00000001840 */
[-C--:B------:R-:W-:Y:S01]  /*4990*/  HMMA.16816.F32 R68, R160, R182.reuse, R68 ;  /* 0x000000b6a044723c */ /* 0x080fe20000001844 */
[----:B------:R1:W2:Y:S06]  /*49a0*/  LDSM.16.MT88.2 R2, [R227] ;  /* 0x00000000e302783b */ /* 0x0002ac0000004100 */
[----:B------:R1:W4:Y:S01]  /*49b0*/  LDSM.16.MT88.2 R48, [R227+0x2000] ;  /* 0x00200000e330783b */ /* 0x0003220000004100 */
[C---:B------:R-:W-:Y:S05]  /*49c0*/  HMMA.16816.F32 R72, R168.reuse, R182, R72 ;  /* 0x000000b6a848723c */ /* 0x040fea0000001848 */
[----:B------:R1:W5:Y:S03]  /*49d0*/  LDL.64 R182, [R1] ;  /* 0x0000000001b67983 */ /* 0x0003660000100a00 */
[-C--:B------:R-:W-:Y:S03]  /*49e0*/  HMMA.16816.F32 R76, R168, R28.reuse, R76 ;  /* 0x0000001ca84c723c */ /* 0x080fe6000000184c */
[----:B------:R1:W1:Y:S05]  /*49f0*/  LDSM.16.MT88.2 R50, [R227+0x4000] ;  /* 0x00400000e332783b */ /* 0x00026a0000004100 */
[C---:B------:R-:W-:Y:S01]  /*4a00*/  HMMA.16816.F32 R80, R160.reuse, R28, R80 ;  /* 0x0000001ca050723c */ /* 0x040fe20000001850 */
[----:B------:R1:W1:Y:S06]  /*4a10*/  LDSM.16.MT88.2 R56, [R227+0x400] ;  /* 0x00040000e338783b */ /* 0x00026c0000004100 */
[----:B------:R1:W1:Y:S01]  /*4a20*/  LDSM.16.MT88.2 R58, [R227+0x2400] ;  /* 0x00240000e33a783b */ /* 0x0002620000004100 */
[-C--:B------:R-:W-:Y:S05]  /*4a30*/  HMMA.16816.F32 R84, R160, R30.reuse, R84 ;  /* 0x0000001ea054723c */ /* 0x080fea0000001854 */
[----:B------:R1:W1:Y:S03]  /*4a40*/  LDSM.16.MT88.2 R180, [R227+0x4400] ;  /* 0x00440000e3b4783b */ /* 0x0002660000004100 */
[C---:B------:R-:W-:Y:S03]  /*4a50*/  HMMA.16816.F32 R88, R168.reuse, R30, R88 ;  /* 0x0000001ea858723c */ /* 0x040fe60000001858 */
[----:B------:R1:W1:Y:S05]  /*4a60*/  LDSM.16.M88.4 R40, [R226] ;  /* 0x00000000e228783b */ /* 0x00026a0000000200 */
[-C--:B---3--:R-:W-:Y:S03]  /*4a70*/  HMMA.16816.F32 R92, R168, R44.reuse, R92 ;  /* 0x0000002ca85c723c */ /* 0x088fe6000000185c */
[----:B------:R3:W1:Y:S05]  /*4a80*/  LDSM.16.M88.4 R24, [R226+0x1000] ;  /* 0x00100000e218783b */ /* 0x00066a0000000200 */
[C---:B------:R-:W-:Y:S03]  /*4a90*/  HMMA.16816.F32 R96, R160.reuse, R44, R96 ;  /* 0x0000002ca060723c */ /* 0x040fe60000001860 */
[----:B------:R3:W1:Y:S05]  /*4aa0*/  LDSM.16.M88.4 R52, [R225] ;  /* 0x00000000e134783b */ /* 0x00066a0000000200 */
[-C--:B------:R-:W-:Y:S03]  /*4ab0*/  HMMA.16816.F32 R100, R160, R46.reuse, R100 ;  /* 0x0000002ea064723c */ /* 0x080fe60000001864 */
[----:B------:R3:W1:Y:S05]  /*4ac0*/  LDSM.16.M88.4 R156, [R225+0x1000] ;  /* 0x00100000e19c783b */ /* 0x00066a0000000200 */
[----:B------:R-:W-:Y:S01]  /*4ad0*/  HMMA.16816.F32 R104, R168, R46, R104 ;  /* 0x0000002ea868723c */ /* 0x000fe20000001868 */
[----:B------:R-:W-:-:S07]  /*4ae0*/  @P0 BRA `(.L_x_458) ;  /* 0x0000024000000947 */ /* 0x000fce0003800000 */
[C---:B--2-4-:R-:W-:Y:S01]  /*4af0*/  LOP3.LUT P5, RZ, R246.reuse, 0x1, RZ, 0xc0, !PT ;  /* 0x00000001f6ff7812 */ /* 0x054fe200078ac0ff */
[----:B------:R-:W2:Y:S01]  /*4b00*/  LDL.64 R32, [R1+0x10] ;  /* 0x0000100001207983 */ /* 0x000ea20000100a00 */
[C---:B------:R-:W-:Y:S01]  /*4b10*/  LOP3.LUT P4, RZ, R246.reuse, 0x2, RZ, 0xc0, !PT ;  /* 0x00000002f6ff7812 */ /* 0x040fe2000788c0ff */
[----:B------:R-:W-:Y:S01]  /*4b20*/  USHF.R.S32.HI UR21, URZ, 0x1f, UR16 ;  /* 0x0000001f3f157899 */ /* 0x000fe20008011410 */
[----:B------:R-:W-:Y:S01]  /*4b30*/  LOP3.LUT P2, RZ, R246, 0x4, RZ, 0xc0, !PT ;  /* 0x00000004f6ff7812 */ /* 0x000fe2000784c0ff */
[----:B------:R-:W4:Y:S01]  /*4b40*/  LDL.64 R36, [R1+0x8] ;  /* 0x0000080001247983 */ /* 0x000f220000100a00 */
[----:B------:R-:W-:Y:S02]  /*4b50*/  ULDC.64 UR6, c[0x0][0x208] ;  /* 0x0000820000067ab9 */ /* 0x000fe40000000a00 */
[----:B------:R-:W-:Y:S02]  /*4b60*/  UIMAD UR21, UR21, UR6, URZ ;  /* 0x00000006151572a4 */ /* 0x000fe4000f8e023f */
[----:B------:R-:W-:Y:S02]  /*4b70*/  UIMAD.WIDE.U32 UR22, UR16, UR6, URZ ;  /* 0x00000006101672a5 */ /* 0x000fe4000f8e003f */
[----:B------:R-:W-:Y:S02]  /*4b80*/  UIMAD UR21, UR16, UR7, UR21 ;  /* 0x00000007101572a4 */ /* 0x000fe4000f8e0215 */
[----:B------:R-:W-:Y:S02]  /*4b90*/  USHF.L.U32 UR6, UR16, 0x6, URZ ;  /* 0x0000000610067899 */ /* 0x000fe4000800063f */
[----:B------:R-:W-:Y:S01]  /*4ba0*/  UIADD3 UR21, UR23, UR21, URZ ;  /* 0x0000001517157290 */ /* 0x000fe2000fffe03f */
[----:B------:R-:W-:Y:S01]  /*4bb0*/  IMAD.U32 R7, RZ, RZ, UR22 ;  /* 0x00000016ff077e24 */ /* 0x000fe2000f8e00ff */
[----:B------:R-:W-:Y:S01]  /*4bc0*/  UIADD3 UR7, -UR6, UR18, URZ ;  /* 0x0000001206077290 */ /* 0x000fe2000fffe13f */
[----:B------:R-:W-:Y:S03]  /*4bd0*/  IMAD.U32 R5, RZ, RZ, UR22 ;  /* 0x00000016ff057e24 */ /* 0x000fe6000f8e00ff */
[----:B------:R-:W-:Y:S01]  /*4be0*/  LEA R6, P1, R7, R240, 0x6 ;  /* 0x000000f007067211 */ /* 0x000fe200078230ff */
[----:B------:R-:W-:Y:S01]  /*4bf0*/  IMAD.U32 R4, RZ, RZ, UR21 ;  /* 0x00000015ff047e24 */ /* 0x000fe2000f8e00ff */
[----:B------:R-:W-:Y:S02]  /*4c00*/  IADD3 R7, P0, R248, UR6, RZ ;  /* 0x00000006f8077c10 */ /* 0x000fe4000ff1e0ff */
[C---:B--2---:R-:W-:Y:S02]  /*4c10*/  ISETP.GE.OR P5, PT, R32.reuse, UR7, !P5 ;  /* 0x0000000720007c0c */ /* 0x044fe4000efa6670 */
[----:B------:R-:W-:Y:S02]  /*4c20*/  ISETP.GE.OR P4, PT, R32, UR7, !P4 ;  /* 0x0000000720007c0c */ /* 0x000fe4000e786670 */
[----:B----4-:R-:W-:Y:S01]  /*4c30*/  LEA.HI.X R9, R5, R37, R4, 0x6, P1 ;  /* 0x0000002505097211 */ /* 0x010fe200008f3404 */
[----:B------:R-:W-:Y:S01]  /*4c40*/  IMAD.U32 R5, RZ, RZ, UR6 ;  /* 0x00000006ff057e24 */ /* 0x000fe2000f8e00ff */
[----:B------:R-:W-:Y:S02]  /*4c50*/  LEA R8, P1, R6, c[0x0][0x1f0], 0x1 ;  /* 0x00007c0006087a11 */ /* 0x000fe400078208ff */
[----:B------:R-:W-:Y:S02]  /*4c60*/  ISETP.GE.OR P2, PT, R32, UR7, !P2 ;  /* 0x0000000720007c0c */ /* 0x000fe4000d746670 */
[----:B------:R-:W-:Y:S02]  /*4c70*/  LEA.HI.X R9, R6, c[0x0][0x1f4], R9, 0x1, P1 ;  /* 0x00007d0006097a11 */ /* 0x000fe400008f0c09 */
[----:B------:R-:W-:Y:S02]  /*4c80*/  LEA.HI.X.SX32 R4, R5, R244, 0x1, P0 ;  /* 0x000000f405047211 */ /* 0x000fe400000f0eff */
[C---:B------:R-:W-:Y:S01]  /*4c90*/  LEA R10, P0, R7.reuse, c[0x0][0x280], 0x2 ;  /* 0x0000a000070a7a11 */ /* 0x040fe200078010ff */
[----:B------:R-:W-:Y:S01]  /*4ca0*/  @!PT LDS RZ, [RZ] ;  /* 0x00000000fffff984 */ /* 0x000fe20000000800 */
[----:B------:R-:W-:Y:S01]  /*4cb0*/  @!PT LDS RZ, [RZ] ;  /* 0x00000000fffff984 */ /* 0x000fe20000000800 */
[----:B------:R-:W-:Y:S01]  /*4cc0*/  @!PT LDS RZ, [RZ] ;  /* 0x00000000fffff984 */ /* 0x000fe20000000800 */
[----:B------:R2:W-:Y:S03]  /*4cd0*/  LDGSTS.E.BYPASS.LTC128B.128 [R237+0xc080], [R8.64], !P5 ;  /* 0x0c08000008ed7fae */ /* 0x0005e6000e901d4e */
[----:B------:R-:W-:Y:S01]  /*4ce0*/  LEA.HI.X R11, R7, c[0x0][0x284], R4, 0x2, P0 ;  /* 0x0000a100070b7a11 */ /* 0x000fe200000f1404 */
[----:B------:R2:W-:Y:S01]  /*4cf0*/  LDGSTS.E.BYPASS.LTC128B.128 [R237+0xd080], [R8.64+0x40], !P4 ;  /* 0x0d08004008ed7fae */ /* 0x0005e2000e101d4e */
[----:B-----5:R-:W-:Y:S03]  /*4d00*/  @!P3 IMAD.SHL.U32 R4, R182, 0x10, RZ ;  /* 0x00000010b604b824 */ /* 0x020fe600078e00ff */
[----:B------:R2:W-:Y:S04]  /*4d10*/  LDGSTS.E.BYPASS.LTC128B.128 [R237+0xe080], [R8.64+0x80], !P2 ;  /* 0x0e08008008ed7fae */ /* 0x0005e8000d101d4e */
[----:B------:R2:W-:Y:S02]  /*4d20*/  @!P3 LDGSTS.E.BYPASS.LTC128B.128 [R4+0xf280], [R10.64] ;  /* 0x0f2800000a04bfae */ /* 0x0005e4000b901d4e */
.L_x_458:
[-C--:B-12-4-:R-:W-:Y:S01]  /*4d30*/  HMMA.16816.F32 R4, R40, R2.reuse, RZ ;  /* 0x000000022804723c */ /* 0x096fe200000018ff */
[----:B------:R-:W-:Y:S01]  /*4d40*/  LDSM.16.M88.4 R28, [R224] ;  /* 0x00000000e01c783b */ /* 0x000fe20000000200 */
[----:B------:R-:W-:Y:S02]  /*4d50*/  ULDC.64 UR6, c[0x0][0x238] ;  /* 0x00008e0000067ab9 */ /* 0x000fe40000000a00 */
[----:B------:R-:W-:Y:S01]  /*4d60*/  USHF.R.S32.HI UR21, URZ, 0x1f, UR10 ;  /* 0x0000001f3f157899 */ /* 0x000fe2000801140a */
[----:B------:R-:W-:Y:S01]  /*4d70*/  LDSM.16.M88.4 R32, [R224+0x1000] ;  /* 0x00100000e020783b */ /* 0x000fe20000000200 */
[----:B------:R-:W-:Y:S02]  /*4d80*/  UIMAD UR22, UR20, 0x1800, URZ ;  /* 0x00001800141678a4 */ /* 0x000fe4000f8e023f */
[C---:B------:R-:W-:Y:S01]  /*4d90*/  HMMA.16816.F32 R8, R24.reuse, R2, RZ ;  /* 0x000000021808723c */ /* 0x040fe200000018ff */
[----:B------:R-:W1:Y:S01]  /*4da0*/  LDSM.16.MT88.2 R2, [R227+0x800] ;  /* 0x00080000e302783b */ /* 0x000e620000004100 */
[----:B------:R-:W-:Y:S02]  /*4db0*/  UIMAD UR21, UR21, UR6, URZ ;  /* 0x00000006151572a4 */ /* 0x000fe4000f8e023f */
[----:B------:R-:W-:Y:S01]  /*4dc0*/  USHF.R.S32.HI UR20, URZ, 0x1f, UR11 ;  /* 0x0000001f3f147899 */ /* 0x000fe2000801140b */
[----:B------:R-:W2:Y:S01]  /*4dd0*/  LDSM.16.MT88.2 R36, [R227+0x2800] ;  /* 0x00280000e324783b */ /* 0x000ea20000004100 */
[----:B------:R-:W-:Y:S02]  /*4de0*/  UIMAD UR21, UR10, UR7, UR21 ;  /* 0x000000070a1572a4 */ /* 0x000fe4000f8e0215 */
[-C--:B------:R-:W-:Y:S01]  /*4df0*/  HMMA.16816.F32 R12, R24, R48.reuse, RZ ;  /* 0x00000030180c723c */ /* 0x080fe200000018ff */
[----:B------:R-:W4:Y:S01]  /*4e00*/  LDSM.16.MT88.2 R38, [R227+0x4800] ;  /* 0x00480000e326783b */ /* 0x000f220000004100 */
[----:B------:R-:W-:Y:S02]  /*4e10*/  ULDC.64 UR6, c[0x0][0x240] ;  /* 0x0000900000067ab9 */ /* 0x000fe40000000a00 */
[----:B------:R-:W-:Y:S01]  /*4e20*/  UIMAD UR6, UR20, UR6, URZ ;  /* 0x00000006140672a4 */ /* 0x000fe2000f8e023f */
[----:B------:R-:W-:Y:S01]  /*4e30*/  LDSM.16.MT88.2 R44, [R227+0xc00] ;  /* 0x000c0000e32c783b */ /* 0x000fe20000004100 */
[----:B------:R-:W-:Y:S02]  /*4e40*/  UISETP.GE.AND UP0, UPT, UR16, UR9, UPT ;  /* 0x000000091000728c */ /* 0x000fe4000bf06270 */
[C---:B------:R-:W-:Y:S01]  /*4e50*/  HMMA.16816.F32 R16, R40.reuse, R48, RZ ;  /* 0x000000302810723c */ /* 0x040fe200000018ff */
[----:B------:R-:W-:Y:S01]  /*4e60*/  LDSM.16.MT88.2 R46, [R227+0x2c00] ;  /* 0x002c0000e32e783b */ /* 0x000fe20000004100 */
[----:B------:R-:W-:Y:S02]  /*4e70*/  UIMAD UR6, UR11, UR7, UR6 ;  /* 0x000000070b0672a4 */ /* 0x000fe4000f8e0206 */
[----:B------:R-:W-:Y:S01]  /*4e80*/  UIADD3 UR7, UR4, 0x1, URZ ;  /* 0x0000000104077890 */ /* 0x000fe2000fffe03f */
[----:B------:R-:W0:Y:S01]  /*4e90*/  LDGDEPBAR ;  /* 0x00000000000079af */ /* 0x000e220000000000 */
[----:B------:R-:W-:Y:S02]  /*4ea0*/  UISETP.GE.AND UP2, UPT, UR4, 0x1, UPT ;  /* 0x000000010400788c */ /* 0x000fe4000bf46270 */
[-C--:B------:R-:W-:Y:S01]  /*4eb0*/  HMMA.16816.F32 R20, R40, R50.reuse, RZ ;  /* 0x000000322814723c */ /* 0x080fe200000018ff */
[----:B------:R-:W3:Y:S01]  /*4ec0*/  LDSM.16.M88.4 R40, [R223] ;  /* 0x00000000df28783b */ /* 0x000ee20000000200 */
[----:B------:R-:W-:Y:S06]  /*4ed0*/  UISETP.GE.AND UP1, UPT, UR19, 0x1, UPT ;  /* 0x000000011300788c */ /* 0x000fec000bf26270 */
        /* <DEDUP_REMOVED lines=8> */
[----:B------:R-:W3:Y:S04]  /*4f60*/  LDSM.16.MT88.2 R52, [R227+0x4c00] ;  /* 0x004c0000e334783b */ /* 0x000ee80000004100 */
[----:B------:R-:W-:Y:S03]  /*4f70*/  LDSM.16.MT88.2 R54, [R227+0x5000] ;  /* 0x00500000e336783b */ /* 0x000fe60000004100 */
[----:B------:R-:W-:Y:S08]  /*4f80*/  HMMA.16816.F32 R24, R156, R180, R24 ;  /* 0x000000b49c18723c */ /* 0x000ff00000001818 */
[-C--:B-1----:R-:W-:Y:S08]  /*4f90*/  HMMA.16816.F32 R4, R28, R2.reuse, R4 ;  /* 0x000000021c04723c */ /* 0x082ff00000001804 */
[C---:B------:R-:W-:Y:S01]  /*4fa0*/  HMMA.16816.F32 R8, R32.reuse, R2, R8 ;  /* 0x000000022008723c */ /* 0x040fe20000001808 */
[----:B------:R-:W-:Y:S07]  /*4fb0*/  LDSM.16.MT88.2 R2, [R227+0x1000] ;  /* 0x00100000e302783b */ /* 0x000fee0000004100 */
[-C--:B--2---:R-:W-:Y:S08]  /*4fc0*/  HMMA.16816.F32 R12, R32, R36.reuse, R12 ;  /* 0x00000024200c723c */ /* 0x084ff0000000180c */
[C---:B------:R-:W-:Y:S01]  /*4fd0*/  HMMA.16816.F32 R16, R28.reuse, R36, R16 ;  /* 0x000000241c10723c */ /* 0x040fe20000001810 */
[----:B------:R-:W-:Y:S07]  /*4fe0*/  LDSM.16.MT88.2 R36, [R227+0x3000] ;  /* 0x00300000e324783b */ /* 0x000fee0000004100 */
[-C--:B----4-:R-:W-:Y:S01]  /*4ff0*/  HMMA.16816.F32 R20, R28, R38.reuse, R20 ;  /* 0x000000261c14723c */ /* 0x090fe20000001814 */
[----:B------:R-:W1:Y:S07]  /*5000*/  LDSM.16.M88.4 R28, [R226+0x2000] ;  /* 0x00200000e21c783b */ /* 0x000e6e0000000200 */
[----:B------:R-:W-:Y:S01]  /*5010*/  HMMA.16816.F32 R24, R32, R38, R24 ;  /* 0x000000262018723c */ /* 0x000fe20000001818 */
[----:B------:R-:W-:Y:S04]  /*5020*/  LDSM.16.MT88.2 R38, [R227+0x1400] ;  /* 0x00140000e326783b */ /* 0x000fe80000004100 */
[----:B------:R-:W2:Y:S03]  /*5030*/  LDSM.16.M88.4 R32, [R225+0x2000] ;  /* 0x00200000e120783b */ /* 0x000ea60000000200 */
[-C--:B---3--:R-:W-:Y:S08]  /*5040*/  HMMA.16816.F32 R4, R40, R44.reuse, R4 ;  /* 0x0000002c2804723c */ /* 0x088ff00000001804 */
[C---:B------:R-:W-:Y:S01]  /*5050*/  HMMA.16816.F32 R8, R48.reuse, R44, R8 ;  /* 0x0000002c3008723c */ /* 0x040fe20000001808 */
[----:B------:R-:W-:Y:S07]  /*5060*/  LDSM.16.MT88.2 R44, [R227+0x3400] ;  /* 0x00340000e32c783b */ /* 0x000fee0000004100 */
[-C--:B------:R-:W-:Y:S08]  /*5070*/  HMMA.16816.F32 R12, R48, R46.reuse, R12 ;  /* 0x0000002e300c723c */ /* 0x080ff0000000180c */
[C---:B------:R-:W-:Y:S01]  /*5080*/  HMMA.16816.F32 R16, R40.reuse, R46, R16 ;  /* 0x0000002e2810723c */ /* 0x040fe20000001810 */
[----:B------:R-:W-:Y:S07]  /*5090*/  LDSM.16.MT88.2 R46, [R227+0x5400] ;  /* 0x00540000e32e783b */ /* 0x000fee0000004100 */
[-C--:B------:R-:W-:Y:S01]  /*50a0*/  HMMA.16816.F32 R20, R40, R52.reuse, R20 ;  /* 0x000000342814723c */ /* 0x080fe20000001814 */
[----:B------:R-:W3:Y:S07]  /*50b0*/  LDSM.16.M88.4 R40, [R225+0x3000] ;  /* 0x00300000e128783b */ /* 0x000eee0000000200 */
[----:B------:R-:W-:Y:S01]  /*50c0*/  HMMA.16816.F32 R24, R48, R52, R24 ;  /* 0x000000343018723c */ /* 0x000fe20000001818 */
[----:B------:R-:W-:Y:S04]  /*50d0*/  LDSM.16.M88.4 R48, [R224+0x3000] ;  /* 0x00300000e030783b */ /* 0x000fe80000000200 */
[----:B------:R-:W-:Y:S03]  /*50e0*/  LDSM.16.MT88.2 R52, [R227+0x5800] ;  /* 0x00580000e334783b */ /* 0x000fe60000004100 */
[-C--:B-1----:R-:W-:Y:S08]  /*50f0*/  HMMA.16816.F32 R4, R28, R2.reuse, R4 ;  /* 0x000000021c04723c */ /* 0x082ff00000001804 */
[C---:B------:R-:W-:Y:S01]  /*5100*/  HMMA.16816.F32 R8, R56.reuse, R2, R8 ;  /* 0x000000023808723c */ /* 0x040fe20000001808 */
[----:B------:R-:W-:Y:S07]  /*5110*/  LDSM.16.MT88.2 R2, [R227+0x1800] ;  /* 0x00180000e302783b */ /* 0x000fee0000004100 */
[-C--:B------:R-:W-:Y:S08]  /*5120*/  HMMA.16816.F32 R12, R56, R36.reuse, R12 ;  /* 0x00000024380c723c */ /* 0x080ff0000000180c */
[C---:B------:R-:W-:Y:S01]  /*5130*/  HMMA.16816.F32 R16, R28.reuse, R36, R16 ;  /* 0x000000241c10723c */ /* 0x040fe20000001810 */
[----:B------:R-:W-:Y:S07]  /*5140*/  LDSM.16.MT88.2 R36, [R227+0x3800] ;  /* 0x00380000e324783b */ /* 0x000fee0000004100 */
[-C--:B------:R-:W-:Y:S01]  /*5150*/  HMMA.16816.F32 R20, R28, R54.reuse, R20 ;  /* 0x000000361c14723c */ /* 0x080fe20000001814 */
[----:B------:R-:W1:Y:S07]  /*5160*/  LDSM.16.M88.4 R28, [R224+0x2000] ;  /* 0x00200000e01c783b */ /* 0x000e6e0000000200 */
[----:B------:R-:W-:Y:S01]  /*5170*/  HMMA.16816.F32 R24, R56, R54, R24 ;  /* 0x000000363818723c */ /* 0x000fe20000001818 */
[----:B------:R-:W-:Y:S07]  /*5180*/  LDSM.16.M88.4 R56, [R220+0x2000] ;  /* 0x00200000dc38783b */ /* 0x000fee0000000200 */
[-C--:B--2---:R-:W-:Y:S08]  /*5190*/  HMMA.16816.F32 R4, R32, R38.reuse, R4 ;  /* 0x000000262004723c */ /* 0x084ff00000001804 */
[C---:B---3--:R-:W-:Y:S01]  /*51a0*/  HMMA.16816.F32 R8, R40.reuse, R38, R8 ;  /* 0x000000262808723c */ /* 0x048fe20000001808 */
[----:B------:R-:W2:Y:S07]  /*51b0*/  LDSM.16.MT88.2 R38, [R227+0x1c00] ;  /* 0x001c0000e326783b */ /* 0x000eae0000004100 */
[-C--:B------:R-:W-:Y:S08]  /*51c0*/  HMMA.16816.F32 R12, R40, R44.reuse, R12 ;  /* 0x0000002c280c723c */ /* 0x080ff0000000180c */
[C---:B------:R-:W-:Y:S08]  /*51d0*/  HMMA.16816.F32 R16, R32.reuse, R44, R16 ;  /* 0x0000002c2010723c */ /* 0x040ff00000001810 */
[-C--:B------:R-:W-:Y:S01]  /*51e0*/  HMMA.16816.F32 R20, R32, R46.reuse, R20 ;  /* 0x0000002e2014723c */ /* 0x080fe20000001814 */
[----:B------:R-:W3:Y:S07]  /*51f0*/  LDSM.16.M88.4 R32, [R220+0x3000] ;  /* 0x00300000dc20783b */ /* 0x000eee0000000200 */
[----:B------:R-:W-:Y:S01]  /*5200*/  HMMA.16816.F32 R24, R40, R46, R24 ;  /* 0x0000002e2818723c */ /* 0x000fe20000001818 */
[----:B------:R-:W4:Y:S07]  /*5210*/  LDSM.16.MT88.2 R40, [R227+0x3c00] ;  /* 0x003c0000e328783b */ /* 0x000f2e0000004100 */
[-C--:B-1----:R-:W-:Y:S08]  /*5220*/  HMMA.16816.F32 R4, R28, R2.reuse, R4 ;  /* 0x000000021c04723c */ /* 0x082ff00000001804 */
[C---:B------:R-:W-:Y:S01]  /*5230*/  HMMA.16816.F32 R8, R48.reuse, R2, R8 ;  /* 0x000000023008723c */ /* 0x040fe20000001808 */
[----:B------:R-:W1:Y:S07]  /*5240*/  LDSM.16.MT88.2 R2, [R227+0x5c00] ;  /* 0x005c0000e302783b */ /* 0x000e6e0000004100 */
[-C--:B------:R-:W-:Y:S08]  /*5250*/  HMMA.16816.F32 R12, R48, R36.reuse, R12 ;  /* 0x00000024300c723c */ /* 0x080ff0000000180c */
[C---:B------:R-:W-:Y:S08]  /*5260*/  HMMA.16816.F32 R16, R28.reuse, R36, R16 ;  /* 0x000000241c10723c */ /* 0x040ff00000001810 */
[-C--:B------:R-:W-:Y:S07]  /*5270*/  HMMA.16816.F32 R20, R28, R52.reuse, R20 ;  /* 0x000000341c14723c */ /* 0x080fee0000001814 */
[----:B------:R-:W-:Y:S01]  /*5280*/  IMAD.U32 R28, RZ, RZ, UR10 ;  /* 0x0000000aff1c7e24 */ /* 0x000fe2000f8e00ff */
[----:B------:R-:W-:Y:S04]  /*5290*/  HMMA.16816.F32 R24, R48, R52, R24 ;  /* 0x000000343018723c */ /* 0x000fe80000001818 */
[----:B-----5:R-:W-:Y:S04]  /*52a0*/  IMAD.WIDE.U32 R30, R28, c[0x0][0x238], R182 ;  /* 0x00008e001c1e7a25 */ /* 0x020fe800078e00b6 */
[-C--:B--2---:R-:W-:Y:S01]  /*52b0*/  HMMA.16816.F32 R4, R56, R38.reuse, R4 ;  /* 0x000000263804723c */ /* 0x084fe20000001804 */
[----:B------:R-:W-:Y:S04]  /*52c0*/  IMAD.U32 R28, RZ, RZ, UR11 ;  /* 0x0000000bff1c7e24 */ /* 0x000fe8000f8e00ff */
[----:B------:R-:W-:Y:S01]  /*52d0*/  IADD3 R31, R31, UR21, RZ ;  /* 0x000000151f1f7c10 */ /* 0x000fe2000fffe0ff */
[----:B------:R-:W-:Y:S02]  /*52e0*/  USHF.R.S32.HI UR21, URZ, 0x1f, UR22 ;  /* 0x0000001f3f157899 */ /* 0x000fe40008011416 */
[C---:B---3--:R-:W-:Y:S04]  /*52f0*/  HMMA.16816.F32 R8, R32.reuse, R38, R8 ;  /* 0x000000262008723c */ /* 0x048fe80000001808 */
[----:B------:R-:W-:Y:S01]  /*5300*/  IMAD.WIDE.U32 R30, R28, c[0x0][0x240], R30 ;  /* 0x000090001c1e7a25 */ /* 0x000fe200078e001e */
[----:B------:R-:W-:Y:S03]  /*5310*/  MOV R28, UR21 ;  /* 0x00000015001c7c02 */ /* 0x000fe60008000f00 */
[-C--:B----4-:R-:W-:Y:S04]  /*5320*/  HMMA.16816.F32 R12, R32, R40.reuse, R12 ;  /* 0x00000028200c723c */ /* 0x090fe8000000180c */
[----:B------:R-:W-:Y:S04]  /*5330*/  IADD3 R29, P0, R30, UR22, RZ ;  /* 0x000000161e1d7c10 */ /* 0x000fe8000ff1e0ff */
[C---:B------:R-:W-:Y:S04]  /*5340*/  HMMA.16816.F32 R16, R56.reuse, R40, R16 ;  /* 0x000000283810723c */ /* 0x040fe80000001810 */
[----:B------:R-:W-:Y:S01]  /*5350*/  IADD3.X R28, R28, UR6, R31, P0, !PT ;  /* 0x000000061c1c7c10 */ /* 0x000fe200087fe41f */
[----:B------:R-:W-:Y:S01]  /*5360*/  UIADD3 UR6, UR19, 0x1, URZ ;  /* 0x0000000113067890 */ /* 0x000fe2000fffe03f */
[C---:B------:R-:W-:Y:S02]  /*5370*/  LEA R44, P0, R29.reuse, c[0x0][0x220], 0x2 ;  /* 0x000088001d2c7a11 */ /* 0x040fe400078010ff */
[-C--:B-1----:R-:W-:Y:S01]  /*5380*/  HMMA.16816.F32 R20, R56, R2.reuse, R20 ;  /* 0x000000023814723c */ /* 0x082fe20000001814 */
[----:B------:R-:W-:Y:S03]  /*5390*/  USEL UR19, UR6, URZ, !UP1 ;  /* 0x0000003f06137287 */ /* 0x000fe6000c800000 */
[----:B------:R-:W-:Y:S02]  /*53a0*/  LEA.HI.X R45, R29, c[0x0][0x224], R28, 0x2, P0 ;  /* 0x000089001d2d7a11 */ /* 0x000fe400000f141c */
[----:B------:R-:W-:Y:S02]  /*53b0*/  PLOP3.LUT P0, PT, PT, PT, UP0, 0x80, 0x0 ;  /* 0x000000000000781c */ /* 0x000fe40003f0f008 */
[----:B------:R-:W-:Y:S01]  /*53c0*/  HMMA.16816.F32 R24, R32, R2, R24 ;  /* 0x000000022018723c */ /* 0x000fe20000001818 */
[----:B------:R-:W-:Y:S04]  /*53d0*/  RED.E.ADD.F32.FTZ.RN.STRONG.GPU [R44.64], R4 ;  /* 0x000000042c00798e */ /* 0x000fe8000c10e78e */
[----:B------:R-:W-:Y:S02]  /*53e0*/  RED.E.ADD.F32.FTZ.RN.STRONG.GPU [R44.64+0x400], R5 ;  /* 0x000400052c00798e */ /* 0x000fe4000c10e78e */
[----:B------:R-:W-:Y:S01]  /*53f0*/  IMAD.U32 R3, RZ, RZ, UR4 ;  /* 0x00000004ff037e24 */ /* 0x000fe2000f8e00ff */
[----:B------:R-:W-:Y:S01]  /*5400*/  USEL UR4, UR7, URZ, !UP2 ;  /* 0x0000003f07047287 */ /* 0x000fe2000d000000 */
[----:B------:R-:W-:Y:S03]  /*5410*/  RED.E.ADD.F32.FTZ.RN.STRONG.GPU [R44.64+0x800], R6 ;  /* 0x000800062c00798e */ /* 0x000fe6000c10e78e */
[----:B------:R-:W-:Y:S01]  /*5420*/  IMAD R3, R3, 0x1800, R232 ;  /* 0x0000180003037824 */ /* 0x000fe200078e02e8 */
[----:B------:R-:W-:Y:S04]  /*5430*/  RED.E.ADD.F32.FTZ.RN.STRONG.GPU [R44.64+0xc00], R7 ;  /* 0x000c00072c00798e */ /* 0x000fe8000c10e78e */
[----:B------:R-:W-:Y:S01]  /*5440*/  RED.E.ADD.F32.FTZ.RN.STRONG.GPU [R44.64+0x1000], R8 ;  /* 0x001000082c00798e */ /* 0x000fe2000c10e78e */
[----:B------:R-:W-:Y:S03]  /*5450*/  SHF.L.U32 R2, R3, 0x1, RZ ;  /* 0x0000000103027819 */ /* 0x000fe600000006ff */
        /* <DEDUP_REMOVED lines=20> */
[----:B------:R-:W-:Y:S04]  /*55a0*/  LDSM.16.MT88.4 R32, [R228+0x13c80] ;  /* 0x013c8000e420783b */ /* 0x000fe80000004200 */
[----:B------:R-:W4:Y:S01]  /*55b0*/  LDSM.16.MT88.4 R36, [R2+0x6480] ;  /* 0x006480000224783b */ /* 0x000f220000004200 */
[-C--:B-1----:R-:W-:Y:S03]  /*55c0*/  HMMA.16816.F32 R108, R8, R12.reuse, R108 ;  /* 0x0000000c086c723c */ /* 0x082fe6000000186c */
[----:B------:R-:W-:Y:S04]  /*55d0*/  LDSM.16.MT88.4 R40, [R2+0x7480] ;  /* 0x007480000228783b */ /* 0x000fe80000004200 */
[----:B------:R-:W-:Y:S01]  /*55e0*/  RED.E.ADD.F32.FTZ.RN.STRONG.GPU [R44.64+0x5000], R24 ;  /* 0x005000182c00798e */ /* 0x000fe2000c10e78e */
[C---:B--2---:R-:W-:Y:S03]  /*55f0*/  HMMA.16816.F32 R112, R16.reuse, R12, R112 ;  /* 0x0000000c1070723c */ /* 0x044fe60000001870 */
[----:B------:R-:W-:Y:S04]  /*5600*/  RED.E.ADD.F32.FTZ.RN.STRONG.GPU [R44.64+0x5400], R25 ;  /* 0x005400192c00798e */ /* 0x000fe8000c10e78e */
[----:B------:R-:W-:Y:S01]  /*5610*/  RED.E.ADD.F32.FTZ.RN.STRONG.GPU [R44.64+0x5800], R26 ;  /* 0x0058001a2c00798e */ /* 0x000fe2000c10e78e */
[-C--:B------:R-:W-:Y:S03]  /*5620*/  HMMA.16816.F32 R116, R16, R14.reuse, R116 ;  /* 0x0000000e1074723c */ /* 0x080fe60000001874 */
[----:B------:R-:W-:Y:S04]  /*5630*/  RED.E.ADD.F32.FTZ.RN.STRONG.GPU [R44.64+0x5c00], R27 ;  /* 0x005c001b2c00798e */ /* 0x000fe8000c10e78e */
[----:B------:R-:W1:Y:S01]  /*5640*/  LDSM.16.MT88.4 R24, [R228+0x15c80] ;  /* 0x015c8000e418783b */ /* 0x000e620000004200 */
[C---:B------:R-:W-:Y:S03]  /*5650*/  HMMA.16816.F32 R120, R8.reuse, R14, R120 ;  /* 0x0000000e0878723c */ /* 0x040fe60000001878 */
[----:B------:R-:W2:Y:S04]  /*5660*/  LDSM.16.MT88.4 R12, [R2+0x8480] ;  /* 0x00848000020c783b */ /* 0x000ea80000004200 */
[----:B------:R-:W-:Y:S01]  /*5670*/  LDSM.16.MT88.4 R44, [R228+0x16c80] ;  /* 0x016c8000e42c783b */ /* 0x000fe20000004200 */
        /* <DEDUP_REMOVED lines=103> */
.L_x_456:
[----:B------:R-:W-:Y:S05]  /*5cf0*/  @P1 BRA `(.L_x_460) ;  /* 0x000010b000001947 */ /* 0x000fea0003800000 */
[----:B------:R-:W2:Y:S01]  /*5d00*/  LDL.LU.64 R12, [R1] ;  /* 0x00000000010c7983 */ /* 0x000ea20000300a00 */
[----:B------:R-:W-:Y:S01]  /*5d10*/  F2FP.PACK_AB R60, R61, R60 ;  /* 0x0000003c3d3c723e */ /* 0x000fe200000000ff */
[----:B------:R-:W-:Y:S01]  /*5d20*/  USHF.R.S32.HI UR6, URZ, 0x1f, UR10 ;  /* 0x0000001f3f067899 */ /* 0x000fe2000801140a */
[----:B------:R-:W-:Y:S01]  /*5d30*/  F2FP.PACK_AB R62, R63, R62 ;  /* 0x0000003e3f3e723e */ /* 0x000fe200000000ff */
[----:B------:R-:W-:Y:S01]  /*5d40*/  ULDC.64 UR4, c[0x0][0x338] ;  /* 0x0000ce0000047ab9 */ /* 0x000fe20000000a00 */
[----:B------:R-:W-:Y:S01]  /*5d50*/  F2FP.PACK_AB R72, R73, R72 ;  /* 0x000000484948723e */ /* 0x000fe200000000ff */
[----:B------:R-:W-:Y:S01]  /*5d60*/  UIMAD UR4, UR6, UR4, URZ ;  /* 0x00000004060472a4 */ /* 0x000fe2000f8e023f */
[----:B------:R-:W-:Y:S01]  /*5d70*/  F2FP.PACK_AB R74, R75, R74 ;  /* 0x0000004a4b4a723e */ /* 0x000fe200000000ff */
[----:B------:R-:W-:Y:S01]  /*5d80*/  USHF.R.S32.HI UR7, URZ, 0x1f, UR11 ;  /* 0x0000001f3f077899 */ /* 0x000fe2000801140b */
[----:B------:R-:W-:Y:S01]  /*5d90*/  F2FP.PACK_AB R64, R65, R64 ;  /* 0x000000404140723e */ /* 0x000fe200000000ff */
[----:B------:R-:W-:Y:S01]  /*5da0*/  UIMAD UR5, UR10, UR5, UR4 ;  /* 0x000000050a0572a4 */ /* 0x000fe2000f8e0204 */
[----:B------:R-:W-:Y:S01]  /*5db0*/  F2FP.PACK_AB R66, R67, R66 ;  /* 0x000000424342723e */ /* 0x000fe200000000ff */
[----:B------:R-:W-:Y:S01]  /*5dc0*/  BSSY B0, `(.L_x_461) ;  /* 0x00000b9000007945 */ /* 0x000fe20003800000 */
[----:B------:R-:W-:Y:S01]  /*5dd0*/  F2FP.PACK_AB R68, R69, R68 ;  /* 0x000000444544723e */ /* 0x000fe200000000ff */
[----:B------:R-:W-:Y:S01]  /*5de0*/  ULDC UR4, c[0x0][0x2f0] ;  /* 0x0000bc0000047ab9 */ /* 0x000fe20000000800 */
[----:B------:R-:W-:Y:S01]  /*5df0*/  F2FP.PACK_AB R70, R71, R70 ;  /* 0x000000464746723e */ /* 0x000fe200000000ff */
[----:B------:R-:W-:Y:S01]  /*5e00*/  UIADD3 UR8, -UR8, UR4, URZ ;  /* 0x0000000408087290 */ /* 0x000fe2000fffe13f */
[----:B------:R-:W-:-:S02]  /*5e10*/  F2FP.PACK_AB R76, R77, R76 ;  /* 0x0000004c4d4c723e */ /* 0x000fc400000000ff */
[----:B------:R-:W-:Y:S01]  /*5e20*/  F2FP.PACK_AB R78, R79, R78 ;  /* 0x0000004e4f4e723e */ /* 0x000fe200000000ff */
[----:B------:R-:W-:Y:S01]  /*5e30*/  UISETP.LT.AND UP0, UPT, UR8, 0x80, UPT ;  /* 0x000000800800788c */ /* 0x000fe2000bf01270 */
[----:B------:R-:W-:Y:S02]  /*5e40*/  F2FP.PACK_AB R88, R89, R88 ;  /* 0x000000585958723e */ /* 0x000fe400000000ff */
[----:B------:R-:W-:Y:S01]  /*5e50*/  F2FP.PACK_AB R90, R91, R90 ;  /* 0x0000005a5b5a723e */ /* 0x000fe200000000ff */
[----:B------:R-:W-:Y:S01]  /*5e60*/  USEL UR8, UR8, 0x80, UP0 ;  /* 0x0000008008087887 */ /* 0x000fe20008000000 */
        /* <DEDUP_REMOVED lines=35> */
[----:B------:R-:W-:Y:S01]  /*60a0*/  F2FP.PACK_AB R150, R151, R150 ;  /* 0x000000969796723e */ /* 0x000fe200000000ff */
[----:B------:R-:W-:Y:S01]  /*60b0*/  BAR.SYNC.DEFER_BLOCKING 0x1, 0x100 ;  /* 0x0044000000007b1d */ /* 0x000fe20000010000 */
[----:B--2---:R-:W-:-:S04]  /*60c0*/  SHF.R.S32.HI R0, RZ, 0x1f, R12 ;  /* 0x0000001fff007819 */ /* 0x004fc8000001140c */
[----:B------:R-:W-:-:S04]  /*60d0*/  LEA.HI R2, R0, R12, RZ, 0x2 ;  /* 0x0000000c00027211 */ /* 0x000fc800078f10ff */
[--C-:B------:R-:W-:Y:S02]  /*60e0*/  SHF.R.S32.HI R4, RZ, 0x2, R2.reuse ;  /* 0x00000002ff047819 */ /* 0x100fe40000011402 */
[----:B------:R-:W-:Y:S02]  /*60f0*/  SHF.R.S32.HI R3, RZ, 0x1f, R2 ;  /* 0x0000001fff037819 */ /* 0x000fe40000011402 */
[C---:B------:R-:W-:Y:S02]  /*6100*/  LOP3.LUT R7, R2.reuse, 0xfffffffc, RZ, 0xc0, !PT ;  /* 0xfffffffc02077812 */ /* 0x040fe400078ec0ff */
[-C--:B------:R-:W-:Y:S02]  /*6110*/  LEA.HI R3, R3, R4.reuse, RZ, 0x3 ;  /* 0x0000000403037211 */ /* 0x080fe400078f18ff */
[----:B------:R-:W-:Y:S01]  /*6120*/  LEA.HI R2, R2, R4, RZ, 0x1 ;  /* 0x0000000402027211 */ /* 0x000fe200078f08ff */
[----:B------:R-:W-:Y:S01]  /*6130*/  IMAD.IADD R7, R12, 0x1, -R7 ;  /* 0x000000010c077824 */ /* 0x000fe200078e0a07 */
[----:B------:R-:W-:-:S02]  /*6140*/  LOP3.LUT R5, R3, 0xfffffff8, RZ, 0xc0, !PT ;  /* 0xfffffff803057812 */ /* 0x000fc400078ec0ff */
[----:B------:R-:W-:Y:S02]  /*6150*/  LEA.HI R3, R0, R12, RZ, 0x5 ;  /* 0x0000000c00037211 */ /* 0x000fe400078f28ff */
[C---:B------:R-:W-:Y:S01]  /*6160*/  ISETP.GE.AND P4, PT, R4.reuse, UR8, PT ;  /* 0x0000000804007c0c */ /* 0x040fe2000bf86270 */
[----:B------:R-:W-:Y:S01]  /*6170*/  IMAD.IADD R6, R4, 0x1, -R5 ;  /* 0x0000000104067824 */ /* 0x000fe200078e0a05 */
[--C-:B------:R-:W-:Y:S02]  /*6180*/  SHF.R.S32.HI R5, RZ, 0x5, R3.reuse ;  /* 0x00000005ff057819 */ /* 0x100fe40000011403 */
[----:B------:R-:W-:Y:S02]  /*6190*/  SHF.R.S32.HI R8, RZ, 0x1f, R3 ;  /* 0x0000001fff087819 */ /* 0x000fe40000011403 */
[----:B------:R-:W-:Y:S02]  /*61a0*/  LEA.HI R3, R6, R6, RZ, 0x1 ;  /* 0x0000000606037211 */ /* 0x000fe400078f08ff */
[----:B------:R-:W-:-:S02]  /*61b0*/  LEA.HI R10, R8, R5, RZ, 0x2 ;  /* 0x00000005080a7211 */ /* 0x000fc400078f10ff */
[----:B------:R-:W-:Y:S02]  /*61c0*/  SHF.R.S32.HI R11, RZ, 0x1, R3 ;  /* 0x00000001ff0b7819 */ /* 0x000fe40000011403 */
[----:B------:R-:W-:Y:S02]  /*61d0*/  LEA.HI R8, R0, R12, RZ, 0x7 ;  /* 0x0000000c00087211 */ /* 0x000fe400078f38ff */
[----:B------:R-:W-:Y:S01]  /*61e0*/  LOP3.LUT R10, R10, 0x7ffffc, RZ, 0xc0, !PT ;  /* 0x007ffffc0a0a7812 */ /* 0x000fe200078ec0ff */
[----:B------:R-:W-:Y:S01]  /*61f0*/  IMAD.SHL.U32 R9, R11, 0x40, RZ ;  /* 0x000000400b097824 */ /* 0x000fe200078e00ff */
[----:B------:R-:W-:Y:S02]  /*6200*/  SHF.R.U32.HI R8, RZ, 0x4, R8 ;  /* 0x00000004ff087819 */ /* 0x000fe40000011608 */
[----:B------:R-:W-:Y:S01]  /*6210*/  LOP3.LUT R3, R3, 0x3fffffe, RZ, 0xc0, !PT ;  /* 0x03fffffe03037812 */ /* 0x000fe200078ec0ff */
[----:B------:R-:W-:Y:S01]  /*6220*/  IMAD.IADD R10, R5, 0x1, -R10 ;  /* 0x00000001050a7824 */ /* 0x000fe200078e0a0a */
[----:B------:R-:W-:-:S02]  /*6230*/  LOP3.LUT R9, R9, 0xc0, RZ, 0xc0, !PT ;  /* 0x000000c009097812 */ /* 0x000fc400078ec0ff */
[----:B------:R-:W-:Y:S01]  /*6240*/  LOP3.LUT P0, RZ, R11, 0x2, RZ, 0xc0, !PT ;  /* 0x000000020bff7812 */ /* 0x000fe2000780c0ff */
[----:B------:R-:W-:Y:S01]  /*6250*/  IMAD.IADD R3, R6, 0x1, -R3 ;  /* 0x0000000106037824 */ /* 0x000fe200078e0a03 */
[----:B------:R-:W-:Y:S01]  /*6260*/  LOP3.LUT R8, R9, 0x8, R8, 0xf8, !PT ;  /* 0x0000000809087812 */ /* 0x000fe200078ef808 */
[----:B------:R-:W-:Y:S01]  /*6270*/  IMAD R10, R10, 0x100, R7 ;  /* 0x000001000a0a7824 */ /* 0x000fe200078e0207 */
[----:B------:R-:W-:Y:S02]  /*6280*/  SHF.R.U32.HI R9, RZ, 0x3, R9 ;  /* 0x00000003ff097819 */ /* 0x000fe40000011609 */
[----:B------:R-:W-:Y:S01]  /*6290*/  LEA.HI R0, R0, R12, RZ, 0x3 ;  /* 0x0000000c00007211 */ /* 0x000fe200078f18ff */
[----:B------:R-:W-:Y:S01]  /*62a0*/  IMAD R3, R3, 0x10, R10 ;  /* 0x0000001003037824 */ /* 0x000fe200078e020a */
[----:B------:R-:W-:Y:S02]  /*62b0*/  LOP3.LUT R8, R8, R9, RZ, 0x3c, !PT ;  /* 0x0000000908087212 */ /* 0x000fe400078e3cff */
[----:B------:R-:W-:Y:S01]  /*62c0*/  LOP3.LUT R9, R2, 0x3fffffe, RZ, 0xc0, !PT ;  /* 0x03fffffe02097812 */ /* 0x000fe200078ec0ff */
[----:B------:R-:W-:-:S02]  /*62d0*/  IMAD.SHL.U32 R0, R0, 0x8, RZ ;  /* 0x0000000800007824 */ /* 0x000fc400078e00ff */
[----:B------:R-:W-:Y:S02]  /*62e0*/  IMAD.U32 R3, R3, 0x2, R8 ;  /* 0x0000000203037824 */ /* 0x000fe400078e0008 */
[----:B------:R-:W-:Y:S01]  /*62f0*/  IMAD.IADD R6, R4, 0x1, -R9 ;  /* 0x0000000104067824 */ /* 0x000fe200078e0a09 */
[----:B------:R-:W-:Y:S01]  /*6300*/  LOP3.LUT R0, R0, 0xc0, RZ, 0xc0, !PT ;  /* 0x000000c000007812 */ /* 0x000fe200078ec0ff */
[----:B------:R-:W-:Y:S02]  /*6310*/  IMAD.SHL.U32 R3, R3, 0x2, RZ ;  /* 0x0000000203037824 */ /* 0x000fe400078e00ff */
[----:B------:R-:W-:Y:S01]  /*6320*/  IMAD R6, R5, 0x8, R6 ;  /* 0x0000000805067824 */ /* 0x000fe200078e0206 */
[----:B------:R-:W-:Y:S01]  /*6330*/  SHF.R.U32.HI R2, RZ, 0x3, R0 ;  /* 0x00000003ff027819 */ /* 0x000fe20000011600 */
[----:B------:R-:W-:Y:S01]  /*6340*/  IMAD.SHL.U32 R8, R7, 0x8, RZ ;  /* 0x0000000807087824 */ /* 0x000fe200078e00ff */
[C---:B------:R-:W-:Y:S01]  /*6350*/  IADD3 R5, R3.reuse, 0x20, RZ ;  /* 0x0000002003057810 */ /* 0x040fe20007ffe0ff */
[----:B------:R-:W-:Y:S01]  /*6360*/  STS [R3+0x6080], R60 ;  /* 0x0060803c03007388 */ /* 0x000fe20000000800 */
[----:B------:R-:W-:-:S02]  /*6370*/  @P0 IADD3 R5, R3, -0x20, RZ ;  /* 0xffffffe003050810 */ /* 0x000fc40007ffe0ff */
[--C-:B------:R-:W-:Y:S01]  /*6380*/  LOP3.LUT R7, R0, 0x18, R8.reuse, 0xf8, !PT ;  /* 0x0000001800077812 */ /* 0x100fe200078ef808 */
[----:B------:R-:W-:Y:S01]  /*6390*/  STS [R3+0x6280], R62 ;  /* 0x0062803e03007388 */ /* 0x000fe20000000800 */
[----:B------:R-:W-:Y:S01]  /*63a0*/  SHF.R.S32.HI R9, RZ, 0x1f, R8 ;  /* 0x0000001fff097819 */ /* 0x000fe20000011408 */
[----:B------:R-:W-:Y:S01]  /*63b0*/  IMAD.U32 R0, RZ, RZ, UR11 ;  /* 0x0000000bff007e24 */ /* 0x000fe2000f8e00ff */
[----:B------:R-:W-:Y:S01]  /*63c0*/  LOP3.LUT R7, R7, R2, RZ, 0x3c, !PT ;  /* 0x0000000207077212 */ /* 0x000fe200078e3cff */
[----:B------:R-:W-:Y:S01]  /*63d0*/  STS [R5+0x6080], R72 ;  /* 0x0060804805007388 */ /* 0x000fe20000000800 */
[----:B------:R-:W-:-:S03]  /*63e0*/  IADD3 R2, R8, 0x20, RZ ;  /* 0x0000002008027810 */ /* 0x000fc60007ffe0ff */
[----:B------:R-:W-:Y:S01]  /*63f0*/  STS [R5+0x6280], R74 ;  /* 0x0062804a05007388 */ /* 0x000fe20000000800 */
[----:B------:R-:W-:-:S03]  /*6400*/  IMAD.U32 R6, R6, 0x20, R7 ;  /* 0x0000002006067824 */ /* 0x000fc600078e0007 */
[----:B------:R-:W-:Y:S01]  /*6410*/  STS [R3+0x7080], R64 ;  /* 0x0070804003007388 */ /* 0x000fe20000000800 */
[----:B------:R-:W-:-:S03]  /*6420*/  IMAD.SHL.U32 R6, R6, 0x2, RZ ;  /* 0x0000000206067824 */ /* 0x000fc600078e00ff */
        /* <DEDUP_REMOVED lines=43> */
[----:B------:R-:W-:Y:S01]  /*66e0*/  BAR.SYNC.DEFER_BLOCKING 0x1, 0x100 ;  /* 0x0044000000007b1d */ /* 0x000fe20000010000 */
[----:B-1----:R-:W-:-:S04]  /*66f0*/  IMAD.U32 R3, RZ, RZ, UR10 ;  /* 0x0000000aff037e24 */ /* 0x002fc8000f8e00ff */
[----:B------:R-:W-:Y:S01]  /*6700*/  IMAD.WIDE.U32 R60, R3, c[0x0][0x338], R8 ;  /* 0x0000ce00033c7a25 */ /* 0x000fe200078e0008 */
[----:B--2---:R-:W-:-:S03]  /*6710*/  SHF.R.S32.HI R5, RZ, 0x1f, R4 ;  /* 0x0000001fff057819 */ /* 0x004fc60000011404 */
[----:B------:R-:W-:Y:S01]  /*6720*/  IMAD.U32 R3, RZ, RZ, UR12 ;  /* 0x0000000cff037e24 */ /* 0x000fe2000f8e00ff */
[----:B------:R-:W-:Y:S01]  /*6730*/  IADD3 R61, R61, UR5, RZ ;  /* 0x000000053d3d7c10 */ /* 0x000fe2000fffe0ff */
[----:B------:R1:W2:Y:S01]  /*6740*/  LDS.128 R56, [R6+0x7080] ;  /* 0x0070800006387984 */ /* 0x0002a20000000c00 */
[----:B------:R-:W-:Y:S01]  /*6750*/  ULDC.64 UR4, c[0x0][0x340] ;  /* 0x0000d00000047ab9 */ /* 0x000fe20000000a00 */
[----:B------:R-:W-:Y:S01]  /*6760*/  IMAD.WIDE R10, R3, 0x80, R4 ;  /* 0x00000080030a7825 */ /* 0x000fe200078e0204 */
[----:B------:R-:W-:Y:S01]  /*6770*/  UIMAD UR4, UR7, UR4, URZ ;  /* 0x00000004070472a4 */ /* 0x000fe2000f8e023f */
[----:B------:R1:W3:Y:S02]  /*6780*/  LDS.128 R52, [R6+0x9080] ;  /* 0x0090800006347984 */ /* 0x0002e40000000c00 */
[----:B------:R-:W-:Y:S01]  /*6790*/  IMAD.WIDE.U32 R60, R0, c[0x0][0x340], R60 ;  /* 0x0000d000003c7a25 */ /* 0x000fe200078e003c */
[----:B------:R-:W-:Y:S01]  /*67a0*/  UIMAD UR4, UR11, UR5, UR4 ;  /* 0x000000050b0472a4 */ /* 0x000fe2000f8e0204 */
[----:B------:R1:W4:Y:S04]  /*67b0*/  LDS.128 R48, [R6+0xb080] ;  /* 0x00b0800006307984 */ /* 0x0003280000000c00 */
[----:B------:R1:W1:Y:S01]  /*67c0*/  LDS.128 R44, [R6+0x80] ;  /* 0x00008000062c7984 */ /* 0x0002620000000c00 */
[----:B------:R-:W-:-:S03]  /*67d0*/  IADD3 R7, R61, UR4, RZ ;  /* 0x000000043d077c10 */ /* 0x000fc6000fffe0ff */
        /* <DEDUP_REMOVED lines=8> */
[----:B------:R-:W-:Y:S01]  /*6860*/  IMAD R3, R11, c[0x0][0x330], RZ ;  /* 0x0000cc000b037a24 */ /* 0x000fe200078e02ff */
[----:B------:R-:W-:-:S02]  /*6870*/  IADD3 R0, R8, 0x40, RZ ;  /* 0x0000004008007810 */ /* 0x000fc40007ffe0ff */
[----:B------:R-:W-:Y:S01]  /*6880*/  LDS.128 R16, [R6+0xa080] ;  /* 0x00a0800006107984 */ /* 0x000fe20000000c00 */
[----:B------:R-:W-:Y:S01]  /*6890*/  IMAD R3, R10, c[0x0][0x334], R3 ;  /* 0x0000cd000a037a24 */ /* 0x000fe200078e0203 */
[----:B------:R-:W-:Y:S02]  /*68a0*/  ISETP.GE.AND P2, PT, R2, c[0x0][0x324], PT ;  /* 0x0000c90002007a0c */ /* 0x000fe40003f46270 */
[----:B------:R-:W-:-:S04]  /*68b0*/  ISETP.GE.AND P1, PT, R0, c[0x0][0x324], PT ;  /* 0x0000c90000007a0c */ /* 0x000fc80003f26270 */
[----:B------:R4:W3:Y:S02]  /*68c0*/  @!P3 LDS.128 R12, [R6+0x6080] ;  /* 0x00608000060cb984 */ /* 0x0008e40000000c00 */
[----:B-1--4-:R-:W-:-:S04]  /*68d0*/  IMAD.MOV.U32 R6, RZ, RZ, R60 ;  /* 0x000000ffff067224 */ /* 0x012fc800078e003c */
[----:B------:R-:W-:-:S04]  /*68e0*/  IMAD.WIDE.U32 R62, R10, c[0x0][0x330], R6 ;  /* 0x0000cc000a3e7a25 */ /* 0x000fc800078e0006 */
[----:B------:R-:W-:Y:S01]  /*68f0*/  IMAD.IADD R3, R63, 0x1, R3 ;  /* 0x000000013f037824 */ /* 0x000fe200078e0203 */
[----:B------:R-:W-:-:S04]  /*6900*/  LEA R64, P0, R62, c[0x0][0x318], 0x1 ;  /* 0x0000c6003e407a11 */ /* 0x000fc800078008ff */
[----:B------:R-:W-:-:S05]  /*6910*/  LEA.HI.X R65, R62, c[0x0][0x31c], R3, 0x1, P0 ;  /* 0x0000c7003e417a11 */ /* 0x000fca00000f0c03 */
[----:B-----5:R1:W-:Y:S04]  /*6920*/  @!P2 STG.E.128 [R64.64+0x40], R20 ;  /* 0x000040144000a986 */ /* 0x0203e8000c101d0e */
[----:B---3--:R1:W-:Y:S04]  /*6930*/  @!P3 STG.E.128 [R64.64], R12 ;  /* 0x0000000c4000b986 */ /* 0x0083e8000c101d0e */
[----:B------:R1:W-:Y:S02]  /*6940*/  @!P1 STG.E.128 [R64.64+0x80], R16 ;  /* 0x0000801040009986 */ /* 0x0003e4000c101d0e */
.L_x_462:
[----:B------:R-:W-:Y:S05]  /*6950*/  BSYNC B0 ;  /* 0x0000000000007941 */ /* 0x000fea0003800000 */
.L_x_461:
[----:B------:R-:W-:Y:S01]  /*6960*/  IADD3 R4, R4, 0x40, RZ ;  /* 0x0000004004047810 */ /* 0x000fe20007ffe0ff */
[----:B------:R-:W-:Y:S03]  /*6970*/  BSSY B0, `(.L_x_463) ;  /* 0x0000013000007945 */ /* 0x000fe60003800000 */
[----:B------:R-:W-:-:S13]  /*6980*/  ISETP.GE.AND P3, PT, R4, UR8, PT ;  /* 0x0000000804007c0c */ /* 0x000fda000bf66270 */
[----:B------:R-:W-:Y:S05]  /*6990*/  @P3 BRA `(.L_x_464) ;  /* 0x0000010000003947 */ /* 0x000fea0003800000 */
[----:B------:R-:W-:Y:S01]  /*69a0*/  IADD3 R4, P0, R10, 0x40, RZ ;  /* 0x000000400a047810 */ /* 0x000fe20007f1e0ff */
[----:B-1----:R-:W-:Y:S01]  /*69b0*/  IMAD.MOV.U32 R6, RZ, RZ, R60 ;  /* 0x000000ffff067224 */ /* 0x002fe200078e003c */
[C---:B------:R-:W-:Y:S02]  /*69c0*/  IADD3 R0, R8.reuse, 0x40, RZ ;  /* 0x0000004008007810 */ /* 0x040fe40007ffe0ff */
[----:B------:R-:W-:Y:S01]  /*69d0*/  ISETP.GE.AND P2, PT, R8, c[0x0][0x324], PT ;  /* 0x0000c90008007a0c */ /* 0x000fe20003f46270 */
[----:B------:R-:W-:Y:S01]  /*69e0*/  IMAD.X R3, RZ, RZ, R11, P0 ;  /* 0x000000ffff037224 */ /* 0x000fe200000e060b */
[----:B------:R-:W-:Y:S01]  /*69f0*/  ISETP.GE.AND P0, PT, R0, c[0x0][0x324], PT ;  /* 0x0000c90000007a0c */ /* 0x000fe20003f06270 */
[----:B------:R-:W-:Y:S01]  /*6a00*/  IMAD.WIDE.U32 R6, R4, c[0x0][0x330], R6 ;  /* 0x0000cc0004067a25 */ /* 0x000fe200078e0006 */
[----:B------:R-:W-:-:S03]  /*6a10*/  ISETP.GE.AND P1, PT, R2, c[0x0][0x324], PT ;  /* 0x0000c90002007a0c */ /* 0x000fc60003f26270 */
[----:B------:R-:W-:-:S04]  /*6a20*/  IMAD R3, R3, c[0x0][0x330], RZ ;  /* 0x0000cc0003037a24 */ /* 0x000fc800078e02ff */
[----:B------:R-:W-:Y:S01]  /*6a30*/  IMAD R3, R4, c[0x0][0x334], R3 ;  /* 0x0000cd0004037a24 */ /* 0x000fe200078e0203 */
[----:B------:R-:W-:-:S03]  /*6a40*/  LEA R4, P5, R6, c[0x0][0x318], 0x1 ;  /* 0x0000c60006047a11 */ /* 0x000fc600078a08ff */
[----:B------:R-:W-:-:S05]  /*6a50*/  IMAD.IADD R3, R7, 0x1, R3 ;  /* 0x0000000107037824 */ /* 0x000fca00078e0203 */
[----:B------:R-:W-:-:S05]  /*6a60*/  LEA.HI.X R5, R6, c[0x0][0x31c], R3, 0x1, P5 ;  /* 0x0000c70006057a11 */ /* 0x000fca00028f0c03 */
[----:B--2---:R1:W-:Y:S04]  /*6a70*/  @!P2 STG.E.128 [R4.64], R56 ;  /* 0x000000380400a986 */ /* 0x0043e8000c101d0e */
[----:B---3--:R1:W-:Y:S04]  /*6a80*/  @!P1 STG.E.128 [R4.64+0x40], R52 ;  /* 0x0000403404009986 */ /* 0x0083e8000c101d0e */
[----:B----4-:R1:W-:Y:S02]  /*6a90*/  @!P0 STG.E.128 [R4.64+0x80], R48 ;  /* 0x0000803004008986 */ /* 0x0103e4000c101d0e */
.L_x_464:
[----:B------:R-:W-:Y:S05]  /*6aa0*/  BSYNC B0 ;  /* 0x0000000000007941 */ /* 0x000fea0003800000 */
.L_x_463:
[----:B------:R-:W-:Y:S01]  /*6ab0*/  ULDC.64 UR4, c[0x0][0x308] ;  /* 0x0000c20000047ab9 */ /* 0x000fe20000000a00 */
[----:B------:R-:W-:Y:S01]  /*6ac0*/  MOV R3, UR10 ;  /* 0x0000000a00037c02 */ /* 0x000fe20008000f00 */
[----:B------:R-:W-:Y:S01]  /*6ad0*/  UIMAD UR4, UR6, UR4, URZ ;  /* 0x00000004060472a4 */ /* 0x000fe2000f8e023f */
[----:B------:R-:W-:Y:S01]  /*6ae0*/  MOV R0, UR11 ;  /* 0x0000000b00007c02 */ /* 0x000fe20008000f00 */
[----:B------:R-:W-:Y:S02]  /*6af0*/  BSSY B0, `(.L_x_465) ;  /* 0x0000018000007945 */ /* 0x000fe40003800000 */
[----:B------:R-:W-:Y:S01]  /*6b00*/  UIMAD UR10, UR10, UR5, UR4 ;  /* 0x000000050a0a72a4 */ /* 0x000fe2000f8e0204 */
[----:B-1----:R-:W-:-:S02]  /*6b10*/  IMAD.WIDE.U32 R4, R3, c[0x0][0x308], R8 ;  /* 0x0000c20003047a25 */ /* 0x002fc400078e0008 */
[----:B------:R-:W-:Y:S02]  /*6b20*/  ULDC.64 UR4, c[0x0][0x310] ;  /* 0x0000c40000047ab9 */ /* 0x000fe40000000a00 */
[----:B------:R-:W-:Y:S01]  /*6b30*/  UIMAD UR4, UR7, UR4, URZ ;  /* 0x00000004070472a4 */ /* 0x000fe2000f8e023f */
[----:B------:R-:W-:-:S03]  /*6b40*/  IADD3 R5, R5, UR10, RZ ;  /* 0x0000000a05057c10 */ /* 0x000fc6000fffe0ff */
[----:B------:R-:W-:Y:S02]  /*6b50*/  UIMAD UR4, UR11, UR5, UR4 ;  /* 0x000000050b0472a4 */ /* 0x000fe4000f8e0204 */
[----:B------:R-:W-:-:S05]  /*6b60*/  IMAD.WIDE.U32 R4, R0, c[0x0][0x310], R4 ;  /* 0x0000c40000047a25 */ /* 0x000fca00078e0004 */
[----:B------:R-:W-:Y:S01]  /*6b70*/  IADD3 R7, R5, UR4, RZ ;  /* 0x0000000405077c10 */ /* 0x000fe2000fffe0ff */
        /* <DEDUP_REMOVED lines=15> */
.L_x_466:
[----:B------:R-:W-:Y:S05]  /*6c70*/  BSYNC B0 ;  /* 0x0000000000007941 */ /* 0x000fea0003800000 */
.L_x_465:
        /* <DEDUP_REMOVED lines=19> */
.L_x_460:
[----:B------:R-:W2:Y:S01]  /*6db0*/  LDL.LU.64 R2, [R1] ;  /* 0x0000000001027983 */ /* 0x000ea20000300a00 */
[----:B------:R-:W-:Y:S01]  /*6dc0*/  USHF.R.S32.HI UR6, URZ, 0x1f, UR10 ;  /* 0x0000001f3f067899 */ /* 0x000fe2000801140a */
[----:B------:R-:W-:Y:S01]  /*6dd0*/  IMAD.U32 R8, RZ, RZ, UR11 ;  /* 0x0000000bff087e24 */ /* 0x000fe2000f8e00ff */
[----:B------:R-:W-:Y:S01]  /*6de0*/  ULDC.64 UR4, c[0x0][0x308] ;  /* 0x0000c20000047ab9 */ /* 0x000fe20000000a00 */
[----:B------:R-:W-:Y:S01]  /*6df0*/  IMAD.U32 R7, RZ, RZ, UR12 ;  /* 0x0000000cff077e24 */ /* 0x000fe2000f8e00ff */
[----:B------:R-:W-:Y:S01]  /*6e00*/  UIMAD UR4, UR6, UR4, URZ ;  /* 0x00000004060472a4 */ /* 0x000fe2000f8e023f */
[----:B------:R-:W-:Y:S01]  /*6e10*/  BSSY B0, `(.L_x_467) ;  /* 0x0000027000007945 */ /* 0x000fe20003800000 */
[----:B------:R-:W-:-:S02]  /*6e20*/  ULDC UR9, c[0x0][0x2f0] ;  /* 0x0000bc0000097ab9 */ /* 0x000fc40000000800 */
[----:B------:R-:W-:Y:S02]  /*6e30*/  UIMAD UR5, UR10, UR5, UR4 ;  /* 0x000000050a0572a4 */ /* 0x000fe4000f8e0204 */
[----:B------:R-:W-:Y:S02]  /*6e40*/  UIADD3 UR9, -UR8, UR9, URZ ;  /* 0x0000000908097290 */ /* 0x000fe4000fffe13f */
[----:B------:R-:W-:Y:S01]  /*6e50*/  USHF.R.S32.HI UR7, URZ, 0x1f, UR11 ;  /* 0x0000001f3f077899 */ /* 0x000fe2000801140b */
[----:B--2---:R-:W-:Y:S01]  /*6e60*/  SHF.R.S32.HI R14, RZ, 0x1f, R2 ;  /* 0x0000001fff0e7819 */ /* 0x004fe20000011402 */
[----:B------:R-:W-:-:S03]  /*6e70*/  IMAD.U32 R3, RZ, RZ, UR10 ;  /* 0x0000000aff037e24 */ /* 0x000fc6000f8e00ff */
[----:B------:R-:W-:-:S04]  /*6e80*/  LEA.HI R14, R14, R2, RZ, 0x2 ;  /* 0x000000020e0e7211 */ /* 0x000fc800078f10ff */
[----:B------:R-:W-:Y:S02]  /*6e90*/  LOP3.LUT R0, R14, 0x1ffffffc, RZ, 0xc0, !PT ;  /* 0x1ffffffc0e007812 */ /* 0x000fe400078ec0ff */
[----:B------:R-:W-:-:S03]  /*6ea0*/  SHF.R.S32.HI R14, RZ, 0x2, R14 ;  /* 0x00000002ff0e7819 */ /* 0x000fc6000001140e */
[----:B------:R-:W-:Y:S01]  /*6eb0*/  IMAD.IADD R0, R2, 0x1, -R0 ;  /* 0x0000000102007824 */ /* 0x000fe200078e0a00 */
[----:B------:R-:W-:Y:S02]  /*6ec0*/  ISETP.GE.AND P4, PT, R14, UR9, PT ;  /* 0x000000090e007c0c */ /* 0x000fe4000bf86270 */
[----:B------:R-:W-:Y:S01]  /*6ed0*/  SHF.R.S32.HI R15, RZ, 0x1f, R14 ;  /* 0x0000001fff0f7819 */ /* 0x000fe2000001140e */
[----:B------:R-:W-:-:S04]  /*6ee0*/  IMAD.SHL.U32 R12, R0, 0x8, RZ ;  /* 0x00000008000c7824 */ /* 0x000fc800078e00ff */
[----:B------:R-:W-:Y:S01]  /*6ef0*/  IMAD.WIDE R6, R7, 0x80, R14 ;  /* 0x0000008007067825 */ /* 0x000fe200078e020e */
[----:B------:R-:W-:Y:S02]  /*6f00*/  SHF.R.S32.HI R13, RZ, 0x1f, R12 ;  /* 0x0000001fff0d7819 */ /* 0x000fe4000001140c */
[----:B------:R-:W-:-:S03]  /*6f10*/  IADD3 R4, R12, 0x20, RZ ;  /* 0x000000200c047810 */ /* 0x000fc60007ffe0ff */
[----:B------:R-:W-:-:S05]  /*6f20*/  IMAD.WIDE.U32 R2, R3, c[0x0][0x308], R12 ;  /* 0x0000c20003027a25 */ /* 0x000fca00078e000c */
[----:B------:R-:W-:Y:S01]  /*6f30*/  IADD3 R3, R3, UR5, RZ ;  /* 0x0000000503037c10 */ /* 0x000fe2000fffe0ff */
[----:B------:R-:W-:Y:S02]  /*6f40*/  ULDC.64 UR4, c[0x0][0x310] ;  /* 0x0000c40000047ab9 */ /* 0x000fe40000000a00 */
[----:B------:R-:W-:Y:S02]  /*6f50*/  UIMAD UR4, UR7, UR4, URZ ;  /* 0x00000004070472a4 */ /* 0x000fe4000f8e023f */
[----:B------:R-:W-:Y:S01]  /*6f60*/  IMAD.WIDE.U32 R8, R8, c[0x0][0x310], R2 ;  /* 0x0000c40008087a25 */ /* 0x000fe200078e0002 */
[----:B------:R-:W-:Y:S01]  /*6f70*/  IADD3 R2, R12, 0x40, RZ ;  /* 0x000000400c027810 */ /* 0x000fe20007ffe0ff */
[----:B------:R-:W-:-:S06]  /*6f80*/  UIMAD UR4, UR11, UR5, UR4 ;  /* 0x000000050b0472a4 */ /* 0x000fcc000f8e0204 */
[----:B------:R-:W-:Y:S01]  /*6f90*/  IADD3 R11, R9, UR4, RZ ;  /* 0x00000004090b7c10 */ /* 0x000fe2000fffe0ff */
[----:B------:R-:W-:Y:S05]  /*6fa0*/  @P4 BRA `(.L_x_468) ;  /* 0x000000d000004947 */ /* 0x000fea0003800000 */
[----:B------:R-:W-:Y:S01]  /*6fb0*/  IMAD R3, R7, c[0x0][0x300], RZ ;  /* 0x0000c00007037a24 */ /* 0x000fe200078e02ff */
[----:B------:R-:W-:Y:S01]  /*6fc0*/  ISETP.GE.AND P3, PT, R12, c[0x0][0x2f4], PT ;  /* 0x0000bd000c007a0c */ /* 0x000fe20003f66270 */
[----:B------:R-:W-:Y:S01]  /*6fd0*/  IMAD.MOV.U32 R10, RZ, RZ, R8 ;  /* 0x000000ffff0a7224 */ /* 0x000fe200078e0008 */
[----:B------:R-:W-:Y:S01]  /*6fe0*/  ISETP.GE.AND P2, PT, R4, c[0x0][0x2f4], PT ;  /* 0x0000bd0004007a0c */ /* 0x000fe20003f46270 */
[----:B------:R-:W-:Y:S01]  /*6ff0*/  IMAD R0, R6, c[0x0][0x304], R3 ;  /* 0x0000c10006007a24 */ /* 0x000fe200078e0203 */
        /* <DEDUP_REMOVED lines=8> */
.L_x_468:
[----:B------:R-:W-:Y:S05]  /*7080*/  BSYNC B0 ;  /* 0x0000000000007941 */ /* 0x000fea0003800000 */
.L_x_467:
[----:B------:R-:W-:Y:S01]  /*7090*/  IADD3 R0, R14, 0x40, RZ ;  /* 0x000000400e007810 */ /* 0x000fe20007ffe0ff */
[----:B------:R-:W-:Y:S03]  /*70a0*/  BSSY B0, `(.L_x_469) ;  /* 0x0000012000007945 */ /* 0x000fe60003800000 */
[----:B------:R-:W-:-:S13]  /*70b0*/  ISETP.GE.AND P3, PT, R0, UR9, PT ;  /* 0x0000000900007c0c */ /* 0x000fda000bf66270 */
        /* <DEDUP_REMOVED lines=16> */
.L_x_470:
[----:B------:R-:W-:Y:S05]  /*71c0*/  BSYNC B0 ;  /* 0x0000000000007941 */ /* 0x000fea0003800000 */
.L_x_469:
[----:B------:R-:W-:Y:S01]  /*71d0*/  ULDC.64 UR4, c[0x0][0x338] ;  /* 0x0000ce0000047ab9 */ /* 0x000fe20000000a00 */
[----:B------:R-:W-:Y:S01]  /*71e0*/  MOV R3, UR10 ;  /* 0x0000000a00037c02 */ /* 0x000fe20008000f00 */
[----:B------:R-:W-:Y:S01]  /*71f0*/  UIMAD UR4, UR6, UR4, URZ ;  /* 0x00000004060472a4 */ /* 0x000fe2000f8e023f */
[----:B------:R-:W-:Y:S01]  /*7200*/  MOV R8, UR11 ;  /* 0x0000000b00087c02 */ /* 0x000fe20008000f00 */
[----:B------:R-:W-:Y:S02]  /*7210*/  BSSY B0, `(.L_x_471) ;  /* 0x0000017000007945 */ /* 0x000fe40003800000 */
[----:B------:R-:W-:Y:S01]  /*7220*/  UIMAD UR10, UR10, UR5, UR4 ;  /* 0x000000050a0a72a4 */ /* 0x000fe2000f8e0204 */
[----:B--2---:R-:W-:-:S02]  /*7230*/  IMAD.WIDE.U32 R10, R3, c[0x0][0x338], R12 ;  /* 0x0000ce00030a7a25 */ /* 0x004fc400078e000c */
        /* <DEDUP_REMOVED lines=20> */
.L_x_472:
[----:B------:R-:W-:Y:S05]  /*7380*/  BSYNC B0 ;  /* 0x0000000000007941 */ /* 0x000fea0003800000 */
.L_x_471:
[----:B------:R-:W-:Y:S05]  /*7390*/  @P3 EXIT ;  /* 0x000000000000394d */ /* 0x000fea0003800000 */
[----:B------:R-:W-:Y:S02]  /*73a0*/  IADD3 R0, P0, R6, 0x40, RZ ;  /* 0x0000004006007810 */ /* 0x000fe40007f1e0ff */
[----:B------:R-:W-:-:S03]  /*73b0*/  ISETP.GE.AND P1, PT, R12, c[0x0][0x324], PT ;  /* 0x0000c9000c007a0c */ /* 0x000fc60003f26270 */
[----:B------:R-:W-:Y:S01]  /*73c0*/  IMAD.X R6, RZ, RZ, R7, P0 ;  /* 0x000000ffff067224 */ /* 0x000fe200000e0607 */
[----:B------:R-:W-:Y:S02]  /*73d0*/  MOV R7, R11 ;  /* 0x0000000b00077202 */ /* 0x000fe40000000f00 */
[----:B------:R-:W-:Y:S01]  /*73e0*/  ISETP.GE.AND P0, PT, R4, c[0x0][0x324], PT ;  /* 0x0000c90004007a0c */ /* 0x000fe20003f06270 */
[----:B------:R-:W-:Y:S02]  /*73f0*/  IMAD R3, R6, c[0x0][0x330], RZ ;  /* 0x0000cc0006037a24 */ /* 0x000fe400078e02ff */
[----:B------:R-:W-:Y:S02]  /*7400*/  IMAD.MOV.U32 R6, RZ, RZ, R8 ;  /* 0x000000ffff067224 */ /* 0x000fe400078e0008 */
[C---:B------:R-:W-:Y:S02]  /*7410*/  IMAD R3, R0.reuse, c[0x0][0x334], R3 ;  /* 0x0000cd0000037a24 */ /* 0x040fe400078e0203 */
[----:B------:R-:W-:-:S04]  /*7420*/  IMAD.WIDE.U32 R6, R0, c[0x0][0x330], R6 ;  /* 0x0000cc0000067a25 */ /* 0x000fc800078e0006 */
[----:B------:R-:W-:Y:S01]  /*7430*/  IMAD.IADD R3, R7, 0x1, R3 ;  /* 0x0000000107037824 */ /* 0x000fe200078e0203 */
[----:B------:R-:W-:-:S04]  /*7440*/  LEA R4, P2, R6, c[0x0][0x318], 0x1 ;  /* 0x0000c60006047a11 */ /* 0x000fc800078408ff */
[----:B------:R-:W-:-:S05]  /*7450*/  LEA.HI.X R5, R6, c[0x0][0x31c], R3, 0x1, P2 ;  /* 0x0000c70006057a11 */ /* 0x000fca00010f0c03 */
[----:B------:R3:W-:Y:S01]  /*7460*/  @!P0 STG.E.128 [R4.64+0x40], RZ ;  /* 0x000040ff04008986 */ /* 0x0007e2000c101d0e */
[----:B------:R-:W-:-:S03]  /*7470*/  ISETP.GE.AND P0, PT, R2, c[0x0][0x324], PT ;  /* 0x0000c90002007a0c */ /* 0x000fc60003f06270 */
[----:B------:R3:W-:Y:S10]  /*7480*/  @!P1 STG.E.128 [R4.64], RZ ;  /* 0x000000ff04009986 */ /* 0x0007f4000c101d0e */
[----:B------:R-:W-:Y:S05]  /*7490*/  @P0 EXIT ;  /* 0x000000000000094d */ /* 0x000fea0003800000 */
[----:B------:R-:W-:Y:S01]  /*74a0*/  STG.E.128 [R4.64+0x80], RZ ;  /* 0x000080ff04007986 */ /* 0x000fe2000c101d0e */
[----:B------:R-:W-:Y:S05]  /*74b0*/  EXIT ;  /* 0x000000000000794d */ /* 0x000fea0003800000 */
.L_x_473:
        /* <DEDUP_REMOVED lines=12> */
.L_x_1401:


//--------------------- .text._ZN7cutlass13device_kernelIN5flash19enable_sm80_to_sm89INS1_16FlashAttnBwdSm80INS1_25CollectiveMainloopBwdSm80ILi2ELi1EN4cute5tupleIJNS5_1CILi64EEENS7_ILi128EEENS7_ILi96EEEEEENS_6half_tEfNS_4arch4Sm80ELb1ELb0ELb0ELb0ELb1ELb0ELb0ELb0ELi2ELi2ELi4ELi2ELb1EEENS1_21CollectiveEpilogueBwdISB_SC_SE_Li256ELb0ELb0ELi2EEENS1_25SingleTileBwdLPTSchedulerILb0ELi128ELb1EEEEEEEEEvNT_6ParamsE --------------------------
	.section	.text._ZN7cutlass13device_kernelIN5flash19enable_sm80_to_sm89INS1_16FlashAttnBwdSm80INS1_25CollectiveMainloopBwdSm80ILi2ELi1EN4cute5tupleIJNS5_1CILi64EEENS7_ILi128EEENS7_ILi96EEEEEENS_6half_tEfNS_4arch4Sm80ELb1ELb0ELb0ELb0ELb1ELb0ELb0ELb0ELi2ELi2ELi4ELi2ELb1EEENS1_21CollectiveEpilogueBwdISB_SC_SE_Li256ELb0ELb0ELi2EEENS1_25SingleTileBwdLPTSchedulerILb0ELi128ELb1EEEEEEEEEvNT_6ParamsE,"ax",@progbits
	.sectioninfo	@"SHI_REGISTERS=255"
	.align	128
.text._ZN7cutlass13device_kernelIN5flash19enable_sm80_to_sm89INS1_16FlashAttnBwdSm80INS1_25CollectiveMainloopBwdSm80ILi2ELi1EN4cute5tupleIJNS5_1CILi64EEENS7_ILi128EEENS7_ILi96EEEEEENS_6half_tEfNS_4arch4Sm80ELb1ELb0ELb0ELb0ELb1ELb0ELb0ELb0ELi2ELi2ELi4ELi2ELb1EEENS1_21CollectiveEpilogueBwdISB_SC_SE_Li256ELb0ELb0ELi2EEENS1_25SingleTileBwdLPTSchedulerILb0ELi128ELb1EEEEEEEEEvNT_6ParamsE:
        .type           _ZN7cutlass13device_kernelIN5flash19enable_sm80_to_sm89INS1_16FlashAttnBwdSm80INS1_25CollectiveMainloopBwdSm80ILi2ELi1EN4cute5tupleIJNS5_1CILi64EEENS7_ILi128EEENS7_ILi96EEEEEENS_6half_tEfNS_4arch4Sm80ELb1ELb0ELb0ELb0ELb1ELb0ELb0ELb0ELi2ELi2ELi4ELi2ELb1EEENS1_21CollectiveEpilogueBwdISB_SC_SE_Li256ELb0ELb0ELi2EEENS1_25SingleTileBwdLPTSchedulerILb0ELi128ELb1EEEEEEEEEvNT_6ParamsE,@function
        .size           _ZN7cutlass13device_kernelIN5flash19enable_sm80_to_sm89INS1_16FlashAttnBwdSm80INS1_25CollectiveMainloopBwdSm80ILi2ELi1EN4cute5tupleIJNS5_1CILi64EEENS7_ILi128EEENS7_ILi96EEEEEENS_6half_tEfNS_4arch4Sm80ELb1ELb0ELb0ELb0ELb1ELb0ELb0ELb0ELi2ELi2ELi4ELi2ELb1EEENS1_21CollectiveEpilogueBwdISB_SC_SE_Li256ELb0ELb0ELi2EEENS1_25SingleTileBwdLPTSchedulerILb0ELi128ELb1EEEEEEEEEvNT_6ParamsE,(.L_x_1402 - _ZN7cutlass13device_kernelIN5flash19enable_sm80_to_sm89INS1_16FlashAttnBwdSm80INS1_25CollectiveMainloopBwdSm80ILi2ELi1EN4cute5tupleIJNS5_1CILi64EEENS7_ILi128EEENS7_ILi96EEEEEENS_6half_tEfNS_4arch4Sm80ELb1ELb0ELb0ELb0ELb1ELb0ELb0ELb0ELi2ELi2ELi4ELi2ELb1EEENS1_21CollectiveEpilogueBwdISB_SC_SE_Li256ELb0ELb0ELi2EEENS1_25SingleTileBwdLPTSchedulerILb0ELi128ELb1EEEEEEEEEvNT_6ParamsE)
        .other          _ZN7cutlass13device_kernelIN5flash19enable_sm80_to_sm89INS1_16FlashAttnBwdSm80INS1_25CollectiveMainloopBwdSm80ILi2ELi1EN4cute5tupleIJNS5_1CILi64EEENS7_ILi128EEENS7_ILi96EEEEEENS_6half_tEfNS_4arch4Sm80ELb1ELb0ELb0ELb0ELb1ELb0ELb0ELb0ELi2ELi2ELi4ELi2ELb1EEENS1_21CollectiveEpilogueBwdISB_SC_SE_Li256ELb0ELb0ELi2EEENS1_25SingleTileBwdLPTSchedulerILb0ELi128ELb1EEEEEEEEEvNT_6ParamsE,@"STO_CUDA_ENTRY STV_DEFAULT"
_ZN7cutlass13device_kernelIN5flash19enable_sm80_to_sm89INS1_16FlashAttnBwdSm80INS1_25CollectiveMainloopBwdSm80ILi2ELi1EN4cute5tupleIJNS5_1CILi64EEENS7_ILi128EEENS7_ILi96EEEEEENS_6half_tEfNS_4arch4Sm80ELb1ELb0ELb0ELb0ELb1ELb0ELb0ELb0ELi2ELi2ELi4ELi2ELb1EEENS1_21CollectiveEpilogueBwdISB_SC_SE_Li256ELb0ELb0ELi2EEENS1_25SingleTileBwdLPTSchedulerILb0ELi128ELb1EEEEEEEEEvNT_6ParamsE:
        /* <DEDUP_REMOVED lines=15> */
[----:B------:R-:W-:Y:S02]  /*00f0*/  ULDC UR5, c[0x0][0x3c0] ;  /* 0x0000f00000057ab9 */ /* 0x000fe40000000800 */
[----:B------:R-:W-:-:S05]  /*0100*/  UMOV UR9, UR4 ;  /* 0x0000000400097c82 */ /* 0x000fca0008000000 */
        /* <DEDUP_REMOVED lines=15> */
.L_x_475:
[----:B------:R-:W-:Y:S02]  /*0200*/  ULDC UR7, c[0x0][0x3ac] ;  /* 0x0000eb0000077ab9 */ /* 0x000fe40000000800 */
[----:B------:R-:W-:Y:S02]  /*0210*/  UISETP.NE.AND UP0, UPT, UR7, 0x1, UPT ;  /* 0x000000010700788c */ /* 0x000fe4000bf05270 */
[----:B------:R-:W-:Y:S02]  /*0220*/  ULDC.64 UR4, c[0x0][0x3b0] ;  /* 0x0000ec0000047ab9 */ /* 0x000fe40000000a00 */
[----:B------:R-:W-:Y:S02]  /*0230*/  UIMAD.WIDE.U32 UR10, UR6, UR4, URZ ;  /* 0x00000004060a72a5 */ /* 0x000fe4000f8e003f */
[----:B------:R-:W-:-:S05]  /*0240*/  UMOV UR8, UR6 ;  /* 0x0000000600087c82 */ /* 0x000fca0008000000 */
[----:B------:R-:W-:-:S04]  /*0250*/  @UP0 USHF.R.U32.HI UR8, URZ, UR5, UR11 ;  /* 0x000000053f080299 */ /* 0x000fc8000801160b */
[----:B------:R-:W-:Y:S02]  /*0260*/  UIMAD UR7, UR8, UR7, URZ ;  /* 0x00000007080772a4 */ /* 0x000fe4000f8e023f */
.L_x_476:
[----:B------:R-:W-:Y:S02]  /*0270*/  ULDC.64 UR4, c[0x0][0x3a0] ;  /* 0x0000e80000047ab9 */ /* 0x000fe40000000a00 */
[----:B------:R-:W-:Y:S02]  /*0280*/  UIADD3 UR10, UR6, -UR7, URZ ;  /* 0x80000007060a7290 */ /* 0x000fe4000fffe03f */
[----:B------:R-:W-:Y:S02]  /*0290*/  UISETP.NE.AND UP0, UPT, UR4, 0x1, UPT ;  /* 0x000000010400788c */ /* 0x000fe4000bf05270 */
[----:B------:R-:W-:Y:S02]  /*02a0*/  ULDC.64 UR6, c[0x0][0x3a8] ;  /* 0x0000ea0000067ab9 */ /* 0x000fe40000000a00 */
[----:B------:R-:W-:Y:S02]  /*02b0*/  UIMAD UR7, UR9, UR7, UR10 ;  /* 0x00000007090772a4 */ /* 0x000fe4000f8e020a */
[----:B------:R-:W-:-:S02]  /*02c0*/  ULOP3.LUT UR8, URZ, UR8, URZ, 0x33, !UPT ;  /* 0x000000083f087292 */ /* 0x000fc4000f8e333f */
[----:B------:R-:W-:-:S03]  /*02d0*/  UIMAD.WIDE.U32 UR10, UR7, UR5, URZ ;  /* 0x00000005070a72a5 */ /* 0x000fc6000f8e003f */
[----:B------:R-:W-:Y:S02]  /*02e0*/  UMOV UR12, UR7 ;  /* 0x00000007000c7c82 */ /* 0x000fe40008000000 */
[----:B------:R-:W-:Y:S02]  /*02f0*/  @UP0 USHF.R.U32.HI UR12, URZ, UR6, UR11 ;  /* 0x000000063f0c0299 */ /* 0x000fe4000801160b */
[----:B------:R-:W-:Y:S02]  /*0300*/  ULDC UR10, c[0x0][0x394] ;  /* 0x0000e500000a7ab9 */ /* 0x000fe40000000800 */
[----:B------:R-:W-:Y:S02]  /*0310*/  UIADD3 UR11, -UR12, URZ, URZ ;  /* 0x0000003f0c0b7290 */ /* 0x000fe4000fffe13f */
[----:B------:R-:W-:Y:S02]  /*0320*/  UIADD3 UR10, UR8, UR10, URZ ;  /* 0x0000000a080a7290 */ /* 0x000fe4000fffe03f */
[----:B------:R-:W-:Y:S01]  /*0330*/  UIMAD UR11, UR11, UR4, UR7 ;  /* 0x000000040b0b72a4 */ /* 0x000fe2000f8e0207 */
[----:B------:R-:W-:Y:S05]  /*0340*/  BRA `(.L_x_477) ;  /* 0x0000028000007947 */ /* 0x000fea0003800000 */
.L_x_474:
[----:B------:R-:W-:Y:S02]  /*0350*/  ULDC.64 UR6, c[0x0][0x3b8] ;  /* 0x0000ee0000067ab9 */ /* 0x000fe40000000a00 */
[----:B------:R-:W-:-:S02]  /*0360*/  UISETP.NE.AND UP0, UPT, UR6, 0x1, UPT ;  /* 0x000000010600788c */ /* 0x000fc4000bf05270 */
        /* <DEDUP_REMOVED lines=18> */
.L_x_478:
[----:B------:R-:W-:Y:S02]  /*0490*/  ULDC UR7, c[0x0][0x3ac] ;  /* 0x0000eb0000077ab9 */ /* 0x000fe40000000800 */
[----:B------:R-:W-:Y:S02]  /*04a0*/  UISETP.NE.AND UP0, UPT, UR7, 0x1, UPT ;  /* 0x000000010700788c */ /* 0x000fe4000bf05270 */
[----:B------:R-:W-:Y:S02]  /*04b0*/  ULDC.64 UR4, c[0x0][0x3b0] ;  /* 0x0000ec0000047ab9 */ /* 0x000fe40000000a00 */
[----:B------:R-:W-:Y:S02]  /*04c0*/  UIMAD.WIDE.U32 UR10, UR6, UR4, URZ ;  /* 0x00000004060a72a5 */ /* 0x000fe4000f8e003f */
[----:B------:R-:W-:-:S05]  /*04d0*/  UMOV UR8, UR6 ;  /* 0x0000000600087c82 */ /* 0x000fca0008000000 */
[----:B------:R-:W-:-:S04]  /*04e0*/  @UP0 USHF.R.U32.HI UR8, URZ, UR5, UR11 ;  /* 0x000000053f080299 */ /* 0x000fc8000801160b */
[----:B------:R-:W-:Y:S02]  /*04f0*/  UIMAD UR7, UR8, UR7, URZ ;  /* 0x00000007080772a4 */ /* 0x000fe4000f8e023f */
.L_x_479:
        /* <DEDUP_REMOVED lines=12> */
[----:B------:R-:W-:-:S02]  /*05c0*/  UIMAD UR11, UR11, UR4, UR7 ;  /* 0x000000040b0b72a4 */ /* 0x000fc4000f8e0207 */
.L_x_477:
        /* <DEDUP_REMOVED lines=536> */
.L_x_483:
        /* <DEDUP_REMOVED lines=143> */
.L_x_481:
        /* <DEDUP_REMOVED lines=469> */
.L_x_482:
        /* <DEDUP_REMOVED lines=252> */
.L_x_480:
        /* <DEDUP_REMOVED lines=198> */
.L_x_486:
[----:B------:R-:W-:Y:S05]  /*69b0*/  BSYNC B0 ;  /* 0x0000000000007941 */ /* 0x000fea0003800000 */
.L_x_485:
        /* <DEDUP_REMOVED lines=20> */
.L_x_488:
[----:B------:R-:W-:Y:S05]  /*6b00*/  BSYNC B0 ;  /* 0x0000000000007941 */ /* 0x000fea0003800000 */
.L_x_487:
        /* <DEDUP_REMOVED lines=28> */
.L_x_490:
[----:B------:R-:W-:Y:S05]  /*6cd0*/  BSYNC B0 ;  /* 0x0000000000007941 */ /* 0x000fea0003800000 */
.L_x_489:
        /* <DEDUP_REMOVED lines=19> */
.L_x_484:
        /* <DEDUP_REMOVED lines=45> */
.L_x_492:
[----:B------:R-:W-:Y:S05]  /*70e0*/  BSYNC B0 ;  /* 0x0000000000007941 */ /* 0x000fea0003800000 */
.L_x_491:
        /* <DEDUP_REMOVED lines=19> */
.L_x_494:
[----:B------:R-:W-:Y:S05]  /*7220*/  BSYNC B0 ;  /* 0x0000000000007941 */ /* 0x000fea0003800000 */
.L_x_493:
        /* <DEDUP_REMOVED lines=27> */
.L_x_496:
[----:B------:R-:W-:Y:S05]  /*73e0*/  BSYNC B0 ;  /* 0x0000000000007941 */ /* 0x000fea0003800000 */
.L_x_495:
        /* <DEDUP_REMOVED lines=19> */
.L_x_497:
        /* <DEDUP_REMOVED lines=14> */
.L_x_1402:


//--------------------- .text._ZN7cutlass13device_kernelIN5flash19enable_sm80_to_sm89INS1_16FlashAttnBwdSm80INS1_25CollectiveMainloopBwdSm80ILi2ELi1EN4cute5tupleIJNS5_1CILi64EEENS7_ILi128EEENS7_ILi96EEEEEENS_6half_tEfNS_4arch4Sm80ELb1ELb0ELb0ELb0ELb0ELb0ELb0ELb0ELi2ELi2ELi4ELi2ELb1EEENS1_24CollectiveEpilogueBwdGQAISB_fSE_Li256ELb0ELb0EEENS1_25SingleTileBwdLPTSchedulerILb0ELi128ELb0EEEEEEEEEvNT_6ParamsE --------------------------
	.section	.text._ZN7cutlass13device_kernelIN5flash19enable_sm80_to_sm89INS1_16FlashAttnBwdSm80INS1_25CollectiveMainloopBwdSm80ILi2ELi1EN4cute5tupleIJNS5_1CILi64EEENS7_ILi128EEENS7_ILi96EEEEEENS_6half_tEfNS_4arch4Sm80ELb1ELb0ELb0ELb0ELb0ELb0ELb0ELb0ELi2ELi2ELi4ELi2ELb1EEENS1_24CollectiveEpilogueBwdGQAISB_fSE_Li256ELb0ELb0EEENS1_25SingleTileBwdLPTSchedulerILb0ELi128ELb0EEEEEEEEEvNT_6ParamsE,"ax",@progbits
	.sectioninfo	@"SHI_REGISTERS=255"
	.align	128
.text._ZN7cutlass13device_kernelIN5flash19enable_sm80_to_sm89INS1_16FlashAttnBwdSm80INS1_25CollectiveMainloopBwdSm80ILi2ELi1EN4cute5tupleIJNS5_1CILi64EEENS7_ILi128EEENS7_ILi96EEEEEENS_6half_tEfNS_4arch4Sm80ELb1ELb0ELb0ELb0ELb0ELb0ELb0ELb0ELi2ELi2ELi4ELi2ELb1EEENS1_24CollectiveEpilogueBwdGQAISB_fSE_Li256ELb0ELb0EEENS1_25SingleTileBwdLPTSchedulerILb0ELi128ELb0EEEEEEEEEvNT_6ParamsE:
        .type           _ZN7cutlass13device_kernelIN5flash19enable_sm80_to_sm89INS1_16FlashAttnBwdSm80INS1_25CollectiveMainloopBwdSm80ILi2ELi1EN4cute5tupleIJNS5_1CILi64EEENS7_ILi128EEENS7_ILi96EEEEEENS_6half_tEfNS_4arch4Sm80ELb1ELb0ELb0ELb0ELb0ELb0ELb0ELb0ELi2ELi2ELi4ELi2ELb1EEENS1_24CollectiveEpilogueBwdGQAISB_fSE_Li256ELb0ELb0EEENS1_25SingleTileBwdLPTSchedulerILb0ELi128ELb0EEEEEEEEEvNT_6ParamsE,@function
        .size           _ZN7cutlass13device_kernelIN5flash19enable_sm80_to_sm89INS1_16FlashAttnBwdSm80INS1_25CollectiveMainloopBwdSm80ILi2ELi1EN4cute5tupleIJNS5_1CILi64EEENS7_ILi128EEENS7_ILi96EEEEEENS_6half_tEfNS_4arch4Sm80ELb1ELb0ELb0ELb0ELb0ELb0ELb0ELb0ELi2ELi2ELi4ELi2ELb1EEENS1_24CollectiveEpilogueBwdGQAISB_fSE_Li256ELb0ELb0EEENS1_25SingleTileBwdLPTSchedulerILb0ELi128ELb0EEEEEEEEEvNT_6ParamsE,(.L_x_1403 - _ZN7cutlass13device_kernelIN5flash19enable_sm80_to_sm89INS1_16FlashAttnBwdSm80INS1_25CollectiveMainloopBwdSm80ILi2ELi1EN4cute5tupleIJNS5_1CILi64EEENS7_ILi128EEENS7_ILi96EEEEEENS_6half_tEfNS_4arch4Sm80ELb1ELb0ELb0ELb0ELb0ELb0ELb0ELb0ELi2ELi2ELi4ELi2ELb1EEENS1_24CollectiveEpilogueBwdGQAISB_fSE_Li256ELb0ELb0EEENS1_25SingleTileBwdLPTSchedulerILb0ELi128ELb0EEEEEEEEEvNT_6ParamsE)
        .other          _ZN7cutlass13device_kernelIN5flash19enable_sm80_to_sm89INS1_16FlashAttnBwdSm80INS1_25CollectiveMainloopBwdSm80ILi2ELi1EN4cute5tupleIJNS5_1CILi64EEENS7_ILi128EEENS7_ILi96EEEEEENS_6half_tEfNS_4arch4Sm80ELb1ELb0ELb0ELb0ELb0ELb0ELb0ELb0ELi2ELi2ELi4ELi2ELb1EEENS1_24CollectiveEpilogueBwdGQAISB_fSE_Li256ELb0ELb0EEENS1_25SingleTileBwdLPTSchedulerILb0ELi128ELb0EEEEEEEEEvNT_6ParamsE,@"STO_CUDA_ENTRY STV_DEFAULT"
_ZN7cutlass13device_kernelIN5flash19enable_sm80_to_sm89INS1_16FlashAttnBwdSm80INS1_25CollectiveMainloopBwdSm80ILi2ELi1EN4cute5tupleIJNS5_1CILi64EEENS7_ILi128EEENS7_ILi96EEEEEENS_6half_tEfNS_4arch4Sm80ELb1ELb0ELb0ELb0ELb0ELb0ELb0ELb0ELi2ELi2ELi4ELi2ELb1EEENS1_24CollectiveEpilogueBwdGQAISB_fSE_Li256ELb0ELb0EEENS1_25SingleTileBwdLPTSchedulerILb0ELi128ELb0EEEEEEEEEvNT_6ParamsE:
        /* <DEDUP_REMOVED lines=32> */
.L_x_499:
[----:B------:R-:W-:Y:S02]  /*0200*/  ULDC UR8, c[0x0][0x3b4] ;  /* 0x0000ed0000087ab9 */ /* 0x000fe40000000800 */
[----:B------:R-:W-:Y:S02]  /*0210*/  UISETP.NE.AND UP0, UPT, UR8, 0x1, UPT ;  /* 0x000000010800788c */ /* 0x000fe4000bf05270 */
[----:B------:R-:W-:Y:S02]  /*0220*/  ULDC.64 UR4, c[0x0][0x3b8] ;  /* 0x0000ee0000047ab9 */ /* 0x000fe40000000a00 */
[----:B------:R-:W-:Y:S02]  /*0230*/  UIMAD.WIDE.U32 UR10, UR7, UR4, URZ ;  /* 0x00000004070a72a5 */ /* 0x000fe4000f8e003f */
[----:B------:R-:W-:-:S05]  /*0240*/  UMOV UR12, UR7 ;  /* 0x00000007000c7c82 */ /* 0x000fca0008000000 */
[----:B------:R-:W-:-:S04]  /*0250*/  @UP0 USHF.R.U32.HI UR12, URZ, UR5, UR11 ;  /* 0x000000053f0c0299 */ /* 0x000fc8000801160b */
[----:B------:R-:W-:Y:S02]  /*0260*/  UIMAD UR8, UR12, UR8, URZ ;  /* 0x000000080c0872a4 */ /* 0x000fe4000f8e023f */
.L_x_500:
        /* <DEDUP_REMOVED lines=11> */
.L_x_498:
        /* <DEDUP_REMOVED lines=20> */
.L_x_502:
[----:B------:R-:W-:Y:S02]  /*0460*/  ULDC UR8, c[0x0][0x3b4] ;  /* 0x0000ed0000087ab9 */ /* 0x000fe40000000800 */
[----:B------:R-:W-:Y:S02]  /*0470*/  UISETP.NE.AND UP0, UPT, UR8, 0x1, UPT ;  /* 0x000000010800788c */ /* 0x000fe4000bf05270 */
[----:B------:R-:W-:Y:S02]  /*0480*/  ULDC.64 UR4, c[0x0][0x3b8] ;  /* 0x0000ee0000047ab9 */ /* 0x000fe40000000a00 */
[----:B------:R-:W-:Y:S02]  /*0490*/  UIMAD.WIDE.U32 UR10, UR7, UR4, URZ ;  /* 0x00000004070a72a5 */ /* 0x000fe4000f8e003f */
[----:B------:R-:W-:-:S05]  /*04a0*/  UMOV UR12, UR7 ;  /* 0x00000007000c7c82 */ /* 0x000fca0008000000 */
[----:B------:R-:W-:-:S04]  /*04b0*/  @UP0 USHF.R.U32.HI UR12, URZ, UR5, UR11 ;  /* 0x000000053f0c0299 */ /* 0x000fc8000801160b */
[----:B------:R-:W-:Y:S02]  /*04c0*/  UIMAD UR8, UR12, UR8, URZ ;  /* 0x000000080c0872a4 */ /* 0x000fe4000f8e023f */
.L_x_503:
        /* <DEDUP_REMOVED lines=10> */
.L_x_501:
        /* <DEDUP_REMOVED lines=71> */
[----:B------:R-:W-:Y:S01]  /*09e0*/  ULDC.64 UR4, c[0x0][0x248] ;  /* 0x0000920000047ab9 */ /* 0x000fe20000000a00 */
[----:B------:R-:W-:Y:S01]  /*09f0*/  SHF.R.S32.HI R232, RZ, 0x1f, R32 ;  /* 0x0000001fffe87819 */ /* 0x000fe20000011420 */
[----:B------:R-:W-:Y:S01]  /*0a00*/  UISETP.NE.AND UP0, UPT, UR4, 0x1, UPT ;  /* 0x000000010400788c */ /* 0x000fe2000bf05270 */
[----:B------:R-:W-:Y:S01]  /*0a10*/  IMAD.SHL.U32 R2, R32, 0x4, RZ ;  /* 0x0000000420027824 */ /* 0x000fe200078e00ff */
[----:B------:R-:W-:Y:S01]  /*0a20*/  UIMAD.WIDE.U32 UR6, UR10, UR5, URZ ;  /* 0x000000050a0672a5 */ /* 0x000fe2000f8e003f */
[CC--:B------:R-:W-:Y:S01]  /*0a30*/  LEA.HI R4, R232.reuse, R32.reuse, RZ, 0x2 ;  /* 0x00000020e8047211 */ /* 0x0c0fe200078f10ff */
[----:B------:R-:W-:Y:S01]  /*0a40*/  ULDC UR4, c[0x0][0x250] ;  /* 0x0000940000047ab9 */ /* 0x000fe20000000800 */
[-C--:B------:R-:W-:Y:S01]  /*0a50*/  LEA.HI R22, R232, R32.reuse, RZ, 0x3 ;  /* 0x00000020e8167211 */ /* 0x080fe200078f18ff */
[----:B------:R-:W-:Y:S01]  /*0a60*/  UMOV UR8, UR10 ;  /* 0x0000000a00087c82 */ /* 0x000fe20008000000 */
[----:B------:R-:W-:Y:S01]  /*0a70*/  LOP3.LUT R5, R4, 0xfffffffc, RZ, 0xc0, !PT ;  /* 0xfffffffc04057812 */ /* 0x000fe200078ec0ff */
[----:B------:R-:W-:Y:S01]  /*0a80*/  IMAD.U32 R14, RZ, RZ, UR10 ;  /* 0x0000000aff0e7e24 */ /* 0x000fe2000f8e00ff */
[----:B------:R-:W-:Y:S01]  /*0a90*/  LEA.HI R13, R232, R32, RZ, 0x4 ;  /* 0x00000020e80d7211 */ /* 0x000fe200078f20ff */
[----:B------:R-:W-:Y:S01]  /*0aa0*/  IMAD.SHL.U32 R9, R22, 0x8, RZ ;  /* 0x0000000816097824 */ /* 0x000fe200078e00ff */
[----:B------:R-:W-:Y:S01]  /*0ab0*/  @UP0 UMOV UR5, UR7 ;  /* 0x0000000700050c82 */ /* 0x000fe20008000000 */
[----:B------:R-:W-:Y:S01]  /*0ac0*/  IMAD.IADD R5, R32, 0x1, -R5 ;  /* 0x0000000120057824 */ /* 0x000fe200078e0a05 */
[----:B------:R-:W-:Y:S01]  /*0ad0*/  @UP0 USHF.R.U32.HI UR8, URZ, UR4, UR5 ;  /* 0x000000043f080299 */ /* 0x000fe20008011605 */
[--C-:B------:R-:W-:Y:S01]  /*0ae0*/  SHF.R.S32.HI R3, RZ, 0x1f, R2.reuse ;  /* 0x0000001fff037819 */ /* 0x100fe20000011402 */
[----:B------:R-:W-:Y:S01]  /*0af0*/  IMAD.U32 R24, RZ, RZ, UR10 ;  /* 0x0000000aff187e24 */ /* 0x000fe2000f8e00ff */
[----:B------:R-:W-:Y:S01]  /*0b00*/  ULDC.64 UR4, c[0x0][0x1e0] ;  /* 0x0000780000047ab9 */ /* 0x000fe20000000a00 */
[----:B------:R-:W-:Y:S01]  /*0b10*/  IMAD.SHL.U32 R20, R5, 0x8, RZ ;  /* 0x0000000805147824 */ /* 0x000fe200078e00ff */
[----:B------:R-:W-:Y:S01]  /*0b20*/  USHF.R.S32.HI UR17, URZ, 0x1f, UR8 ;  /* 0x0000001f3f117899 */ /* 0x000fe20008011408 */
[----:B------:R-:W-:Y:S01]  /*0b30*/  SHF.R.S32.HI R0, RZ, 0x4, R13 ;  /* 0x00000004ff007819 */ /* 0x000fe2000001140d */
[----:B------:R-:W-:Y:S01]  /*0b40*/  IMAD.WIDE.U32 R14, R14, c[0x0][0x270], R2 ;  /* 0x00009c000e0e7a25 */ /* 0x000fe200078e0002 */
[----:B------:R-:W-:Y:S01]  /*0b50*/  LOP3.LUT R9, R9, 0xc0, RZ, 0xc0, !PT ;  /* 0x000000c009097812 */ /* 0x000fe200078ec0ff */
[----:B------:R-:W-:Y:S01]  /*0b60*/  UIMAD UR4, UR17, UR4, URZ ;  /* 0x00000004110472a4 */ /* 0x000fe2000f8e023f */
[----:B------:R-:W-:Y:S01]  /*0b70*/  SHF.R.S32.HI R21, RZ, 0x1f, R20 ;  /* 0x0000001fff157819 */ /* 0x000fe20000011414 */
[----:B------:R-:W-:Y:S01]  /*0b80*/  IMAD.WIDE.U32 R24, R24, c[0x0][0x288], R2 ;  /* 0x0000a20018187a25 */ /* 0x000fe200078e0002 */
[----:B------:R-:W-:Y:S01]  /*0b90*/  LEA.HI R7, R13, R0, RZ, 0x1 ;  /* 0x000000000d077211 */ /* 0x000fe200078f08ff */
[----:B------:R-:W-:Y:S01]  /*0ba0*/  UIMAD UR18, UR8, UR5, UR4 ;  /* 0x00000005081272a4 */ /* 0x000fe2000f8e0204 */
[----:B------:R-:W-:Y:S01]  /*0bb0*/  SHF.R.U32.HI R2, RZ, 0x3, R9 ;  /* 0x00000003ff027819 */ /* 0x000fe20000011609 */
[----:B------:R-:W-:Y:S01]  /*0bc0*/  IMAD.U32 R3, RZ, RZ, UR8 ;  /* 0x00000008ff037e24 */ /* 0x000fe2000f8e00ff */
[----:B------:R-:W-:Y:S01]  /*0bd0*/  ULDC.64 UR4, c[0x0][0x1b0] ;  /* 0x00006c0000047ab9 */ /* 0x000fe20000000a00 */
[--C-:B------:R-:W-:Y:S01]  /*0be0*/  LOP3.LUT R9, R9, 0x18, R20.reuse, 0xf8, !PT ;  /* 0x0000001809097812 */ /* 0x100fe200078ef814 */
[----:B------:R-:W-:Y:S01]  /*0bf0*/  UIMAD UR4, UR17, UR4, URZ ;  /* 0x00000004110472a4 */ /* 0x000fe2000f8e023f */
[----:B------:R-:W-:Y:S01]  /*0c00*/  LOP3.LUT R7, R7, 0xfffffffe, RZ, 0xc0, !PT ;  /* 0xfffffffe07077812 */ /* 0x000fe200078ec0ff */
[----:B------:R-:W-:Y:S01]  /*0c10*/  IMAD.WIDE.U32 R10, R3, c[0x0][0x1e0], R20 ;  /* 0x00007800030a7a25 */ /* 0x000fe200078e0014 */
[----:B------:R-:W-:Y:S01]  /*0c20*/  USHF.R.S32.HI UR13, URZ, 0x1f, UR11 ;  /* 0x0000001f3f0d7899 */ /* 0x000fe2000801140b */
[----:B------:R-:W-:Y:S01]  /*0c30*/  LOP3.LUT R2, R9, R2, RZ, 0x3c, !PT ;  /* 0x0000000209027212 */ /* 0x000fe200078e3cff */
[----:B------:R-:W-:Y:S01]  /*0c40*/  UIMAD UR4, UR8, UR5, UR4 ;  /* 0x00000005080472a4 */ /* 0x000fe2000f8e0204 */
[----:B------:R-:W-:Y:S01]  /*0c50*/  SHF.R.S32.HI R34, RZ, 0x2, R4 ;  /* 0x00000002ff227819 */ /* 0x000fe20000011404 */
[----:B------:R-:W-:Y:S01]  /*0c60*/  ULDC.64 UR6, c[0x0][0x1e8] ;  /* 0x00007a0000067ab9 */ /* 0x000fe20000000a00 */
[----:B------:R-:W-:Y:S01]  /*0c70*/  IMAD.WIDE.U32 R8, R3, c[0x0][0x1b0], R20 ;  /* 0x00006c0003087a25 */ /* 0x000fe200078e0014 */
[----:B------:R-:W-:Y:S01]  /*0c80*/  IADD3 R11, R11, UR18, RZ ;  /* 0x000000120b0b7c10 */ /* 0x000fe2000fffe0ff */
[----:B------:R-:W-:Y:S01]  /*0c90*/  UIMAD UR6, UR13, UR6, URZ ;  /* 0x000000060d0672a4 */ /* 0x000fe2000f8e023f */
[----:B------:R-:W-:Y:S01]  /*0ca0*/  SHF.R.S32.HI R35, RZ, 0x1f, R34 ;  /* 0x0000001fff237819 */ /* 0x000fe20000011422 */
[----:B------:R-:W-:Y:S01]  /*0cb0*/  IMAD.IADD R7, R0, 0x1, -R7 ;  /* 0x0000000100077824 */ /* 0x000fe200078e0a07 */
[----:B------:R-:W-:Y:S01]  /*0cc0*/  LEA.HI R6, R4, R34, RZ, 0x1 ;  /* 0x0000002204067211 */ /* 0x000fe200078f08ff */
[----:B------:R-:W-:Y:S01]  /*0cd0*/  IMAD.U32 R0, RZ, RZ, UR11 ;  /* 0x0000000bff007e24 */ /* 0x000fe2000f8e00ff */
[----:B------:R-:W-:Y:S01]  /*0ce0*/  IADD3 R9, R9, UR4, RZ ;  /* 0x0000000409097c10 */ /* 0x000fe2000fffe0ff */
[----:B------:R-:W-:Y:S01]  /*0cf0*/  IMAD.U32 R28, RZ, RZ, UR12 ;  /* 0x0000000cff1c7e24 */ /* 0x000fe2000f8e00ff */
[----:B------:R-:W-:Y:S01]  /*0d00*/  UIMAD UR17, UR11, UR7, UR6 ;  /* 0x000000070b1172a4 */ /* 0x000fe2000f8e0206 */
[----:B------:R-:W-:Y:S01]  /*0d10*/  IMAD.WIDE.U32 R16, R0, c[0x0][0x1e8], R10 ;  /* 0x00007a0000107a25 */ /* 0x000fe200078e000a */
[----:B------:R-:W-:Y:S01]  /*0d20*/  ULDC.64 UR4, c[0x0][0x1b8] ;  /* 0x00006e0000047ab9 */ /* 0x000fe20000000a00 */
[----:B------:R-:W-:Y:S01]  /*0d30*/  LEA.HI R18, R232, R32, RZ, 0x5 ;  /* 0x00000020e8127211 */ /* 0x000fe200078f28ff */
[----:B------:R-:W-:Y:S01]  /*0d40*/  UIMAD UR4, UR13, UR4, URZ ;  /* 0x000000040d0472a4 */ /* 0x000fe2000f8e023f */
[----:B------:R-:W-:Y:S01]  /*0d50*/  IMAD.U32 R10, RZ, RZ, UR11 ;  /* 0x0000000bff0a7e24 */ /* 0x000fe2000f8e00ff */
[----:B------:R-:W-:Y:S01]  /*0d60*/  LOP3.LUT R6, R6, 0x7fffffe, RZ, 0xc0, !PT ;  /* 0x07fffffe06067812 */ /* 0x000fe200078ec0ff */
[----:B------:R-:W-:Y:S01]  /*0d70*/  IMAD.WIDE R28, R28, 0x80, R34 ;  /* 0x000000801c1c7825 */ /* 0x000fe200078e0222 */
[----:B------:R-:W-:Y:S01]  /*0d80*/  IADD3 R17, R17, UR17, RZ ;  /* 0x0000001111117c10 */ /* 0x000fe2000fffe0ff */
[----:B------:R-:W-:Y:S01]  /*0d90*/  UIMAD UR4, UR11, UR5, UR4 ;  /* 0x000000050b0472a4 */ /* 0x000fe2000f8e0204 */
[----:B------:R-:W-:Y:S01]  /*0da0*/  IADD3 R239, R20, 0x40, RZ ;  /* 0x0000004014ef7810 */ /* 0x000fe20007ffe0ff */
[----:B------:R-:W-:Y:S01]  /*0db0*/  IMAD.WIDE.U32 R10, R10, c[0x0][0x1b8], R8 ;  /* 0x00006e000a0a7a25 */ /* 0x000fe200078e0008 */
[----:B------:R-:W-:Y:S01]  /*0dc0*/  SHF.R.S32.HI R9, RZ, 0x5, R18 ;  /* 0x00000005ff097819 */ /* 0x000fe20000011412 */
[----:B------:R-:W-:Y:S01]  /*0dd0*/  ULDC UR5, c[0x0][0x198] ;  /* 0x0000660000057ab9 */ /* 0x000fe20000000800 */
[----:B------:R-:W-:Y:S01]  /*0de0*/  ISETP.GE.AND P6, PT, R20, c[0x0][0x1cc], PT ;  /* 0x0000730014007a0c */ /* 0x000fe20003fc6270 */
[----:B------:R-:W-:Y:S01]  /*0df0*/  IMAD R3, R29, c[0x0][0x1d8], RZ ;  /* 0x000076001d037a24 */ /* 0x000fe200078e02ff */
[----:B------:R-:W-:Y:S01]  /*0e00*/  UIADD3 UR16, -UR16, UR5, URZ ;  /* 0x0000000510107290 */ /* 0x000fe2000fffe13f */
[----:B------:R-:W-:Y:S01]  /*0e10*/  IMAD.IADD R6, R34, 0x1, -R6 ;  /* 0x0000000122067824 */ /* 0x000fe200078e0a06 */
[----:B------:R-:W-:Y:S01]  /*0e20*/  ISETP.GE.AND P5, PT, R239, c[0x0][0x1cc], PT ;  /* 0x00007300ef007a0c */ /* 0x000fe20003fa6270 */
[C---:B------:R-:W-:Y:S01]  /*0e30*/  IMAD R0, R28.reuse, c[0x0][0x1dc], R3 ;  /* 0x000077001c007a24 */ /* 0x040fe200078e0203 */
[----:B------:R-:W-:Y:S01]  /*0e40*/  IADD3 R11, R11, UR4, RZ ;  /* 0x000000040b0b7c10 */ /* 0x000fe2000fffe0ff */
[----:B------:R-:W-:Y:S01]  /*0e50*/  IMAD.WIDE.U32 R16, R28, c[0x0][0x1d8], R16 ;  /* 0x000076001c107a25 */ /* 0x000fe200078e0010 */
[----:B------:R-:W-:Y:S01]  /*0e60*/  IADD3 R8, -R34, UR16, RZ ;  /* 0x0000001022087c10 */ /* 0x000fe2000fffe1ff */
[----:B------:R-:W-:Y:S01]  /*0e70*/  USHF.R.S32.HI UR8, URZ, 0x1f, UR10 ;  /* 0x0000001f3f087899 */ /* 0x000fe2000801140a */
[----:B------:R-:W-:Y:S01]  /*0e80*/  SHF.R.S32.HI R4, RZ, 0x1f, R4 ;  /* 0x0000001fff047819 */ /* 0x000fe20000011404 */
[----:B------:R-:W-:Y:S01]  /*0e90*/  IMAD R237, R9, 0x8, R6 ;  /* 0x0000000809ed7824 */ /* 0x000fe200078e0206 */
[----:B------:R-:W-:Y:S01]  /*0ea0*/  IADD3 R6, R20, 0x20, RZ ;  /* 0x0000002014067810 */ /* 0x000fe20007ffe0ff */
[----:B------:R-:W-:Y:S01]  /*0eb0*/  IMAD.IADD R0, R17, 0x1, R0 ;  /* 0x0000000111007824 */ /* 0x000fe200078e0200 */
[----:B------:R-:W-:Y:S01]  /*0ec0*/  LEA R26, P0, R16, c[0x0][0x1c0], 0x1 ;  /* 0x00007000101a7a11 */ /* 0x000fe200078008ff */
[----:B------:R-:W-:Y:S01]  /*0ed0*/  IMAD.U32 R237, R237, 0x20, R2 ;  /* 0x00000020eded7824 */ /* 0x000fe200078e0002 */
[----:B------:R-:W-:Y:S01]  /*0ee0*/  ISETP.GE.AND P1, PT, R6, c[0x0][0x1cc], PT ;  /* 0x0000730006007a0c */ /* 0x000fe20003f26270 */
[----:B------:R-:W-:Y:S01]  /*0ef0*/  IMAD.MOV.U32 R3, RZ, RZ, c[0x0][0x1d8] ;  /* 0x00007600ff037624 */ /* 0x000fe200078e00ff */
[----:B------:R-:W-:Y:S01]  /*0f00*/  ISETP.LT.OR P2, PT, R8, 0x1, P6 ;  /* 0x000000010800780c */ /* 0x000fe20003741670 */
[----:B------:R-:W-:Y:S01]  /*0f10*/  IMAD.MOV.U32 R2, RZ, RZ, c[0x0][0x1dc] ;  /* 0x00007700ff027624 */ /* 0x000fe200078e00ff */
[----:B------:R-:W-:Y:S01]  /*0f20*/  LEA.HI.X R27, R16, c[0x0][0x1c4], R0, 0x1, P0 ;  /* 0x00007100101b7a11 */ /* 0x000fe200000f0c00 */
[----:B------:R-:W-:Y:S01]  /*0f30*/  IMAD.SHL.U32 R237, R237, 0x2, RZ ;  /* 0x00000002eded7824 */ /* 0x000fe200078e00ff */
[C---:B------:R-:W-:Y:S01]  /*0f40*/  ISETP.LT.OR P4, PT, R8.reuse, 0x1, P1 ;  /* 0x000000010800780c */ /* 0x040fe20000f81670 */
[----:B------:R-:W-:Y:S01]  /*0f50*/  IMAD R0, R29, c[0x0][0x1a8], RZ ;  /* 0x00006a001d007a24 */ /* 0x000fe200078e02ff */
[----:B------:R-:W-:Y:S01]  /*0f60*/  ISETP.LT.OR P0, PT, R8, 0x1, P5 ;  /* 0x000000010800780c */ /* 0x000fe20002f01670 */
[----:B------:R-:W-:Y:S01]  /*0f70*/  IMAD.WIDE.U32 R10, R28, c[0x0][0x1a8], R10 ;  /* 0x00006a001c0a7a25 */ /* 0x000fe200078e000a */
[C---:B------:R-:W-:Y:S01]  /*0f80*/  LEA R16, P3, R3.reuse, R26, 0x7 ;  /* 0x0000001a03107211 */ /* 0x040fe200078638ff */
[----:B------:R-:W-:Y:S01]  /*0f90*/  ULDC.64 UR6, c[0x0][0x270] ;  /* 0x00009c0000067ab9 */ /* 0x000fe20000000a00 */
[----:B------:R-:W-:Y:S01]  /*0fa0*/  ISETP.LT.OR P1, PT, R8, 0x41, P1 ;  /* 0x000000410800780c */ /* 0x000fe20000f21670 */
[----:B------:R-:W-:Y:S01]  /*0fb0*/  IMAD R0, R28, c[0x0][0x1ac], R0 ;  /* 0x00006b001c007a24 */ /* 0x000fe200078e0200 */
[----:B------:R-:W-:Y:S01]  /*0fc0*/  LEA.HI.X R17, R3, R27, R2, 0x7, P3 ;  /* 0x0000001b03117211 */ /* 0x000fe200018f3c02 */
[----:B------:R-:W-:Y:S01]  /*0fd0*/  @!PT LDS RZ, [RZ] ;  /* 0x00000000fffff984 */ /* 0x000fe20000000800 */
[----:B------:R-:W-:Y:S01]  /*0fe0*/  @!PT LDS RZ, [RZ] ;  /* 0x00000000fffff984 */ /* 0x000fe20000000800 */
[----:B------:R-:W-:Y:S01]  /*0ff0*/  @!PT LDS RZ, [RZ] ;  /* 0x00000000fffff984 */ /* 0x000fe20000000800 */
[----:B------:R1:W-:Y:S01]  /*1000*/  LDGSTS.E.BYPASS.LTC128B.128 [R237+0x6080], [R26.64], !P2 ;  /* 0x060800001aed7fae */ /* 0x0003e2000d101d4e */
[----:B------:R-:W-:Y:S01]  /*1010*/  ISETP.LT.OR P3, PT, R8, 0x41, P6 ;  /* 0x000000410800780c */ /* 0x000fe20003761670 */
[----:B------:R-:W-:Y:S01]  /*1020*/  IMAD R28, R35, c[0x0][0x178], RZ ;  /* 0x00005e00231c7a24 */ /* 0x000fe200078e02ff */
[----:B------:R-:W-:Y:S01]  /*1030*/  LEA.HI R4, R4, R34, RZ, 0x3 ;  /* 0x0000002204047211 */ /* 0x000fe200078f18ff */
[----:B------:R1:W-:Y:S01]  /*1040*/  LDGSTS.E.BYPASS.LTC128B.128 [R237+0x8080], [R26.64+0x40], !P4 ;  /* 0x080800401aed7fae */ /* 0x0003e2000e101d4e */
[----:B------:R-:W-:Y:S01]  /*1050*/  IMAD.WIDE.U32 R2, R34, c[0x0][0x178], R20 ;  /* 0x00005e0022027a25 */ /* 0x000fe200078e0014 */
[----:B------:R-:W-:Y:S01]  /*1060*/  LEA.HI R230, R232, R32, RZ, 0x6 ;  /* 0x00000020e8e67211 */ /* 0x000fe200078f30ff */
[----:B------:R-:W-:Y:S01]  /*1070*/  UIMAD UR6, UR8, UR6, URZ ;  /* 0x00000006080672a4 */ /* 0x000fe2000f8e023f */
[----:B------:R1:W-:Y:S01]  /*1080*/  LDGSTS.E.BYPASS.LTC128B.128 [R237+0xa080], [R26.64+0x80], !P0 ;  /* 0x0a0800801aed7fae */ /* 0x0003e2000c101d4e */
[----:B------:R-:W-:Y:S01]  /*1090*/  ISETP.LT.OR P0, PT, R8, 0x41, P5 ;  /* 0x000000410800780c */ /* 0x000fe20002f01670 */
[----:B------:R-:W-:Y:S01]  /*10a0*/  IMAD R28, R34, c[0x0][0x17c], R28 ;  /* 0x00005f00221c7a24 */ /* 0x000fe200078e021c */
[----:B------:R-:W-:Y:S01]  /*10b0*/  LOP3.LUT R4, R4, 0xfffffff8, RZ, 0xc0, !PT ;  /* 0xfffffff804047812 */ /* 0x000fe200078ec0ff */
[----:B------:R-:W-:Y:S01]  /*10c0*/  IMAD.IADD R0, R11, 0x1, R0 ;  /* 0x000000010b007824 */ /* 0x000fe200078e0200 */
[----:B------:R-:W-:Y:S01]  /*10d0*/  ULDC.64 UR4, c[0x0][0x188] ;  /* 0x0000620000047ab9 */ /* 0x000fe20000000a00 */
[----:B------:R2:W-:Y:S01]  /*10e0*/  LDGSTS.E.BYPASS.LTC128B.128 [R237+0x7080], [R16.64], !P3 ;  /* 0x0708000010ed7fae */ /* 0x0005e2000d901d4e */
[----:B------:R-:W-:Y:S01]  /*10f0*/  IMAD.MOV.U32 R11, RZ, RZ, c[0x0][0x1a8] ;  /* 0x00006a00ff0b7624 */ /* 0x000fe200078e00ff */
[----:B------:R-:W-:Y:S01]  /*1100*/  SHF.R.S32.HI R230, RZ, 0x6, R230 ;  /* 0x00000006ffe67819 */ /* 0x000fe200000114e6 */
[----:B------:R-:W-:Y:S01]  /*1110*/  IMAD.IADD R29, R3, 0x1, R28 ;  /* 0x00000001031d7824 */ /* 0x000fe200078e021c */
[----:B------:R2:W-:Y:S01]  /*1120*/  LDGSTS.E.BYPASS.LTC128B.128 [R237+0x9080], [R16.64+0x40], !P1 ;  /* 0x0908004010ed7fae */ /* 0x0005e2000c901d4e */
[----:B------:R-:W-:Y:S01]  /*1130*/  IMAD.MOV.U32 R3, RZ, RZ, c[0x0][0x1ac] ;  /* 0x00006b00ff037624 */ /* 0x000fe200078e00ff */
[----:B------:R-:W-:Y:S01]  /*1140*/  UIMAD UR4, UR13, UR4, URZ ;  /* 0x000000040d0472a4 */ /* 0x000fe2000f8e023f */
[----:B------:R-:W-:Y:S01]  /*1150*/  IMAD.IADD R4, R34, 0x1, -R4 ;  /* 0x0000000122047824 */ /* 0x000fe200078e0a04 */
[----:B------:R2:W-:Y:S01]  /*1160*/  LDGSTS.E.BYPASS.LTC128B.128 [R237+0xb080], [R16.64+0x80], !P0 ;  /* 0x0b08008010ed7fae */ /* 0x0005e2000c101d4e */
[----:B------:R-:W-:Y:S01]  /*1170*/  IMAD.MOV.U32 R28, RZ, RZ, R2 ;  /* 0x000000ffff1c7224 */ /* 0x000fe200078e0002 */
[----:B------:R-:W-:Y:S01]  /*1180*/  LEA.HI R2, R18, R9, RZ, 0x1 ;  /* 0x0000000912027211 */ /* 0x000fe200078f08ff */
[----:B------:R-:W-:Y:S01]  /*1190*/  UIMAD UR6, UR10, UR7, UR6 ;  /* 0x000000070a0672a4 */ /* 0x000fe2000f8e0206 */
[----:B------:R-:W-:Y:S01]  /*11a0*/  ISETP.GE.AND P2, PT, R20, c[0x0][0x19c], PT ;  /* 0x0000670014007a0c */ /* 0x000fe20003f46270 */
[----:B------:R-:W-:Y:S01]  /*11b0*/  UMOV UR17, 0x6 ;  /* 0x0000000600117882 */ /* 0x000fe20000000000 */
[----:B------:R-:W-:Y:S01]  /*11c0*/  LOP3.LUT R2, R2, 0xfffffffe, RZ, 0xc0, !PT ;  /* 0xfffffffe02027812 */ /* 0x000fe200078ec0ff */
[----:B------:R-:W-:Y:S01]  /*11d0*/  ULDC.64 UR18, c[0x0][0x208] ;  /* 0x0000820000127ab9 */ /* 0x000fe20000000a00 */
[----:B------:R-:W-:Y:S01]  /*11e0*/  ISETP.GE.AND P6, PT, R6, c[0x0][0x19c], PT ;  /* 0x0000670006007a0c */ /* 0x000fe20003fc6270 */
[----:B------:R-:W-:Y:S01]  /*11f0*/  USHF.L.U64.HI UR17, UR18, UR17, UR19 ;  /* 0x0000001112117299 */ /* 0x000fe20008010213 */
[----:B------:R-:W-:Y:S01]  /*1200*/  IADD3 R15, R15, UR6, RZ ;  /* 0x000000060f0f7c10 */ /* 0x000fe2000fffe0ff */
[----:B------:R-:W-:Y:S01]  /*1210*/  UIMAD UR19, UR11, UR5, UR4 ;  /* 0x000000050b1372a4 */ /* 0x000fe2000f8e0204 */
[----:B------:R-:W-:Y:S01]  /*1220*/  IMAD.IADD R2, R9, 0x1, -R2 ;  /* 0x0000000109027824 */ /* 0x000fe200078e0a02 */
[C---:B-1----:R-:W-:Y:S01]  /*1230*/  LEA R26, P0, R10.reuse, c[0x0][0x190], 0x1 ;  /* 0x000064000a1a7a11 */ /* 0x042fe200078008ff */
[----:B------:R-:W-:Y:S01]  /*1240*/  ULDC.64 UR4, c[0x0][0x210] ;  /* 0x0000840000047ab9 */ /* 0x000fe20000000a00 */
[----:B------:R-:W-:Y:S01]  /*1250*/  ISETP.GE.AND P4, PT, R239, c[0x0][0x19c], PT ;  /* 0x00006700ef007a0c */ /* 0x000fe20003f86270 */
[----:B------:R-:W-:Y:S01]  /*1260*/  ULDC.64 UR6, c[0x0][0x180] ;  /* 0x0000600000067ab9 */ /* 0x000fe20000000a00 */
[----:B------:R-:W-:Y:S01]  /*1270*/  LEA.HI.X R27, R10, c[0x0][0x194], R0, 0x1, P0 ;  /* 0x000065000a1b7a11 */ /* 0x000fe200000f0c00 */
[----:B------:R-:W-:Y:S01]  /*1280*/  IMAD.SHL.U32 R0, R230, 0x8, RZ ;  /* 0x00000008e6007824 */ /* 0x000fe200078e00ff */
[C---:B------:R-:W-:Y:S01]  /*1290*/  LEA R10, P0, R11.reuse, R26, 0x7 ;  /* 0x0000001a0b0a7211 */ /* 0x040fe200078038ff */
[----:B------:R-:W-:Y:S01]  /*12a0*/  IMAD.WIDE.U32 R30, R34, c[0x0][0x208], R20 ;  /* 0x00008200221e7a25 */ /* 0x000fe200078e0014 */
[----:B------:R-:W-:Y:S01]  /*12b0*/  UIMAD UR4, UR8, UR4, URZ ;  /* 0x00000004080472a4 */ /* 0x000fe2000f8e023f */
[----:B------:R-:W-:Y:S01]  /*12c0*/  ISETP.LT.OR P5, PT, R8, 0x1, P2 ;  /* 0x000000010800780c */ /* 0x000fe200017a1670 */
[----:B------:R-:W-:Y:S01]  /*12d0*/  UIMAD UR6, UR8, UR6, URZ ;  /* 0x00000006080672a4 */ /* 0x000fe2000f8e023f */
[----:B------:R-:W-:Y:S01]  /*12e0*/  LEA.HI.X R11, R11, R27, R3, 0x7, P0 ;  /* 0x0000001b0b0b7211 */ /* 0x000fe200000f3c03 */
[----:B------:R-:W-:Y:S01]  /*12f0*/  IMAD.SHL.U32 R226, R2, 0x400, RZ ;  /* 0x0000040002e27824 */ /* 0x000fe200078e00ff */
[C---:B------:R-:W-:Y:S01]  /*1300*/  LOP3.LUT P0, RZ, R4.reuse, 0x4, RZ, 0xc0, !PT ;  /* 0x0000000404ff7812 */ /* 0x040fe2000780c0ff */
[----:B------:R-:W-:Y:S01]  /*1310*/  IMAD.SHL.U32 R4, R4, 0x40, RZ ;  /* 0x0000004004047824 */ /* 0x000fe200078e00ff */
[----:B------:R-:W-:Y:S01]  /*1320*/  LOP3.LUT R0, R0, 0x18, RZ, 0xc0, !PT ;  /* 0x0000001800007812 */ /* 0x000fe200078ec0ff */
[----:B--2---:R-:W-:Y:S01]  /*1330*/  IMAD R16, R35, c[0x0][0x208], RZ ;  /* 0x0000820023107a24 */ /* 0x004fe200078e02ff */
[----:B------:R-:W-:Y:S01]  /*1340*/  ISETP.LT.OR P3, PT, R8, 0x1, P6 ;  /* 0x000000010800780c */ /* 0x000fe20003761670 */
[----:B------:R-:W-:Y:S01]  /*1350*/  UIMAD UR7, UR10, UR7, UR6 ;  /* 0x000000070a0772a4 */ /* 0x000fe2000f8e0206 */
[----:B------:R-:W-:Y:S01]  /*1360*/  LOP3.LUT R4, R4, 0x1c0, RZ, 0xc0, !PT ;  /* 0x000001c004047812 */ /* 0x000fe200078ec0ff */
[----:B------:R-:W-:Y:S01]  /*1370*/  IMAD R16, R34, c[0x0][0x20c], R16 ;  /* 0x0000830022107a24 */ /* 0x000fe200078e0210 */
[C---:B------:R-:W-:Y:S01]  /*1380*/  ISETP.LT.OR P1, PT, R8.reuse, 0x1, P4 ;  /* 0x000000010800780c */ /* 0x040fe20002721670 */
[----:B------:R-:W-:Y:S01]  /*1390*/  USHF.R.S32.HI UR21, URZ, 0x1f, UR20 ;  /* 0x0000001f3f157899 */ /* 0x000fe20008011414 */
[----:B------:R-:W-:Y:S01]  /*13a0*/  SHF.R.U32.HI R3, RZ, 0x3, R4 ;  /* 0x00000003ff037819 */ /* 0x000fe20000011604 */
[----:B------:R-:W-:Y:S01]  /*13b0*/  IMAD.IADD R17, R31, 0x1, R16 ;  /* 0x000000011f117824 */ /* 0x000fe200078e0210 */
[C---:B------:R-:W-:Y:S01]  /*13c0*/  ISETP.LT.OR P2, PT, R8.reuse, 0x41, P2 ;  /* 0x000000410800780c */ /* 0x040fe20001741670 */
[----:B------:R-:W-:Y:S01]  /*13d0*/  IMAD.MOV.U32 R16, RZ, RZ, R30 ;  /* 0x000000ffff107224 */ /* 0x000fe200078e001e */
[----:B------:R-:W-:Y:S01]  /*13e0*/  LOP3.LUT R4, R3, R4, R0, 0x1e, !PT ;  /* 0x0000000403047212 */ /* 0x000fe200078e1e00 */
[----:B------:R-:W-:Y:S01]  /*13f0*/  IMAD.U32 R3, RZ, RZ, UR10 ;  /* 0x0000000aff037e24 */ /* 0x000fe2000f8e00ff */
[C---:B------:R-:W-:Y:S01]  /*1400*/  ISETP.LT.OR P6, PT, R8.reuse, 0x41, P6 ;  /* 0x000000410800780c */ /* 0x040fe200037c1670 */
[----:B------:R-:W-:Y:S01]  /*1410*/  UIMAD UR6, UR10, UR5, UR4 ;  /* 0x000000050a0672a4 */ /* 0x000fe2000f8e0204 */
[----:B------:R-:W-:Y:S01]  /*1420*/  ISETP.LT.OR P4, PT, R8, 0x41, P4 ;  /* 0x000000410800780c */ /* 0x000fe20002781670 */
[----:B------:R-:W-:Y:S01]  /*1430*/  IMAD.U32 R8, RZ, RZ, UR10 ;  /* 0x0000000aff087e24 */ /* 0x000fe2000f8e00ff */
[----:B------:R-:W-:Y:S01]  /*1440*/  ULDC.64 UR4, c[0x0][0x178] ;  /* 0x00005e0000047ab9 */ /* 0x000fe20000000a00 */
[----:B------:R-:W-:Y:S01]  /*1450*/  IMAD R5, R5, 0x2, R226 ;  /* 0x0000000205057824 */ /* 0x000fe200078e02e2 */
[----:B------:R-:W-:Y:S01]  /*1460*/  UIMAD UR22, UR21, UR4, URZ ;  /* 0x00000004151672a4 */ /* 0x000fe2000f8e023f */
[----:B------:R-:W-:Y:S01]  /*1470*/  IMAD.WIDE.U32 R16, R3, c[0x0][0x210], R16 ;  /* 0x0000840003107a25 */ /* 0x000fe200078e0010 */
[----:B------:R-:W-:Y:S01]  /*1480*/  UIMAD.WIDE.U32 UR24, UR20, UR4, URZ ;  /* 0x00000004141872a5 */ /* 0x000fe2000f8e003f */
[----:B------:R-:W0:Y:S01]  /*1490*/  LDGDEPBAR ;  /* 0x00000000000079af */ /* 0x000e220000000000 */
[----:B------:R-:W-:Y:S01]  /*14a0*/  UIMAD UR22, UR20, UR5, UR22 ;  /* 0x00000005141672a4 */ /* 0x000fe2000f8e0216 */
[----:B------:R-:W-:Y:S01]  /*14b0*/  IMAD.WIDE.U32 R28, R8, c[0x0][0x180], R28 ;  /* 0x00006000081c7a25 */ /* 0x000fe200078e001c */
[----:B------:R-:W-:Y:S01]  /*14c0*/  IADD3 R17, R17, UR6, RZ ;  /* 0x0000000611117c10 */ /* 0x000fe2000fffe0ff */
[----:B------:R-:W-:Y:S01]  /*14d0*/  ULDC.64 UR4, c[0x0][0x218] ;  /* 0x0000860000047ab9 */ /* 0x000fe20000000a00 */
[----:B------:R1:W-:Y:S01]  /*14e0*/  LDGSTS.E.BYPASS.LTC128B.128 [R237+0x80], [R26.64], !P5 ;  /* 0x000800001aed7fae */ /* 0x0003e2000e901d4e */
[----:B------:R-:W-:Y:S01]  /*14f0*/  IMAD.IADD R4, R5, 0x1, R4 ;  /* 0x0000000105047824 */ /* 0x000fe200078e0204 */
[----:B------:R-:W-:Y:S01]  /*1500*/  IADD3 R29, R29, UR7, RZ ;  /* 0x000000071d1d7c10 */ /* 0x000fe2000fffe0ff */
[----:B------:R-:W-:Y:S01]  /*1510*/  IMAD.U32 R240, RZ, RZ, UR11 ;  /* 0x0000000bfff07e24 */ /* 0x000fe2000f8e00ff */
[----:B------:R-:W-:Y:S01]  /*1520*/  UIADD3 UR22, UR25, UR22, URZ ;  /* 0x0000001619167290 */ /* 0x000fe2000fffe03f */
[----:B------:R-:W-:Y:S01]  /*1530*/  IMAD.SHL.U32 R238, R4, 0x2, RZ ;  /* 0x0000000204ee7824 */ /* 0x000fe200078e00ff */
[----:B------:R-:W-:Y:S01]  /*1540*/  UIMAD UR4, UR13, UR4, URZ ;  /* 0x000000040d0472a4 */ /* 0x000fe2000f8e023f */
[----:B------:R-:W-:Y:S01]  /*1550*/  IMAD.U32 R242, RZ, RZ, UR11 ;  /* 0x0000000bfff27e24 */ /* 0x000fe2000f8e00ff */
[----:B------:R-:W-:Y:S01]  /*1560*/  ULDC.64 UR6, c[0x0][0x288] ;  /* 0x0000a20000067ab9 */ /* 0x000fe20000000a00 */
[----:B------:R-:W-:Y:S01]  /*1570*/  IMAD.WIDE.U32 R240, R240, c[0x0][0x218], R16 ;  /* 0x00008600f0f07a25 */ /* 0x000fe200078e0010 */
[C---:B------:R-:W-:Y:S01]  /*1580*/  IADD3 R3, R238.reuse, 0xf480, RZ ;  /* 0x0000f480ee037810 */ /* 0x040fe20007ffe0ff */
[----:B------:R-:W-:Y:S01]  /*1590*/  UIMAD UR6, UR8, UR6, URZ ;  /* 0x00000006080672a4 */ /* 0x000fe2000f8e023f */
[----:B------:R-:W-:Y:S01]  /*15a0*/  IADD3 R236, R238, 0xf4c0, RZ ;  /* 0x0000f4c0eeec7810 */ /* 0x000fe20007ffe0ff */
[----:B------:R-:W-:Y:S01]  /*15b0*/  IMAD.WIDE.U32 R242, R242, c[0x0][0x188], R28 ;  /* 0x00006200f2f27a25 */ /* 0x000fe200078e001c */
[----:B------:R-:W-:Y:S01]  /*15c0*/  @P0 IADD3 R236, R3, -0x40, RZ ;  /* 0xffffffc003ec0810 */ /* 0x000fe20007ffe0ff */
[----:B------:R-:W-:Y:S01]  /*15d0*/  UIMAD UR4, UR11, UR5, UR4 ;  /* 0x000000050b0472a4 */ /* 0x000fe2000f8e0204 */
[----:B------:R1:W-:Y:S01]  /*15e0*/  LDGSTS.E.BYPASS.LTC128B.128 [R237+0x2080], [R26.64+0x40], !P3 ;  /* 0x020800401aed7fae */ /* 0x0003e2000d901d4e */
[----:B------:R-:W-:Y:S01]  /*15f0*/  IMAD.U32 R16, RZ, RZ, UR24 ;  /* 0x00000018ff107e24 */ /* 0x000fe2000f8e00ff */
[----:B------:R-:W-:Y:S01]  /*1600*/  IADD3 R233, R243, UR19, RZ ;  /* 0x00000013f3e97c10 */ /* 0x000fe2000fffe0ff */
[----:B------:R-:W-:Y:S01]  /*1610*/  IMAD.U32 R12, RZ, RZ, UR22 ;  /* 0x00000016ff0c7e24 */ /* 0x000fe2000f8e00ff */
[----:B------:R-:W-:Y:S01]  /*1620*/  UIMAD UR6, UR10, UR7, UR6 ;  /* 0x000000070a0672a4 */ /* 0x000fe2000f8e0206 */
[----:B------:R1:W-:Y:S01]  /*1630*/  LDGSTS.E.BYPASS.LTC128B.128 [R237+0x4080], [R26.64+0x80], !P1 ;  /* 0x040800801aed7fae */ /* 0x0003e2000c901d4e */
[C---:B------:R-:W-:Y:S01]  /*1640*/  LEA R8, P0, R16.reuse, R242, 0x6 ;  /* 0x000000f210087211 */ /* 0x040fe200078030ff */
[----:B------:R-:W-:Y:S01]  /*1650*/  USHF.L.U32 UR18, UR18, 0x6, URZ ;  /* 0x0000000612127899 */ /* 0x000fe2000800063f */
[----:B------:R-:W-:Y:S01]  /*1660*/  IADD3 R37, R241, UR4, RZ ;  /* 0x00000004f1257c10 */ /* 0x000fe2000fffe0ff */
[----:B------:R-:W-:Y:S01]  /*1670*/  USHF.L.U32 UR7, UR20, 0x6, URZ ;  /* 0x0000000614077899 */ /* 0x000fe2000800063f */
[----:B------:R-:W-:Y:S01]  /*1680*/  LEA.HI.X R3, R16, R233, R12, 0x6, P0 ;  /* 0x000000e910037211 */ /* 0x000fe200000f340c */
[----:B------:R2:W-:Y:S01]  /*1690*/  LDGSTS.E.BYPASS.LTC128B.128 [R237+0x1080], [R10.64], !P2 ;  /* 0x010800000aed7fae */ /* 0x0005e2000d101d4e */
[----:B------:R-:W-:Y:S01]  /*16a0*/  LOP3.LUT R12, R22, 0xfffffff8, RZ, 0xc0, !PT ;  /* 0xfffffff8160c7812 */ /* 0x000fe200078ec0ff */
[----:B------:R-:W-:Y:S01]  /*16b0*/  ULDC UR5, c[0x0][0x168] ;  /* 0x00005a0000057ab9 */ /* 0x000fe20000000800 */
[----:B------:R-:W-:Y:S01]  /*16c0*/  IMAD.U32 R250, RZ, RZ, UR11 ;  /* 0x0000000bfffa7e24 */ /* 0x000fe2000f8e00ff */
[----:B------:R2:W-:Y:S01]  /*16d0*/  LDGSTS.E.BYPASS.LTC128B.128 [R237+0x3080], [R10.64+0x40], !P6 ;  /* 0x030800400aed7fae */ /* 0x0005e2000f101d4e */
[----:B------:R-:W-:Y:S01]  /*16e0*/  UIMAD UR4, UR17, UR20, URZ ;  /* 0x00000014110472a4 */ /* 0x000fe2000f8e023f */
[----:B------:R-:W-:Y:S01]  /*16f0*/  IMAD.IADD R12, R32, 0x1, -R12 ;  /* 0x00000001200c7824 */ /* 0x000fe200078e0a0c */
[----:B------:R-:W-:Y:S01]  /*1700*/  UIADD3 UR17, -UR7, UR5, URZ ;  /* 0x0000000507117290 */ /* 0x000fe2000fffe13f */
[----:B------:R2:W-:Y:S01]  /*1710*/  LDGSTS.E.BYPASS.LTC128B.128 [R237+0x5080], [R10.64+0x80], !P4 ;  /* 0x050800800aed7fae */ /* 0x0005e2000e101d4e */
[----:B------:R-:W-:Y:S01]  /*1720*/  SHF.R.S32.HI R21, RZ, 0x1f, R230 ;  /* 0x0000001fff157819 */ /* 0x000fe200000114e6 */
[----:B------:R-:W-:Y:S01]  /*1730*/  IMAD.U32 R4, RZ, RZ, UR18 ;  /* 0x00000012ff047e24 */ /* 0x000fe2000f8e00ff */
[----:B------:R-:W-:Y:S01]  /*1740*/  LEA.HI R19, R12, R12, RZ, 0x1 ;  /* 0x0000000c0c137211 */ /* 0x000fe200078f08ff */
[----:B------:R-:W0:Y:S01]  /*1750*/  LDGDEPBAR ;  /* 0x00000000000079af */ /* 0x000e220000000000 */
[----:B------:R-:W-:Y:S01]  /*1760*/  IMAD.MOV.U32 R36, RZ, RZ, R240 ;  /* 0x000000ffff247224 */ /* 0x000fe200078e00f0 */
[----:B------:R-:W-:Y:S01]  /*1770*/  UIMAD UR4, UR21, UR18, UR4 ;  /* 0x00000012150472a4 */ /* 0x000fe2000f8e0204 */
[----:B------:R-:W-:Y:S01]  /*1780*/  IMAD.U32 R17, RZ, RZ, UR25 ;  /* 0x00000019ff117e24 */ /* 0x000fe2000f8e00ff */
[----:B------:R-:W-:Y:S01]  /*1790*/  LEA.HI R21, R21, R230, RZ, 0x2 ;  /* 0x000000e615157211 */ /* 0x000fe200078f10ff */
[----:B------:R-:W-:Y:S01]  /*17a0*/  IMAD.WIDE.U32 R250, R250, c[0x0][0x278], R14 ;  /* 0x00009e00fafa7a25 */ /* 0x000fe200078e000e */
[----:B------:R-:W-:Y:S01]  /*17b0*/  ISETP.LT.AND P1, PT, R34, UR17, PT ;  /* 0x0000001122007c0c */ /* 0x000fe2000bf21270 */
[----:B------:R1:W-:Y:S01]  /*17c0*/  STL.64 [R1+0x10], R34 ;  /* 0x0000102201007387 */ /* 0x0003e20000100a00 */
[----:B------:R-:W-:Y:S01]  /*17d0*/  ISETP.GE.AND P0, PT, R20, c[0x0][0x16c], PT ;  /* 0x00005b0014007a0c */ /* 0x000fe20003f06270 */
[----:B------:R-:W-:Y:S01]  /*17e0*/  IMAD.WIDE.U32 R16, R4, UR20, R36 ;  /* 0x0000001404107c25 */ /* 0x000fe2000f8e0024 */
[----:B------:R-:W-:Y:S01]  /*17f0*/  LOP3.LUT R15, R19, 0x7fffffe, RZ, 0xc0, !PT ;  /* 0x07fffffe130f7812 */ /* 0x000fe200078ec0ff */
[----:B------:R1:W-:Y:S01]  /*1800*/  STL.64 [R1+0x8], R36 ;  /* 0x0000082401007387 */ /* 0x0003e20000100a00 */
[----:B------:R-:W-:Y:S01]  /*1810*/  LOP3.LUT R13, R13, 0xfffffff0, RZ, 0xc0, !PT ;  /* 0xfffffff00d0d7812 */ /* 0x000fe200078ec0ff */
[----:B------:R-:W-:Y:S01]  /*1820*/  IMAD.SHL.U32 R9, R9, 0x10, RZ ;  /* 0x0000001009097824 */ /* 0x000fe200078e00ff */
[----:B------:R-:W-:Y:S01]  /*1830*/  LOP3.LUT R21, R21, 0x1ffffffc, RZ, 0xc0, !PT ;  /* 0x1ffffffc15157812 */ /* 0x000fe200078ec0ff */
[----:B------:R-:W-:Y:S01]  /*1840*/  IMAD.IADD R15, R12, 0x1, -R15 ;  /* 0x000000010c0f7824 */ /* 0x000fe200078e0a0f */
[----:B------:R-:W-:Y:S01]  /*1850*/  ISETP.GE.AND P5, PT, R20, c[0x0][0x1fc], PT ;  /* 0x00007f0014007a0c */ /* 0x000fe20003fa6270 */
[----:B------:R-:W-:Y:S01]  /*1860*/  IMAD.SHL.U32 R12, R12, 0x40, RZ ;  /* 0x000000400c0c7824 */ /* 0x000fe200078e00ff */
[----:B------:R-:W-:Y:S01]  /*1870*/  ISETP.GE.OR P2, PT, R20, c[0x0][0x1fc], !P1 ;  /* 0x00007f0014007a0c */ /* 0x000fe20004f46670 */
[----:B------:R-:W-:Y:S01]  /*1880*/  IMAD.IADD R13, R32, 0x1, -R13 ;  /* 0x00000001200d7824 */ /* 0x000fe200078e0a0d */
[----:B------:R-:W-:Y:S01]  /*1890*/  SEL R245, RZ, 0x1, P0 ;  /* 0x00000001fff57807 */ /* 0x000fe20000000000 */
[----:B------:R-:W-:Y:S01]  /*18a0*/  IMAD.IADD R252, R230, 0x1, -R21 ;  /* 0x00000001e6fc7824 */ /* 0x000fe200078e0a15 */
[----:B------:R-:W-:Y:S01]  /*18b0*/  IADD3 R5, R17, UR4, RZ ;  /* 0x0000000411057c10 */ /* 0x000fe2000fffe0ff */
[----:B------:R-:W-:Y:S01]  /*18c0*/  IMAD R230, R7, 0x4, R230 ;  /* 0x0000000407e67824 */ /* 0x000fe200078e02e6 */
[----:B------:R-:W-:Y:S01]  /*18d0*/  LEA R4, P3, R16, c[0x0][0x1f0], 0x1 ;  /* 0x00007c0010047a11 */ /* 0x000fe200078608ff */
[----:B------:R-:W-:-:S04]  /*18e0*/  DEPBAR.LE SB0, 0x1 ;  /* 0x000080400000791a */ /* 0x000fc80000000000 */
[----:B------:R-:W-:Y:S01]  /*18f0*/  LEA R20, P0, R8, c[0x0][0x160], 0x1 ;  /* 0x0000580008147a11 */ /* 0x000fe200078008ff */
[----:B------:R-:W-:Y:S01]  /*1900*/  IMAD R230, R230, 0x8, R15 ;  /* 0x00000008e6e67824 */ /* 0x000fe200078e020f */
[----:B------:R-:W-:Y:S01]  /*1910*/  ISETP.GE.AND P6, PT, R239, c[0x0][0x16c], PT ;  /* 0x00005b00ef007a0c */ /* 0x000fe20003fc6270 */
[----:B------:R-:W-:Y:S01]  /*1920*/  IMAD.MOV.U32 R220, RZ, RZ, 0x20 ;  /* 0x00000020ffdc7424 */ /* 0x000fe200078e00ff */
[----:B------:R-:W-:Y:S01]  /*1930*/  SHF.R.S32.HI R19, RZ, 0x1, R19 ;  /* 0x00000001ff137819 */ /* 0x000fe20000011413 */
[----:B------:R-:W-:Y:S01]  /*1940*/  ULDC.64 UR4, c[0x0][0x278] ;  /* 0x00009e0000047ab9 */ /* 0x000fe20000000a00 */
[----:B------:R-:W-:Y:S01]  /*1950*/  LEA.HI.X R5, R16, c[0x0][0x1f4], R5, 0x1, P3 ;  /* 0x00007d0010057a11 */ /* 0x000fe200018f0c05 */
[----:B------:R-:W-:Y:S01]  /*1960*/  UIMAD UR4, UR13, UR4, URZ ;  /* 0x000000040d0472a4 */ /* 0x000fe2000f8e023f */
[----:B------:R-:W-:Y:S01]  /*1970*/  LEA.HI.X R21, R8, c[0x0][0x164], R3, 0x1, P0 ;  /* 0x0000590008157a11 */ /* 0x000fe200000f0c03 */
[----:B------:R-:W-:Y:S01]  /*1980*/  IMAD.U32 R248, RZ, RZ, UR11 ;  /* 0x0000000bfff87e24 */ /* 0x000fe2000f8e00ff */
[----:B------:R-:W-:Y:S01]  /*1990*/  SEL R16, RZ, 0x4, P6 ;  /* 0x00000004ff107807 */ /* 0x000fe20003000000 */
[----:B------:R-:W-:Y:S01]  /*19a0*/  UIMAD UR5, UR11, UR5, UR4 ;  /* 0x000000050b0572a4 */ /* 0x000fe2000f8e0204 */
[C---:B------:R-:W-:Y:S01]  /*19b0*/  LOP3.LUT P0, RZ, R19.reuse, 0x2, RZ, 0xc0, !PT ;  /* 0x0000000213ff7812 */ /* 0x040fe2000780c0ff */
[----:B------:R-:W-:Y:S01]  /*19c0*/  IMAD.SHL.U32 R19, R19, 0x40, RZ ;  /* 0x0000004013137824 */ /* 0x000fe200078e00ff */
[C---:B------:R-:W-:Y:S01]  /*19d0*/  ISETP.GE.AND P3, PT, R6.reuse, c[0x0][0x16c], PT ;  /* 0x00005b0006007a0c */ /* 0x040fe20003f66270 */
[----:B------:R-:W-:Y:S01]  /*19e0*/  IMAD.SHL.U32 R234, R7, 0x8, RZ ;  /* 0x0000000807ea7824 */ /* 0x000fe200078e00ff */
[C---:B------:R-:W-:Y:S01]  /*19f0*/  ISETP.GE.AND P4, PT, R6.reuse, c[0x0][0x1fc], PT ;  /* 0x00007f0006007a0c */ /* 0x040fe20003f86270 */
[----:B------:R-:W-:Y:S01]  /*1a00*/  IMAD.MOV.U32 R231, RZ, RZ, 0x10 ;  /* 0x00000010ffe77424 */ /* 0x000fe200078e00ff */
[----:B------:R-:W-:Y:S01]  /*1a10*/  ISETP.GE.OR P6, PT, R6, c[0x0][0x1fc], !P1 ;  /* 0x00007f0006007a0c */ /* 0x000fe20004fc6670 */
[----:B------:R-:W-:Y:S01]  /*1a20*/  CS2R R154, SRZ ;  /* 0x00000000009a7805 */ /* 0x000fe2000001ff00 */
[----:B------:R-:W-:Y:S01]  /*1a30*/  LOP3.LUT R12, R12, 0x1c0, RZ, 0xc0, !PT ;  /* 0x000001c00c0c7812 */ /* 0x000fe200078ec0ff */
[----:B------:R-:W-:Y:S01]  /*1a40*/  CS2R R152, SRZ ;  /* 0x0000000000987805 */ /* 0x000fe2000001ff00 */
[----:B------:R-:W-:Y:S01]  /*1a50*/  SHF.R.S32.HI R6, RZ, 0x1f, R13 ;  /* 0x0000001fff067819 */ /* 0x000fe2000001140d */
[----:B------:R-:W-:Y:S01]  /*1a60*/  CS2R R150, SRZ ;  /* 0x0000000000967805 */ /* 0x000fe2000001ff00 */
[-C--:B------:R-:W-:Y:S01]  /*1a70*/  LEA.HI R17, R13, R13.reuse, RZ, 0x1 ;  /* 0x0000000d0d117211 */ /* 0x080fe200078f08ff */
[----:B------:R-:W-:Y:S01]  /*1a80*/  CS2R R148, SRZ ;  /* 0x0000000000947805 */ /* 0x000fe2000001ff00 */
[----:B------:R-:W-:Y:S01]  /*1a90*/  LOP3.LUT R9, R12, 0x30, R9, 0xf8, !PT ;  /* 0x000000300c097812 */ /* 0x000fe200078ef809 */
[----:B------:R-:W-:Y:S01]  /*1aa0*/  CS2R R146, SRZ ;  /* 0x0000000000927805 */ /* 0x000fe2000001ff00 */
[----:B--2---:R-:W-:Y:S01]  /*1ab0*/  LEA.HI R11, R6, R13, RZ, 0x3 ;  /* 0x0000000d060b7211 */ /* 0x004fe200078f18ff */
        /* <DEDUP_REMOVED lines=28> */
[----:B------:R-:W-:Y:S01]  /*1c80*/  USHF.R.S32.HI UR6, URZ, 0x1f, UR7 ;  /* 0x0000001f3f067899 */ /* 0x000fe20008011407 */
[----:B------:R-:W-:Y:S01]  /*1c90*/  IADD3 R235, R251, UR5, RZ ;  /* 0x00000005fbeb7c10 */ /* 0x000fe2000fffe0ff */
[----:B------:R-:W-:Y:S01]  /*1ca0*/  IMAD.IADD R221, R230, 0x1, R221 ;  /* 0x00000001e6dd7824 */ /* 0x000fe200078e02dd */
[----:B------:R-:W-:Y:S01]  /*1cb0*/  IADD3 R13, R16, R13, R245 ;  /* 0x0000000d100d7210 */ /* 0x000fe20007ffe0f5 */
[----:B------:R-:W-:Y:S01]  /*1cc0*/  IMAD.WIDE.U32 R248, R248, c[0x0][0x290], R24 ;  /* 0x0000a400f8f87a25 */ /* 0x000fe200078e0018 */
[----:B------:R-:W-:Y:S01]  /*1cd0*/  LOP3.LUT R18, R18, 0xffffffe0, RZ, 0xc0, !PT ;  /* 0xffffffe012127812 */ /* 0x000fe200078ec0ff */
        /* <DEDUP_REMOVED lines=17> */
[----:B------:R1:W2:Y:S01]  /*1df0*/  LDSM.16.M88.4 R164, [R230+0x6080] ;  /* 0x00608000e6a4783b */ /* 0x0002a20000000200 */
[C---:B------:R-:W-:Y:S01]  /*1e00*/  ISETP.GE.OR P0, PT, R34.reuse, UR17, !P0 ;  /* 0x0000001122007c0c */ /* 0x040fe2000c706670 */
[----:B------:R-:W-:Y:S01]  /*1e10*/  CS2R R122, SRZ ;  /* 0x00000000007a7805 */ /* 0x000fe2000001ff00 */
[----:B------:R-:W-:Y:S01]  /*1e20*/  LOP3.LUT P5, RZ, R13, 0x2, RZ, 0xc0, !PT ;  /* 0x000000020dff7812 */ /* 0x000fe200078ac0ff */
[----:B------:R1:W3:Y:S01]  /*1e30*/  LDSM.16.M88.4 R172, [R230+0x7080] ;  /* 0x00708000e6ac783b */ /* 0x0002e20000000200 */
[--C-:B------:R-:W-:Y:S01]  /*1e40*/  SHF.R.S32.HI R8, RZ, 0x1, R17.reuse ;  /* 0x00000001ff087819 */ /* 0x100fe20000011411 */
[----:B------:R-:W-:Y:S01]  /*1e50*/  CS2R R120, SRZ ;  /* 0x0000000000787805 */ /* 0x000fe2000001ff00 */
[----:B------:R-:W-:Y:S01]  /*1e60*/  ISETP.GE.OR P5, PT, R34, UR17, !P5 ;  /* 0x0000001122007c0c */ /* 0x000fe2000efa6670 */
[----:B------:R1:W4:Y:S01]  /*1e70*/  LDSM.16.M88.4 R176, [R221+0x6080] ;  /* 0x00608000ddb0783b */ /* 0x0003220000000200 */
[----:B------:R-:W-:Y:S01]  /*1e80*/  SHF.R.S32.HI R17, RZ, 0x1f, R17 ;  /* 0x0000001fff117819 */ /* 0x000fe20000011411 */
[----:B------:R-:W-:Y:S01]  /*1e90*/  CS2R R118, SRZ ;  /* 0x0000000000767805 */ /* 0x000fe2000001ff00 */
[----:B------:R-:W-:Y:S01]  /*1ea0*/  SEL R12, RZ, 0xffffffff, P4 ;  /* 0xffffffffff0c7807 */ /* 0x000fe20002000000 */
[----:B------:R1:W1:Y:S01]  /*1eb0*/  LDSM.16.M88.4 R184, [R221+0x7080] ;  /* 0x00708000ddb8783b */ /* 0x0002620000000200 */
[----:B------:R-:W-:Y:S01]  /*1ec0*/  LEA.HI R17, R17, R8, RZ, 0x2 ;  /* 0x0000000811117211 */ /* 0x000fe200078f10ff */
[----:B------:R-:W-:Y:S01]  /*1ed0*/  CS2R R116, SRZ ;  /* 0x0000000000747805 */ /* 0x000fe2000001ff00 */
[----:B------:R-:W-:Y:S01]  /*1ee0*/  SHF.R.U32.HI R232, RZ, 0x4, R232 ;  /* 0x00000004ffe87819 */ /* 0x000fe200000116e8 */
[----:B------:R1:W1:Y:S01]  /*1ef0*/  LDSM.16.M88.4 R188, [R230+0x8080] ;  /* 0x00808000e6bc783b */ /* 0x0002620000000200 */
[----:B------:R-:W-:Y:S01]  /*1f00*/  LOP3.LUT R228, R228, R19, RZ, 0x3c, !PT ;  /* 0x00000013e4e47212 */ /* 0x000fe200078e3cff */
[----:B------:R-:W-:Y:S01]  /*1f10*/  IMAD.SHL.U32 R12, R12, 0x2, RZ ;  /* 0x000000020c0c7824 */ /* 0x000fe200078e00ff */
[----:B------:R-:W-:Y:S01]  /*1f20*/  LOP3.LUT R17, R17, 0xfffffffc, RZ, 0xc0, !PT ;  /* 0xfffffffc11117812 */ /* 0x000fe200078ec0ff */
[----:B------:R1:W1:Y:S01]  /*1f30*/  LDSM.16.M88.4 R192, [R230+0x9080] ;  /* 0x00908000e6c0783b */ /* 0x0002620000000200 */
[----:B------:R-:W-:Y:S01]  /*1f40*/  SHF.R.S32.HI R3, RZ, 0x1f, R18 ;  /* 0x0000001fff037819 */ /* 0x000fe20000011412 */
[----:B------:R-:W-:Y:S01]  /*1f50*/  IMAD R228, R7, 0x200, R228 ;  /* 0x0000020007e47824 */ /* 0x000fe200078e02e4 */
[----:B------:R-:W-:Y:S01]  /*1f60*/  IADD3 R244, R249, UR4, RZ ;  /* 0x00000004f9f47c10 */ /* 0x000fe2000fffe0ff */
[----:B------:R1:W1:Y:S01]  /*1f70*/  LDSM.16.M88.4 R196, [R221+0x8080] ;  /* 0x00808000ddc4783b */ /* 0x0002620000000200 */
[----:B------:R-:W-:Y:S01]  /*1f80*/  LEA.HI R3, R3, R18, RZ, 0x2 ;  /* 0x0000001203037211 */ /* 0x000fe200078f10ff */
[----:B------:R-:W-:Y:S01]  /*1f90*/  IMAD.IADD R8, R8, 0x1, -R17 ;  /* 0x0000000108087824 */ /* 0x000fe200078e0a11 */
        /* <DEDUP_REMOVED lines=116> */
.L_x_507:
        /* <DEDUP_REMOVED lines=143> */
.L_x_505:
[----:B--2---:R-:W2:Y:S01]  /*2fd0*/  LDL R36, [R1+0x18] ;  /* 0x0000180001247983 */ /* 0x004ea20000100800 */
[----:B------:R-:W-:Y:S02]  /*2fe0*/  ULEA UR7, UR20, 0x1, 0x6 ;  /* 0x0000000114077891 */ /* 0x000fe4000f8e303f */
[----:B------:R-:W-:Y:S01]  /*2ff0*/  USHF.L.U32 UR6, UR12, 0x7, URZ ;  /* 0x000000070c067899 */ /* 0x000fe2000800063f */
[----:B------:R-:W-:Y:S01]  /*3000*/  STL [R1+0x20], R109 ;  /* 0x0000206d01007387 */ /* 0x000fe20000100800 */
[----:B------:R-:W-:Y:S02]  /*3010*/  UIADD3 UR20, UR20, 0x1, URZ ;  /* 0x0000000114147890 */ /* 0x000fe4000fffe03f */
[----:B------:R-:W-:Y:S01]  /*3020*/  UIADD3 UR6, UR7, UR5, -UR6 ;  /* 0x0000000507067290 */ /* 0x000fe2000fffe806 */
[----:B------:R3:W-:Y:S04]  /*3030*/  STL [R1+0x1c], R108 ;  /* 0x00001c6c01007387 */ /* 0x0007e80000100800 */
[----:B------:R-:W0:Y:S01]  /*3040*/  LDGDEPBAR ;  /* 0x00000000000079af */ /* 0x000e220000000000 */
[----:B------:R-:W-:Y:S05]  /*3050*/  IMAD.U32 R40, RZ, RZ, UR6 ;  /* 0x00000006ff287e24 */ /* 0x000fea000f8e00ff */
        /* <DEDUP_REMOVED lines=461> */
.L_x_506:
[-C--:B-12-4-:R-:W-:Y:S01]  /*4d30*/  HMMA.16816.F32 R4, R40, R2.reuse, RZ ;  /* 0x000000022804723c */ /* 0x096fe200000018ff */
[----:B------:R-:W-:Y:S01]  /*4d40*/  LDSM.16.M88.4 R28, [R224] ;  /* 0x00000000e01c783b */ /* 0x000fe20000000200 */
[----:B------:R-:W-:Y:S02]  /*4d50*/  ULDC.64 UR6, c[0x0][0x238] ;  /* 0x00008e0000067ab9 */ /* 0x000fe40000000a00 */
[----:B------:R-:W-:Y:S01]  /*4d60*/  UIMAD UR21, UR8, UR6, URZ ;  /* 0x00000006081572a4 */ /* 0x000fe2000f8e023f */
[----:B------:R-:W-:Y:S01]  /*4d70*/  LDSM.16.M88.4 R32, [R224+0x1000] ;  /* 0x00100000e020783b */ /* 0x000fe20000000200 */
[----:B------:R-:W-:Y:S02]  /*4d80*/  UIMAD UR22, UR19, 0x1800, URZ ;  /* 0x00001800131678a4 */ /* 0x000fe4000f8e023f */
[C---:B------:R-:W-:Y:S01]  /*4d90*/  HMMA.16816.F32 R8, R24.reuse, R2, RZ ;  /* 0x000000021808723c */ /* 0x040fe200000018ff */
[----:B------:R-:W1:Y:S01]  /*4da0*/  LDSM.16.MT88.2 R2, [R227+0x800] ;  /* 0x00080000e302783b */ /* 0x000e620000004100 */
[----:B------:R-:W-:Y:S02]  /*4db0*/  UIMAD UR21, UR10, UR7, UR21 ;  /* 0x000000070a1572a4 */ /* 0x000fe4000f8e0215 */
[----:B------:R-:W-:Y:S01]  /*4dc0*/  USHF.R.S32.HI UR19, URZ, 0x1f, UR11 ;  /* 0x0000001f3f137899 */ /* 0x000fe2000801140b */
[----:B------:R-:W2:Y:S01]  /*4dd0*/  LDSM.16.MT88.2 R36, [R227+0x2800] ;  /* 0x00280000e324783b */ /* 0x000ea20000004100 */
[----:B------:R-:W-:Y:S02]  /*4de0*/  ULDC.64 UR6, c[0x0][0x240] ;  /* 0x0000900000067ab9 */ /* 0x000fe40000000a00 */
[-C--:B------:R-:W-:Y:S01]  /*4df0*/  HMMA.16816.F32 R12, R24, R48.reuse, RZ ;  /* 0x00000030180c723c */ /* 0x080fe200000018ff */
[----:B------:R-:W4:Y:S01]  /*4e00*/  LDSM.16.MT88.2 R38, [R227+0x4800] ;  /* 0x00480000e326783b */ /* 0x000f220000004100 */
[----:B------:R-:W-:Y:S02]  /*4e10*/  UIMAD UR6, UR19, UR6, URZ ;  /* 0x00000006130672a4 */ /* 0x000fe4000f8e023f */
[----:B------:R-:W-:Y:S01]  /*4e20*/  UISETP.GE.AND UP0, UPT, UR20, UR9, UPT ;  /* 0x000000091400728c */ /* 0x000fe2000bf06270 */
[----:B------:R-:W-:Y:S01]  /*4e30*/  LDSM.16.MT88.2 R44, [R227+0xc00] ;  /* 0x000c0000e32c783b */ /* 0x000fe20000004100 */
[----:B------:R-:W-:Y:S02]  /*4e40*/  UIMAD UR6, UR11, UR7, UR6 ;  /* 0x000000070b0672a4 */ /* 0x000fe4000f8e0206 */
[C---:B------:R-:W-:Y:S01]  /*4e50*/  HMMA.16816.F32 R16, R40.reuse, R48, RZ ;  /* 0x000000302810723c */ /* 0x040fe200000018ff */
[----:B------:R-:W-:Y:S01]  /*4e60*/  LDSM.16.MT88.2 R46, [R227+0x2c00] ;  /* 0x002c0000e32e783b */ /* 0x000fe20000004100 */
[----:B------:R-:W-:Y:S02]  /*4e70*/  UIADD3 UR7, UR4, 0x1, URZ ;  /* 0x0000000104077890 */ /* 0x000fe4000fffe03f */
[----:B------:R-:W-:Y:S01]  /*4e80*/  UISETP.GE.AND UP2, UPT, UR4, 0x1, UPT ;  /* 0x000000010400788c */ /* 0x000fe2000bf46270 */
[----:B------:R-:W0:Y:S01]  /*4e90*/  LDGDEPBAR ;  /* 0x00000000000079af */ /* 0x000e220000000000 */
[----:B------:R-:W-:Y:S02]  /*4ea0*/  UISETP.GE.AND UP1, UPT, UR18, 0x1, UPT ;  /* 0x000000011200788c */ /* 0x000fe4000bf26270 */
[-C--:B------:R-:W-:Y:S01]  /*4eb0*/  HMMA.16816.F32 R20, R40, R50.reuse, RZ ;  /* 0x000000322814723c */ /* 0x080fe200000018ff */
[----:B------:R-:W3:Y:S07]  /*4ec0*/  LDSM.16.M88.4 R40, [R223] ;  /* 0x00000000df28783b */ /* 0x000eee0000000200 */
        /* <DEDUP_REMOVED lines=8> */
[----:B------:R-:W3:Y:S07]  /*4f50*/  LDSM.16.MT88.2 R52, [R227+0x4c00] ;  /* 0x004c0000e334783b */ /* 0x000eee0000004100 */
[----:B------:R-:W-:Y:S08]  /*4f60*/  HMMA.16816.F32 R24, R156, R180, R24 ;  /* 0x000000b49c18723c */ /* 0x000ff00000001818 */
[-C--:B-1----:R-:W-:Y:S08]  /*4f70*/  HMMA.16816.F32 R4, R28, R2.reuse, R4 ;  /* 0x000000021c04723c */ /* 0x082ff00000001804 */
[C---:B------:R-:W-:Y:S01]  /*4f80*/  HMMA.16816.F32 R8, R32.reuse, R2, R8 ;  /* 0x000000022008723c */ /* 0x040fe20000001808 */
[----:B------:R-:W1:Y:S07]  /*4f90*/  LDSM.16.MT88.2 R2, [R227+0x1000] ;  /* 0x00100000e302783b */ /* 0x000e6e0000004100 */
[-C--:B--2---:R-:W-:Y:S08]  /*4fa0*/  HMMA.16816.F32 R12, R32, R36.reuse, R12 ;  /* 0x00000024200c723c */ /* 0x084ff0000000180c */
[C---:B------:R-:W-:Y:S01]  /*4fb0*/  HMMA.16816.F32 R16, R28.reuse, R36, R16 ;  /* 0x000000241c10723c */ /* 0x040fe20000001810 */
[----:B------:R-:W-:Y:S07]  /*4fc0*/  LDSM.16.MT88.2 R36, [R227+0x3000] ;  /* 0x00300000e324783b */ /* 0x000fee0000004100 */
[-C--:B----4-:R-:W-:Y:S01]  /*4fd0*/  HMMA.16816.F32 R20, R28, R38.reuse, R20 ;  /* 0x000000261c14723c */ /* 0x090fe20000001814 */
[----:B------:R-:W2:Y:S07]  /*4fe0*/  LDSM.16.M88.4 R28, [R226+0x3000] ;  /* 0x00300000e21c783b */ /* 0x000eae0000000200 */
[----:B------:R-:W-:Y:S01]  /*4ff0*/  HMMA.16816.F32 R24, R32, R38, R24 ;  /* 0x000000262018723c */ /* 0x000fe20000001818 */
[----:B------:R-:W4:Y:S04]  /*5000*/  LDSM.16.MT88.2 R32, [R227+0x5000] ;  /* 0x00500000e320783b */ /* 0x000f280000004100 */
[----:B------:R-:W-:Y:S03]  /*5010*/  LDSM.16.MT88.2 R34, [R227+0x1400] ;  /* 0x00140000e322783b */ /* 0x000fe60000004100 */
[-C--:B---3--:R-:W-:Y:S01]  /*5020*/  HMMA.16816.F32 R4, R40, R44.reuse, R4 ;  /* 0x0000002c2804723c */ /* 0x088fe20000001804 */
[----:B------:R-:W-:Y:S07]  /*5030*/  LDSM.16.MT88.2 R38, [R227+0x3400] ;  /* 0x00340000e326783b */ /* 0x000fee0000004100 */
[C---:B------:R-:W-:Y:S08]  /*5040*/  HMMA.16816.F32 R8, R48.reuse, R44, R8 ;  /* 0x0000002c3008723c */ /* 0x040ff00000001808 */
[-C--:B------:R-:W-:Y:S08]  /*5050*/  HMMA.16816.F32 R12, R48, R46.reuse, R12 ;  /* 0x0000002e300c723c */ /* 0x080ff0000000180c */
[C---:B------:R-:W-:Y:S01]  /*5060*/  HMMA.16816.F32 R16, R40.reuse, R46, R16 ;  /* 0x0000002e2810723c */ /* 0x040fe20000001810 */
[----:B------:R-:W3:Y:S07]  /*5070*/  LDSM.16.M88.4 R44, [R225+0x2000] ;  /* 0x00200000e12c783b */ /* 0x000eee0000000200 */
[-C--:B------:R-:W-:Y:S01]  /*5080*/  HMMA.16816.F32 R20, R40, R52.reuse, R20 ;  /* 0x000000342814723c */ /* 0x080fe20000001814 */
[----:B------:R-:W3:Y:S07]  /*5090*/  LDSM.16.M88.4 R40, [R225+0x3000] ;  /* 0x00300000e128783b */ /* 0x000eee0000000200 */
[----:B------:R-:W-:Y:S01]  /*50a0*/  HMMA.16816.F32 R24, R48, R52, R24 ;  /* 0x000000343018723c */ /* 0x000fe20000001818 */
[----:B------:R-:W3:Y:S04]  /*50b0*/  LDSM.16.MT88.2 R48, [R227+0x5400] ;  /* 0x00540000e330783b */ /* 0x000ee80000004100 */
[----:B------:R-:W-:Y:S03]  /*50c0*/  LDSM.16.M88.4 R52, [R224+0x2000] ;  /* 0x00200000e034783b */ /* 0x000fe60000000200 */
[-C--:B-1----:R-:W-:Y:S08]  /*50d0*/  HMMA.16816.F32 R4, R56, R2.reuse, R4 ;  /* 0x000000023804723c */ /* 0x082ff00000001804 */
[C---:B--2---:R-:W-:Y:S01]  /*50e0*/  HMMA.16816.F32 R8, R28.reuse, R2, R8 ;  /* 0x000000021c08723c */ /* 0x044fe20000001808 */
[----:B------:R-:W1:Y:S07]  /*50f0*/  LDSM.16.MT88.2 R2, [R227+0x1800] ;  /* 0x00180000e302783b */ /* 0x000e6e0000004100 */
[-C--:B------:R-:W-:Y:S08]  /*5100*/  HMMA.16816.F32 R12, R28, R36.reuse, R12 ;  /* 0x000000241c0c723c */ /* 0x080ff0000000180c */
[C---:B------:R-:W-:Y:S01]  /*5110*/  HMMA.16816.F32 R16, R56.reuse, R36, R16 ;  /* 0x000000243810723c */ /* 0x040fe20000001810 */
[----:B------:R-:W-:Y:S07]  /*5120*/  LDSM.16.MT88.2 R36, [R227+0x1c00] ;  /* 0x001c0000e324783b */ /* 0x000fee0000004100 */
[-C--:B----4-:R-:W-:Y:S01]  /*5130*/  HMMA.16816.F32 R20, R56, R32.reuse, R20 ;  /* 0x000000203814723c */ /* 0x090fe20000001814 */
[----:B------:R-:W2:Y:S07]  /*5140*/  LDSM.16.M88.4 R56, [R224+0x3000] ;  /* 0x00300000e038783b */ /* 0x000eae0000000200 */
[----:B------:R-:W-:Y:S01]  /*5150*/  HMMA.16816.F32 R24, R28, R32, R24 ;  /* 0x000000201c18723c */ /* 0x000fe20000001818 */
[----:B------:R-:W4:Y:S04]  /*5160*/  LDSM.16.MT88.2 R28, [R227+0x3800] ;  /* 0x00380000e31c783b */ /* 0x000f280000004100 */
[----:B------:R-:W1:Y:S03]  /*5170*/  LDSM.16.MT88.2 R30, [R227+0x5800] ;  /* 0x00580000e31e783b */ /* 0x000e660000004100 */
[-C--:B---3--:R-:W-:Y:S08]  /*5180*/  HMMA.16816.F32 R4, R44, R34.reuse, R4 ;  /* 0x000000222c04723c */ /* 0x088ff00000001804 */
[C---:B------:R-:W-:Y:S01]  /*5190*/  HMMA.16816.F32 R8, R40.reuse, R34, R8 ;  /* 0x000000222808723c */ /* 0x040fe20000001808 */
[----:B------:R-:W3:Y:S07]  /*51a0*/  LDSM.16.M88.4 R32, [R220+0x2000] ;  /* 0x00200000dc20783b */ /* 0x000eee0000000200 */
[-C--:B------:R-:W-:Y:S08]  /*51b0*/  HMMA.16816.F32 R12, R40, R38.reuse, R12 ;  /* 0x00000026280c723c */ /* 0x080ff0000000180c */
[C---:B------:R-:W-:Y:S01]  /*51c0*/  HMMA.16816.F32 R16, R44.reuse, R38, R16 ;  /* 0x000000262c10723c */ /* 0x040fe20000001810 */
[----:B------:R-:W-:Y:S07]  /*51d0*/  LDSM.16.MT88.2 R38, [R227+0x3c00] ;  /* 0x003c0000e326783b */ /* 0x000fee0000004100 */
[-C--:B------:R-:W-:Y:S01]  /*51e0*/  HMMA.16816.F32 R20, R44, R48.reuse, R20 ;  /* 0x000000302c14723c */ /* 0x080fe20000001814 */
[----:B------:R-:W3:Y:S07]  /*51f0*/  LDSM.16.M88.4 R44, [R220+0x3000] ;  /* 0x00300000dc2c783b */ /* 0x000eee0000000200 */
[----:B------:R-:W-:Y:S08]  /*5200*/  HMMA.16816.F32 R24, R40, R48, R24 ;  /* 0x000000302818723c */ /* 0x000ff00000001818 */
[-C--:B-1----:R-:W-:Y:S08]  /*5210*/  HMMA.16816.F32 R4, R52, R2.reuse, R4 ;  /* 0x000000023404723c */ /* 0x082ff00000001804 */
[C---:B--2---:R-:W-:Y:S01]  /*5220*/  HMMA.16816.F32 R8, R56.reuse, R2, R8 ;  /* 0x000000023808723c */ /* 0x044fe20000001808 */
[----:B------:R-:W1:Y:S07]  /*5230*/  LDSM.16.MT88.2 R2, [R227+0x5c00] ;  /* 0x005c0000e302783b */ /* 0x000e6e0000004100 */
[-C--:B----4-:R-:W-:Y:S08]  /*5240*/  HMMA.16816.F32 R12, R56, R28.reuse, R12 ;  /* 0x0000001c380c723c */ /* 0x090ff0000000180c */
[C---:B------:R-:W-:Y:S07]  /*5250*/  HMMA.16816.F32 R16, R52.reuse, R28, R16 ;  /* 0x0000001c3410723c */ /* 0x040fee0000001810 */
[----:B------:R-:W-:Y:S01]  /*5260*/  IMAD.U32 R28, RZ, RZ, UR10 ;  /* 0x0000000aff1c7e24 */ /* 0x000fe2000f8e00ff */
[-C--:B------:R-:W-:Y:S08]  /*5270*/  HMMA.16816.F32 R20, R52, R30.reuse, R20 ;  /* 0x0000001e3414723c */ /* 0x080ff00000001814 */
[----:B------:R-:W-:Y:S07]  /*5280*/  HMMA.16816.F32 R24, R56, R30, R24 ;  /* 0x0000001e3818723c */ /* 0x000fee0000001818 */
[----:B-----5:R-:W-:Y:S01]  /*5290*/  IMAD.WIDE.U32 R30, R28, c[0x0][0x238], R182 ;  /* 0x00008e001c1e7a25 */ /* 0x020fe200078e00b6 */
[-C--:B---3--:R-:W-:Y:S04]  /*52a0*/  HMMA.16816.F32 R4, R32, R36.reuse, R4 ;  /* 0x000000242004723c */ /* 0x088fe80000001804 */
[----:B------:R-:W-:Y:S01]  /*52b0*/  IMAD.U32 R28, RZ, RZ, UR11 ;  /* 0x0000000bff1c7e24 */ /* 0x000fe2000f8e00ff */
[----:B------:R-:W-:Y:S01]  /*52c0*/  IADD3 R31, R31, UR21, RZ ;  /* 0x000000151f1f7c10 */ /* 0x000fe2000fffe0ff */
[----:B------:R-:W-:Y:S02]  /*52d0*/  USHF.R.S32.HI UR21, URZ, 0x1f, UR22 ;  /* 0x0000001f3f157899 */ /* 0x000fe40008011416 */
[C---:B------:R-:W-:Y:S04]  /*52e0*/  HMMA.16816.F32 R8, R44.reuse, R36, R8 ;  /* 0x000000242c08723c */ /* 0x040fe80000001808 */
[----:B------:R-:W-:Y:S01]  /*52f0*/  IMAD.WIDE.U32 R30, R28, c[0x0][0x240], R30 ;  /* 0x000090001c1e7a25 */ /* 0x000fe200078e001e */
[----:B------:R-:W-:Y:S03]  /*5300*/  MOV R28, UR21 ;  /* 0x00000015001c7c02 */ /* 0x000fe60008000f00 */
[-C--:B------:R-:W-:Y:S04]  /*5310*/  HMMA.16816.F32 R12, R44, R38.reuse, R12 ;  /* 0x000000262c0c723c */ /* 0x080fe8000000180c */
[----:B------:R-:W-:Y:S04]  /*5320*/  IADD3 R29, P0, R30, UR22, RZ ;  /* 0x000000161e1d7c10 */ /* 0x000fe8000ff1e0ff */
[C---:B------:R-:W-:Y:S04]  /*5330*/  HMMA.16816.F32 R16, R32.reuse, R38, R16 ;  /* 0x000000262010723c */ /* 0x040fe80000001810 */
[----:B------:R-:W-:Y:S01]  /*5340*/  IADD3.X R28, R28, UR6, R31, P0, !PT ;  /* 0x000000061c1c7c10 */ /* 0x000fe200087fe41f */
[----:B------:R-:W-:Y:S01]  /*5350*/  UIADD3 UR6, UR18, 0x1, URZ ;  /* 0x0000000112067890 */ /* 0x000fe2000fffe03f */
[C---:B------:R-:W-:Y:S02]  /*5360*/  LEA R48, P0, R29.reuse, c[0x0][0x220], 0x2 ;  /* 0x000088001d307a11 */ /* 0x040fe400078010ff */
[-C--:B-1----:R-:W-:Y:S01]  /*5370*/  HMMA.16816.F32 R20, R32, R2.reuse, R20 ;  /* 0x000000022014723c */ /* 0x082fe20000001814 */
[----:B------:R-:W-:Y:S01]  /*5380*/  LDSM.16.MT88.4 R32, [R228+0x13c80] ;  /* 0x013c8000e420783b */ /* 0x000fe20000004200 */
[----:B------:R-:W-:Y:S02]  /*5390*/  USEL UR18, UR6, URZ, !UP1 ;  /* 0x0000003f06127287 */ /* 0x000fe4000c800000 */
        /* <DEDUP_REMOVED lines=148> */
.L_x_504:
[----:B------:R-:W-:Y:S05]  /*5ce0*/  @P1 EXIT ;  /* 0x000000000000194d */ /* 0x000fea0003800000 */
[----:B------:R-:W2:Y:S01]  /*5cf0*/  LDL.LU.64 R2, [R1] ;  /* 0x0000000001027983 */ /* 0x000ea20000300a00 */
[----:B------:R-:W-:Y:S01]  /*5d00*/  UMOV UR6, 0x1 ;  /* 0x0000000100067882 */ /* 0x000fe20000000000 */
[----:B------:R-:W-:Y:S01]  /*5d10*/  IMAD.U32 R6, RZ, RZ, UR11 ;  /* 0x0000000bff067e24 */ /* 0x000fe2000f8e00ff */
[----:B------:R-:W-:Y:S02]  /*5d20*/  ULDC.64 UR4, c[0x0][0x338] ;  /* 0x0000ce0000047ab9 */ /* 0x000fe40000000a00 */
[----:B------:R-:W-:-:S02]  /*5d30*/  UISETP.NE.AND UP0, UPT, UR6, UR4, UPT ;  /* 0x000000040600728c */ /* 0x000fc4000bf05270 */
[----:B------:R-:W-:Y:S02]  /*5d40*/  UIMAD.WIDE.U32 UR6, UR10, UR5, URZ ;  /* 0x000000050a0672a5 */ /* 0x000fe4000f8e003f */
[----:B------:R-:W-:Y:S02]  /*5d50*/  ULDC UR4, c[0x0][0x340] ;  /* 0x0000d00000047ab9 */ /* 0x000fe40000000800 */
[----:B------:R-:W-:Y:S02]  /*5d60*/  UIMAD UR12, UR12, 0x3000, URZ ;  /* 0x000030000c0c78a4 */ /* 0x000fe4000f8e023f */
[----:B------:R-:W-:-:S03]  /*5d70*/  USHF.R.S32.HI UR8, URZ, 0x1f, UR11 ;  /* 0x0000001f3f087899 */ /* 0x000fc6000801140b */
[----:B------:R-:W-:Y:S02]  /*5d80*/  @UP0 USHF.R.U32.HI UR10, URZ, UR4, UR7 ;  /* 0x000000043f0a0299 */ /* 0x000fe40008011607 */
[----:B------:R-:W-:Y:S02]  /*5d90*/  USHF.R.S32.HI UR7, URZ, 0x1f, UR12 ;  /* 0x0000001f3f077899 */ /* 0x000fe4000801140c */
[----:B------:R-:W-:Y:S02]  /*5da0*/  USHF.R.S32.HI UR6, URZ, 0x1f, UR10 ;  /* 0x0000001f3f067899 */ /* 0x000fe4000801140a */
[----:B------:R-:W-:Y:S01]  /*5db0*/  ULDC.64 UR4, c[0x0][0x328] ;  /* 0x0000ca0000047ab9 */ /* 0x000fe20000000a00 */
[----:B------:R-:W-:Y:S01]  /*5dc0*/  IMAD.U32 R9, RZ, RZ, UR10 ;  /* 0x0000000aff097e24 */ /* 0x000fe2000f8e00ff */
[----:B------:R-:W-:Y:S01]  /*5dd0*/  UIMAD UR4, UR6, UR4, URZ ;  /* 0x00000004060472a4 */ /* 0x000fe2000f8e023f */
[----:B------:R-:W-:Y:S01]  /*5de0*/  BAR.SYNC.DEFER_BLOCKING 0x1, 0x100 ;  /* 0x0044000000007b1d */ /* 0x000fe20000010000 */
[----:B--2---:R-:W-:-:S04]  /*5df0*/  IADD3 R4, P0, R2, UR12, RZ ;  /* 0x0000000c02047c10 */ /* 0x004fc8000ff1e0ff */
[----:B------:R-:W-:Y:S01]  /*5e00*/  LEA.HI.X.SX32 R5, R2, UR7, 0x1, P0 ;  /* 0x0000000702057c11 */ /* 0x000fe200080f0eff */
[----:B------:R-:W-:Y:S01]  /*5e10*/  UIMAD UR7, UR10, UR5, UR4 ;  /* 0x000000050a0772a4 */ /* 0x000fe2000f8e0204 */
[----:B------:R-:W-:Y:S02]  /*5e20*/  IMAD.U32 R2, RZ, RZ, UR10 ;  /* 0x0000000aff027e24 */ /* 0x000fe4000f8e00ff */
[----:B------:R-:W-:Y:S01]  /*5e30*/  ULDC.64 UR4, c[0x0][0x300] ;  /* 0x0000c00000047ab9 */ /* 0x000fe20000000a00 */
[----:B------:R-:W-:Y:S01]  /*5e40*/  IMAD.WIDE.U32 R8, R9, c[0x0][0x328], R4 ;  /* 0x0000ca0009087a25 */ /* 0x000fe200078e0004 */
[----:B------:R-:W-:-:S03]  /*5e50*/  UIMAD UR4, UR6, UR4, URZ ;  /* 0x00000004060472a4 */ /* 0x000fc6000f8e023f */
[----:B------:R-:W-:Y:S01]  /*5e60*/  IMAD.WIDE.U32 R2, R2, c[0x0][0x300], R4 ;  /* 0x0000c00002027a25 */ /* 0x000fe200078e0004 */
[----:B------:R-:W-:Y:S01]  /*5e70*/  IADD3 R9, R9, UR7, RZ ;  /* 0x0000000709097c10 */ /* 0x000fe2000fffe0ff */
[----:B------:R-:W-:Y:S02]  /*5e80*/  ULDC.64 UR6, c[0x0][0x330] ;  /* 0x0000cc0000067ab9 */ /* 0x000fe40000000a00 */
[----:B------:R-:W-:Y:S01]  /*5e90*/  UIMAD UR6, UR8, UR6, URZ ;  /* 0x00000006080672a4 */ /* 0x000fe2000f8e023f */
[----:B------:R-:W-:Y:S01]  /*5ea0*/  IMAD.U32 R4, RZ, RZ, UR11 ;  /* 0x0000000bff047e24 */ /* 0x000fe2000f8e00ff */
[----:B------:R-:W-:Y:S01]  /*5eb0*/  UIMAD UR10, UR10, UR5, UR4 ;  /* 0x000000050a0a72a4 */ /* 0x000fe2000f8e0204 */
[----:B------:R-:W-:Y:S01]  /*5ec0*/  IMAD.WIDE.U32 R6, R6, c[0x0][0x330], R8 ;  /* 0x0000cc0006067a25 */ /* 0x000fe200078e0008 */
[----:B------:R-:W-:Y:S02]  /*5ed0*/  UIMAD UR6, UR11, UR7, UR6 ;  /* 0x000000070b0672a4 */ /* 0x000fe4000f8e0206 */
[----:B------:R-:W-:-:S02]  /*5ee0*/  ULDC.64 UR4, c[0x0][0x308] ;  /* 0x0000c20000047ab9 */ /* 0x000fc40000000a00 */
[C---:B------:R-:W-:Y:S01]  /*5ef0*/  LEA R10, P1, R6.reuse, c[0x0][0x310], 0x2 ;  /* 0x0000c400060a7a11 */ /* 0x040fe200078210ff */
[----:B------:R-:W-:Y:S01]  /*5f00*/  UIMAD UR4, UR8, UR4, URZ ;  /* 0x00000004080472a4 */ /* 0x000fe2000f8e023f */
[----:B------:R-:W-:Y:S02]  /*5f10*/  IADD3 R0, R7, UR6, RZ ;  /* 0x0000000607007c10 */ /* 0x000fe4000fffe0ff */
[----:B------:R-:W-:Y:S01]  /*5f20*/  IADD3 R3, R3, UR10, RZ ;  /* 0x0000000a03037c10 */ /* 0x000fe2000fffe0ff */
[----:B------:R-:W-:Y:S01]  /*5f30*/  UIMAD UR4, UR11, UR5, UR4 ;  /* 0x000000050b0472a4 */ /* 0x000fe2000f8e0204 */
[----:B------:R-:W-:-:S03]  /*5f40*/  LEA.HI.X R11, R6, c[0x0][0x314], R0, 0x2, P1 ;  /* 0x0000c500060b7a11 */ /* 0x000fc600008f1400 */
[----:B------:R-:W-:Y:S02]  /*5f50*/  IMAD.WIDE.U32 R4, R4, c[0x0][0x308], R2 ;  /* 0x0000c20004047a25 */ /* 0x000fe400078e0002 */
[----:B------:R-:W-:Y:S03]  /*5f60*/  RED.E.ADD.F32.FTZ.RN.STRONG.GPU [R10.64], R60 ;  /* 0x0000003c0a00798e */ /* 0x000fe6000c10e78e */
[----:B------:R-:W-:Y:S01]  /*5f70*/  LEA R8, P0, R4, c[0x0][0x2e8], 0x2 ;  /* 0x0000ba0004087a11 */ /* 0x000fe200078010ff */
[----:B------:R-:W-:Y:S01]  /*5f80*/  RED.E.ADD.F32.FTZ.RN.STRONG.GPU [R10.64+0x400], R61 ;  /* 0x0004003d0a00798e */ /* 0x000fe2000c10e78e */
[----:B------:R-:W-:-:S03]  /*5f90*/  IADD3 R2, R5, UR4, RZ ;  /* 0x0000000405027c10 */ /* 0x000fc6000fffe0ff */
        /* <DEDUP_REMOVED lines=96> */
.L_x_508:
        /* <DEDUP_REMOVED lines=14> */
.L_x_1403:


//--------------------- .text._ZN7cutlass13device_kernelIN5flash19enable_sm80_to_sm89INS1_16FlashAttnBwdSm80INS1_25CollectiveMainloopBwdSm80ILi2ELi1EN4cute5tupleIJNS5_1CILi64EEENS7_ILi128EEENS7_ILi96EEEEEENS_6half_tEfNS_4arch4Sm80ELb1ELb0ELb0ELb0ELb1ELb0ELb0ELb0ELi2ELi2ELi4ELi2ELb1EEENS1_24CollectiveEpilogueBwdGQAISB_fSE_Li256ELb0ELb1EEENS1_25SingleTileBwdLPTSchedulerILb0ELi128ELb1EEEEEEEEEvNT_6ParamsE --------------------------
	.section	.text._ZN7cutlass13device_kernelIN5flash19enable_sm80_to_sm89INS1_16FlashAttnBwdSm80INS1_25CollectiveMainloopBwdSm80ILi2ELi1EN4cute5tupleIJNS5_1CILi64EEENS7_ILi128EEENS7_ILi96EEEEEENS_6half_tEfNS_4arch4Sm80ELb1ELb0ELb0ELb0ELb1ELb0ELb0ELb0ELi2ELi2ELi4ELi2ELb1EEENS1_24CollectiveEpilogueBwdGQAISB_fSE_Li256ELb0ELb1EEENS1_25SingleTileBwdLPTSchedulerILb0ELi128ELb1EEEEEEEEEvNT_6ParamsE,"ax",@progbits
	.sectioninfo	@"SHI_REGISTERS=255"
	.align	128
.text._ZN7cutlass13device_kernelIN5flash19enable_sm80_to_sm89INS1_16FlashAttnBwdSm80INS1_25CollectiveMainloopBwdSm80ILi2ELi1EN4cute5tupleIJNS5_1CILi64EEENS7_ILi128EEENS7_ILi96EEEEEENS_6half_tEfNS_4arch4Sm80ELb1ELb0ELb0ELb0ELb1ELb0ELb0ELb0ELi2ELi2ELi4ELi2ELb1EEENS1_24CollectiveEpilogueBwdGQAISB_fSE_Li256ELb0ELb1EEENS1_25SingleTileBwdLPTSchedulerILb0ELi128ELb1EEEEEEEEEvNT_6ParamsE:
        .type           _ZN7cutlass13device_kernelIN5flash19enable_sm80_to_sm89INS1_16FlashAttnBwdSm80INS1_25CollectiveMainloopBwdSm80ILi2ELi1EN4cute5tupleIJNS5_1CILi64EEENS7_ILi128EEENS7_ILi96EEEEEENS_6half_tEfNS_4arch4Sm80ELb1ELb0ELb0ELb0ELb1ELb0ELb0ELb0ELi2ELi2ELi4ELi2ELb1EEENS1_24CollectiveEpilogueBwdGQAISB_fSE_Li256ELb0ELb1EEENS1_25SingleTileBwdLPTSchedulerILb0ELi128ELb1EEEEEEEEEvNT_6ParamsE,@function
        .size           _ZN7cutlass13device_kernelIN5flash19enable_sm80_to_sm89INS1_16FlashAttnBwdSm80INS1_25CollectiveMainloopBwdSm80ILi2ELi1EN4cute5tupleIJNS5_1CILi64EEENS7_ILi128EEENS7_ILi96EEEEEENS_6half_tEfNS_4arch4Sm80ELb1ELb0ELb0ELb0ELb1ELb0ELb0ELb0ELi2ELi2ELi4ELi2ELb1EEENS1_24CollectiveEpilogueBwdGQAISB_fSE_Li256ELb0ELb1EEENS1_25SingleTileBwdLPTSchedulerILb0ELi128ELb1EEEEEEEEEvNT_6ParamsE,(.L_x_1404 - _ZN7cutlass13device_kernelIN5flash19enable_sm80_to_sm89INS1_16FlashAttnBwdSm80INS1_25CollectiveMainloopBwdSm80ILi2ELi1EN4cute5tupleIJNS5_1CILi64EEENS7_ILi128EEENS7_ILi96EEEEEENS_6half_tEfNS_4arch4Sm80ELb1ELb0ELb0ELb0ELb1ELb0ELb0ELb0ELi2ELi2ELi4ELi2ELb1EEENS1_24CollectiveEpilogueBwdGQAISB_fSE_Li256ELb0ELb1EEENS1_25SingleTileBwdLPTSchedulerILb0ELi128ELb1EEEEEEEEEvNT_6ParamsE)
        .other          _ZN7cutlass13device_kernelIN5flash19enable_sm80_to_sm89INS1_16FlashAttnBwdSm80INS1_25CollectiveMainloopBwdSm80ILi2ELi1EN4cute5tupleIJNS5_1CILi64EEENS7_ILi128EEENS7_ILi96EEEEEENS_6half_tEfNS_4arch4Sm80ELb1ELb0ELb0ELb0ELb1ELb0ELb0ELb0ELi2ELi2ELi4ELi2ELb1EEENS1_24CollectiveEpilogueBwdGQAISB_fSE_Li256ELb0ELb1EEENS1_25SingleTileBwdLPTSchedulerILb0ELi128ELb1EEEEEEEEEvNT_6ParamsE,@"STO_CUDA_ENTRY STV_DEFAULT"
_ZN7cutlass13device_kernelIN5flash19enable_sm80_to_sm89INS1_16FlashAttnBwdSm80INS1_25CollectiveMainloopBwdSm80ILi2ELi1EN4cute5tupleIJNS5_1CILi64EEENS7_ILi128EEENS7_ILi96EEEEEENS_6half_tEfNS_4arch4Sm80ELb1ELb0ELb0ELb0ELb1ELb0ELb0ELb0ELi2ELi2ELi4ELi2ELb1EEENS1_24CollectiveEpilogueBwdGQAISB_fSE_Li256ELb0ELb1EEENS1_25SingleTileBwdLPTSchedulerILb0ELi128ELb1EEEEEEEEEvNT_6ParamsE:
        /* <DEDUP_REMOVED lines=32> */
.L_x_510:
[----:B------:R-:W-:Y:S02]  /*0200*/  ULDC UR9, c[0x0][0x3b4] ;  /* 0x0000ed0000097ab9 */ /* 0x000fe40000000800 */
[----:B------:R-:W-:Y:S02]  /*0210*/  UISETP.NE.AND UP0, UPT, UR9, 0x1, UPT ;  /* 0x000000010900788c */ /* 0x000fe4000bf05270 */
[----:B------:R-:W-:Y:S02]  /*0220*/  ULDC.64 UR4, c[0x0][0x3b8] ;  /* 0x0000ee0000047ab9 */ /* 0x000fe40000000a00 */
[----:B------:R-:W-:Y:S02]  /*0230*/  UIMAD.WIDE.U32 UR10, UR8, UR4, URZ ;  /* 0x00000004080a72a5 */ /* 0x000fe4000f8e003f */
[----:B------:R-:W-:-:S05]  /*0240*/  UMOV UR6, UR8 ;  /* 0x0000000800067c82 */ /* 0x000fca0008000000 */
[----:B------:R-:W-:-:S04]  /*0250*/  @UP0 USHF.R.U32.HI UR6, URZ, UR5, UR11 ;  /* 0x000000053f060299 */ /* 0x000fc8000801160b */
[----:B------:R-:W-:Y:S02]  /*0260*/  UIMAD UR9, UR6, UR9, URZ ;  /* 0x00000009060972a4 */ /* 0x000fe4000f8e023f */
.L_x_511:
        /* <DEDUP_REMOVED lines=8> */
[----:B------:R-:W-:-:S03]  /*02f0*/  @UP0 USHF.R.U32.HI UR11, URZ, UR4, UR9 ;  /* 0x000000043f0b0299 */ /* 0x000fc60008011609 */
[----:B------:R-:W-:Y:S02]  /*0300*/  ULDC UR9, c[0x0][0x39c] ;  /* 0x0000e70000097ab9 */ /* 0x000fe40000000800 */
[----:B------:R-:W-:Y:S02]  /*0310*/  UIADD3 UR4, -UR11, URZ, URZ ;  /* 0x0000003f0b047290 */ /* 0x000fe4000fffe13f */
[----:B------:R-:W-:Y:S02]  /*0320*/  UIADD3 UR9, UR6, UR9, URZ ;  /* 0x0000000906097290 */ /* 0x000fe4000fffe03f */
[----:B------:R-:W-:Y:S01]  /*0330*/  UIMAD UR10, UR4, UR10, UR5 ;  /* 0x0000000a040a72a4 */ /* 0x000fe2000f8e0205 */
[----:B------:R-:W-:Y:S05]  /*0340*/  BRA `(.L_x_512) ;  /* 0x0000028000007947 */ /* 0x000fea0003800000 */
.L_x_509:
[----:B------:R-:W-:Y:S02]  /*0350*/  ULDC.64 UR8, c[0x0][0x3c0] ;  /* 0x0000f00000087ab9 */ /* 0x000fe40000000a00 */
[----:B------:R-:W-:Y:S02]  /*0360*/  UISETP.NE.AND UP0, UPT, UR8, 0x1, UPT ;  /* 0x000000010800788c */ /* 0x000fe4000bf05270 */
[----:B------:R-:W-:-:S02]  /*0370*/  UIMAD.WIDE.U32 UR10, UR4, UR9, URZ ;  /* 0x00000009040a72a5 */ /* 0x000fc4000f8e003f */
        /* <DEDUP_REMOVED lines=17> */
.L_x_513:
[----:B------:R-:W-:Y:S02]  /*0490*/  ULDC UR9, c[0x0][0x3b4] ;  /* 0x0000ed0000097ab9 */ /* 0x000fe40000000800 */
[----:B------:R-:W-:Y:S02]  /*04a0*/  UISETP.NE.AND UP0, UPT, UR9, 0x1, UPT ;  /* 0x000000010900788c */ /* 0x000fe4000bf05270 */
[----:B------:R-:W-:Y:S02]  /*04b0*/  ULDC.64 UR4, c[0x0][0x3b8] ;  /* 0x0000ee0000047ab9 */ /* 0x000fe40000000a00 */
[----:B------:R-:W-:Y:S02]  /*04c0*/  UIMAD.WIDE.U32 UR10, UR8, UR4, URZ ;  /* 0x00000004080a72a5 */ /* 0x000fe4000f8e003f */
[----:B------:R-:W-:-:S05]  /*04d0*/  UMOV UR6, UR8 ;  /* 0x0000000800067c82 */ /* 0x000fca0008000000 */
[----:B------:R-:W-:-:S04]  /*04e0*/  @UP0 USHF.R.U32.HI UR6, URZ, UR5, UR11 ;  /* 0x000000053f060299 */ /* 0x000fc8000801160b */
[----:B------:R-:W-:Y:S02]  /*04f0*/  UIMAD UR9, UR6, UR9, URZ ;  /* 0x00000009060972a4 */ /* 0x000fe4000f8e023f */
.L_x_514:
        /* <DEDUP_REMOVED lines=12> */
[----:B------:R-:W-:Y:S02]  /*05c0*/  UIMAD UR10, UR4, UR10, UR5 ;  /* 0x0000000a040a72a4 */ /* 0x000fe4000f8e0205 */
.L_x_512:
        /* <DEDUP_REMOVED lines=117> */
[----:B------:R-:W-:Y:S01]  /*0d20*/  ULDC.64 UR4, c[0x0][0x1b0] ;  /* 0x00006c0000047ab9 */ /* 0x000fe20000000a00 */
[----:B------:R-:W-:Y:S01]  /*0d30*/  IMAD.WIDE.U32 R28, R2, c[0x0][0x1e8], R4 ;  /* 0x00007a00021c7a25 */ /* 0x000fe200078e0004 */
[----:B------:R-:W-:Y:S01]  /*0d40*/  SHF.R.U32.HI R4, RZ, 0x3, R3 ;  /* 0x00000003ff047819 */ /* 0x000fe20000011603 */
[----:B------:R-:W-:Y:S01]  /*0d50*/  UIMAD UR4, UR18, UR4, URZ ;  /* 0x00000004120472a4 */ /* 0x000fe2000f8e023f */
[----:B------:R-:W-:Y:S01]  /*0d60*/  LOP3.LUT R3, R3, 0x18, R20, 0xf8, !PT ;  /* 0x0000001803037812 */ /* 0x000fe200078ef814 */
[----:B------:R-:W-:Y:S01]  /*0d70*/  IMAD.WIDE R14, R14, 0x80, R36 ;  /* 0x000000800e0e7825 */ /* 0x000fe200078e0224 */
[----:B------:R-:W-:Y:S01]  /*0d80*/  LEA.HI R18, R232, R34, RZ, 0x5 ;  /* 0x00000022e8127211 */ /* 0x000fe200078f28ff */
[----:B------:R-:W-:Y:S01]  /*0d90*/  UIMAD UR4, UR19, UR5, UR4 ;  /* 0x00000005130472a4 */ /* 0x000fe2000f8e0204 */
[----:B------:R-:W-:Y:S01]  /*0da0*/  LOP3.LUT R6, R6, 0x7fffffe, RZ, 0xc0, !PT ;  /* 0x07fffffe06067812 */ /* 0x000fe200078ec0ff */
[----:B------:R-:W-:Y:S01]  /*0db0*/  IMAD.WIDE.U32 R26, R27, c[0x0][0x1b0], R20 ;  /* 0x00006c001b1a7a25 */ /* 0x000fe200078e0014 */
[----:B------:R-:W-:Y:S01]  /*0dc0*/  IADD3 R29, R29, UR20, RZ ;  /* 0x000000141d1d7c10 */ /* 0x000fe2000fffe0ff */
[----:B------:R-:W-:Y:S01]  /*0dd0*/  ULDC UR5, c[0x0][0x198] ;  /* 0x0000660000057ab9 */ /* 0x000fe20000000800 */
[----:B------:R-:W-:Y:S01]  /*0de0*/  LOP3.LUT R4, R3, R4, RZ, 0x3c, !PT ;  /* 0x0000000403047212 */ /* 0x000fe200078e3cff */
[----:B------:R-:W-:Y:S01]  /*0df0*/  IMAD R3, R15, c[0x0][0x1d8], RZ ;  /* 0x000076000f037a24 */ /* 0x000fe200078e02ff */
[----:B------:R-:W-:Y:S01]  /*0e00*/  SHF.R.S32.HI R9, RZ, 0x5, R18 ;  /* 0x00000005ff097819 */ /* 0x000fe20000011412 */
[----:B------:R-:W-:Y:S01]  /*0e10*/  IMAD.IADD R6, R36, 0x1, -R6 ;  /* 0x0000000124067824 */ /* 0x000fe200078e0a06 */
[----:B------:R-:W-:Y:S01]  /*0e20*/  UIADD3 UR17, -UR17, UR5, URZ ;  /* 0x0000000511117290 */ /* 0x000fe2000fffe13f */
        /* <DEDUP_REMOVED lines=402> */
.L_x_518:
        /* <DEDUP_REMOVED lines=143> */
.L_x_516:
        /* <DEDUP_REMOVED lines=470> */
.L_x_517:
        /* <DEDUP_REMOVED lines=252> */
.L_x_515:
[----:B------:R-:W-:Y:S05]  /*5d60*/  @P1 EXIT ;  /* 0x000000000000194d */ /* 0x000fea0003800000 */
[----:B------:R-:W2:Y:S01]  /*5d70*/  LDL.64 R2, [R1] ;  /* 0x0000000001027983 */ /* 0x000ea20000100a00 */
[----:B------:R-:W-:Y:S01]  /*5d80*/  UMOV UR4, 0x1 ;  /* 0x0000000100047882 */ /* 0x000fe20000000000 */
[----:B------:R-:W-:Y:S01]  /*5d90*/  BSSY B0, `(.L_x_519) ;  /* 0x0000023000007945 */ /* 0x000fe20003800000 */
[----:B------:R-:W-:Y:S02]  /*5da0*/  ULDC.64 UR6, c[0x0][0x338] ;  /* 0x0000ce0000067ab9 */ /* 0x000fe40000000a00 */
[----:B------:R-:W-:-:S02]  /*5db0*/  UISETP.NE.AND UP0, UPT, UR4, UR6, UPT ;  /* 0x000000060400728c */ /* 0x000fc4000bf05270 */
[----:B------:R-:W-:Y:S02]  /*5dc0*/  ULDC UR5, c[0x0][0x358] ;  /* 0x0000d60000057ab9 */ /* 0x000fe40000000800 */
[----:B------:R-:W-:Y:S02]  /*5dd0*/  UIMAD.WIDE.U32 UR12, UR10, UR7, URZ ;  /* 0x000000070a0c72a5 */ /* 0x000fe4000f8e003f */
[----:B------:R-:W-:Y:S02]  /*5de0*/  UIMAD UR7, UR9, UR5, URZ ;  /* 0x00000005090772a4 */ /* 0x000fe4000f8e023f */
[----:B------:R-:W-:Y:S02]  /*5df0*/  ULDC UR16, c[0x0][0x2f4] ;  /* 0x0000bd0000107ab9 */ /* 0x000fe40000000800 */
[----:B------:R-:W-:Y:S02]  /*5e00*/  ULDC UR4, c[0x0][0x340] ;  /* 0x0000d00000047ab9 */ /* 0x000fe40000000800 */
[----:B------:R-:W-:-:S02]  /*5e10*/  UIMAD UR5, UR11, UR16, URZ ;  /* 0x000000100b0572a4 */ /* 0x000fc4000f8e023f */
[----:B------:R-:W-:Y:S02]  /*5e20*/  UMOV UR8, UR10 ;  /* 0x0000000a00087c82 */ /* 0x000fe40008000000 */
[----:B------:R-:W-:Y:S02]  /*5e30*/  UIMAD UR16, UR7, UR16, URZ ;  /* 0x00000010071072a4 */ /* 0x000fe4000f8e023f */
[----:B------:R-:W-:Y:S02]  /*5e40*/  @UP0 USHF.R.U32.HI UR8, URZ, UR4, UR13 ;  /* 0x000000043f080299 */ /* 0x000fe4000801160d */
[----:B------:R-:W-:Y:S02]  /*5e50*/  USHF.R.S32.HI UR4, URZ, 0x1f, UR5 ;  /* 0x0000001f3f047899 */ /* 0x000fe40008011405 */
[----:B------:R-:W-:Y:S02]  /*5e60*/  USHF.R.S32.HI UR12, URZ, 0x1f, UR16 ;  /* 0x0000001f3f0c7899 */ /* 0x000fe40008011410 */
[----:B------:R-:W-:-:S02]  /*5e70*/  USHF.R.S32.HI UR13, URZ, 0x1f, UR8 ;  /* 0x0000001f3f0d7899 */ /* 0x000fc40008011408 */
[----:B------:R-:W-:-:S04]  /*5e80*/  UIADD3 UR16, UP1, UP0, UR16, UR5, UR8 ;  /* 0x0000000510107290 */ /* 0x000fc8000f83e008 */
[----:B------:R-:W-:Y:S02]  /*5e90*/  UIADD3.X UR12, UR12, UR4, UR13, UP1, UP0 ;  /* 0x000000040c0c7290 */ /* 0x000fe40008fe040d */
[----:B------:R-:W-:Y:S02]  /*5ea0*/  USHF.L.U32 UR7, UR16, 0x2, URZ ;  /* 0x0000000210077899 */ /* 0x000fe4000800063f */
[----:B------:R-:W-:Y:S02]  /*5eb0*/  ULDC.64 UR4, c[0x0][0x350] ;  /* 0x0000d40000047ab9 */ /* 0x000fe40000000a00 */
[----:B------:R-:W-:Y:S02]  /*5ec0*/  USHF.L.U64.HI UR12, UR16, 0x2, UR12 ;  /* 0x00000002100c7899 */ /* 0x000fe4000801020c */
[----:B------:R-:W-:Y:S02]  /*5ed0*/  UIADD3 UR4, UP0, UR7, UR4, URZ ;  /* 0x0000000407047290 */ /* 0x000fe4000ff1e03f */
[----:B------:R-:W-:-:S02]  /*5ee0*/  UIADD3 UR16, -UR8, URZ, URZ ;  /* 0x0000003f08107290 */ /* 0x000fc4000fffe13f */
[----:B------:R-:W-:Y:S02]  /*5ef0*/  UIADD3.X UR5, UR12, UR5, URZ, UP0, !UPT ;  /* 0x000000050c057290 */ /* 0x000fe400087fe43f */
[----:B------:R-:W-:Y:S01]  /*5f00*/  UIMAD UR10, UR16, UR6, UR10 ;  /* 0x00000006100a72a4 */ /* 0x000fe2000f8e020a */
[----:B------:R-:W-:Y:S01]  /*5f10*/  IMAD.U32 R4, RZ, RZ, UR4 ;  /* 0x00000004ff047e24 */ /* 0x000fe2000f8e00ff */
[----:B------:R-:W-:Y:S02]  /*5f20*/  USHF.R.S32.HI UR6, URZ, 0x1f, UR11 ;  /* 0x0000001f3f067899 */ /* 0x000fe4000801140b */
[----:B------:R-:W-:Y:S01]  /*5f30*/  MOV R5, UR5 ;  /* 0x0000000500057c02 */ /* 0x000fe20008000f00 */
[----:B------:R-:W-:Y:S01]  /*5f40*/  BAR.SYNC.DEFER_BLOCKING 0x1, 0x100 ;  /* 0x0044000000007b1d */ /* 0x000fe20000010000 */
[----:B--2---:R-:W-:-:S13]  /*5f50*/  ISETP.NE.AND P1, PT, R2, RZ, PT ;  /* 0x000000ff0200720c */ /* 0x004fda0003f25270 */
[----:B------:R-:W-:Y:S05]  /*5f60*/  @P1 BRA `(.L_x_520) ;  /* 0x0000005000001947 */ /* 0x000fea0003800000 */
.L_x_521:
[----:B------:R-:W2:Y:S01]  /*5f70*/  LDG.E.STRONG.GPU R0, [R4.64] ;  /* 0x0000000e04007981 */ /* 0x000ea2000c1ef900 */
[----:B------:R-:W-:Y:S01]  /*5f80*/  YIELD ;  /* 0x0000000000007946 */ /* 0x000fe20003800000 */
[----:B--2---:R-:W-:Y:S01]  /*5f90*/  ISETP.NE.AND P0, PT, R0, UR10, PT ;  /* 0x0000000a00007c0c */ /* 0x004fe2000bf05270 */
[----:B------:R-:W-:-:S12]  /*5fa0*/  CCTL.IVALL ;  /* 0x00000000ff00798f */ /* 0x000fd80002000000 */
[----:B------:R-:W-:Y:S05]  /*5fb0*/  @P0 BRA `(.L_x_521) ;  /* 0xffffffb000000947 */ /* 0x000fea000383ffff */
.L_x_520:
[----:B------:R-:W-:Y:S05]  /*5fc0*/  BSYNC B0 ;  /* 0x0000000000007941 */ /* 0x000fea0003800000 */
.L_x_519:
[----:B------:R-:W-:Y:S01]  /*5fd0*/  MOV R2, 0xffffffff ;  /* 0xffffffff00027802 */ /* 0x000fe20000000f00 */
[----:B------:R-:W-:Y:S05]  /*5fe0*/  BRA.CONV ~URZ, `(.L_x_522) ;  /* 0x000000237f007947 */ /* 0x000fea000b800000 */
[----:B------:R-:W-:Y:S02]  /*5ff0*/  MOV R0, 0x6010 ;  /* 0x0000601000007802 */ /* 0x000fe40000000f00 */
[----:B------:R-:W-:Y:S05]  /*6000*/  CALL.REL.NOINC `($__internal_4_$__cuda_sm70_warpsync) ;  /* 0x00000b2000007944 */ /* 0x000fea0003c00000 */
.L_x_522:
[----:B------:R-:W2:Y:S01]  /*6010*/  LDL.LU.64 R8, [R1] ;  /* 0x0000000001087983 */ /* 0x000ea20000300a00 */
[----:B------:R-:W-:Y:S01]  /*6020*/  UIMAD UR4, UR9, 0x3000, URZ ;  /* 0x00003000090478a4 */ /* 0x000fe2000f8e023f */
[----:B------:R-:W-:Y:S02]  /*6030*/  IMAD.U32 R3, RZ, RZ, UR8 ;  /* 0x00000008ff037e24 */ /* 0x000fe4000f8e00ff */
[----:B------:R-:W-:Y:S01]  /*6040*/  IMAD.U32 R0, RZ, RZ, UR11 ;  /* 0x0000000bff007e24 */ /* 0x000fe2000f8e00ff */
[----:B------:R-:W-:Y:S01]  /*6050*/  USHF.R.S32.HI UR16, URZ, 0x1f, UR4 ;  /* 0x0000001f3f107899 */ /* 0x000fe20008011404 */
[----:B------:R-:W-:-:S06]  /*6060*/  NOP ;  /* 0x0000000000007918 */ /* 0x000fcc0000000000 */
[C---:B--2---:R-:W-:Y:S01]  /*6070*/  IADD3 R6, P0, R8.reuse, UR4, RZ ;  /* 0x0000000408067c10 */ /* 0x044fe2000ff1e0ff */
        /* <DEDUP_REMOVED lines=9> */
[----:B------:R-:W-:-:S05]  /*6110*/  IMAD.WIDE.U32 R8, R0, c[0x0][0x330], R8 ;  /* 0x0000cc0000087a25 */ /* 0x000fca00078e0008 */
        /* <DEDUP_REMOVED lines=53> */
[----:B-1----:R-:W-:Y:S05]  /*6470*/  CALL.REL.NOINC `($__internal_4_$__cuda_sm70_warpsync) ;  /* 0x000006b000007944 */ /* 0x002fea0003c00000 */
.L_x_523:
        /* <DEDUP_REMOVED lines=12> */
.L_x_525:
[----:B------:R-:W-:Y:S05]  /*6540*/  BSYNC B0 ;  /* 0x0000000000007941 */ /* 0x000fea0003800000 */
.L_x_524:
[----:B------:R-:W-:Y:S01]  /*6550*/  ULDC.64 UR4, c[0x0][0x348] ;  /* 0x0000d20000047ab9 */ /* 0x000fe20000000a00 */
[----:B------:R-:W-:Y:S01]  /*6560*/  BSSY B0, `(.L_x_526) ;  /* 0x000000b000007945 */ /* 0x000fe20003800000 */
[----:B------:R-:W-:-:S04]  /*6570*/  UIADD3 UR4, UP0, UR7, UR4, URZ ;  /* 0x0000000407047290 */ /* 0x000fc8000ff1e03f */
[----:B------:R-:W-:Y:S02]  /*6580*/  UIADD3.X UR5, UR12, UR5, URZ, UP0, !UPT ;  /* 0x000000050c057290 */ /* 0x000fe400087fe43f */
[----:B--2---:R-:W-:-:S04]  /*6590*/  MOV R4, UR4 ;  /* 0x0000000400047c02 */ /* 0x004fc80008000f00 */
[----:B------:R-:W-:Y:S01]  /*65a0*/  MOV R5, UR5 ;  /* 0x0000000500057c02 */ /* 0x000fe20008000f00 */
[----:B------:R-:W-:Y:S05]  /*65b0*/  @P1 BRA `(.L_x_527) ;  /* 0x0000005000001947 */ /* 0x000fea0003800000 */
.L_x_528:
[----:B------:R-:W2:Y:S01]  /*65c0*/  LDG.E.STRONG.GPU R0, [R4.64] ;  /* 0x0000000e04007981 */ /* 0x000ea2000c1ef900 */
[----:B------:R-:W-:Y:S01]  /*65d0*/  YIELD ;  /* 0x0000000000007946 */ /* 0x000fe20003800000 */
[----:B--2---:R-:W-:Y:S01]  /*65e0*/  ISETP.NE.AND P0, PT, R0, UR10, PT ;  /* 0x0000000a00007c0c */ /* 0x004fe2000bf05270 */
[----:B------:R-:W-:-:S12]  /*65f0*/  CCTL.IVALL ;  /* 0x00000000ff00798f */ /* 0x000fd80002000000 */
[----:B------:R-:W-:Y:S05]  /*6600*/  @P0 BRA `(.L_x_528) ;  /* 0xffffffb000000947 */ /* 0x000fea000383ffff */
.L_x_527:
[----:B------:R-:W-:Y:S05]  /*6610*/  BSYNC B0 ;  /* 0x0000000000007941 */ /* 0x000fea0003800000 */
.L_x_526:
[----:B------:R-:W-:Y:S05]  /*6620*/  BRA.CONV ~URZ, `(.L_x_529) ;  /* 0x000000237f007947 */ /* 0x000fea000b800000 */
[----:B------:R-:W-:Y:S02]  /*6630*/  MOV R0, 0x6650 ;  /* 0x0000665000007802 */ /* 0x000fe40000000f00 */
[----:B-1----:R-:W-:Y:S05]  /*6640*/  CALL.REL.NOINC `($__internal_4_$__cuda_sm70_warpsync) ;  /* 0x000004e000007944 */ /* 0x002fea0003c00000 */
.L_x_529:
[----:B------:R-:W-:Y:S01]  /*6650*/  ULDC.64 UR4, c[0x0][0x300] ;  /* 0x0000c00000047ab9 */ /* 0x000fe20000000a00 */
[----:B------:R-:W-:Y:S01]  /*6660*/  IMAD.U32 R0, RZ, RZ, UR8 ;  /* 0x00000008ff007e24 */ /* 0x000fe2000f8e00ff */
[----:B------:R-:W-:-:S03]  /*6670*/  UIMAD UR4, UR13, UR4, URZ ;  /* 0x000000040d0472a4 */ /* 0x000fc6000f8e023f */
[----:B------:R-:W-:Y:S01]  /*6680*/  IMAD.WIDE.U32 R8, R0, c[0x0][0x300], R6 ;  /* 0x0000c00000087a25 */ /* 0x000fe200078e0006 */
[----:B------:R-:W-:-:S03]  /*6690*/  UIMAD UR16, UR8, UR5, UR4 ;  /* 0x00000005081072a4 */ /* 0x000fc6000f8e0204 */
[----:B------:R-:W-:Y:S01]  /*66a0*/  ULDC.64 UR4, c[0x0][0x308] ;  /* 0x0000c20000047ab9 */ /* 0x000fe20000000a00 */
[----:B------:R-:W-:Y:S01]  /*66b0*/  IMAD.U32 R6, RZ, RZ, UR11 ;  /* 0x0000000bff067e24 */ /* 0x000fe2000f8e00ff */
        /* <DEDUP_REMOVED lines=58> */
[----:B-12---:R-:W-:Y:S05]  /*6a60*/  CALL.REL.NOINC `($__internal_4_$__cuda_sm70_warpsync) ;  /* 0x000000c000007944 */ /* 0x006fea0003c00000 */
.L_x_530:
        /* <DEDUP_REMOVED lines=12> */
        .weak           $__internal_4_$__cuda_sm70_warpsync
        .type           $__internal_4_$__cuda_sm70_warpsync,@function
        .size           $__internal_4_$__cuda_sm70_warpsync,(.L_x_1404 - $__internal_4_$__cuda_sm70_warpsync)
$__internal_4_$__cuda_sm70_warpsync:
[----:B------:R-:W-:Y:S01]  /*6b30*/  MOV R8, R0 ;  /* 0x0000000000087202 */ /* 0x000fe20000000f00 */
[----:B------:R-:W-:Y:S04]  /*6b40*/  WARPSYNC R2 ;  /* 0x0000000200007348 */ /* 0x000fe80003800000 */
[----:B------:R-:W-:-:S04]  /*6b50*/  MOV R9, 0x0 ;  /* 0x0000000000097802 */ /* 0x000fc80000000f00 */
[----:B------:R-:W-:Y:S05]  /*6b60*/  RET.REL.NODEC R8 `(_ZN7cutlass13device_kernelIN5flash19enable_sm80_to_sm89INS1_16FlashAttnBwdSm80INS1_25CollectiveMainloopBwdSm80ILi2ELi1EN4cute5tupleIJNS5_1CILi64EEENS7_ILi128EEENS7_ILi96EEEEEENS_6half_tEfNS_4arch4Sm80ELb1ELb0ELb0ELb0ELb1ELb0ELb0ELb0ELi2ELi2ELi4ELi2ELb1EEENS1_24CollectiveEpilogueBwdGQAISB_fSE_Li256ELb0ELb1EEENS1_25SingleTileBwdLPTSchedulerILb0ELi128ELb1EEEEEEEEEvNT_6ParamsE) ;  /* 0xffff949008007950 */ /* 0x000fea0003c3ffff */
.L_x_531:
        /* <DEDUP_REMOVED lines=9> */
.L_x_1404:


//--------------------- .text._ZN7cutlass13device_kernelIN5flash19enable_sm80_to_sm89INS1_16FlashAttnBwdSm80INS1_25CollectiveMainloopBwdSm80ILi2ELi1EN4cute5tupleIJNS5_1CILi64EEENS7_ILi128EEENS7_ILi96EEEEEENS_6half_tEfNS_4arch4Sm80ELb1ELb0ELb0ELb1ELb0ELb0ELb0ELb0ELi2ELi2ELi4ELi2ELb1EEENS1_21CollectiveEpilogueBwdISB_SC_SE_Li256ELb1ELb0ELi2EEENS1_25SingleTileBwdLPTSchedulerILb1ELi128ELb0EEEEEEEEEvNT_6ParamsE --------------------------
	.section	.text._ZN7cutlass13device_kernelIN5flash19enable_sm80_to_sm89INS1_16FlashAttnBwdSm80INS1_25CollectiveMainloopBwdSm80ILi2ELi1EN4cute5tupleIJNS5_1CILi64EEENS7_ILi128EEENS7_ILi96EEEEEENS_6half_tEfNS_4arch4Sm80ELb1ELb0ELb0ELb1ELb0ELb0ELb0ELb0ELi2ELi2ELi4ELi2ELb1EEENS1_21CollectiveEpilogueBwdISB_SC_SE_Li256ELb1ELb0ELi2EEENS1_25SingleTileBwdLPTSchedulerILb1ELi128ELb0EEEEEEEEEvNT_6ParamsE,"ax",@progbits
	.sectioninfo	@"SHI_REGISTERS=255"
	.align	128
.text._ZN7cutlass13device_kernelIN5flash19enable_sm80_to_sm89INS1_16FlashAttnBwdSm80INS1_25CollectiveMainloopBwdSm80ILi2ELi1EN4cute5tupleIJNS5_1CILi64EEENS7_ILi128EEENS7_ILi96EEEEEENS_6half_tEfNS_4arch4Sm80ELb1ELb0ELb0ELb1ELb0ELb0ELb0ELb0ELi2ELi2ELi4ELi2ELb1EEENS1_21CollectiveEpilogueBwdISB_SC_SE_Li256ELb1ELb0ELi2EEENS1_25SingleTileBwdLPTSchedulerILb1ELi128ELb0EEEEEEEEEvNT_6ParamsE:
        .type           _ZN7cutlass13device_kernelIN5flash19enable_sm80_to_sm89INS1_16FlashAttnBwdSm80INS1_25CollectiveMainloopBwdSm80ILi2ELi1EN4cute5tupleIJNS5_1CILi64EEENS7_ILi128EEENS7_ILi96EEEEEENS_6half_tEfNS_4arch4Sm80ELb1ELb0ELb0ELb1ELb0ELb0ELb0ELb0ELi2ELi2ELi4ELi2ELb1EEENS1_21CollectiveEpilogueBwdISB_SC_SE_Li256ELb1ELb0ELi2EEENS1_25SingleTileBwdLPTSchedulerILb1ELi128ELb0EEEEEEEEEvNT_6ParamsE,@function
        .size           _ZN7cutlass13device_kernelIN5flash19enable_sm80_to_sm89INS1_16FlashAttnBwdSm80INS1_25CollectiveMainloopBwdSm80ILi2ELi1EN4cute5tupleIJNS5_1CILi64EEENS7_ILi128EEENS7_ILi96EEEEEENS_6half_tEfNS_4arch4Sm80ELb1ELb0ELb0ELb1ELb0ELb0ELb0ELb0ELi2ELi2ELi4ELi2ELb1EEENS1_21CollectiveEpilogueBwdISB_SC_SE_Li256ELb1ELb0ELi2EEENS1_25SingleTileBwdLPTSchedulerILb1ELi128ELb0EEEEEEEEEvNT_6ParamsE,(.L_x_1406 - _ZN7cutlass13device_kernelIN5flash19enable_sm80_to_sm89INS1_16FlashAttnBwdSm80INS1_25CollectiveMainloopBwdSm80ILi2ELi1EN4cute5tupleIJNS5_1CILi64EEENS7_ILi128EEENS7_ILi96EEEEEENS_6half_tEfNS_4arch4Sm80ELb1ELb0ELb0ELb1ELb0ELb0ELb0ELb0ELi2ELi2ELi4ELi2ELb1EEENS1_21CollectiveEpilogueBwdISB_SC_SE_Li256ELb1ELb0ELi2EEENS1_25SingleTileBwdLPTSchedulerILb1ELi128ELb0EEEEEEEEEvNT_6ParamsE)
        .other          _ZN7cutlass13device_kernelIN5flash19enable_sm80_to_sm89INS1_16FlashAttnBwdSm80INS1_25CollectiveMainloopBwdSm80ILi2ELi1EN4cute5tupleIJNS5_1CILi64EEENS7_ILi128EEENS7_ILi96EEEEEENS_6half_tEfNS_4arch4Sm80ELb1ELb0ELb0ELb1ELb0ELb0ELb0ELb0ELi2ELi2ELi4ELi2ELb1EEENS1_21CollectiveEpilogueBwdISB_SC_SE_Li256ELb1ELb0ELi2EEENS1_25SingleTileBwdLPTSchedulerILb1ELi128ELb0EEEEEEEEEvNT_6ParamsE,@"STO_CUDA_ENTRY STV_DEFAULT"
_ZN7cutlass13device_kernelIN5flash19enable_sm80_to_sm89INS1_16FlashAttnBwdSm80INS1_25CollectiveMainloopBwdSm80ILi2ELi1EN4cute5tupleIJNS5_1CILi64EEENS7_ILi128EEENS7_ILi96EEEEEENS_6half_tEfNS_4arch4Sm80ELb1ELb0ELb0ELb1ELb0ELb0ELb0ELb0ELi2ELi2ELi4ELi2ELb1EEENS1_21CollectiveEpilogueBwdISB_SC_SE_Li256ELb1ELb0ELi2EEENS1_25SingleTileBwdLPTSchedulerILb1ELi128ELb0EEEEEEEEEvNT_6ParamsE:
[----:B------:R-:W-:Y:S02]  /*0000*/  MOV R1, c[0x0][0x28] ;  /* 0x00000a0000017a02 */ /* 0x000fe40000000f00 */
[----:B------:R-:W1:Y:S01]  /*0010*/  S2R R236, SR_TID.X ;  /* 0x0000000000ec7919 */ /* 0x000e620000002100 */
[----:B------:R-:W2:Y:S01]  /*0020*/  S2UR UR4, SR_CTAID.X ;  /* 0x00000000000479c3 */ /* 0x000ea20000002500 */
[----:B------:R-:W-:Y:S01]  /*0030*/  ULDC.64 UR18, c[0x0][0x118] ;  /* 0x0000460000127ab9 */ /* 0x000fe20000000a00 */
[----:B------:R-:W-:Y:S02]  /*0040*/  IADD3 R1, R1, -0x28, RZ ;  /* 0xffffffd801017810 */ /* 0x000fe40007ffe0ff */
[----:B-1----:R-:W-:-:S06]  /*0050*/  SHF.R.U32.HI R0, RZ, 0x5, R236 ;  /* 0x00000005ff007819 */ /* 0x002fcc00000116ec */
        /* <DEDUP_REMOVED lines=8> */
[----:B------:R-:W-:Y:S02]  /*00e0*/  @UP0 UMOV UR7, UR11 ;  /* 0x0000000b00070c82 */ /* 0x000fe40008000000 */
        /* <DEDUP_REMOVED lines=12> */
[----:B------:R-:W-:Y:S02]  /*01b0*/  @UP0 UMOV UR9, UR11 ;  /* 0x0000000b00090c82 */ /* 0x000fe40008000000 */
[----:B------:R-:W-:-:S04]  /*01c0*/  @UP0 USHF.R.U32.HI UR12, URZ, UR5, UR9 ;  /* 0x000000053f0c0299 */ /* 0x000fc80008011609 */
[----:B------:R-:W-:Y:S01]  /*01d0*/  UIMAD UR7, UR12, UR7, URZ ;  /* 0x000000070c0772a4 */ /* 0x000fe2000f8e023f */
[----:B------:R-:W-:Y:S05]  /*01e0*/  BRA `(.L_x_534) ;  /* 0x0000008000007947 */ /* 0x000fea0003800000 */
.L_x_533:
[----:B------:R-:W-:Y:S02]  /*01f0*/  ULDC UR7, c[0x0][0x3ac] ;  /* 0x0000eb0000077ab9 */ /* 0x000fe40000000800 */
[----:B------:R-:W-:Y:S02]  /*0200*/  UISETP.NE.AND UP0, UPT, UR7, 0x1, UPT ;  /* 0x000000010700788c */ /* 0x000fe4000bf05270 */
[----:B------:R-:W-:Y:S02]  /*0210*/  ULDC.64 UR4, c[0x0][0x3b0] ;  /* 0x0000ec0000047ab9 */ /* 0x000fe40000000a00 */
[----:B------:R-:W-:Y:S02]  /*0220*/  UIMAD.WIDE.U32 UR10, UR6, UR4, URZ ;  /* 0x00000004060a72a5 */ /* 0x000fe4000f8e003f */
[----:B------:R-:W-:-:S05]  /*0230*/  UMOV UR12, UR6 ;  /* 0x00000006000c7c82 */ /* 0x000fca0008000000 */
[----:B------:R-:W-:Y:S02]  /*0240*/  @UP0 UMOV UR9, UR11 ;  /* 0x0000000b00090c82 */ /* 0x000fe40008000000 */
[----:B------:R-:W-:-:S04]  /*0250*/  @UP0 USHF.R.U32.HI UR12, URZ, UR5, UR9 ;  /* 0x000000053f0c0299 */ /* 0x000fc80008011609 */
[----:B------:R-:W-:-:S04]  /*0260*/  UIMAD UR7, UR12, UR7, URZ ;  /* 0x000000070c0772a4 */ /* 0x000fc8000f8e023f */
.L_x_534:
[----:B------:R-:W-:Y:S01]  /*0270*/  UIADD3 UR9, UR6, -UR7, URZ ;  /* 0x8000000706097290 */ /* 0x000fe2000fffe03f */
[----:B------:R-:W-:Y:S01]  /*0280*/  ISETP.NE.U32.AND P0, PT, RZ, c[0x0][0x3e0], PT ;  /* 0x0000f800ff007a0c */ /* 0x000fe20003f05070 */
[----:B------:R-:W-:Y:S02]  /*0290*/  ULDC.64 UR4, c[0x0][0x3a8] ;  /* 0x0000ea0000047ab9 */ /* 0x000fe40000000a00 */
[----:B------:R-:W-:Y:S01]  /*02a0*/  ULDC.64 UR6, c[0x0][0x3a0] ;  /* 0x0000e80000067ab9 */ /* 0x000fe20000000a00 */
[----:B------:R-:W-:Y:S01]  /*02b0*/  ISETP.NE.AND.EX P0, PT, RZ, c[0x0][0x3e4], PT, P0 ;  /* 0x0000f900ff007a0c */ /* 0x000fe20003f05300 */
[----:B------:R-:W-:Y:S02]  /*02c0*/  UISETP.NE.AND UP0, UPT, UR6, 0x1, UPT ;  /* 0x000000010600788c */ /* 0x000fe4000bf05270 */
[----:B------:R-:W-:-:S04]  /*02d0*/  UIMAD UR5, UR8, UR5, UR9 ;  /* 0x00000005080572a4 */ /* 0x000fc8000f8e0209 */
[----:B------:R-:W-:-:S03]  /*02e0*/  UIMAD.WIDE.U32 UR8, UR5, UR7, URZ ;  /* 0x00000007050872a5 */ /* 0x000fc6000f8e003f */
[----:B------:R-:W-:-:S04]  /*02f0*/  UMOV UR10, UR5 ;  /* 0x00000005000a7c82 */ /* 0x000fc80008000000 */
[----:B------:R-:W-:Y:S02]  /*0300*/  @UP0 UMOV UR7, UR9 ;  /* 0x0000000900070c82 */ /* 0x000fe40008000000 */
[----:B------:R-:W-:-:S04]  /*0310*/  @UP0 USHF.R.U32.HI UR10, URZ, UR4, UR7 ;  /* 0x000000043f0a0299 */ /* 0x000fc80008011607 */
[----:B------:R-:W-:-:S04]  /*0320*/  UIADD3 UR11, -UR10, URZ, URZ ;  /* 0x0000003f0a0b7290 */ /* 0x000fc8000fffe13f */
[----:B------:R-:W-:Y:S01]  /*0330*/  UIMAD UR11, UR11, UR6, UR5 ;  /* 0x000000060b0b72a4 */ /* 0x000fe2000f8e0205 */
[----:B------:R-:W-:Y:S05]  /*0340*/  @!P0 BRA `(.L_x_535) ;  /* 0x0000008000008947 */ /* 0x000fea0003800000 */
[----:B------:R-:W-:Y:S02]  /*0350*/  UMOV UR4, 0x4 ;  /* 0x0000000400047882 */ /* 0x000fe40000000000 */
[----:B------:R-:W-:Y:S02]  /*0360*/  ULDC.64 UR6, c[0x0][0x3e0] ;  /* 0x0000f80000067ab9 */ /* 0x000fe40000000a00 */
[----:B------:R-:W-:-:S06]  /*0370*/  UIMAD.WIDE UR4, UR10, UR4, UR6 ;  /* 0x000000040a0472a5 */ /* 0x000fcc000f8e0206 */
[----:B------:R-:W-:Y:S02]  /*0380*/  MOV R2, UR4 ;  /* 0x0000000400027c02 */ /* 0x000fe40008000f00 */
[----:B------:R-:W-:-:S05]  /*0390*/  MOV R3, UR5 ;  /* 0x0000000500037c02 */ /* 0x000fca0008000f00 */
[----:B------:R-:W2:Y:S02]  /*03a0*/  LDG.E R2, [R2.64] ;  /* 0x0000001202027981 */ /* 0x000ea4000c1e1900 */
[----:B--2---:R1:W2:Y:S02]  /*03b0*/  R2UR UR5, R2 ;  /* 0x00000000020573c2 */ /* 0x0042a400000e0000 */
[----:B-12---:R-:W-:Y:S05]  /*03c0*/  BRA `(.L_x_536) ;  /* 0x000000f000007947 */ /* 0x006fea0003800000 */
.L_x_535:
[----:B------:R-:W-:-:S04]  /*03d0*/  ISETP.NE.U32.AND P0, PT, RZ, c[0x0][0x3d8], PT ;  /* 0x0000f600ff007a0c */ /* 0x000fc80003f05070 */
[----:B------:R-:W-:-:S13]  /*03e0*/  ISETP.NE.AND.EX P0, PT, RZ, c[0x0][0x3dc], PT, P0 ;  /* 0x0000f700ff007a0c */ /* 0x000fda0003f05300 */
[----:B------:R-:W-:Y:S05]  /*03f0*/  @!P0 BRA `(.L_x_537) ;  /* 0x000000b000008947 */ /* 0x000fea0003800000 */
[----:B------:R-:W-:Y:S02]  /*0400*/  UMOV UR4, 0x4 ;  /* 0x0000000400047882 */ /* 0x000fe40000000000 */
[----:B------:R-:W-:Y:S02]  /*0410*/  ULDC.64 UR6, c[0x0][0x3d8] ;  /* 0x0000f60000067ab9 */ /* 0x000fe40000000a00 */
[----:B------:R-:W-:-:S06]  /*0420*/  UIMAD.WIDE UR4, UR10, UR4, UR6 ;  /* 0x000000040a0472a5 */ /* 0x000fcc000f8e0206 */
[----:B------:R-:W-:Y:S02]  /*0430*/  MOV R4, UR4 ;  /* 0x0000000400047c02 */ /* 0x000fe40008000f00 */
[----:B------:R-:W-:-:S05]  /*0440*/  MOV R5, UR5 ;  /* 0x0000000500057c02 */ /* 0x000fca0008000f00 */
[----:B------:R-:W2:Y:S04]  /*0450*/  LDG.E R2, [R4.64] ;  /* 0x0000001204027981 */ /* 0x000ea8000c1e1900 */
[----:B------:R-:W3:Y:S01]  /*0460*/  LDG.E R0, [R4.64+0x4] ;  /* 0x0000041204007981 */ /* 0x000ee2000c1e1900 */
[----:B--2---:R-:W1:Y:S08]  /*0470*/  R2UR UR5, R2 ;  /* 0x00000000020573c2 */ /* 0x004e7000000e0000 */
[----:B---3--:R-:W1:Y:S02]  /*0480*/  R2UR UR4, R0 ;  /* 0x00000000000473c2 */ /* 0x008e6400000e0000 */
[----:B-1----:R-:W-:Y:S01]  /*0490*/  UIADD3 UR5, -UR5, UR4, URZ ;  /* 0x0000000405057290 */ /* 0x002fe2000fffe13f */
[----:B------:R-:W-:Y:S05]  /*04a0*/  BRA `(.L_x_536) ;  /* 0x0000001000007947 */ /* 0x000fea0003800000 */
.L_x_537:
[----:B------:R-:W-:Y:S02]  /*04b0*/  ULDC UR5, c[0x0][0x3d4] ;  /* 0x0000f50000057ab9 */ /* 0x000fe40000000800 */
.L_x_536:
[----:B------:R-:W-:-:S04]  /*04c0*/  UIADD3 UR5, UR5, 0x7f, URZ ;  /* 0x0000007f05057890 */ /* 0x000fc8000fffe03f */
[----:B------:R-:W-:-:S04]  /*04d0*/  USHF.R.S32.HI UR4, URZ, 0x1f, UR5 ;  /* 0x0000001f3f047899 */ /* 0x000fc80008011405 */
[----:B------:R-:W-:-:S04]  /*04e0*/  ULEA.HI UR4, UR4, UR5, URZ, 0x7 ;  /* 0x0000000504047291 */ /* 0x000fc8000f8f383f */
[----:B------:R-:W-:-:S04]  /*04f0*/  USHF.R.S32.HI UR4, URZ, 0x7, UR4 ;  /* 0x000000073f047899 */ /* 0x000fc80008011404 */
[----:B------:R-:W-:-:S04]  /*0500*/  UISETP.GE.AND UP0, UPT, UR12, UR4, UPT ;  /* 0x000000040c00728c */ /* 0x000fc8000bf06270 */
[----:B------:R-:W-:Y:S01]  /*0510*/  USEL UR10, UR10, 0xffffffff, !UP0 ;  /* 0xffffffff0a0a7887 */ /* 0x000fe2000c000000 */
[----:B------:R-:W-:Y:S05]  /*0520*/  BRA `(.L_x_538) ;  /* 0x0000049000007947 */ /* 0x000fea0003800000 */
.L_x_532:
        /* <DEDUP_REMOVED lines=22> */
.L_x_539:
        /* <DEDUP_REMOVED lines=8> */
.L_x_540:
        /* <DEDUP_REMOVED lines=22> */
.L_x_541:
        /* <DEDUP_REMOVED lines=14> */
.L_x_543:
[----:B------:R-:W-:Y:S02]  /*0950*/  ULDC UR5, c[0x0][0x3d4] ;  /* 0x0000f50000057ab9 */ /* 0x000fe40000000800 */
.L_x_542:
[----:B------:R-:W-:-:S04]  /*0960*/  UIADD3 UR5, UR5, 0x7f, URZ ;  /* 0x0000007f05057890 */ /* 0x000fc8000fffe03f */
[----:B------:R-:W-:-:S04]  /*0970*/  USHF.R.S32.HI UR4, URZ, 0x1f, UR5 ;  /* 0x0000001f3f047899 */ /* 0x000fc80008011405 */
[----:B------:R-:W-:-:S04]  /*0980*/  ULEA.HI UR4, UR4, UR5, URZ, 0x7 ;  /* 0x0000000504047291 */ /* 0x000fc8000f8f383f */
[----:B------:R-:W-:-:S04]  /*0990*/  USHF.R.S32.HI UR4, URZ, 0x7, UR4 ;  /* 0x000000073f047899 */ /* 0x000fc80008011404 */
[----:B------:R-:W-:-:S04]  /*09a0*/  UISETP.GE.AND UP0, UPT, UR12, UR4, UPT ;  /* 0x000000040c00728c */ /* 0x000fc8000bf06270 */
[----:B------:R-:W-:-:S06]  /*09b0*/  USEL UR10, UR10, 0xffffffff, !UP0 ;  /* 0xffffffff0a0a7887 */ /* 0x000fcc000c000000 */
.L_x_538:
[----:B------:R-:W-:-:S13]  /*09c0*/  ISETP.LE.AND P0, PT, RZ, UR10, PT ;  /* 0x0000000aff007c0c */ /* 0x000fda000bf03270 */
[----:B------:R-:W-:Y:S05]  /*09d0*/  @!P0 EXIT ;  /* 0x000000000000894d */ /* 0x000fea0003800000 */
[----:B------:R-:W-:Y:S02]  /*09e0*/  ULDC.64 UR4, c[0x0][0x2c8] ;  /* 0x0000b20000047ab9 */ /* 0x000fe40000000a00 */
[----:B------:R-:W-:Y:S02]  /*09f0*/  UISETP.NE.U32.AND UP2, UPT, URZ, UR4, UPT ;  /* 0x000000043f00728c */ /* 0x000fe4000bf45070 */
[----:B------:R-:W-:Y:S02]  /*0a00*/  UMOV UR6, 0x4 ;  /* 0x0000000400067882 */ /* 0x000fe40000000000 */
[----:B------:R-:W-:Y:S02]  /*0a10*/  UISETP.NE.AND.EX UP2, UPT, URZ, UR5, UPT, UP2 ;  /* 0x000000053f00728c */ /* 0x000fe4000bf45320 */
[----:B------:R-:W-:Y:S02]  /*0a20*/  ULDC.64 UR8, c[0x0][0x2c8] ;  /* 0x0000b20000087ab9 */ /* 0x000fe40000000a00 */
[----:B------:R-:W-:-:S02]  /*0a30*/  UIMAD.WIDE UR8, UR10, UR6, UR8 ;  /* 0x000000060a0872a5 */ /* 0x000fc4000f8e0208 */
[----:B------:R-:W-:Y:S01]  /*0a40*/  PLOP3.LUT P2, PT, PT, PT, UP2, 0x80, 0x0 ;  /* 0x000000000000781c */ /* 0x000fe20003f4f028 */
[----:B------:R-:W-:Y:S02]  /*0a50*/  ULDC.64 UR4, c[0x0][0x2d8] ;  /* 0x0000b60000047ab9 */ /* 0x000fe40000000a00 */
[----:B------:R-:W-:Y:S01]  /*0a60*/  UISETP.NE.U32.AND UP0, UPT, URZ, UR4, UPT ;  /* 0x000000043f00728c */ /* 0x000fe2000bf05070 */
[----:B------:R-:W-:Y:S02]  /*0a70*/  IMAD.U32 R8, RZ, RZ, UR8 ;  /* 0x00000008ff087e24 */ /* 0x000fe4000f8e00ff */
[----:B------:R-:W-:Y:S01]  /*0a80*/  IMAD.U32 R9, RZ, RZ, UR9 ;  /* 0x00000009ff097e24 */ /* 0x000fe2000f8e00ff */
[----:B------:R-:W-:-:S06]  /*0a90*/  UISETP.NE.AND.EX UP0, UPT, URZ, UR5, UPT, UP0 ;  /* 0x000000053f00728c */ /* 0x000fcc000bf05300 */
[----:B------:R-:W2:Y:S01]  /*0aa0*/  @P2 LDG.E R3, [R8.64] ;  /* 0x0000001208032981 */ /* 0x000ea2000c1e1900 */
[----:B------:R-:W-:Y:S01]  /*0ab0*/  ULDC.64 UR4, c[0x0][0x2d8] ;  /* 0x0000b60000047ab9 */ /* 0x000fe20000000a00 */
[----:B------:R-:W-:-:S03]  /*0ac0*/  PLOP3.LUT P0, PT, PT, PT, UP0, 0x80, 0x0 ;  /* 0x000000000000781c */ /* 0x000fc60003f0f008 */
[----:B------:R-:W-:-:S06]  /*0ad0*/  @UP0 UIMAD.WIDE UR4, UR10, UR6, UR4 ;  /* 0x000000060a0402a5 */ /* 0x000fcc000f8e0204 */
[----:B------:R-:W-:Y:S01]  /*0ae0*/  MOV R4, UR4 ;  /* 0x0000000400047c02 */ /* 0x000fe20008000f00 */
[----:B------:R-:W-:Y:S01]  /*0af0*/  IMAD.U32 R5, RZ, RZ, UR5 ;  /* 0x00000005ff057e24 */ /* 0x000fe2000f8e00ff */
[----:B------:R-:W-:Y:S02]  /*0b00*/  ULDC.64 UR4, c[0x0][0x2d0] ;  /* 0x0000b40000047ab9 */ /* 0x000fe40000000a00 */
[----:B------:R-:W-:Y:S01]  /*0b10*/  UISETP.NE.U32.AND UP1, UPT, URZ, UR4, UPT ;  /* 0x000000043f00728c */ /* 0x000fe2000bf25070 */
[----:B------:R-:W-:Y:S01]  /*0b20*/  MOV R0, RZ ;  /* 0x000000ff00007202 */ /* 0x000fe20000000f00 */
[----:B------:R-:W3:Y:S01]  /*0b30*/  @P0 LDG.E R4, [R4.64] ;  /* 0x0000001204040981 */ /* 0x000ee2000c1e1900 */
[----:B------:R-:W-:Y:S01]  /*0b40*/  IMAD.MOV.U32 R2, RZ, RZ, RZ ;  /* 0x000000ffff027224 */ /* 0x000fe200078e00ff */
[----:B------:R-:W-:-:S03]  /*0b50*/  UISETP.NE.AND.EX UP1, UPT, URZ, UR5, UPT, UP1 ;  /* 0x000000053f00728c */ /* 0x000fc6000bf25310 */
[----:B------:R-:W-:Y:S01]  /*0b60*/  ULDC.64 UR4, c[0x0][0x2d0] ;  /* 0x0000b40000047ab9 */ /* 0x000fe20000000a00 */
[----:B------:R1:W5:Y:S01]  /*0b70*/  @P2 LDG.E R0, [R8.64] ;  /* 0x0000001208002981 */ /* 0x000362000c1e1900 */
[----:B------:R-:W-:Y:S01]  /*0b80*/  UIMAD.WIDE UR4, UR10, UR6, UR4 ;  /* 0x000000060a0472a5 */ /* 0x000fe2000f8e0204 */
[----:B------:R-:W-:-:S05]  /*0b90*/  PLOP3.LUT P1, PT, PT, PT, UP1, 0x80, 0x0 ;  /* 0x000000000000781c */ /* 0x000fca0003f2f018 */
[----:B------:R-:W-:Y:S01]  /*0ba0*/  MOV R6, UR4 ;  /* 0x0000000400067c02 */ /* 0x000fe20008000f00 */
[----:B------:R-:W-:-:S07]  /*0bb0*/  IMAD.U32 R7, RZ, RZ, UR5 ;  /* 0x00000005ff077e24 */ /* 0x000fce000f8e00ff */
[----:B------:R1:W5:Y:S01]  /*0bc0*/  @P1 LDG.E R2, [R6.64] ;  /* 0x0000001206021981 */ /* 0x000362000c1e1900 */
[----:B------:R-:W-:Y:S02]  /*0bd0*/  ULDC UR9, c[0x0][0x168] ;  /* 0x00005a0000097ab9 */ /* 0x000fe40000000800 */
[----:B------:R-:W-:Y:S02]  /*0be0*/  UMOV UR14, URZ ;  /* 0x0000003f000e7c82 */ /* 0x000fe40008000000 */
[----:B------:R-:W-:Y:S01]  /*0bf0*/  ULDC UR8, c[0x0][0x198] ;  /* 0x0000660000087ab9 */ /* 0x000fe20000000800 */
[----:B--2---:R-:W2:Y:S02]  /*0c00*/  @P2 R2UR UR5, R3 ;  /* 0x00000000030523c2 */ /* 0x004ea400000e0000 */
[----:B--2---:R-:W-:-:S04]  /*0c10*/  @UP2 ULEA UR5, UR10, UR5, 0x6 ;  /* 0x000000050a052291 */ /* 0x004fc8000f8e303f */
[----:B------:R-:W-:-:S04]  /*0c20*/  @UP2 USHF.R.S32.HI UR4, URZ, 0x1f, UR5 ;  /* 0x0000001f3f042899 */ /* 0x000fc80008011405 */
[----:B------:R-:W-:Y:S01]  /*0c30*/  @UP2 ULEA.HI UR4, UR4, UR5, URZ, 0x6 ;  /* 0x0000000504042291 */ /* 0x000fe2000f8f303f */
[----:B---3--:R1:W2:Y:S03]  /*0c40*/  @P0 R2UR UR9, R4 ;  /* 0x00000000040903c2 */ /* 0x0082a600000e0000 */
[----:B------:R-:W-:Y:S01]  /*0c50*/  @UP2 ULOP3.LUT UR14, UR4, 0xffffffc0, URZ, 0xc0, !UPT ;  /* 0xffffffc0040e2892 */ /* 0x000fe2000f8ec03f */
[----:B-12---:R-:W-:Y:S06]  /*0c60*/  @P0 BRA `(.L_x_544) ;  /* 0x0000006000000947 */ /* 0x006fec0003800000 */
[----:B------:R-:W-:Y:S05]  /*0c70*/  @!P2 BRA `(.L_x_544) ;  /* 0x000000500000a947 */ /* 0x000fea0003800000 */
[----:B------:R-:W2:Y:S04]  /*0c80*/  LDG.E R3, [R8.64] ;  /* 0x0000001208037981 */ /* 0x000ea8000c1e1900 */
[----:B------:R-:W3:Y:S01]  /*0c90*/  LDG.E R4, [R8.64+0x4] ;  /* 0x0000041208047981 */ /* 0x000ee2000c1e1900 */
[----:B--2---:R-:W1:Y:S08]  /*0ca0*/  R2UR UR9, R3 ;  /* 0x00000000030973c2 */ /* 0x004e7000000e0000 */
[----:B---3--:R-:W1:Y:S02]  /*0cb0*/  R2UR UR4, R4 ;  /* 0x00000000040473c2 */ /* 0x008e6400000e0000 */
[----:B-1----:R-:W-:-:S06]  /*0cc0*/  UIADD3 UR9, -UR9, UR4, URZ ;  /* 0x0000000409097290 */ /* 0x002fcc000fffe13f */
.L_x_544:
[----:B------:R-:W-:-:S04]  /*0cd0*/  ISETP.NE.U32.AND P0, PT, RZ, c[0x0][0x2e0], PT ;  /* 0x0000b800ff007a0c */ /* 0x000fc80003f05070 */
[----:B------:R-:W-:-:S13]  /*0ce0*/  ISETP.NE.AND.EX P0, PT, RZ, c[0x0][0x2e4], PT, P0 ;  /* 0x0000b900ff007a0c */ /* 0x000fda0003f05300 */
[----:B------:R-:W-:Y:S05]  /*0cf0*/  @!P0 BRA `(.L_x_545) ;  /* 0x0000007000008947 */ /* 0x000fea0003800000 */
[----:B------:R-:W-:Y:S02]  /*0d00*/  ULDC.64 UR4, c[0x0][0x2e0] ;  /* 0x0000b80000047ab9 */ /* 0x000fe40000000a00 */
[----:B------:R-:W-:-:S06]  /*0d10*/  UIMAD.WIDE UR4, UR10, UR6, UR4 ;  /* 0x000000060a0472a5 */ /* 0x000fcc000f8e0204 */
[----:B------:R-:W-:Y:S02]  /*0d20*/  MOV R4, UR4 ;  /* 0x0000000400047c02 */ /* 0x000fe40008000f00 */
[----:B------:R-:W-:-:S05]  /*0d30*/  MOV R5, UR5 ;  /* 0x0000000500057c02 */ /* 0x000fca0008000f00 */
[----:B------:R-:W2:Y:S02]  /*0d40*/  LDG.E R4, [R4.64] ;  /* 0x0000001204047981 */ /* 0x000ea4000c1e1900 */
[----:B--2---:R1:W2:Y:S02]  /*0d50*/  R2UR UR8, R4 ;  /* 0x00000000040873c2 */ /* 0x0042a400000e0000 */
[----:B-12---:R-:W-:Y:S05]  /*0d60*/  BRA `(.L_x_546) ;  /* 0x0000006000007947 */ /* 0x006fea0003800000 */
.L_x_545:
[----:B------:R-:W-:Y:S05]  /*0d70*/  @!P1 BRA `(.L_x_546) ;  /* 0x0000005000009947 */ /* 0x000fea0003800000 */
[----:B------:R-:W2:Y:S04]  /*0d80*/  LDG.E R3, [R6.64] ;  /* 0x0000001206037981 */ /* 0x000ea8000c1e1900 */
[----:B------:R-:W3:Y:S01]  /*0d90*/  LDG.E R4, [R6.64+0x4] ;  /* 0x0000041206047981 */ /* 0x000ee2000c1e1900 */
[----:B--2---:R-:W1:Y:S08]  /*0da0*/  R2UR UR8, R3 ;  /* 0x00000000030873c2 */ /* 0x004e7000000e0000 */
[----:B---3--:R-:W1:Y:S02]  /*0db0*/  R2UR UR4, R4 ;  /* 0x00000000040473c2 */ /* 0x008e6400000e0000 */
[----:B-1----:R-:W-:-:S06]  /*0dc0*/  UIADD3 UR8, -UR8, UR4, URZ ;  /* 0x0000000408087290 */ /* 0x002fcc000fffe13f */
.L_x_546:
[----:B------:R-:W-:Y:S01]  /*0dd0*/  USHF.L.U32 UR6, UR12, 0x7, URZ ;  /* 0x000000070c067899 */ /* 0x000fe2000800063f */
[----:B------:R-:W-:Y:S01]  /*0de0*/  PLOP3.LUT P1, PT, PT, PT, PT, 0x80, 0x0 ;  /* 0x000000000000781c */ /* 0x000fe20003f2f070 */
[----:B------:R-:W-:Y:S01]  /*0df0*/  ULDC UR4, c[0x0][0x2a4] ;  /* 0x0000a90000047ab9 */ /* 0x000fe20000000800 */
[----:B------:R-:W-:Y:S01]  /*0e00*/  CS2R R150, SRZ ;  /* 0x0000000000967805 */ /* 0x000fe2000001ff00 */
[----:B------:R-:W-:Y:S01]  /*0e10*/  UIADD3 UR7, UR6, UR9, -UR8 ;  /* 0x0000000906077290 */ /* 0x000fe2000fffe808 */
[----:B------:R-:W-:Y:S01]  /*0e20*/  CS2R R148, SRZ ;  /* 0x0000000000947805 */ /* 0x000fe2000001ff00 */
[----:B------:R-:W-:Y:S01]  /*0e30*/  UIADD3 UR5, UR9, 0x3f, URZ ;  /* 0x0000003f09057890 */ /* 0x000fe2000fffe03f */
        /* <DEDUP_REMOVED lines=58> */
[----:B------:R-:W-:Y:S01]  /*11e0*/  UIMAD UR4, UR14, 0x60, URZ ;  /* 0x000000600e0478a4 */ /* 0x000fe2000f8e023f */
[C---:B------:R-:W-:Y:S01]  /*11f0*/  IMAD.SHL.U32 R7, R236.reuse, 0x4, RZ ;  /* 0x00000004ec077824 */ /* 0x040fe200078e00ff */
[--C-:B------:R-:W-:Y:S01]  /*1200*/  SHF.R.S32.HI R8, RZ, 0x1f, R236.reuse ;  /* 0x0000001fff087819 */ /* 0x100fe200000114ec */
[----:B------:R-:W-:Y:S01]  /*1210*/  USHF.R.S32.HI UR13, URZ, 0x1f, UR14 ;  /* 0x0000001f3f0d7899 */ /* 0x000fe2000801140e */
[----:B------:R-:W-:Y:S01]  /*1220*/  SHF.R.S32.HI R11, RZ, 0x1f, R236 ;  /* 0x0000001fff0b7819 */ /* 0x000fe200000114ec */
[----:B------:R-:W-:Y:S01]  /*1230*/  IMAD.U32 R16, RZ, RZ, UR11 ;  /* 0x0000000bff107e24 */ /* 0x000fe2000f8e00ff */
[----:B------:R-:W-:Y:S01]  /*1240*/  IADD3 R4, P0, R236, UR4, RZ ;  /* 0x00000004ec047c10 */ /* 0x000fe2000ff1e0ff */
[----:B------:R-:W-:Y:S01]  /*1250*/  IMAD.U32 R3, RZ, RZ, UR4 ;  /* 0x00000004ff037e24 */ /* 0x000fe2000f8e00ff */
[----:B------:R-:W-:Y:S01]  /*1260*/  ULDC.64 UR4, c[0x0][0x248] ;  /* 0x0000920000047ab9 */ /* 0x000fe20000000a00 */
[----:B------:R-:W-:Y:S01]  /*1270*/  IADD3 R6, P1, R7, UR14, RZ ;  /* 0x0000000e07067c10 */ /* 0x000fe2000ff3e0ff */
[----:B------:R-:W-:Y:S01]  /*1280*/  UISETP.NE.AND UP0, UPT, UR4, 0x1, UPT ;  /* 0x000000010400788c */ /* 0x000fe2000bf05270 */
[----:B------:R-:W-:Y:S01]  /*1290*/  LEA.HI R24, R11, R236, RZ, 0x2 ;  /* 0x000000ec0b187211 */ /* 0x000fe200078f10ff */
[----:B------:R-:W-:Y:S01]  /*12a0*/  IMAD.U32 R20, RZ, RZ, UR11 ;  /* 0x0000000bff147e24 */ /* 0x000fe2000f8e00ff */
[----:B------:R-:W-:Y:S01]  /*12b0*/  LEA.HI.X.SX32 R5, R3, R8, 0x1, P0 ;  /* 0x0000000803057211 */ /* 0x000fe200000f0eff */
[----:B------:R-:W-:Y:S01]  /*12c0*/  IMAD.U32 R18, RZ, RZ, UR11 ;  /* 0x0000000bff127e24 */ /* 0x000fe2000f8e00ff */
[----:B------:R-:W-:Y:S01]  /*12d0*/  LEA.HI.X.SX32 R7, R7, UR13, 0x1, P1 ;  /* 0x0000000d07077c11 */ /* 0x000fe200088f0eff */
[----:B------:R-:W-:Y:S01]  /*12e0*/  UIMAD.WIDE.U32 UR20, UR11, UR5, URZ ;  /* 0x000000050b1472a5 */ /* 0x000fe2000f8e003f */
[----:B------:R-:W-:Y:S01]  /*12f0*/  SHF.R.S32.HI R241, RZ, 0x2, R24 ;  /* 0x00000002fff17819 */ /* 0x000fe20000011418 */
[----:B------:R-:W-:Y:S01]  /*1300*/  IMAD.WIDE.U32 R16, R16, c[0x0][0x238], R4 ;  /* 0x00008e0010107a25 */ /* 0x000fe200078e0004 */
[----:B------:R-:W-:Y:S01]  /*1310*/  LOP3.LUT R5, R24, 0xfffffffc, RZ, 0xc0, !PT ;  /* 0xfffffffc18057812 */ /* 0x000fe200078ec0ff */
[----:B------:R-:W-:Y:S01]  /*1320*/  ULDC UR4, c[0x0][0x250] ;  /* 0x0000940000047ab9 */ /* 0x000fe20000000800 */
[----:B------:R-:W-:Y:S01]  /*1330*/  SHF.R.S32.HI R3, RZ, 0x1f, R241 ;  /* 0x0000001fff037819 */ /* 0x000fe200000114f1 */
[--C-:B------:R-:W-:Y:S01]  /*1340*/  IMAD.WIDE.U32 R20, R20, c[0x0][0x270], R6.reuse ;  /* 0x00009c0014147a25 */ /* 0x100fe200078e0006 */
[----:B------:R-:W-:Y:S01]  /*1350*/  UMOV UR13, UR11 ;  /* 0x0000000b000d7c82 */ /* 0x000fe20008000000 */
[C---:B-----5:R-:W-:Y:S01]  /*1360*/  IADD3 R4, P1, R241.reuse, R0, RZ ;  /* 0x00000000f1047210 */ /* 0x060fe20007f3e0ff */
[----:B------:R-:W-:Y:S01]  /*1370*/  @UP0 USHF.R.U32.HI UR13, URZ, UR4, UR21 ;  /* 0x000000043f0d0299 */ /* 0x000fe20008011615 */
[----:B------:R-:W-:Y:S01]  /*1380*/  IMAD.WIDE.U32 R18, R18, c[0x0][0x288], R6 ;  /* 0x0000a20012127a25 */ /* 0x000fe200078e0006 */
[----:B------:R-:W-:Y:S01]  /*1390*/  IADD3 R8, P0, R241, R2, RZ ;  /* 0x00000002f1087210 */ /* 0x000fe20007f1e0ff */
[----:B------:R-:W-:Y:S01]  /*13a0*/  ULDC.64 UR14, c[0x0][0x1e0] ;  /* 0x00007800000e7ab9 */ /* 0x000fe20000000a00 */
[-C--:B------:R-:W-:Y:S01]  /*13b0*/  LEA.HI R12, R11, R236.reuse, RZ, 0x3 ;  /* 0x000000ec0b0c7211 */ /* 0x080fe200078f18ff */
[----:B------:R-:W-:Y:S01]  /*13c0*/  IMAD.IADD R6, R236, 0x1, -R5 ;  /* 0x00000001ec067824 */ /* 0x000fe200078e0a05 */
[----:B------:R-:W-:Y:S01]  /*13d0*/  USHF.R.S32.HI UR16, URZ, 0x1f, UR13 ;  /* 0x0000001f3f107899 */ /* 0x000fe2000801140d */
[-C--:B------:R-:W-:Y:S01]  /*13e0*/  LEA.HI.X.SX32 R0, R0, R3.reuse, 0x1, P1 ;  /* 0x0000000300007211 */ /* 0x080fe200008f0eff */
[----:B------:R-:W-:Y:S01]  /*13f0*/  ULDC.64 UR4, c[0x0][0x1b0] ;  /* 0x00006c0000047ab9 */ /* 0x000fe20000000a00 */
[----:B------:R-:W-:Y:S01]  /*1400*/  IMAD.SHL.U32 R26, R6, 0x8, RZ ;  /* 0x00000008061a7824 */ /* 0x000fe200078e00ff */
[----:B------:R-:W-:Y:S01]  /*1410*/  UIMAD UR14, UR16, UR14, URZ ;  /* 0x0000000e100e72a4 */ /* 0x000fe2000f8e023f */
[----:B------:R-:W-:Y:S01]  /*1420*/  LEA.HI.X.SX32 R9, R2, R3, 0x1, P0 ;  /* 0x0000000302097211 */ /* 0x000fe200000f0eff */
[----:B------:R-:W-:Y:S01]  /*1430*/  UIMAD UR16, UR16, UR4, URZ ;  /* 0x00000004101072a4 */ /* 0x000fe2000f8e023f */
[----:B------:R-:W-:Y:S01]  /*1440*/  IMAD.SHL.U32 R7, R12, 0x8, RZ ;  /* 0x000000080c077824 */ /* 0x000fe200078e00ff */
[--C-:B------:R-:W-:Y:S01]  /*1450*/  SHF.R.S32.HI R27, RZ, 0x1f, R26.reuse ;  /* 0x0000001fff1b7819 */ /* 0x100fe2000001141a */
[----:B------:R-:W-:Y:S01]  /*1460*/  IMAD.U32 R3, RZ, RZ, UR13 ;  /* 0x0000000dff037e24 */ /* 0x000fe2000f8e00ff */
[----:B------:R-:W-:Y:S01]  /*1470*/  USHF.R.S32.HI UR22, URZ, 0x1f, UR10 ;  /* 0x0000001f3f167899 */ /* 0x000fe2000801140a */
[----:B------:R-:W-:Y:S01]  /*1480*/  IMAD.U32 R28, RZ, RZ, UR12 ;  /* 0x0000000cff1c7e24 */ /* 0x000fe2000f8e00ff */
[----:B------:R-:W-:Y:S01]  /*1490*/  UIMAD UR15, UR13, UR15, UR14 ;  /* 0x0000000f0d0f72a4 */ /* 0x000fe2000f8e020e */
[----:B------:R-:W-:Y:S01]  /*14a0*/  IMAD.WIDE.U32 R30, R3, c[0x0][0x1e0], R26 ;  /* 0x00007800031e7a25 */ /* 0x000fe200078e001a */
[----:B------:R-:W-:Y:S01]  /*14b0*/  UIMAD UR16, UR13, UR5, UR16 ;  /* 0x000000050d1072a4 */ /* 0x000fe2000f8e0210 */
[----:B------:R-:W-:Y:S01]  /*14c0*/  LOP3.LUT R7, R7, 0xc0, RZ, 0xc0, !PT ;  /* 0x000000c007077812 */ /* 0x000fe200078ec0ff */
[----:B------:R-:W-:Y:S01]  /*14d0*/  USEL UR14, UR10, URZ, !UP1 ;  /* 0x0000003f0a0e7287 */ /* 0x000fe2000c800000 */
[----:B------:R-:W-:Y:S01]  /*14e0*/  IMAD.WIDE R28, R28, 0x80, R8 ;  /* 0x000000801c1c7825 */ /* 0x000fe200078e0208 */
[----:B------:R-:W-:Y:S01]  /*14f0*/  USEL UR13, UR22, URZ, !UP1 ;  /* 0x0000003f160d7287 */ /* 0x000fe2000c800000 */
[----:B------:R-:W-:Y:S01]  /*1500*/  SHF.R.U32.HI R5, RZ, 0x3, R7 ;  /* 0x00000003ff057819 */ /* 0x000fe20000011607 */
[----:B------:R-:W-:Y:S01]  /*1510*/  ULDC.64 UR4, c[0x0][0x1e8] ;  /* 0x00007a0000047ab9 */ /* 0x000fe20000000a00 */
[--C-:B------:R-:W-:Y:S01]  /*1520*/  LOP3.LUT R2, R7, 0x18, R26.reuse, 0xf8, !PT ;  /* 0x0000001807027812 */ /* 0x100fe200078ef81a */
[----:B------:R-:W-:Y:S01]  /*1530*/  UIMAD UR4, UR13, UR4, URZ ;  /* 0x000000040d0472a4 */ /* 0x000fe2000f8e023f */
[----:B------:R-:W-:Y:S01]  /*1540*/  IADD3 R31, R31, UR15, RZ ;  /* 0x0000000f1f1f7c10 */ /* 0x000fe2000fffe0ff */
[----:B------:R-:W-:Y:S01]  /*1550*/  IMAD.U32 R22, RZ, RZ, UR14 ;  /* 0x0000000eff167e24 */ /* 0x000fe2000f8e00ff */
[----:B------:R-:W-:Y:S01]  /*1560*/  LOP3.LUT R5, R2, R5, RZ, 0x3c, !PT ;  /* 0x0000000502057212 */ /* 0x000fe200078e3cff */
[----:B------:R-:W-:Y:S01]  /*1570*/  IMAD.WIDE.U32 R8, R3, c[0x0][0x1b0], R26 ;  /* 0x00006c0003087a25 */ /* 0x000fe200078e001a */
[----:B------:R-:W-:Y:S01]  /*1580*/  UIMAD UR15, UR14, UR5, UR4 ;  /* 0x000000050e0f72a4 */ /* 0x000fe2000f8e0204 */
[----:B------:R-:W-:Y:S01]  /*1590*/  LEA.HI R2, R24, R241, RZ, 0x1 ;  /* 0x000000f118027211 */ /* 0x000fe200078f08ff */
[----:B------:R-:W-:Y:S01]  /*15a0*/  UIADD3 UR6, -UR6, UR8, URZ ;  /* 0x0000000806067290 */ /* 0x000fe2000fffe13f */
[----:B------:R-:W-:Y:S01]  /*15b0*/  IMAD.WIDE.U32 R30, R22, c[0x0][0x1e8], R30 ;  /* 0x00007a00161e7a25 */ /* 0x000fe200078e001e */
[----:B------:R-:W-:Y:S01]  /*15c0*/  IADD3 R9, R9, UR16, RZ ;  /* 0x0000001009097c10 */ /* 0x000fe2000fffe0ff */
[----:B------:R-:W-:Y:S01]  /*15d0*/  ULDC.64 UR4, c[0x0][0x1b8] ;  /* 0x00006e0000047ab9 */ /* 0x000fe20000000a00 */
[----:B------:R-:W-:Y:S01]  /*15e0*/  LOP3.LUT R2, R2, 0x7fffffe, RZ, 0xc0, !PT ;  /* 0x07fffffe02027812 */ /* 0x000fe200078ec0ff */
[----:B------:R-:W-:Y:S01]  /*15f0*/  IMAD R7, R29, c[0x0][0x1d8], RZ ;  /* 0x000076001d077a24 */ /* 0x000fe200078e02ff */
[----:B------:R-:W-:Y:S01]  /*1600*/  LEA.HI R3, R11, R236, RZ, 0x5 ;  /* 0x000000ec0b037211 */ /* 0x000fe200078f28ff */
[----:B------:R-:W-:Y:S01]  /*1610*/  IMAD.WIDE.U32 R22, R22, c[0x0][0x1b8], R8 ;  /* 0x00006e0016167a25 */ /* 0x000fe200078e0008 */
[----:B------:R-:W-:Y:S01]  /*1620*/  IADD3 R31, R31, UR15, RZ ;  /* 0x0000000f1f1f7c10 */ /* 0x000fe2000fffe0ff */
[----:B------:R-:W-:Y:S01]  /*1630*/  UIMAD UR4, UR13, UR4, URZ ;  /* 0x000000040d0472a4 */ /* 0x000fe2000f8e023f */
[----:B------:R-:W-:Y:S01]  /*1640*/  SHF.R.S32.HI R14, RZ, 0x5, R3 ;  /* 0x00000005ff0e7819 */ /* 0x000fe20000011403 */
[C---:B------:R-:W-:Y:S01]  /*1650*/  IMAD.IADD R9, R241.reuse, 0x1, -R2 ;  /* 0x00000001f1097824 */ /* 0x040fe200078e0a02 */
[----:B------:R-:W-:Y:S01]  /*1660*/  IADD3 R240, R26, 0x40, RZ ;  /* 0x000000401af07810 */ /* 0x000fe20007ffe0ff */
[C---:B------:R-:W-:Y:S01]  /*1670*/  IMAD R2, R28.reuse, c[0x0][0x1dc], R7 ;  /* 0x000077001c027a24 */ /* 0x040fe200078e0207 */
[----:B------:R-:W-:Y:S01]  /*1680*/  IADD3 R7, -R241, UR6, RZ ;  /* 0x00000006f1077c10 */ /* 0x000fe2000fffe1ff */
[----:B------:R-:W-:Y:S01]  /*1690*/  IMAD.WIDE.U32 R30, R28, c[0x0][0x1d8], R30 ;  /* 0x000076001c1e7a25 */ /* 0x000fe200078e001e */
[----:B------:R-:W-:Y:S01]  /*16a0*/  ISETP.GE.AND P3, PT, R26, c[0x0][0x1cc], PT ;  /* 0x000073001a007a0c */ /* 0x000fe20003f66270 */
[----:B------:R-:W-:Y:S01]  /*16b0*/  UIMAD UR5, UR14, UR5, UR4 ;  /* 0x000000050e0572a4 */ /* 0x000fe2000f8e0204 */
[----:B------:R-:W-:Y:S01]  /*16c0*/  ISETP.GE.AND P1, PT, R240, c[0x0][0x1cc], PT ;  /* 0x00007300f0007a0c */ /* 0x000fe20003f26270 */
[----:B------:R-:W-:Y:S01]  /*16d0*/  IMAD R238, R14, 0x8, R9 ;  /* 0x000000080eee7824 */ /* 0x000fe200078e0209 */
[----:B------:R-:W-:Y:S01]  /*16e0*/  LEA R32, P0, R30, c[0x0][0x1c0], 0x1 ;  /* 0x000070001e207a11 */ /* 0x000fe200078008ff */
[----:B------:R-:W-:Y:S01]  /*16f0*/  IMAD.IADD R2, R31, 0x1, R2 ;  /* 0x000000011f027824 */ /* 0x000fe200078e0202 */
[C---:B------:R-:W-:Y:S01]  /*1700*/  ISETP.LT.OR P6, PT, R7.reuse, 0x1, P3 ;  /* 0x000000010700780c */ /* 0x040fe20001fc1670 */
[----:B------:R-:W-:Y:S01]  /*1710*/  IMAD.MOV.U32 R8, RZ, RZ, c[0x0][0x1d8] ;  /* 0x00007600ff087624 */ /* 0x000fe200078e00ff */
[C---:B------:R-:W-:Y:S01]  /*1720*/  ISETP.LT.OR P4, PT, R7.reuse, 0x1, P1 ;  /* 0x000000010700780c */ /* 0x040fe20000f81670 */
[----:B------:R-:W-:Y:S01]  /*1730*/  IMAD.U32 R238, R238, 0x20, R5 ;  /* 0x00000020eeee7824 */ /* 0x000fe200078e0005 */
[----:B------:R-:W-:Y:S01]  /*1740*/  LEA.HI.X R33, R30, c[0x0][0x1c4], R2, 0x1, P0 ;  /* 0x000071001e217a11 */ /* 0x000fe200000f0c02 */
[----:B------:R-:W-:Y:S01]  /*1750*/  IMAD.MOV.U32 R5, RZ, RZ, c[0x0][0x1dc] ;  /* 0x00007700ff057624 */ /* 0x000fe200078e00ff */
[C---:B------:R-:W-:Y:S01]  /*1760*/  LEA R30, P0, R8.reuse, R32, 0x7 ;  /* 0x00000020081e7211 */ /* 0x040fe200078038ff */
[----:B------:R-:W-:Y:S01]  /*1770*/  UMOV UR4, 0x6 ;  /* 0x0000000600047882 */ /* 0x000fe20000000000 */
[----:B------:R-:W-:Y:S01]  /*1780*/  ISETP.LT.OR P3, PT, R7, 0x41, P3 ;  /* 0x000000410700780c */ /* 0x000fe20001f61670 */
[----:B------:R-:W-:Y:S01]  /*1790*/  ULDC.64 UR14, c[0x0][0x208] ;  /* 0x00008200000e7ab9 */ /* 0x000fe20000000a00 */
[----:B------:R-:W-:Y:S01]  /*17a0*/  LEA.HI.X R31, R8, R33, R5, 0x7, P0 ;  /* 0x00000021081f7211 */ /* 0x000fe200000f3c05 */
[----:B------:R-:W-:Y:S01]  /*17b0*/  IMAD.SHL.U32 R238, R238, 0x2, RZ ;  /* 0x00000002eeee7824 */ /* 0x000fe200078e00ff */
[----:B------:R-:W-:Y:S01]  /*17c0*/  IADD3 R8, R26, 0x20, RZ ;  /* 0x000000201a087810 */ /* 0x000fe20007ffe0ff */
[----:B------:R-:W-:Y:S01]  /*17d0*/  USHF.R.S32.HI UR23, URZ, 0x1f, UR11 ;  /* 0x0000001f3f177899 */ /* 0x000fe2000801140b */
[----:B------:R-:W-:Y:S01]  /*17e0*/  IADD3 R23, R23, UR5, RZ ;  /* 0x0000000517177c10 */ /* 0x000fe2000fffe0ff */
[----:B------:R-:W-:Y:S01]  /*17f0*/  USHF.L.U64.HI UR15, UR14, UR4, UR15 ;  /* 0x000000040e0f7299 */ /* 0x000fe2000801020f */
[----:B------:R-:W-:Y:S01]  /*1800*/  ISETP.GE.AND P2, PT, R8, c[0x0][0x1cc], PT ;  /* 0x0000730008007a0c */ /* 0x000fe20003f46270 */
[----:B------:R-:W-:Y:S01]  /*1810*/  @!PT LDS RZ, [RZ] ;  /* 0x00000000fffff984 */ /* 0x000fe20000000800 */
[----:B------:R-:W-:Y:S01]  /*1820*/  @!PT LDS RZ, [RZ] ;  /* 0x00000000fffff984 */ /* 0x000fe20000000800 */
[----:B------:R-:W-:Y:S01]  /*1830*/  @!PT LDS RZ, [RZ] ;  /* 0x00000000fffff984 */ /* 0x000fe20000000800 */
[----:B------:R1:W-:Y:S01]  /*1840*/  LDGSTS.E.BYPASS.LTC128B.128 [R238+0x6080], [R32.64], !P6 ;  /* 0x0608000020ee7fae */ /* 0x0003e2000f101d52 */
[C---:B------:R-:W-:Y:S01]  /*1850*/  ISETP.LT.OR P1, PT, R7.reuse, 0x41, P1 ;  /* 0x000000410700780c */ /* 0x040fe20000f21670 */
[----:B------:R-:W-:Y:S01]  /*1860*/  ULDC.64 UR4, c[0x0][0x270] ;  /* 0x00009c0000047ab9 */ /* 0x000fe20000000a00 */
[C---:B------:R-:W-:Y:S01]  /*1870*/  ISETP.LT.OR P5, PT, R7.reuse, 0x1, P2 ;  /* 0x000000010700780c */ /* 0x040fe200017a1670 */
[----:B------:R-:W-:Y:S01]  /*1880*/  UIMAD UR4, UR23, UR4, URZ ;  /* 0x00000004170472a4 */ /* 0x000fe2000f8e023f */
[----:B------:R-:W-:Y:S01]  /*1890*/  ISETP.LT.OR P2, PT, R7, 0x41, P2 ;  /* 0x000000410700780c */ /* 0x000fe20001741670 */
[----:B------:R-:W-:Y:S01]  /*18a0*/  IMAD R2, R29, c[0x0][0x1a8], RZ ;  /* 0x00006a001d027a24 */ /* 0x000fe200078e02ff */
[----:B------:R-:W-:Y:S01]  /*18b0*/  USHF.L.U32 UR16, UR14, 0x6, URZ ;  /* 0x000000060e107899 */ /* 0x000fe2000800063f */
[----:B------:R-:W-:Y:S01]  /*18c0*/  IMAD.WIDE.U32 R22, R28, c[0x0][0x1a8], R22 ;  /* 0x00006a001c167a25 */ /* 0x000fe200078e0016 */
[----:B------:R-:W-:Y:S01]  /*18d0*/  UIMAD UR14, UR11, UR5, UR4 ;  /* 0x000000050b0e72a4 */ /* 0x000fe2000f8e0204 */
[----:B------:R-:W-:Y:S01]  /*18e0*/  ISETP.GE.AND P6, PT, R8, c[0x0][0x19c], PT ;  /* 0x0000670008007a0c */ /* 0x000fe20003fc6270 */
[----:B------:R-:W-:Y:S01]  /*18f0*/  USHF.L.U32 UR20, UR17, 0x6, URZ ;  /* 0x0000000611147899 */ /* 0x000fe2000800063f */
[----:B------:R-:W-:Y:S01]  /*1900*/  IMAD R2, R28, c[0x0][0x1ac], R2 ;  /* 0x00006b001c027a24 */ /* 0x000fe200078e0202 */
[----:B------:R-:W-:Y:S01]  /*1910*/  ULDC.64 UR4, c[0x0][0x288] ;  /* 0x0000a20000047ab9 */ /* 0x000fe20000000a00 */
[----:B------:R-:W-:Y:S01]  /*1920*/  LEA.HI R15, R11, R236, RZ, 0x4 ;  /* 0x000000ec0b0f7211 */ /* 0x000fe200078f20ff */
[----:B------:R-:W-:Y:S01]  /*1930*/  UIMAD UR4, UR23, UR4, URZ ;  /* 0x00000004170472a4 */ /* 0x000fe2000f8e023f */
[----:B------:R1:W-:Y:S01]  /*1940*/  LDGSTS.E.BYPASS.LTC128B.128 [R238+0x8080], [R32.64+0x40], !P5 ;  /* 0x0808004020ee7fae */ /* 0x0003e2000e901d52 */
[----:B------:R-:W-:Y:S01]  /*1950*/  IMAD.IADD R2, R23, 0x1, R2 ;  /* 0x0000000117027824 */ /* 0x000fe200078e0202 */
[----:B------:R-:W-:Y:S01]  /*1960*/  LEA R28, P0, R22, c[0x0][0x190], 0x1 ;  /* 0x00006400161c7a11 */ /* 0x000fe200078008ff */
[----:B------:R-:W-:Y:S01]  /*1970*/  IMAD.MOV.U32 R5, RZ, RZ, c[0x0][0x1a8] ;  /* 0x00006a00ff057624 */ /* 0x000fe200078e00ff */
[----:B------:R1:W-:Y:S01]  /*1980*/  LDGSTS.E.BYPASS.LTC128B.128 [R238+0xa080], [R32.64+0x80], !P4 ;  /* 0x0a08008020ee7fae */ /* 0x0003e2000e101d52 */
[----:B------:R-:W-:Y:S01]  /*1990*/  ISETP.GE.AND P4, PT, R240, c[0x0][0x19c], PT ;  /* 0x00006700f0007a0c */ /* 0x000fe20003f86270 */
[----:B------:R-:W-:Y:S01]  /*19a0*/  UIMAD UR13, UR11, UR5, UR4 ;  /* 0x000000050b0d72a4 */ /* 0x000fe2000f8e0204 */
[----:B------:R-:W-:Y:S01]  /*19b0*/  SHF.R.S32.HI R9, RZ, 0x4, R15 ;  /* 0x00000004ff097819 */ /* 0x000fe2000001140f */
[----:B------:R2:W-:Y:S01]  /*19c0*/  LDGSTS.E.BYPASS.LTC128B.128 [R238+0x7080], [R30.64], !P3 ;  /* 0x070800001eee7fae */ /* 0x0005e2000d901d52 */
[----:B------:R-:W-:Y:S01]  /*19d0*/  ISETP.LT.OR P3, PT, R7, 0x1, P6 ;  /* 0x000000010700780c */ /* 0x000fe20003761670 */
[----:B------:R-:W-:Y:S01]  /*19e0*/  ULDC.64 UR4, c[0x0][0x180] ;  /* 0x0000600000047ab9 */ /* 0x000fe20000000a00 */
[----:B------:R-:W-:Y:S01]  /*19f0*/  LEA.HI.X R29, R22, c[0x0][0x194], R2, 0x1, P0 ;  /* 0x00006500161d7a11 */ /* 0x000fe200000f0c02 */
[----:B------:R2:W-:Y:S01]  /*1a00*/  LDGSTS.E.BYPASS.LTC128B.128 [R238+0x9080], [R30.64+0x40], !P2 ;  /* 0x090800401eee7fae */ /* 0x0005e2000d101d52 */
[----:B------:R-:W-:Y:S01]  /*1a10*/  ISETP.GE.AND P2, PT, R26, c[0x0][0x19c], PT ;  /* 0x000067001a007a0c */ /* 0x000fe20003f46270 */
[----:B------:R-:W-:Y:S01]  /*1a20*/  IMAD.MOV.U32 R2, RZ, RZ, c[0x0][0x1ac] ;  /* 0x00006b00ff027624 */ /* 0x000fe200078e00ff */
[----:B------:R-:W-:Y:S01]  /*1a30*/  LEA.HI R10, R15, R9, RZ, 0x1 ;  /* 0x000000090f0a7211 */ /* 0x000fe200078f08ff */
[----:B------:R2:W-:Y:S01]  /*1a40*/  LDGSTS.E.BYPASS.LTC128B.128 [R238+0xb080], [R30.64+0x80], !P1 ;  /* 0x0b0800801eee7fae */ /* 0x0005e2000c901d52 */
[C---:B------:R-:W-:Y:S01]  /*1a50*/  ISETP.LT.OR P5, PT, R7.reuse, 0x1, P2 ;  /* 0x000000010700780c */ /* 0x040fe200017a1670 */
[----:B------:R-:W-:Y:S01]  /*1a60*/  UIMAD UR4, UR23, UR4, URZ ;  /* 0x00000004170472a4 */ /* 0x000fe2000f8e023f */
[----:B------:R-:W-:Y:S01]  /*1a70*/  ISETP.LT.OR P1, PT, R7, 0x1, P4 ;  /* 0x000000010700780c */ /* 0x000fe20002721670 */
[----:B------:R-:W-:Y:S01]  /*1a80*/  UIADD3 UR21, -UR20, UR9, URZ ;  /* 0x0000000914157290 */ /* 0x000fe2000fffe13f */
[C---:B------:R-:W-:Y:S01]  /*1a90*/  LEA R22, P0, R5.reuse, R28, 0x7 ;  /* 0x0000001c05167211 */ /* 0x040fe200078038ff */
[----:B------:R-:W0:Y:S01]  /*1aa0*/  LDGDEPBAR ;  /* 0x00000000000079af */ /* 0x000e220000000000 */
[----:B------:R-:W-:Y:S01]  /*1ab0*/  LOP3.LUT R10, R10, 0xfffffffe, RZ, 0xc0, !PT ;  /* 0xfffffffe0a0a7812 */ /* 0x000fe200078ec0ff */
[----:B------:R-:W-:Y:S01]  /*1ac0*/  UIMAD UR25, UR11, UR5, UR4 ;  /* 0x000000050b1972a4 */ /* 0x000fe2000f8e0204 */
[----:B------:R-:W-:Y:S01]  /*1ad0*/  LEA.HI.X R23, R5, R29, R2, 0x7, P0 ;  /* 0x0000001d05177211 */ /* 0x000fe200000f3c02 */
[C---:B------:R-:W-:Y:S01]  /*1ae0*/  IMAD R5, R0.reuse, c[0x0][0x178], RZ ;  /* 0x00005e0000057a24 */ /* 0x040fe200078e02ff */
[----:B------:R-:W-:Y:S01]  /*1af0*/  SHF.R.S32.HI R2, RZ, 0x1f, R24 ;  /* 0x0000001fff027819 */ /* 0x000fe20000011418 */
[----:B------:R-:W-:Y:S01]  /*1b00*/  ULDC.64 UR4, c[0x0][0x210] ;  /* 0x0000840000047ab9 */ /* 0x000fe20000000a00 */
[----:B------:R-:W-:Y:S01]  /*1b10*/  IMAD.IADD R10, R9, 0x1, -R10 ;  /* 0x00000001090a7824 */ /* 0x000fe200078e0a0a */
[----:B------:R3:W-:Y:S01]  /*1b20*/  LDGSTS.E.BYPASS.LTC128B.128 [R238+0x80], [R28.64], !P5 ;  /* 0x000800001cee7fae */ /* 0x0007e2000e901d52 */
[----:B------:R-:W-:Y:S01]  /*1b30*/  ISETP.LT.OR P2, PT, R7, 0x41, P2 ;  /* 0x000000410700780c */ /* 0x000fe20001741670 */
[----:B------:R-:W-:Y:S01]  /*1b40*/  IMAD R9, R0, c[0x0][0x208], RZ ;  /* 0x0000820000097a24 */ /* 0x000fe200078e02ff */
[----:B------:R-:W-:Y:S01]  /*1b50*/  LEA.HI R2, R2, R241, RZ, 0x3 ;  /* 0x000000f102027211 */ /* 0x000fe200078f18ff */
[----:B------:R3:W-:Y:S01]  /*1b60*/  LDGSTS.E.BYPASS.LTC128B.128 [R238+0x2080], [R28.64+0x40], !P3 ;  /* 0x020800401cee7fae */ /* 0x0007e2000d901d52 */
[----:B------:R-:W-:Y:S01]  /*1b70*/  UIMAD UR4, UR23, UR4, URZ ;  /* 0x00000004170472a4 */ /* 0x000fe2000f8e023f */
[----:B------:R-:W-:Y:S01]  /*1b80*/  IMAD R5, R4, c[0x0][0x17c], R5 ;  /* 0x00005f0004057a24 */ /* 0x000fe200078e0205 */
[----:B------:R-:W-:Y:S01]  /*1b90*/  ISETP.GE.AND P3, PT, R26, c[0x0][0x16c], PT ;  /* 0x00005b001a007a0c */ /* 0x000fe20003f66270 */
[----:B------:R3:W-:Y:S01]  /*1ba0*/  LDGSTS.E.BYPASS.LTC128B.128 [R238+0x4080], [R28.64+0x80], !P1 ;  /* 0x040800801cee7fae */ /* 0x0007e2000c901d52 */
[----:B------:R-:W-:Y:S01]  /*1bb0*/  ISETP.LT.AND P1, PT, R241, UR21, PT ;  /* 0x00000015f1007c0c */ /* 0x000fe2000bf21270 */
[----:B------:R-:W-:Y:S01]  /*1bc0*/  IMAD R9, R4, c[0x0][0x20c], R9 ;  /* 0x0000830004097a24 */ /* 0x000fe200078e0209 */
[C---:B------:R-:W-:Y:S01]  /*1bd0*/  ISETP.GE.AND P5, PT, R26.reuse, c[0x0][0x1fc], PT ;  /* 0x00007f001a007a0c */ /* 0x040fe20003fa6270 */
[----:B------:R-:W-:Y:S01]  /*1be0*/  IMAD.U32 R250, RZ, RZ, UR11 ;  /* 0x0000000bfffa7e24 */ /* 0x000fe2000f8e00ff */
[----:B------:R-:W-:Y:S01]  /*1bf0*/  ISETP.GE.OR P0, PT, R26, c[0x0][0x1fc], !P1 ;  /* 0x00007f001a007a0c */ /* 0x000fe20004f06670 */
[----:B------:R-:W-:Y:S01]  /*1c00*/  UIMAD UR24, UR11, UR5, UR4 ;  /* 0x000000050b1872a4 */ /* 0x000fe2000f8e0204 */
[----:B------:R-:W-:Y:S01]  /*1c10*/  LOP3.LUT R2, R2, 0xfffffff8, RZ, 0xc0, !PT ;  /* 0xfffffff802027812 */ /* 0x000fe200078ec0ff */
[----:B------:R4:W-:Y:S01]  /*1c20*/  LDGSTS.E.BYPASS.LTC128B.128 [R238+0x1080], [R22.64], !P2 ;  /* 0x0108000016ee7fae */ /* 0x0009e2000d101d52 */
[----:B------:R-:W-:Y:S01]  /*1c30*/  ULDC.64 UR4, c[0x0][0x238] ;  /* 0x00008e0000047ab9 */ /* 0x000fe20000000a00 */
[----:B------:R-:W-:Y:S01]  /*1c40*/  ISETP.LT.OR P6, PT, R7, 0x41, P6 ;  /* 0x000000410700780c */ /* 0x000fe200037c1670 */
[----:B------:R-:W-:Y:S01]  /*1c50*/  UIMAD UR4, UR23, UR4, URZ ;  /* 0x00000004170472a4 */ /* 0x000fe2000f8e023f */
[----:B------:R-:W-:Y:S01]  /*1c60*/  IMAD.IADD R2, R241, 0x1, -R2 ;  /* 0x00000001f1027824 */ /* 0x000fe200078e0a02 */
[----:B------:R-:W-:Y:S01]  /*1c70*/  USEL UR22, UR22, URZ, !UP2 ;  /* 0x0000003f16167287 */ /* 0x000fe2000d000000 */
[----:B------:R-:W-:Y:S01]  /*1c80*/  ISETP.LT.OR P4, PT, R7, 0x41, P4 ;  /* 0x000000410700780c */ /* 0x000fe20002781670 */
[----:B------:R-:W-:Y:S01]  /*1c90*/  UIMAD UR26, UR11, UR5, UR4 ;  /* 0x000000050b1a72a4 */ /* 0x000fe2000f8e0204 */
[----:B------:R-:W-:Y:S01]  /*1ca0*/  IMAD.U32 R0, RZ, RZ, UR11 ;  /* 0x0000000bff007e24 */ /* 0x000fe2000f8e00ff */
[C---:B------:R-:W-:Y:S01]  /*1cb0*/  LOP3.LUT P2, RZ, R2.reuse, 0x4, RZ, 0xc0, !PT ;  /* 0x0000000402ff7812 */ /* 0x040fe2000784c0ff */
[----:B------:R-:W-:Y:S01]  /*1cc0*/  IMAD.SHL.U32 R2, R2, 0x40, RZ ;  /* 0x0000004002027824 */ /* 0x000fe200078e00ff */
[----:B------:R-:W-:Y:S01]  /*1cd0*/  ULDC.64 UR4, c[0x0][0x188] ;  /* 0x0000620000047ab9 */ /* 0x000fe20000000a00 */
[----:B------:R-:W-:Y:S01]  /*1ce0*/  IADD3 R21, R21, UR14, RZ ;  /* 0x0000000e15157c10 */ /* 0x000fe2000fffe0ff */
[----:B------:R-:W-:Y:S01]  /*1cf0*/  UIMAD UR4, UR22, UR4, URZ ;  /* 0x00000004160472a4 */ /* 0x000fe2000f8e023f */
[----:B------:R-:W-:Y:S01]  /*1d00*/  IADD3 R19, R19, UR13, RZ ;  /* 0x0000000d13137c10 */ /* 0x000fe2000fffe0ff */
[----:B------:R-:W-:Y:S01]  /*1d10*/  USEL UR23, UR10, URZ, !UP2 ;  /* 0x0000003f0a177287 */ /* 0x000fe2000d000000 */
[----:B------:R-:W-:Y:S01]  /*1d20*/  LOP3.LUT R2, R2, 0x1c0, RZ, 0xc0, !PT ;  /* 0x000001c002027812 */ /* 0x000fe200078ec0ff */
[----:B------:R-:W-:Y:S01]  /*1d30*/  USHF.R.S32.HI UR27, URZ, 0x1f, UR17 ;  /* 0x0000001f3f1b7899 */ /* 0x000fe20008011411 */
[----:B------:R-:W-:Y:S01]  /*1d40*/  IADD3 R17, R17, UR26, RZ ;  /* 0x0000001a11117c10 */ /* 0x000fe2000fffe0ff */
[C---:B---3--:R-:W-:Y:S01]  /*1d50*/  IMAD.WIDE.U32 R28, R4.reuse, c[0x0][0x178], R26 ;  /* 0x00005e00041c7a25 */ /* 0x048fe200078e001a */
[----:B------:R-:W-:Y:S01]  /*1d60*/  SHF.R.U32.HI R7, RZ, 0x3, R2 ;  /* 0x00000003ff077819 */ /* 0x000fe20000011602 */
[----:B------:R-:W-:Y:S01]  /*1d70*/  UIMAD UR28, UR23, UR5, UR4 ;  /* 0x00000005171c72a4 */ /* 0x000fe2000f8e0204 */
[----:B------:R-:W-:Y:S01]  /*1d80*/  LOP3.LUT R15, R15, 0xfffffff0, RZ, 0xc0, !PT ;  /* 0xfffffff00f0f7812 */ /* 0x000fe200078ec0ff */
[----:B------:R-:W-:Y:S01]  /*1d90*/  IMAD.WIDE.U32 R26, R4, c[0x0][0x208], R26 ;  /* 0x00008200041a7a25 */ /* 0x000fe200078e001a */
[----:B------:R-:W-:Y:S01]  /*1da0*/  ULDC.64 UR4, c[0x0][0x178] ;  /* 0x00005e0000047ab9 */ /* 0x000fe20000000a00 */
[----:B------:R4:W-:Y:S01]  /*1db0*/  LDGSTS.E.BYPASS.LTC128B.128 [R238+0x3080], [R22.64+0x40], !P6 ;  /* 0x0308004016ee7fae */ /* 0x0009e2000f101d52 */
[----:B------:R-:W-:Y:S01]  /*1dc0*/  UIMAD.WIDE.U32 UR30, UR17, UR4, URZ ;  /* 0x00000004111e72a5 */ /* 0x000fe2000f8e003f */
[----:B------:R-:W-:Y:S01]  /*1dd0*/  IMAD.IADD R5, R29, 0x1, R5 ;  /* 0x000000011d057824 */ /* 0x000fe200078e0205 */
[----:B------:R-:W-:Y:S01]  /*1de0*/  UIMAD UR15, UR15, UR17, URZ ;  /* 0x000000110f0f72a4 */ /* 0x000fe2000f8e023f */
[----:B------:R-:W-:Y:S01]  /*1df0*/  IMAD.MOV.U32 R4, RZ, RZ, R28 ;  /* 0x000000ffff047224 */ /* 0x000fe200078e001c */
[----:B------:R4:W-:Y:S01]  /*1e00*/  LDGSTS.E.BYPASS.LTC128B.128 [R238+0x5080], [R22.64+0x80], !P4 ;  /* 0x0508008016ee7fae */ /* 0x0009e2000e101d52 */
[----:B------:R-:W-:Y:S01]  /*1e10*/  IMAD.IADD R25, R27, 0x1, R9 ;  /* 0x000000011b197824 */ /* 0x000fe200078e0209 */
[----:B------:R-:W-:Y:S01]  /*1e20*/  LEA.HI R9, R11, R236, RZ, 0x6 ;  /* 0x000000ec0b097211 */ /* 0x000fe200078f30ff */
[----:B------:R-:W-:Y:S01]  /*1e30*/  IMAD.WIDE.U32 R250, R250, c[0x0][0x180], R4 ;  /* 0x00006000fafa7a25 */ /* 0x000fe200078e0004 */
[----:B------:R-:W-:Y:S01]  /*1e40*/  LEA.HI R5, R3, R14, RZ, 0x1 ;  /* 0x0000000e03057211 */ /* 0x000fe200078f08ff */
[----:B------:R-:W-:Y:S01]  /*1e50*/  UIMAD UR15, UR27, UR16, UR15 ;  /* 0x000000101b0f72a4 */ /* 0x000fe2000f8e020f */
[----:B------:R-:W-:Y:S01]  /*1e60*/  SHF.R.S32.HI R9, RZ, 0x6, R9 ;  /* 0x00000006ff097819 */ /* 0x000fe20000011409 */
[----:B------:R-:W-:Y:S01]  /*1e70*/  IMAD.MOV.U32 R24, RZ, RZ, R26 ;  /* 0x000000ffff187224 */ /* 0x000fe200078e001a */
[----:B------:R-:W-:Y:S01]  /*1e80*/  LOP3.LUT R5, R5, 0xfffffffe, RZ, 0xc0, !PT ;  /* 0xfffffffe05057812 */ /* 0x000fe200078ec0ff */
[----:B------:R-:W-:Y:S01]  /*1e90*/  IMAD.U32 R242, RZ, RZ, UR23 ;  /* 0x00000017fff27e24 */ /* 0x000fe2000f8e00ff */
[----:B------:R-:W-:Y:S01]  /*1ea0*/  IADD3 R251, R251, UR25, RZ ;  /* 0x00000019fbfb7c10 */ /* 0x000fe2000fffe0ff */
[----:B------:R-:W-:Y:S01]  /*1eb0*/  IMAD.SHL.U32 R4, R9, 0x8, RZ ;  /* 0x0000000809047824 */ /* 0x000fe200078e00ff */
[----:B------:R-:W-:Y:S01]  /*1ec0*/  UIMAD UR25, UR27, UR4, URZ ;  /* 0x000000041b1972a4 */ /* 0x000fe2000f8e023f */
[----:B------:R-:W-:Y:S01]  /*1ed0*/  IMAD.IADD R5, R14, 0x1, -R5 ;  /* 0x000000010e057824 */ /* 0x000fe200078e0a05 */
[----:B------:R-:W-:Y:S01]  /*1ee0*/  LOP3.LUT R3, R3, 0xffffffe0, RZ, 0xc0, !PT ;  /* 0xffffffe003037812 */ /* 0x000fe200078ec0ff */
[----:B------:R-:W-:Y:S01]  /*1ef0*/  IMAD.WIDE.U32 R24, R0, c[0x0][0x210], R24 ;  /* 0x0000840000187a25 */ /* 0x000fe200078e0018 */
[----:B------:R-:W-:Y:S01]  /*1f00*/  LOP3.LUT R4, R4, 0x18, RZ, 0xc0, !PT ;  /* 0x0000001804047812 */ /* 0x000fe200078ec0ff */
[----:B------:R-:W-:Y:S01]  /*1f10*/  UIMAD UR25, UR17, UR5, UR25 ;  /* 0x00000005111972a4 */ /* 0x000fe2000f8e0219 */
[----:B------:R-:W0:Y:S01]  /*1f20*/  LDGDEPBAR ;  /* 0x00000000000079af */ /* 0x000e220000000000 */
[----:B------:R-:W-:Y:S01]  /*1f30*/  IMAD.SHL.U32 R225, R5, 0x400, RZ ;  /* 0x0000040005e17824 */ /* 0x000fe200078e00ff */
[----:B------:R-:W-:Y:S01]  /*1f40*/  LOP3.LUT R2, R7, R2, R4, 0x1e, !PT ;  /* 0x0000000207027212 */ /* 0x000fe200078e1e04 */
[----:B------:R-:W-:Y:S01]  /*1f50*/  ULDC.64 UR4, c[0x0][0x218] ;  /* 0x0000860000047ab9 */ /* 0x000fe20000000a00 */
[----:B------:R-:W-:Y:S01]  /*1f60*/  IADD3 R25, R25, UR24, RZ ;  /* 0x0000001819197c10 */ /* 0x000fe2000fffe0ff */
[----:B------:R-:W-:Y:S01]  /*1f70*/  IMAD R7, R6, 0x2, R225 ;  /* 0x0000000206077824 */ /* 0x000fe200078e02e1 */
[----:B------:R-:W-:Y:S01]  /*1f80*/  UIMAD UR4, UR22, UR4, URZ ;  /* 0x00000004160472a4 */ /* 0x000fe2000f8e023f */
[----:B------:R-:W-:Y:S01]  /*1f90*/  IMAD.WIDE.U32 R250, R242, c[0x0][0x188], R250 ;  /* 0x00006200f2fa7a25 */ /* 0x000fe200078e00fa */
[----:B------:R-:W-:Y:S01]  /*1fa0*/  UIADD3 UR25, UR31, UR25, URZ ;  /* 0x000000191f197290 */ /* 0x000fe2000fffe03f */
[----:B------:R-:W-:Y:S01]  /*1fb0*/  ISETP.GE.AND P4, PT, R8, c[0x0][0x16c], PT ;  /* 0x00005b0008007a0c */ /* 0x000fe20003f86270 */
[----:B------:R-:W-:Y:S01]  /*1fc0*/  UIMAD UR4, UR23, UR5, UR4 ;  /* 0x00000005170472a4 */ /* 0x000fe2000f8e0204 */
[----:B------:R-:W-:Y:S01]  /*1fd0*/  IMAD.IADD R2, R7, 0x1, R2 ;  /* 0x0000000107027824 */ /* 0x000fe200078e0202 */
[----:B------:R-:W-:Y:S01]  /*1fe0*/  IADD3 R233, R251, UR28, RZ ;  /* 0x0000001cfbe97c10 */ /* 0x000fe2000fffe0ff */
[----:B------:R-:W-:Y:S01]  /*1ff0*/  IMAD.WIDE.U32 R244, R242, c[0x0][0x218], R24 ;  /* 0x00008600f2f47a25 */ /* 0x000fe200078e0018 */
[----:B------:R-:W-:Y:S01]  /*2000*/  ISETP.GE.OR P6, PT, R8, c[0x0][0x1fc], !P1 ;  /* 0x00007f0008007a0c */ /* 0x000fe20004fc6670 */
[----:B------:R-:W-:Y:S01]  /*2010*/  USHF.R.S32.HI UR13, URZ, 0x1f, UR20 ;  /* 0x0000001f3f0d7899 */ /* 0x000fe20008011414 */
[----:B------:R-:W-:Y:S01]  /*2020*/  SEL R248, RZ, 0x1, P3 ;  /* 0x00000001fff87807 */ /* 0x000fe20001800000 */
[----:B------:R-:W-:Y:S01]  /*2030*/  IMAD.SHL.U32 R239, R2, 0x2, RZ ;  /* 0x0000000202ef7824 */ /* 0x000fe200078e00ff */
[----:B------:R-:W-:Y:S01]  /*2040*/  IADD3 R35, R245, UR4, RZ ;  /* 0x00000004f5237c10 */ /* 0x000fe2000fffe0ff */
[----:B------:R-:W-:Y:S01]  /*2050*/  IMAD.U32 R6, RZ, RZ, UR30 ;  /* 0x0000001eff067e24 */ /* 0x000fe2000f8e00ff */
[----:B------:R-:W-:Y:S01]  /*2060*/  ISETP.GE.AND P3, PT, R240, c[0x0][0x16c], PT ;  /* 0x00005b00f0007a0c */ /* 0x000fe20003f66270 */
[----:B------:R-:W-:Y:S01]  /*2070*/  IMAD.MOV.U32 R34, RZ, RZ, R244 ;  /* 0x000000ffff227224 */ /* 0x000fe200078e00f4 */
[C---:B------:R-:W-:Y:S01]  /*2080*/  IADD3 R0, R239.reuse, 0xf480, RZ ;  /* 0x0000f480ef007810 */ /* 0x040fe20007ffe0ff */
[----:B------:R-:W-:Y:S01]  /*2090*/  IMAD.U32 R2, RZ, RZ, UR25 ;  /* 0x00000019ff027e24 */ /* 0x000fe2000f8e00ff */
[----:B------:R-:W-:Y:S01]  /*20a0*/  IADD3 R237, R239, 0xf4c0, RZ ;  /* 0x0000f4c0efed7810 */ /* 0x000fe20007ffe0ff */
[----:B--2---:R-:W-:Y:S01]  /*20b0*/  IMAD.WIDE.U32 R30, R242, c[0x0][0x278], R20 ;  /* 0x00009e00f21e7a25 */ /* 0x004fe200078e0014 */
[----:B------:R-:W-:Y:S01]  /*20c0*/  @P2 IADD3 R237, R0, -0x40, RZ ;  /* 0xffffffc000ed2810 */ /* 0x000fe20007ffe0ff */
[----:B------:R-:W-:-:S04]  /*20d0*/  DEPBAR.LE SB0, 0x1 ;  /* 0x000080400000791a */ /* 0x000fc80000000000 */
[----:B------:R-:W-:Y:S01]  /*20e0*/  IMAD.U32 R0, RZ, RZ, UR16 ;  /* 0x00000010ff007e24 */ /* 0x000fe2000f8e00ff */
[----:B------:R-:W-:Y:S01]  /*20f0*/  LEA R13, P2, R6, R250, 0x6 ;  /* 0x000000fa060d7211 */ /* 0x000fe200078430ff */
[----:B------:R-:W-:Y:S01]  /*2100*/  IMAD.WIDE.U32 R28, R242, c[0x0][0x290], R18 ;  /* 0x0000a400f21c7a25 */ /* 0x000fe200078e0012 */
[----:B------:R-:W-:Y:S01]  /*2110*/  SEL R19, RZ, 0x4, P3 ;  /* 0x00000004ff137807 */ /* 0x000fe20001800000 */
[----:B------:R-:W-:Y:S01]  /*2120*/  ULDC.64 UR4, c[0x0][0x278] ;  /* 0x00009e0000047ab9 */ /* 0x000fe20000000a00 */
[----:B------:R-:W-:Y:S01]  /*2130*/  ISETP.GE.OR P1, PT, R240, c[0x0][0x1fc], !P1 ;  /* 0x00007f00f0007a0c */ /* 0x000fe20004f26670 */
[----:B------:R-:W-:Y:S01]  /*2140*/  IMAD.WIDE.U32 R24, R0, UR17, R34 ;  /* 0x0000001100187c25 */ /* 0x000fe2000f8e0022 */
[----:B------:R-:W-:Y:S01]  /*2150*/  LEA.HI.X R0, R6, R233, R2, 0x6, P2 ;  /* 0x000000e906007211 */ /* 0x000fe200010f3402 */
[----:B------:R-:W-:Y:S01]  /*2160*/  UIMAD UR4, UR22, UR4, URZ ;  /* 0x00000004160472a4 */ /* 0x000fe2000f8e023f */
[----:B------:R-:W-:Y:S01]  /*2170*/  STL.64 [R1+0x10], R34 ;  /* 0x0000102201007387 */ /* 0x000fe20000100a00 */
[----:B------:R-:W-:Y:S01]  /*2180*/  IMAD.WIDE.U32 R242, R242, c[0x0][0x240], R16 ;  /* 0x00009000f2f27a25 */ /* 0x000fe200078e0010 */
[----:B------:R-:W-:Y:S01]  /*2190*/  LOP3.LUT R17, R12, 0xfffffff8, RZ, 0xc0, !PT ;  /* 0xfffffff80c117812 */ /* 0x000fe200078ec0ff */
[----:B------:R-:W-:Y:S01]  /*21a0*/  UIMAD UR5, UR23, UR5, UR4 ;  /* 0x00000005170572a4 */ /* 0x000fe2000f8e0204 */
[----:B------:R-:W-:Y:S01]  /*21b0*/  IADD3 R2, R25, UR15, RZ ;  /* 0x0000000f19027c10 */ /* 0x000fe2000fffe0ff */
[----:B------:R-:W-:Y:S01]  /*21c0*/  IMAD.U32 R7, RZ, RZ, UR31 ;  /* 0x0000001fff077e24 */ /* 0x000fe2000f8e00ff */
[----:B------:R-:W-:Y:S01]  /*21d0*/  LEA R6, P2, R24, c[0x0][0x1f0], 0x1 ;  /* 0x00007c0018067a11 */ /* 0x000fe200078408ff */
[C---:B------:R-:W-:Y:S01]  /*21e0*/  IMAD.IADD R17, R236.reuse, 0x1, -R17 ;  /* 0x00000001ec117824 */ /* 0x040fe200078e0a11 */
[----:B------:R-:W-:Y:S01]  /*21f0*/  STL.64 [R1+0x8], R30 ;  /* 0x0000081e01007387 */ /* 0x000fe20000100a00 */
[----:B------:R-:W-:Y:S01]  /*2200*/  IMAD.IADD R16, R236, 0x1, -R3 ;  /* 0x00000001ec107824 */ /* 0x000fe200078e0a03 */
[----:B------:R-:W-:Y:S01]  /*2210*/  LEA.HI.X R7, R24, c[0x0][0x1f4], R2, 0x1, P2 ;  /* 0x00007d0018077a11 */ /* 0x000fe200010f0c02 */
[----:B------:R-:W-:Y:S01]  /*2220*/  IMAD.IADD R24, R236, 0x1, -R15 ;  /* 0x00000001ec187824 */ /* 0x000fe200078e0a0f */
[--C-:B------:R-:W-:Y:S01]  /*2230*/  SHF.R.S32.HI R2, RZ, 0x1f, R9.reuse ;  /* 0x0000001fff027819 */ /* 0x100fe20000011409 */
[----:B------:R-:W-:Y:S01]  /*2240*/  IMAD R230, R10, 0x4, R9 ;  /* 0x000000040ae67824 */ /* 0x000fe200078e0209 */
[----:B------:R-:W-:Y:S01]  /*2250*/  LEA.HI R18, R17, R17, RZ, 0x1 ;  /* 0x0000001111127211 */ /* 0x000fe200078f08ff */
[----:B------:R-:W-:Y:S01]  /*2260*/  IMAD.SHL.U32 R14, R14, 0x10, RZ ;  /* 0x000000100e0e7824 */ /* 0x000fe200078e00ff */
[----:B------:R-:W-:Y:S01]  /*2270*/  LEA.HI R2, R2, R9, RZ, 0x2 ;  /* 0x0000000902027211 */ /* 0x000fe200078f10ff */
[----:B------:R-:W-:Y:S01]  /*2280*/  IMAD.SHL.U32 R234, R10, 0x8, RZ ;  /* 0x000000080aea7824 */ /* 0x000fe200078e00ff */
[----:B------:R-:W-:Y:S01]  /*2290*/  SHF.R.S32.HI R15, RZ, 0x1f, R24 ;  /* 0x0000001fff0f7819 */ /* 0x000fe20000011418 */
[----:B------:R-:W-:Y:S01]  /*22a0*/  STL.64 [R1], R28 ;  /* 0x0000001c01007387 */ /* 0x000fe20000100a00 */
[----:B------:R-:W-:Y:S01]  /*22b0*/  LOP3.LUT R26, R18, 0x7fffffe, RZ, 0xc0, !PT ;  /* 0x07fffffe121a7812 */ /* 0x000fe200078ec0ff */
[----:B------:R-:W-:Y:S01]  /*22c0*/  IMAD.MOV.U32 R231, RZ, RZ, 0x10 ;  /* 0x00000010ffe77424 */ /* 0x000fe200078e00ff */
[----:B------:R-:W-:Y:S01]  /*22d0*/  SHF.R.S32.HI R3, RZ, 0x1f, R16 ;  /* 0x0000001fff037819 */ /* 0x000fe20000011410 */
[----:B------:R-:W-:Y:S01]  /*22e0*/  CS2R R154, SRZ ;  /* 0x00000000009a7805 */ /* 0x000fe2000001ff00 */
[-C--:B------:R-:W-:Y:S01]  /*22f0*/  LEA.HI R20, R24, R24.reuse, RZ, 0x1 ;  /* 0x0000001818147211 */ /* 0x080fe200078f08ff */
[----:B------:R-:W-:Y:S01]  /*2300*/  CS2R R152, SRZ ;  /* 0x0000000000987805 */ /* 0x000fe2000001ff00 */
[----:B------:R-:W-:Y:S01]  /*2310*/  LOP3.LUT R2, R2, 0x1ffffffc, RZ, 0xc0, !PT ;  /* 0x1ffffffc02027812 */ /* 0x000fe200078ec0ff */
[----:B------:R-:W-:Y:S01]  /*2320*/  CS2R R150, SRZ ;  /* 0x0000000000967805 */ /* 0x000fe2000001ff00 */
[----:B------:R-:W-:Y:S01]  /*2330*/  ISETP.GE.AND P2, PT, R8, c[0x0][0x1fc], PT ;  /* 0x00007f0008007a0c */ /* 0x000fe20003f46270 */
[----:B------:R-:W-:Y:S01]  /*2340*/  CS2R R148, SRZ ;  /* 0x0000000000947805 */ /* 0x000fe2000001ff00 */
[----:B----4-:R-:W-:Y:S01]  /*2350*/  LEA.HI R22, R15, R24, RZ, 0x3 ;  /* 0x000000180f167211 */ /* 0x010fe200078f18ff */
[----:B------:R-:W-:Y:S01]  /*2360*/  IMAD.IADD R15, R17, 0x1, -R26 ;  /* 0x00000001110f7824 */ /* 0x000fe200078e0a1a */
[----:B------:R-:W-:Y:S01]  /*2370*/  LEA.HI R8, R3, R16, RZ, 0x2 ;  /* 0x0000001003087211 */ /* 0x000fe200078f10ff */
[----:B------:R-:W-:Y:S01]  /*2380*/  IMAD.IADD R2, R9, 0x1, -R2 ;  /* 0x0000000109027824 */ /* 0x000fe200078e0a02 */
[----:B------:R-:W-:Y:S01]  /*2390*/  LOP3.LUT R3, R20, 0x7fffffe, RZ, 0xc0, !PT ;  /* 0x07fffffe14037812 */ /* 0x000fe200078ec0ff */
[----:B------:R-:W-:Y:S01]  /*23a0*/  IMAD R230, R230, 0x8, R15 ;  /* 0x00000008e6e67824 */ /* 0x000fe200078e020f */
[----:B------:R-:W-:Y:S01]  /*23b0*/  LOP3.LUT R9, R22, 0xfffffff8, RZ, 0xc0, !PT ;  /* 0xfffffff816097812 */ /* 0x000fe200078ec0ff */
[----:B------:R-:W-:Y:S01]  /*23c0*/  IMAD.SHL.U32 R17, R17, 0x40, RZ ;  /* 0x0000004011117824 */ /* 0x000fe200078e00ff */
[----:B------:R-:W-:Y:S01]  /*23d0*/  SHF.R.S32.HI R22, RZ, 0x3, R22 ;  /* 0x00000003ff167819 */ /* 0x000fe20000011416 */
[----:B------:R-:W-:Y:S01]  /*23e0*/  IMAD.IADD R3, R24, 0x1, -R3 ;  /* 0x0000000118037824 */ /* 0x000fe200078e0a03 */
[----:B------:R-:W-:Y:S01]  /*23f0*/  LOP3.LUT R15, R8, 0x7ffffffc, RZ, 0xc0, !PT ;  /* 0x7ffffffc080f7812 */ /* 0x000fe200078ec0ff */
[----:B------:R-:W-:Y:S01]  /*2400*/  IMAD.IADD R9, R24, 0x1, -R9 ;  /* 0x0000000118097824 */ /* 0x000fe200078e0a09 */
[----:B------:R-:W-:Y:S01]  /*2410*/  SHF.R.S32.HI R18, RZ, 0x1, R18 ;  /* 0x00000001ff127819 */ /* 0x000fe20000011412 */
[----:B------:R-:W-:Y:S01]  /*2420*/  IMAD R226, R22, 0x8, R3 ;  /* 0x0000000816e27824 */ /* 0x000fe200078e0203 */
[----:B------:R-:W-:Y:S01]  /*2430*/  SEL R3, RZ, 0x2, P4 ;  /* 0x00000002ff037807 */ /* 0x000fe20002000000 */
[----:B------:R-:W-:Y:S01]  /*2440*/  IMAD.IADD R15, R16, 0x1, -R15 ;  /* 0x00000001100f7824 */ /* 0x000fe200078e0a0f */
[----:B------:R-:W-:Y:S01]  /*2450*/  SEL R16, RZ, 0xffffffff, P4 ;  /* 0xffffffffff107807 */ /* 0x000fe20002000000 */
[----:B------:R-:W-:Y:S01]  /*2460*/  IMAD R225, R22, 0x200, R225 ;  /* 0x0000020016e17824 */ /* 0x000fe200078e02e1 */
[C---:B------:R-:W-:Y:S01]  /*2470*/  LOP3.LUT P4, RZ, R18.reuse, 0x2, RZ, 0xc0, !PT ;  /* 0x0000000212ff7812 */ /* 0x040fe2000788c0ff */
[----:B------:R-:W-:Y:S01]  /*2480*/  IMAD.SHL.U32 R18, R18, 0x40, RZ ;  /* 0x0000004012127824 */ /* 0x000fe200078e00ff */
[----:B------:R-:W-:Y:S01]  /*2490*/  LOP3.LUT R17, R17, 0x1c0, RZ, 0xc0, !PT ;  /* 0x000001c011117812 */ /* 0x000fe200078ec0ff */
[----:B------:R-:W-:Y:S01]  /*24a0*/  IMAD R2, R2, 0x4, R15 ;  /* 0x0000000402027824 */ /* 0x000fe200078e020f */
[----:B------:R-:W-:Y:S01]  /*24b0*/  LEA R22, P3, R13, c[0x0][0x160], 0x1 ;  /* 0x000058000d167a11 */ /* 0x000fe200078608ff */
[----:B------:R-:W-:Y:S01]  /*24c0*/  IMAD.SHL.U32 R226, R226, 0x20, RZ ;  /* 0x00000020e2e27824 */ /* 0x000fe200078e00ff */
[----:B------:R-:W-:Y:S01]  /*24d0*/  LOP3.LUT R227, R17, 0x30, R14, 0xf8, !PT ;  /* 0x0000003011e37812 */ /* 0x000fe200078ef80e */
[----:B------:R-:W-:Y:S01]  /*24e0*/  IMAD.SHL.U32 R2, R2, 0x2, RZ ;  /* 0x0000000202027824 */ /* 0x000fe200078e00ff */
[----:B------:R-:W-:Y:S01]  /*24f0*/  LEA.HI.X R23, R13, c[0x0][0x164], R0, 0x1, P3 ;  /* 0x000059000d177a11 */ /* 0x000fe200018f0c00 */
[----:B------:R-:W-:Y:S01]  /*2500*/  IMAD.MOV.U32 R0, RZ, RZ, 0x20 ;  /* 0x00000020ff007424 */ /* 0x000fe200078e00ff */
[----:B------:R-:W-:Y:S01]  /*2510*/  LOP3.LUT R13, R18, 0xc0, RZ, 0xc0, !PT ;  /* 0x000000c0120d7812 */ /* 0x000fe200078ec0ff */
[----:B------:R-:W-:Y:S01]  /*2520*/  CS2R R146, SRZ ;  /* 0x0000000000927805 */ /* 0x000fe2000001ff00 */
[--C-:B------:R-:W-:Y:S01]  /*2530*/  LOP3.LUT R227, R227, 0x8, R12.reuse, 0xf8, !PT ;  /* 0x00000008e3e37812 */ /* 0x100fe200078ef80c */
[----:B------:R2:W-:Y:S01]  /*2540*/  STL [R1+0x18], R2 ;  /* 0x0000180201007387 */ /* 0x0005e20000100800 */
[----:B------:R-:W-:Y:S01]  /*2550*/  LOP3.LUT R12, R13, 0x8, R12, 0xf8, !PT ;  /* 0x000000080d0c7812 */ /* 0x000fe200078ef80c */
[----:B------:R-:W-:Y:S01]  /*2560*/  CS2R R144, SRZ ;  /* 0x0000000000907805 */ /* 0x000fe2000001ff00 */
[----:B------:R-:W-:Y:S01]  /*2570*/  SHF.R.U32.HI R13, RZ, 0x3, R13 ;  /* 0x00000003ff0d7819 */ /* 0x000fe2000001160d */
[----:B------:R-:W-:Y:S01]  /*2580*/  CS2R R142, SRZ ;  /* 0x00000000008e7805 */ /* 0x000fe2000001ff00 */
[----:B------:R-:W-:Y:S01]  /*2590*/  IADD3 R19, R19, R3, R248 ;  /* 0x0000000313137210 */ /* 0x000fe20007ffe0f8 */
[----:B------:R-:W-:Y:S01]  /*25a0*/  CS2R R140, SRZ ;  /* 0x00000000008c7805 */ /* 0x000fe2000001ff00 */
[----:B------:R-:W-:Y:S01]  /*25b0*/  LOP3.LUT R13, R12, R13, RZ, 0x3c, !PT ;  /* 0x0000000d0c0d7212 */ /* 0x000fe200078e3cff */
[----:B------:R-:W-:Y:S01]  /*25c0*/  CS2R R138, SRZ ;  /* 0x00000000008a7805 */ /* 0x000fe2000001ff00 */
[----:B------:R-:W-:Y:S01]  /*25d0*/  ISETP.GT.AND P3, PT, R236, 0xf, PT ;  /* 0x0000000fec00780c */ /* 0x000fe20003f64270 */
[----:B------:R-:W-:Y:S01]  /*25e0*/  CS2R R136, SRZ ;  /* 0x0000000000887805 */ /* 0x000fe2000001ff00 */
[----:B------:R-:W-:Y:S01]  /*25f0*/  SEL R3, R0, 0xffffffe0, !P4 ;  /* 0xffffffe000037807 */ /* 0x000fe20006000000 */
[----:B------:R-:W-:Y:S01]  /*2600*/  IMAD.U32 R230, R230, 0x20, R13 ;  /* 0x00000020e6e67824 */ /* 0x000fe200078e000d */
[----:B------:R-:W-:Y:S01]  /*2610*/  IADD3 R235, R31, UR5, RZ ;  /* 0x000000051feb7c10 */ /* 0x000fe2000fffe0ff */
[----:B------:R-:W-:Y:S01]  /*2620*/  ULDC.64 UR4, c[0x0][0x290] ;  /* 0x0000a40000047ab9 */ /* 0x000fe20000000a00 */
[----:B------:R-:W-:Y:S01]  /*2630*/  LEA.HI R18, R11, R236, RZ, 0x7 ;  /* 0x000000ec0b127211 */ /* 0x000fe200078f38ff */
[----:B------:R-:W-:Y:S01]  /*2640*/  IMAD.SHL.U32 R230, R230, 0x2, RZ ;  /* 0x00000002e6e67824 */ /* 0x000fe200078e00ff */
[----:B------:R-:W-:Y:S01]  /*2650*/  BAR.SYNC.DEFER_BLOCKING 0x0 ;  /* 0x0000000000007b1d */ /* 0x000fe20000010000 */
[----:B------:R-:W-:Y:S01]  /*2660*/  SEL R14, RZ, 0x1, P5 ;  /* 0x00000001ff0e7807 */ /* 0x000fe20002800000 */
[----:B------:R-:W-:Y:S01]  /*2670*/  UIMAD UR4, UR22, UR4, URZ ;  /* 0x00000004160472a4 */ /* 0x000fe2000f8e023f */
[----:B------:R-:W-:Y:S01]  /*2680*/  IMAD.IADD R220, R230, 0x1, R3 ;  /* 0x00000001e6dc7824 */ /* 0x000fe200078e0203 */
[----:B------:R-:W-:Y:S01]  /*2690*/  LOP3.LUT P5, RZ, R19, 0x2, RZ, 0xc0, !PT ;  /* 0x0000000213ff7812 */ /* 0x000fe200078ac0ff */
[----:B------:R-:W-:Y:S01]  /*26a0*/  CS2R R134, SRZ ;  /* 0x0000000000867805 */ /* 0x000fe2000001ff00 */
[----:B------:R-:W-:Y:S01]  /*26b0*/  @!P3 IADD3 R12, P4, R30, UR20, RZ ;  /* 0x000000141e0cbc10 */ /* 0x000fe2000ff9e0ff */
[----:B------:R-:W-:Y:S01]  /*26c0*/  UIMAD UR4, UR23, UR5, UR4 ;  /* 0x00000005170472a4 */ /* 0x000fe2000f8e0204 */
[----:B------:R-:W-:Y:S01]  /*26d0*/  SHF.R.S32.HI R13, RZ, 0x1, R20 ;  /* 0x00000001ff0d7819 */ /* 0x000fe20000011414 */
[----:B------:R-:W-:Y:S01]  /*26e0*/  CS2R R132, SRZ ;  /* 0x0000000000847805 */ /* 0x000fe2000001ff00 */
[----:B------:R-:W-:Y:S01]  /*26f0*/  @!P3 IADD3.X R11, R235, UR13, RZ, P4, !PT ;  /* 0x0000000deb0bbc10 */ /* 0x000fe2000a7fe4ff */
[----:B------:R-:W-:Y:S01]  /*2700*/  CS2R R130, SRZ ;  /* 0x0000000000827805 */ /* 0x000fe2000001ff00 */
[----:B------:R-:W-:Y:S01]  /*2710*/  LOP3.LUT P4, RZ, R19, 0x1, RZ, 0xc0, !PT ;  /* 0x0000000113ff7812 */ /* 0x000fe2000788c0ff */
[----:B------:R-:W-:Y:S01]  /*2720*/  CS2R R128, SRZ ;  /* 0x0000000000807805 */ /* 0x000fe2000001ff00 */
[----:B------:R-:W-:Y:S01]  /*2730*/  SHF.R.U32.HI R3, RZ, 0x4, R18 ;  /* 0x00000004ff037819 */ /* 0x000fe20000011612 */
[----:B------:R-:W-:Y:S01]  /*2740*/  CS2R R126, SRZ ;  /* 0x00000000007e7805 */ /* 0x000fe2000001ff00 */
[C---:B------:R-:W-:Y:S01]  /*2750*/  ISETP.GE.OR P4, PT, R241.reuse, UR21, !P4 ;  /* 0x00000015f1007c0c */ /* 0x040fe2000e786670 */
[----:B------:R-:W-:Y:S01]  /*2760*/  CS2R R124, SRZ ;  /* 0x00000000007c7805 */ /* 0x000fe2000001ff00 */
[----:B------:R-:W-:Y:S01]  /*2770*/  SHF.R.S32.HI R20, RZ, 0x1f, R20 ;  /* 0x0000001fff147819 */ /* 0x000fe20000011414 */
[----:B------:R-:W-:Y:S01]  /*2780*/  CS2R R122, SRZ ;  /* 0x00000000007a7805 */ /* 0x000fe2000001ff00 */
[----:B------:R-:W-:Y:S01]  /*2790*/  ISETP.GE.OR P5, PT, R241, UR21, !P5 ;  /* 0x00000015f1007c0c */ /* 0x000fe2000efa6670 */
[----:B------:R-:W-:Y:S01]  /*27a0*/  CS2R R120, SRZ ;  /* 0x0000000000787805 */ /* 0x000fe2000001ff00 */
[----:B------:R-:W-:Y:S01]  /*27b0*/  SHF.R.U32.HI R24, RZ, 0x3, R17 ;  /* 0x00000003ff187819 */ /* 0x000fe20000011611 */
[----:B------:R-:W-:Y:S01]  /*27c0*/  CS2R R118, SRZ ;  /* 0x0000000000767805 */ /* 0x000fe2000001ff00 */
[----:B------:R1:W3:Y:S01]  /*27d0*/  LDSM.16.M88.4 R168, [R230+0x6080] ;  /* 0x00608000e6a8783b */ /* 0x0002e20000000200 */
[----:B------:R-:W-:Y:S01]  /*27e0*/  LEA.HI R20, R20, R13, RZ, 0x2 ;  /* 0x0000000d14147211 */ /* 0x000fe200078f10ff */
[----:B------:R-:W-:Y:S01]  /*27f0*/  CS2R R116, SRZ ;  /* 0x0000000000747805 */ /* 0x000fe2000001ff00 */
[----:B------:R-:W-:Y:S01]  /*2800*/  SEL R17, RZ, 0xffffffff, P2 ;  /* 0xffffffffff117807 */ /* 0x000fe20001000000 */
[----:B------:R1:W4:Y:S01]  /*2810*/  LDSM.16.M88.4 R172, [R230+0x7080] ;  /* 0x00708000e6ac783b */ /* 0x0003220000000200 */
[----:B------:R-:W-:Y:S01]  /*2820*/  LOP3.LUT R20, R20, 0xfffffffc, RZ, 0xc0, !PT ;  /* 0xfffffffc14147812 */ /* 0x000fe200078ec0ff */
[----:B------:R-:W-:Y:S01]  /*2830*/  CS2R R114, SRZ ;  /* 0x0000000000727805 */ /* 0x000fe2000001ff00 */
[----:B------:R-:W-:Y:S01]  /*2840*/  LOP3.LUT R227, R227, R24, RZ, 0x3c, !PT ;  /* 0x00000018e3e37212 */ /* 0x000fe200078e3cff */
[----:B------:R1:W1:Y:S01]  /*2850*/  LDSM.16.M88.4 R176, [R220+0x6080] ;  /* 0x00608000dcb0783b */ /* 0x0002620000000200 */
[----:B------:R-:W-:Y:S01]  /*2860*/  IADD3 R246, R29, UR4, RZ ;  /* 0x000000041df67c10 */ /* 0x000fe2000fffe0ff */
[----:B------:R-:W-:Y:S01]  /*2870*/  IMAD.IADD R13, R13, 0x1, -R20 ;  /* 0x000000010d0d7824 */ /* 0x000fe200078e0a14 */
[----:B------:R-:W-:Y:S01]  /*2880*/  LOP3.LUT R234, R234, 0x8, RZ, 0xc0, !PT ;  /* 0x00000008eaea7812 */ /* 0x000fe200078ec0ff */
[----:B------:R1:W1:Y:S01]  /*2890*/  LDSM.16.M88.4 R184, [R220+0x7080] ;  /* 0x00708000dcb8783b */ /* 0x0002620000000200 */
[----:B------:R-:W-:Y:S01]  /*28a0*/  IMAD R227, R10, 0x200, R227 ;  /* 0x000002000ae37824 */ /* 0x000fe200078e02e3 */
[----:B--2---:R-:W-:Y:S01]  /*28b0*/  IADD3 R2, -R2, UR6, RZ ;  /* 0x0000000602027c10 */ /* 0x004fe2000fffe1ff */
[----:B------:R-:W-:Y:S01]  /*28c0*/  ULDC.64 UR4, c[0x0][0x240] ;  /* 0x0000900000047ab9 */ /* 0x000fe20000000a00 */
[----:B------:R2:W1:Y:S01]  /*28d0*/  LDSM.16.M88.4 R188, [R230+0x8080] ;  /* 0x00808000e6bc783b */ /* 0x0004620000000200 */
[----:B------:R-:W-:Y:S01]  /*28e0*/  IMAD.SHL.U32 R17, R17, 0x2, RZ ;  /* 0x0000000211117824 */ /* 0x000fe200078e00ff */
[----:B------:R-:W-:Y:S01]  /*28f0*/  UIMAD UR4, UR22, UR4, URZ ;  /* 0x00000004160472a4 */ /* 0x000fe2000f8e023f */
[----:B------:R-:W-:Y:S01]  /*2900*/  CS2R R112, SRZ ;  /* 0x0000000000707805 */ /* 0x000fe2000001ff00 */
[----:B------:R2:W1:Y:S01]  /*2910*/  LDSM.16.M88.4 R192, [R230+0x9080] ;  /* 0x00908000e6c0783b */ /* 0x0004620000000200 */
[----:B------:R-:W-:Y:S01]  /*2920*/  CS2R R110, SRZ ;  /* 0x00000000006e7805 */ /* 0x000fe2000001ff00 */
[----:B------:R-:W-:Y:S01]  /*2930*/  LOP3.LUT R14, R17, 0x2, R14, 0xe2, !PT ;  /* 0x00000002110e7812 */ /* 0x000fe200078ee20e */
[----:B------:R-:W-:Y:S01]  /*2940*/  UIMAD UR5, UR23, UR5, UR4 ;  /* 0x00000005170572a4 */ /* 0x000fe2000f8e0204 */
[----:B------:R2:W1:Y:S01]  /*2950*/  LDSM.16.M88.4 R196, [R220+0x8080] ;  /* 0x00808000dcc4783b */ /* 0x0004620000000200 */
[----:B------:R-:W-:Y:S01]  /*2960*/  CS2R R108, SRZ ;  /* 0x00000000006c7805 */ /* 0x000fe2000001ff00 */
[----:B------:R-:W-:Y:S01]  /*2970*/  CS2R R106, SRZ ;  /* 0x00000000006a7805 */ /* 0x000fe2000001ff00 */
[----:B------:R-:W-:Y:S01]  /*2980*/  CS2R R104, SRZ ;  /* 0x0000000000687805 */ /* 0x000fe2000001ff00 */
        /* <DEDUP_REMOVED lines=20> */
[----:B------:R-:W-:Y:S01]  /*2ad0*/  BAR.SYNC.DEFER_BLOCKING 0x0 ;  /* 0x0000000000007b1d */ /* 0x000fe20000010000 */
[----:B------:R-:W-:Y:S01]  /*2ae0*/  CS2R R72, SRZ ;  /* 0x0000000000487805 */ /* 0x000fe2000001ff00 */
[----:B------:R-:W-:Y:S01]  /*2af0*/  CS2R R70, SRZ ;  /* 0x0000000000467805 */ /* 0x000fe2000001ff00 */
[----:B------:R-:W-:Y:S01]  /*2b00*/  CS2R R68, SRZ ;  /* 0x0000000000447805 */ /* 0x000fe2000001ff00 */
[----:B------:R-:W-:Y:S01]  /*2b10*/  CS2R R66, SRZ ;  /* 0x0000000000427805 */ /* 0x000fe2000001ff00 */
[----:B------:R-:W-:Y:S01]  /*2b20*/  CS2R R64, SRZ ;  /* 0x0000000000407805 */ /* 0x000fe2000001ff00 */
[----:B------:R2:W-:Y:S01]  /*2b30*/  STL [R1+0x1c], R2 ;  /* 0x00001c0201007387 */ /* 0x0005e20000100800 */
[----:B------:R-:W-:Y:S01]  /*2b40*/  CS2R R62, SRZ ;  /* 0x00000000003e7805 */ /* 0x000fe2000001ff00 */
[----:B------:R-:W-:Y:S01]  /*2b50*/  CS2R R60, SRZ ;  /* 0x00000000003c7805 */ /* 0x000fe2000001ff00 */
[----:B------:R-:W-:Y:S01]  /*2b60*/  IMAD.SHL.U32 R227, R227, 0x2, RZ ;  /* 0x00000002e3e37824 */ /* 0x000fe200078e00ff */
[----:B------:R-:W-:Y:S01]  /*2b70*/  IADD3 R252, R243, UR5, RZ ;  /* 0x00000005f3fc7c10 */ /* 0x000fe2000fffe0ff */
[----:B------:R-:W-:-:S02]  /*2b80*/  UMOV UR4, URZ ;  /* 0x0000003f00047c82 */ /* 0x000fc40008000000 */
[----:B------:R-:W-:Y:S01]  /*2b90*/  UMOV UR5, 0x1 ;  /* 0x0000000100057882 */ /* 0x000fe20000000000 */
[----:B------:R-:W-:Y:S01]  /*2ba0*/  @!PT LDS RZ, [RZ] ;  /* 0x00000000fffff984 */ /* 0x000fe20000000800 */
[----:B------:R-:W-:Y:S01]  /*2bb0*/  @!PT LDS RZ, [RZ] ;  /* 0x00000000fffff984 */ /* 0x000fe20000000800 */
[----:B------:R-:W-:Y:S01]  /*2bc0*/  @!PT LDS RZ, [RZ] ;  /* 0x00000000fffff984 */ /* 0x000fe20000000800 */
[----:B------:R2:W-:Y:S01]  /*2bd0*/  LDGSTS.E.BYPASS.LTC128B.128 [R238+0x6080], [R22.64], !P4 ;  /* 0x0608000016ee7fae */ /* 0x0005e2000e101d52 */
[----:B------:R-:W-:Y:S01]  /*2be0*/  LOP3.LUT P4, RZ, R19, 0x4, RZ, 0xc0, !PT ;  /* 0x0000000413ff7812 */ /* 0x000fe2000788c0ff */
[----:B------:R-:W-:Y:S02]  /*2bf0*/  IMAD.SHL.U32 R19, R10, 0x10, RZ ;  /* 0x000000100a137824 */ /* 0x000fe400078e00ff */
[----:B------:R2:W-:Y:S01]  /*2c00*/  LDGSTS.E.BYPASS.LTC128B.128 [R238+0x7080], [R22.64+0x40], !P5 ;  /* 0x0708004016ee7fae */ /* 0x0005e2000e901d52 */
[----:B------:R-:W-:Y:S02]  /*2c10*/  ISETP.GE.OR P4, PT, R241, UR21, !P4 ;  /* 0x00000015f1007c0c */ /* 0x000fe4000e786670 */
[----:B------:R-:W-:Y:S01]  /*2c20*/  LOP3.LUT R18, R19, 0x10, RZ, 0xc0, !PT ;  /* 0x0000001013127812 */ /* 0x000fe200078ec0ff */
[----:B------:R-:W-:Y:S01]  /*2c30*/  IMAD.SHL.U32 R19, R16, 0x2, RZ ;  /* 0x0000000210137824 */ /* 0x000fe200078e00ff */
[C---:B------:R-:W-:Y:S01]  /*2c40*/  LOP3.LUT P5, RZ, R9.reuse, 0x4, RZ, 0xc0, !PT ;  /* 0x0000000409ff7812 */ /* 0x040fe200078ac0ff */
[----:B------:R-:W-:Y:S01]  /*2c50*/  IMAD.SHL.U32 R16, R9, 0x40, RZ ;  /* 0x0000004009107824 */ /* 0x000fe200078e00ff */
[----:B------:R-:W-:-:S02]  /*2c60*/  LOP3.LUT R3, R18, 0x8, R3, 0xf8, !PT ;  /* 0x0000000812037812 */ /* 0x000fc400078ef803 */
[C---:B------:R-:W-:Y:S02]  /*2c70*/  @!P3 LEA R18, P2, R12.reuse, c[0x0][0x258], 0x2 ;  /* 0x000096000c12ba11 */ /* 0x040fe400078410ff */
[----:B------:R-:W-:Y:S02]  /*2c80*/  LOP3.LUT R248, R19, 0x2, R248, 0xe2, !PT ;  /* 0x0000000213f87812 */ /* 0x000fe400078ee2f8 */
[----:B------:R-:W-:Y:S01]  /*2c90*/  @!P3 LEA.HI.X R19, R12, c[0x0][0x25c], R11, 0x2, P2 ;  /* 0x000097000c13ba11 */ /* 0x000fe200010f140b */
[----:B------:R-:W-:Y:S01]  /*2ca0*/  @!P3 IMAD.SHL.U32 R11, R236, 0x10, RZ ;  /* 0x00000010ec0bb824 */ /* 0x000fe200078e00ff */
[----:B------:R-:W-:Y:S01]  /*2cb0*/  ISETP.GE.AND P2, PT, R240, c[0x0][0x1fc], PT ;  /* 0x00007f00f0007a0c */ /* 0x000fe20003f46270 */
[----:B------:R2:W-:Y:S01]  /*2cc0*/  LDGSTS.E.BYPASS.LTC128B.128 [R238+0x8080], [R22.64+0x80], !P4 ;  /* 0x0808008016ee7fae */ /* 0x0005e2000e101d52 */
[----:B------:R-:W-:Y:S02]  /*2cd0*/  LOP3.LUT P4, RZ, R9, 0x2, RZ, 0xc0, !PT ;  /* 0x0000000209ff7812 */ /* 0x000fe4000788c0ff */
[----:B------:R-:W-:Y:S01]  /*2ce0*/  SEL R247, RZ, 0x4, P2 ;  /* 0x00000004fff77807 */ /* 0x000fe20001000000 */
[----:B------:R1:W-:Y:S01]  /*2cf0*/  @!P3 LDGSTS.E.BYPASS.LTC128B.128 [R11+0xf080], [R18.64] ;  /* 0x0f080000120bbfae */ /* 0x0003e2000b901d52 */
[----:B------:R-:W-:-:S02]  /*2d00*/  IADD3 R12, P2, R28, UR20, RZ ;  /* 0x000000141c0c7c10 */ /* 0x000fc4000ff5e0ff */
[----:B------:R-:W-:Y:S01]  /*2d10*/  LOP3.LUT R16, R16, 0x1c0, RZ, 0xc0, !PT ;  /* 0x000001c010107812 */ /* 0x000fe200078ec0ff */
[----:B------:R-:W0:Y:S01]  /*2d20*/  LDGDEPBAR ;  /* 0x00000000000079af */ /* 0x000e220000000000 */
[----:B------:R-:W-:Y:S02]  /*2d30*/  IADD3.X R9, R246, UR13, RZ, P2, !PT ;  /* 0x0000000df6097c10 */ /* 0x000fe400097fe4ff */
[----:B------:R-:W-:Y:S01]  /*2d40*/  LEA R10, P2, R12, c[0x0][0x280], 0x2 ;  /* 0x0000a0000c0a7a11 */ /* 0x000fe200078410ff */
[----:B------:R2:W-:Y:S01]  /*2d50*/  LDGSTS.E.BYPASS.LTC128B.128 [R238+0xc080], [R6.64], !P0 ;  /* 0x0c08000006ee7fae */ /* 0x0005e2000c101d52 */
[C---:B------:R-:W-:Y:S01]  /*2d60*/  LOP3.LUT P0, RZ, R13.reuse, 0x2, RZ, 0xc0, !PT ;  /* 0x000000020dff7812 */ /* 0x040fe2000780c0ff */
[----:B------:R-:W-:Y:S01]  /*2d70*/  IMAD.SHL.U32 R13, R13, 0x40, RZ ;  /* 0x000000400d0d7824 */ /* 0x000fe200078e00ff */
[----:B------:R-:W-:Y:S01]  /*2d80*/  SHF.R.U32.HI R15, RZ, 0x3, R16 ;  /* 0x00000003ff0f7819 */ /* 0x000fe20000011610 */
[----:B------:R2:W-:Y:S01]  /*2d90*/  LDGSTS.E.BYPASS.LTC128B.128 [R238+0xd080], [R6.64+0x40], !P6 ;  /* 0x0d08004006ee7fae */ /* 0x0005e2000f101d52 */
[----:B------:R-:W-:-:S02]  /*2da0*/  SEL R0, R0, 0xffffffe0, !P5 ;  /* 0xffffffe000007807 */ /* 0x000fc40006800000 */
[----:B------:R-:W-:Y:S01]  /*2db0*/  LOP3.LUT R13, R13, 0xc0, RZ, 0xc0, !PT ;  /* 0x000000c00d0d7812 */ /* 0x000fe200078ec0ff */
[----:B------:R2:W-:Y:S01]  /*2dc0*/  LDGSTS.E.BYPASS.LTC128B.128 [R238+0xe080], [R6.64+0x80], !P1 ;  /* 0x0e08008006ee7fae */ /* 0x0005e2000c901d52 */
[----:B------:R-:W-:Y:S02]  /*2dd0*/  LOP3.LUT R16, R15, R16, R234, 0x1e, !PT ;  /* 0x000000100f107212 */ /* 0x000fe400078e1eea */
[C---:B------:R-:W-:Y:S02]  /*2de0*/  SEL R222, R231.reuse, 0xfffffff0, !P4 ;  /* 0xfffffff0e7de7807 */ /* 0x040fe40006000000 */
[----:B------:R-:W-:Y:S01]  /*2df0*/  SEL R231, R231, 0xfffffff0, !P0 ;  /* 0xfffffff0e7e77807 */ /* 0x000fe20004000000 */
[----:B------:R-:W-:Y:S01]  /*2e00*/  IMAD.IADD R225, R225, 0x1, R16 ;  /* 0x00000001e1e17824 */ /* 0x000fe200078e0210 */
[----:B------:R-:W-:Y:S02]  /*2e10*/  LOP3.LUT R247, R14, R247, RZ, 0xfc, !PT ;  /* 0x000000f70ef77212 */ /* 0x000fe400078efcff */
[----:B-1----:R-:W-:-:S02]  /*2e20*/  LEA.HI.X R11, R12, c[0x0][0x284], R9, 0x2, P2 ;  /* 0x0000a1000c0b7a11 */ /* 0x002fc400010f1409 */
[----:B------:R-:W-:Y:S02]  /*2e30*/  ISETP.GE.AND P2, PT, R236, 0x10, PT ;  /* 0x00000010ec00780c */ /* 0x000fe40003f46270 */
[----:B------:R-:W-:Y:S02]  /*2e40*/  SHF.R.S32.HI R12, RZ, 0x2, R8 ;  /* 0x00000002ff0c7819 */ /* 0x000fe40000011408 */
[--C-:B------:R-:W-:Y:S02]  /*2e50*/  SHF.R.U32.HI R8, RZ, 0x3, R13.reuse ;  /* 0x00000003ff087819 */ /* 0x100fe4000001160d */
[----:B------:R-:W-:Y:S01]  /*2e60*/  LEA R225, R225, 0x13480, 0x1 ;  /* 0x00013480e1e17811 */ /* 0x000fe200078e08ff */
[C---:B------:R-:W-:Y:S01]  /*2e70*/  IMAD R249, R5.reuse, 0x10, R12 ;  /* 0x0000001005f97824 */ /* 0x040fe200078e020c */
[C---:B------:R-:W-:Y:S01]  /*2e80*/  LOP3.LUT R234, R8.reuse, R13, R234, 0x1e, !PT ;  /* 0x0000000d08ea7212 */ /* 0x040fe200078e1eea */
[----:B------:R-:W-:Y:S01]  /*2e90*/  IMAD R5, R5, 0x200, R226 ;  /* 0x0000020005057824 */ /* 0x000fe200078e02e2 */
[----:B------:R-:W-:Y:S01]  /*2ea0*/  LOP3.LUT R3, R8, R3, R13, 0x1e, !PT ;  /* 0x0000000308037212 */ /* 0x000fe200078e1e0d */
[----:B------:R-:W-:Y:S01]  /*2eb0*/  IMAD R223, R0, 0x2, R225 ;  /* 0x0000000200df7824 */ /* 0x000fe200078e02e1 */
[----:B------:R-:W-:Y:S01]  /*2ec0*/  LOP3.LUT R13, R8, R13, R4, 0x1e, !PT ;  /* 0x0000000d080d7212 */ /* 0x000fe200078e1e04 */
[----:B------:R-:W-:-:S02]  /*2ed0*/  IMAD.IADD R234, R5, 0x1, R234 ;  /* 0x0000000105ea7824 */ /* 0x000fc400078e02ea */
[----:B------:R-:W-:Y:S02]  /*2ee0*/  @!P2 IMAD.SHL.U32 R5, R236, 0x10, RZ ;  /* 0x00000010ec05a824 */ /* 0x000fe400078e00ff */
[----:B------:R-:W-:Y:S02]  /*2ef0*/  IMAD.SHL.U32 R229, R234, 0x2, RZ ;  /* 0x00000002eae57824 */ /* 0x000fe400078e00ff */
[C---:B------:R-:W-:Y:S01]  /*2f00*/  IMAD.IADD R232, R226.reuse, 0x1, R3 ;  /* 0x00000001e2e87824 */ /* 0x040fe200078e0203 */
[----:B------:R2:W-:Y:S01]  /*2f10*/  @!P2 LDGSTS.E.BYPASS.LTC128B.128 [R5+0xf280], [R10.64] ;  /* 0x0f2800000a05afae */ /* 0x0005e2000b901d52 */
[----:B------:R-:W-:Y:S01]  /*2f20*/  IMAD.IADD R226, R226, 0x1, R13 ;  /* 0x00000001e2e27824 */ /* 0x000fe200078e020d */
[----:B------:R-:W-:Y:S01]  /*2f30*/  IADD3 R228, R229, 0xc080, RZ ;  /* 0x0000c080e5e47810 */ /* 0x000fe20007ffe0ff */
[C---:B------:R-:W-:Y:S01]  /*2f40*/  IMAD R224, R222.reuse, 0x2, R225 ;  /* 0x00000002dee07824 */ /* 0x040fe200078e02e1 */
[----:B------:R-:W0:Y:S01]  /*2f50*/  LDGDEPBAR ;  /* 0x00000000000079af */ /* 0x000e220000000000 */
[----:B------:R-:W-:Y:S01]  /*2f60*/  IMAD R222, R222, 0x2, R223 ;  /* 0x00000002dede7824 */ /* 0x000fe200078e02df */
[----:B------:R-:W-:Y:S01]  /*2f70*/  LEA R226, R226, 0x80, 0x1 ;  /* 0x00000080e2e27811 */ /* 0x000fe200078e08ff */
[----:B------:R-:W-:Y:S01]  /*2f80*/  IMAD R0, R0, 0x2, R224 ;  /* 0x0000000200007824 */ /* 0x000fe200078e02e0 */
[----:B------:R-:W0:Y:S01]  /*2f90*/  LDGDEPBAR ;  /* 0x00000000000079af */ /* 0x000e220000000000 */
[----:B------:R-:W-:-:S02]  /*2fa0*/  IMAD R228, R231, 0x2, R228 ;  /* 0x00000002e7e47824 */ /* 0x000fc400078e02e4 */
[----:B---34-:R-:W-:Y:S02]  /*2fb0*/  IMAD.IADD R221, R234, 0x1, R231 ;  /* 0x00000001eadd7824 */ /* 0x018fe400078e02e7 */
.L_x_550:
        /* <DEDUP_REMOVED lines=13> */
[----:B--2---:R-:W-:Y:S01]  /*3090*/  IMAD.SHL.U32 R2, R52, 0x2, RZ ;  /* 0x0000000234027824 */ /* 0x004fe200078e00ff */
        /* <DEDUP_REMOVED lines=35> */
[----:B------:R-:W-:Y:S02]  /*32d0*/  LDSM.16.M88.4 R160, [R220+0x4080] ;  /* 0x00408000dca0783b */ /* 0x000fe40000000200 */
[-C--:B-1----:R-:W-:Y:S08]  /*32e0*/  HMMA.16816.F32 R4, R36, R40.reuse, R4 ;  /* 0x000000282404723c */ /* 0x082ff00000001804 */
[C---:B------:R-:W-:Y:S08]  /*32f0*/  HMMA.16816.F32 R8, R44.reuse, R40, R8 ;  /* 0x000000282c08723c */ /* 0x040ff00000001808 */
[-C--:B------:R-:W-:Y:S08]  /*3300*/  HMMA.16816.F32 R12, R44, R42.reuse, R12 ;  /* 0x0000002a2c0c723c */ /* 0x080ff0000000180c */
[C---:B------:R-:W-:Y:S01]  /*3310*/  HMMA.16816.F32 R16, R36.reuse, R42, R16 ;  /* 0x0000002a2410723c */ /* 0x040fe20000001810 */
[----:B------:R-:W1:Y:S07]  /*3320*/  LDSM.16.M88.4 R40, [R220+0x3080] ;  /* 0x00308000dc28783b */ /* 0x000e6e0000000200 */
[-C--:B--2---:R-:W-:Y:S08]  /*3330*/  HMMA.16816.F32 R20, R36, R48.reuse, R20 ;  /* 0x000000302414723c */ /* 0x084ff00000001814 */
[C---:B------:R-:W-:Y:S08]  /*3340*/  HMMA.16816.F32 R24, R44.reuse, R48, R24 ;  /* 0x000000302c18723c */ /* 0x040ff00000001818 */
[-C--:B------:R-:W-:Y:S01]  /*3350*/  HMMA.16816.F32 R28, R44, R50.reuse, R28 ;  /* 0x000000322c1c723c */ /* 0x080fe2000000181c */
[----:B------:R-:W-:Y:S07]  /*3360*/  LDSM.16.M88.4 R44, [R230+0x4080] ;  /* 0x00408000e62c783b */ /* 0x000fee0000000200 */
[----:B------:R-:W-:Y:S01]  /*3370*/  HMMA.16816.F32 R32, R36, R50, R32 ;  /* 0x000000322420723c */ /* 0x000fe20000001820 */
[----:B------:R-:W2:Y:S05]  /*3380*/  LDSM.16.M88.4 R36, [R3+0x8080] ;  /* 0x008080000324783b */ /* 0x000eaa0000000200 */
[----:B------:R-:W4:Y:S02]  /*3390*/  LDSM.16.M88.4 R48, [R3+0x8880] ;  /* 0x008880000330783b */ /* 0x000f240000000200 */
[-C--:B---3--:R-:W-:Y:S08]  /*33a0*/  HMMA.16816.F32 R4, R52, R56.reuse, R4 ;  /* 0x000000383404723c */ /* 0x088ff00000001804 */
[C---:B------:R-:W-:Y:S08]  /*33b0*/  HMMA.16816.F32 R8, R156.reuse, R56, R8 ;  /* 0x000000389c08723c */ /* 0x040ff00000001808 */
[-C--:B------:R-:W-:Y:S08]  /*33c0*/  HMMA.16816.F32 R12, R156, R58.reuse, R12 ;  /* 0x0000003a9c0c723c */ /* 0x080ff0000000180c */
[C---:B------:R-:W-:Y:S01]  /*33d0*/  HMMA.16816.F32 R16, R52.reuse, R58, R16 ;  /* 0x0000003a3410723c */ /* 0x040fe20000001810 */
[----:B------:R-:W3:Y:S07]  /*33e0*/  LDSM.16.M88.4 R56, [R230+0x5080] ;  /* 0x00508000e638783b */ /* 0x000eee0000000200 */
[-C--:B-1----:R-:W-:Y:S08]  /*33f0*/  HMMA.16816.F32 R20, R52, R40.reuse, R20 ;  /* 0x000000283414723c */ /* 0x082ff00000001814 */
[C---:B------:R-:W-:Y:S08]  /*3400*/  HMMA.16816.F32 R24, R156.reuse, R40, R24 ;  /* 0x000000289c18723c */ /* 0x040ff00000001818 */
[-C--:B------:R-:W-:Y:S01]  /*3410*/  HMMA.16816.F32 R28, R156, R42.reuse, R28 ;  /* 0x0000002a9c1c723c */ /* 0x080fe2000000181c */
[----:B------:R-:W1:Y:S07]  /*3420*/  LDSM.16.M88.4 R156, [R164+0x8080] ;  /* 0x00808000a49c783b */ /* 0x000e6e0000000200 */
[----:B------:R-:W-:Y:S01]  /*3430*/  HMMA.16816.F32 R32, R52, R42, R32 ;  /* 0x0000002a3420723c */ /* 0x000fe20000001820 */
[----:B------:R-:W5:Y:S05]  /*3440*/  LDSM.16.M88.4 R40, [R2+0x8880] ;  /* 0x008880000228783b */ /* 0x000f6a0000000200 */
[----:B------:R-:W-:Y:S02]  /*3450*/  LDS R2, [R181.X4+0xf080] ;  /* 0x00f08000b5027984 */ /* 0x000fe40000004800 */
[-C--:B--2---:R-:W-:Y:S08]  /*3460*/  HMMA.16816.F32 R4, R36, R44.reuse, R4 ;  /* 0x0000002c2404723c */ /* 0x084ff00000001804 */
[C---:B----4-:R-:W-:Y:S08]  /*3470*/  HMMA.16816.F32 R8, R48.reuse, R44, R8 ;  /* 0x0000002c3008723c */ /* 0x050ff00000001808 */
[-C--:B------:R-:W-:Y:S08]  /*3480*/  HMMA.16816.F32 R12, R48, R46.reuse, R12 ;  /* 0x0000002e300c723c */ /* 0x080ff0000000180c */
[C---:B------:R-:W-:Y:S08]  /*3490*/  HMMA.16816.F32 R16, R36.reuse, R46, R16 ;  /* 0x0000002e2410723c */ /* 0x040ff00000001810 */
[-C--:B---3--:R-:W-:Y:S08]  /*34a0*/  HMMA.16816.F32 R20, R36, R56.reuse, R20 ;  /* 0x000000382414723c */ /* 0x088ff00000001814 */
[C---:B------:R-:W-:Y:S01]  /*34b0*/  HMMA.16816.F32 R24, R48.reuse, R56, R24 ;  /* 0x000000383018723c */ /* 0x040fe20000001818 */
[----:B------:R-:W-:Y:S07]  /*34c0*/  LDS R57, [R181.X4+0xf120] ;  /* 0x00f12000b5397984 */ /* 0x000fee0000004800 */
[-C--:B------:R-:W-:Y:S08]  /*34d0*/  HMMA.16816.F32 R28, R48, R58.reuse, R28 ;  /* 0x0000003a301c723c */ /* 0x080ff0000000181c */
[----:B------:R-:W-:Y:S01]  /*34e0*/  HMMA.16816.F32 R32, R36, R58, R32 ;  /* 0x0000003a2420723c */ /* 0x000fe20000001820 */
[----:B------:R-:W2:Y:S05]  /*34f0*/  LDSM.16.M88.4 R36, [R220+0x5080] ;  /* 0x00508000dc24783b */ /* 0x000eaa0000000200 */
[----:B------:R3:W4:Y:S02]  /*3500*/  LDS R59, [R181.X4+0xf0a0] ;  /* 0x00f0a000b53b7984 */ /* 0x0007240000004800 */
[-C--:B-1----:R-:W-:Y:S03]  /*3510*/  HMMA.16816.F32 R4, R156, R160.reuse, R4 ;  /* 0x000000a09c04723c */ /* 0x082fe60000001804 */
[----:B------:R3:W1:Y:S01]  /*3520*/  LDS R58, [R181.X4+0xf100] ;  /* 0x00f10000b53a7984 */ /* 0x0006620000004800 */
[----:B------:R-:W-:Y:S04]  /*3530*/  DEPBAR.LE SB0, 0x0 ;  /* 0x000080000000791a */ /* 0x000fe80000000000 */
[C---:B-----5:R-:W-:Y:S01]  /*3540*/  HMMA.16816.F32 R8, R40.reuse, R160, R8 ;  /* 0x000000a02808723c */ /* 0x060fe20000001808 */
[----:B------:R-:W-:Y:S07]  /*3550*/  BAR.SYNC.DEFER_BLOCKING 0x0 ;  /* 0x0000000000007b1d */ /* 0x000fee0000010000 */
[-C--:B------:R-:W-:Y:S08]  /*3560*/  HMMA.16816.F32 R12, R40, R162.reuse, R12 ;  /* 0x000000a2280c723c */ /* 0x080ff0000000180c */
[C---:B------:R-:W-:Y:S08]  /*3570*/  HMMA.16816.F32 R16, R156.reuse, R162, R16 ;  /* 0x000000a29c10723c */ /* 0x040ff00000001810 */
[-C--:B--2---:R-:W-:Y:S01]  /*3580*/  HMMA.16816.F32 R20, R156, R36.reuse, R20 ;  /* 0x000000249c14723c */ /* 0x084fe20000001814 */
[----:B------:R3:W2:Y:S05]  /*3590*/  LDSM.16.M88.4 R164, [R229+0xc080] ;  /* 0x00c08000e5a4783b */ /* 0x0006aa0000000200 */
[----:B------:R3:W1:Y:S02]  /*35a0*/  LDSM.16.M88.4 R52, [R229+0xc880] ;  /* 0x00c88000e534783b */ /* 0x0006640000000200 */
[C---:B------:R-:W-:Y:S03]  /*35b0*/  HMMA.16816.F32 R24, R40.reuse, R36, R24 ;  /* 0x000000242818723c */ /* 0x040fe60000001818 */
[----:B------:R3:W1:Y:S05]  /*35c0*/  LDSM.16.M88.4 R160, [R228] ;  /* 0x00000000e4a0783b */ /* 0x00066a0000000200 */
[-C--:B------:R-:W-:Y:S01]  /*35d0*/  HMMA.16816.F32 R28, R40, R38.reuse, R28 ;  /* 0x00000026281c723c */ /* 0x080fe2000000181c */
[----:B------:R3:W1:Y:S07]  /*35e0*/  LDSM.16.M88.4 R180, [R228+0x800] ;  /* 0x00080000e4b4783b */ /* 0x00066e0000000200 */
[----:B------:R-:W-:Y:S01]  /*35f0*/  HMMA.16816.F32 R32, R156, R38, R32 ;  /* 0x000000269c20723c */ /* 0x000fe20000001820 */
[----:B------:R-:W-:-:S07]  /*3600*/  @P0 BRA `(.L_x_548) ;  /* 0x0000029000000947 */ /* 0x000fce0003800000 */
[C---:B----4-:R-:W-:Y:S01]  /*3610*/  LOP3.LUT P6, RZ, R248.reuse, 0x1, RZ, 0xc0, !PT ;  /* 0x00000001f8ff7812 */ /* 0x050fe200078cc0ff */
[----:B------:R-:W4:Y:S01]  /*3620*/  LDL.64 R46, [R1+0x8] ;  /* 0x00000800012e7983 */ /* 0x000f220000100a00 */
[----:B------:R-:W-:Y:S01]  /*3630*/  LOP3.LUT P5, RZ, R248, 0x2, RZ, 0xc0, !PT ;  /* 0x00000002f8ff7812 */ /* 0x000fe200078ac0ff */
[----:B------:R-:W-:Y:S01]  /*3640*/  USHF.R.S32.HI UR13, URZ, 0x1f, UR16 ;  /* 0x0000001f3f0d7899 */ /* 0x000fe20008011410 */
[----:B------:R-:W-:Y:S01]  /*3650*/  IADD3 R37, R238, 0x6080, RZ ;  /* 0x00006080ee257810 */ /* 0x000fe20007ffe0ff */
[----:B------:R-:W-:Y:S01]  /*3660*/  ULDC.64 UR14, c[0x0][0x178] ;  /* 0x00005e00000e7ab9 */ /* 0x000fe20000000a00 */
[----:B------:R-:W-:Y:S01]  /*3670*/  IMAD.U32 R44, RZ, RZ, UR17 ;  /* 0x00000011ff2c7e24 */ /* 0x000fe2000f8e00ff */
[----:B------:R-:W-:Y:S01]  /*3680*/  UIMAD UR13, UR13, UR14, URZ ;  /* 0x0000000e0d0d72a4 */ /* 0x000fe2000f8e023f */
[----:B------:R-:W-:Y:S01]  /*3690*/  IMAD.SHL.U32 R38, R236, 0x4, RZ ;  /* 0x00000004ec267824 */ /* 0x000fe200078e00ff */
[----:B------:R-:W-:Y:S02]  /*36a0*/  UIMAD.WIDE.U32 UR20, UR16, UR14, URZ ;  /* 0x0000000e101472a5 */ /* 0x000fe4000f8e003f */
[----:B------:R-:W-:Y:S01]  /*36b0*/  @!P3 LEA R44, R44, 0x40, 0x6 ;  /* 0x000000402c2cb811 */ /* 0x000fe200078e30ff */
[----:B------:R-:W-:Y:S02]  /*36c0*/  UIMAD UR13, UR16, UR15, UR13 ;  /* 0x0000000f100d72a4 */ /* 0x000fe4000f8e020d */
[----:B------:R-:W-:Y:S01]  /*36d0*/  UIMAD UR16, UR16, -0x40, UR9 ;  /* 0xffffffc0101078a4 */ /* 0x000fe2000f8e0209 */
[----:B------:R-:W-:Y:S01]  /*36e0*/  IMAD.U32 R3, RZ, RZ, UR20 ;  /* 0x00000014ff037e24 */ /* 0x000fe2000f8e00ff */
[----:B------:R-:W-:Y:S01]  /*36f0*/  UIADD3 UR13, UR21, UR13, URZ ;  /* 0x0000000d150d7290 */ /* 0x000fe2000fffe03f */
[----:B------:R-:W-:Y:S03]  /*3700*/  IMAD.U32 R39, RZ, RZ, UR20 ;  /* 0x00000014ff277e24 */ /* 0x000fe6000f8e00ff */
[----:B------:R-:W-:Y:S01]  /*3710*/  LEA R40, P1, R3, R250, 0x6 ;  /* 0x000000fa03287211 */ /* 0x000fe200078230ff */
[----:B------:R-:W-:Y:S01]  /*3720*/  IMAD.U32 R3, RZ, RZ, UR5 ;  /* 0x00000005ff037e24 */ /* 0x000fe2000f8e00ff */
[C---:B------:R-:W-:Y:S01]  /*3730*/  ISETP.GE.OR P6, PT, R241.reuse, UR16, !P6 ;  /* 0x00000010f1007c0c */ /* 0x040fe2000f7c6670 */
[----:B------:R-:W-:Y:S01]  /*3740*/  IMAD.U32 R36, RZ, RZ, UR13 ;  /* 0x0000000dff247e24 */ /* 0x000fe2000f8e00ff */
[----:B------:R-:W-:Y:S01]  /*3750*/  ISETP.GE.OR P5, PT, R241, UR16, !P5 ;  /* 0x00000010f1007c0c */ /* 0x000fe2000efa6670 */
[----:B------:R-:W-:Y:S01]  /*3760*/  @!P3 IMAD R3, R3, 0x40, R38 ;  /* 0x000000400303b824 */ /* 0x000fe200078e0226 */
[----:B------:R-:W-:Y:S02]  /*3770*/  ISETP.LT.AND P4, PT, R241, UR16, PT ;  /* 0x00000010f1007c0c */ /* 0x000fe4000bf81270 */
[----:B------:R-:W-:Y:S01]  /*3780*/  LEA.HI.X R39, R39, R233, R36, 0x6, P1 ;  /* 0x000000e927277211 */ /* 0x000fe200008f3424 */
[----:B------:R-:W-:Y:S01]  /*3790*/  IMAD.U32 R36, RZ, RZ, UR5 ;  /* 0x00000005ff247e24 */ /* 0x000fe2000f8e00ff */
[----:B------:R-:W-:Y:S03]  /*37a0*/  ISETP.GE.OR P4, PT, R240, c[0x0][0x16c], !P4 ;  /* 0x00005b00f0007a0c */ /* 0x000fe60006786670 */
[----:B------:R-:W-:Y:S01]  /*37b0*/  IMAD R37, R36, 0x3000, R37 ;  /* 0x0000300024257824 */ /* 0x000fe200078e0225 */
[----:B----4-:R-:W-:Y:S02]  /*37c0*/  @!P3 IADD3 R42, P1, R44, R46, RZ ;  /* 0x0000002e2c2ab210 */ /* 0x010fe40007f3e0ff */
[----:B------:R-:W-:Y:S02]  /*37d0*/  LEA R46, P2, R40, c[0x0][0x160], 0x1 ;  /* 0x00005800282e7a11 */ /* 0x000fe400078408ff */
[----:B------:R-:W-:Y:S02]  /*37e0*/  @!P3 LEA.HI.X.SX32 R41, R44, R235, 0x1, P1 ;  /* 0x000000eb2c29b211 */ /* 0x000fe400008f0eff */
[----:B------:R-:W-:Y:S01]  /*37f0*/  LEA.HI.X R47, R40, c[0x0][0x164], R39, 0x1, P2 ;  /* 0x00005900282f7a11 */ /* 0x000fe200010f0c27 */
[----:B------:R-:W-:Y:S01]  /*3800*/  @!P3 IMAD.SHL.U32 R39, R3, 0x4, RZ ;  /* 0x000000040327b824 */ /* 0x000fe200078e00ff */
[C---:B------:R-:W-:Y:S03]  /*3810*/  @!P3 LEA R44, P1, R42.reuse, c[0x0][0x258], 0x2 ;  /* 0x000096002a2cba11 */ /* 0x040fe600078210ff */
[----:B------:R-:W-:Y:S01]  /*3820*/  @!PT LDS RZ, [RZ] ;  /* 0x00000000fffff984 */ /* 0x000fe20000000800 */
[----:B------:R-:W-:Y:S01]  /*3830*/  @!PT LDS RZ, [RZ] ;  /* 0x00000000fffff984 */ /* 0x000fe20000000800 */
[----:B------:R-:W-:Y:S01]  /*3840*/  @!PT LDS RZ, [RZ] ;  /* 0x00000000fffff984 */ /* 0x000fe20000000800 */
[----:B------:R4:W-:Y:S01]  /*3850*/  LDGSTS.E.BYPASS.LTC128B.128 [R37], [R46.64], !P6 ;  /* 0x000000002e257fae */ /* 0x0009e2000f101d52 */
[----:B------:R-:W-:Y:S04]  /*3860*/  @!P3 LEA.HI.X R45, R42, c[0x0][0x25c], R41, 0x2, P1 ;  /* 0x000097002a2dba11 */ /* 0x000fe800008f1429 */
[----:B------:R4:W-:Y:S05]  /*3870*/  LDGSTS.E.BYPASS.LTC128B.128 [R37+0x1000], [R46.64+0x40], !P5 ;  /* 0x010000402e257fae */ /* 0x0009ea000e901d52 */
[----:B------:R4:W-:Y:S05]  /*3880*/  LDGSTS.E.BYPASS.LTC128B.128 [R37+0x2000], [R46.64+0x80], !P4 ;  /* 0x020000802e257fae */ /* 0x0009ea000e101d52 */
[----:B------:R4:W-:Y:S02]  /*3890*/  @!P3 LDGSTS.E.BYPASS.LTC128B.128 [R39+0xf080], [R44.64] ;  /* 0x0f0800002c27bfae */ /* 0x0009e4000b901d52 */
.L_x_548:
[----:B----4-:R-:W4:Y:S01]  /*38a0*/  LDL R3, [R1+0x18] ;  /* 0x0000180001037983 */ /* 0x010f220000100800 */
[----:B------:R-:W-:Y:S01]  /*38b0*/  ULEA UR14, UR17, 0x1, 0x6 ;  /* 0x00000001110e7891 */ /* 0x000fe2000f8e303f */
[----:B------:R-:W-:Y:S01]  /*38c0*/  IMAD.U32 R40, RZ, RZ, UR9 ;  /* 0x00000009ff287e24 */ /* 0x000fe2000f8e00ff */
[----:B------:R-:W-:Y:S01]  /*38d0*/  USHF.L.U32 UR13, UR12, 0x7, URZ ;  /* 0x000000070c0d7899 */ /* 0x000fe2000800063f */
[----:B---3--:R-:W3:Y:S01]  /*38e0*/  LDL R36, [R1+0x1c] ;  /* 0x00001c0001247983 */ /* 0x008ee20000100800 */
[----:B------:R-:W-:Y:S02]  /*38f0*/  UIADD3 UR17, UR17, 0x1, URZ ;  /* 0x0000000111117890 */ /* 0x000fe4000fffe03f */
[----:B------:R-:W-:Y:S01]  /*3900*/  UIADD3 UR13, UR8, UR14, -UR13 ;  /* 0x0000000e080d7290 */ /* 0x000fe2000fffe80d */
[----:B------:R2:W-:Y:S04]  /*3910*/  STL [R1+0x20], R0 ;  /* 0x0000200001007387 */ /* 0x0005e80000100800 */
[----:B------:R-:W0:Y:S01]  /*3920*/  LDGDEPBAR ;  /* 0x00000000000079af */ /* 0x000e220000000000 */
[----:B------:R-:W-:Y:S05]  /*3930*/  IADD3 R40, R249, UR13, -R40 ;  /* 0x0000000df9287c10 */ /* 0x000fea000fffe828 */
[----:B----4-:R-:W-:Y:S05]  /*3940*/  IMAD.IADD R41, R40, 0x1, -R3 ;  /* 0x0000000128297824 */ /* 0x010fea00078e0a03 */
[----:B------:R-:W-:Y:S02]  /*3950*/  IADD3 R40, R41, 0x8, RZ ;  /* 0x0000000829287810 */ /* 0x000fe40007ffe0ff */
[C---:B---3--:R-:W-:Y:S02]  /*3960*/  IMNMX R42, R36.reuse, R41, PT ;  /* 0x00000029242a7217 */ /* 0x048fe40003800200 */
[----:B------:R-:W-:Y:S02]  /*3970*/  IMNMX R40, R36, R40, PT ;  /* 0x0000002824287217 */ /* 0x000fe40003800200 */
[----:B------:R-:W-:Y:S02]  /*3980*/  ISETP.GT.AND P5, PT, R42, RZ, PT ;  /* 0x000000ff2a00720c */ /* 0x000fe40003fa4270 */
[----:B------:R-:W-:Y:S02]  /*3990*/  ISETP.GT.AND P1, PT, R40, 0x1, PT ;  /* 0x000000012800780c */ /* 0x000fe40003f24270 */
[----:B------:R-:W-:Y:S02]  /*39a0*/  FSEL R49, R4, -INF , P5 ;  /* 0xff80000004317808 */ /* 0x000fe40002800000 */
[----:B------:R-:W-:Y:S02]  /*39b0*/  FSEL R44, R7, -INF , P1 ;  /* 0xff800000072c7808 */ /* 0x000fe40000800000 */
[----:B------:R-:W-:Y:S02]  /*39c0*/  ISETP.GT.AND P1, PT, R42, 0x20, PT ;  /* 0x000000202a00780c */ /* 0x000fe40003f24270 */
[----:B------:R-:W-:Y:S01]  /*39d0*/  ISETP.GT.AND P5, PT, R40, 0x20, PT ;  /* 0x000000202800780c */ /* 0x000fe20003fa4270 */
[--C-:B------:R-:W-:Y:S01]  /*39e0*/  FFMA.FTZ R236, R44, c[0x0][0x29c], -R59.reuse ;  /* 0x0000a7002cec7a23 */ /* 0x100fe2000001083b */
[----:B------:R-:W-:Y:S01]  /*39f0*/  FSEL R157, R16, -INF , P1 ;  /* 0xff800000109d7808 */ /* 0x000fe20000800000 */
[--C-:B------:R-:W-:Y:S01]  /*3a00*/  FFMA.FTZ R16, R49, c[0x0][0x29c], -R2.reuse ;  /* 0x0000a70031107a23 */ /* 0x100fe20000010802 */
[----:B------:R-:W-:Y:S02]  /*3a10*/  ISETP.GT.AND P1, PT, R40, 0x21, PT ;  /* 0x000000212800780c */ /* 0x000fe40003f24270 */
[----:B------:R-:W-:Y:S02]  /*3a20*/  ISETP.GT.AND P4, PT, R42, 0x1, PT ;  /* 0x000000012a00780c */ /* 0x000fe40003f84270 */
[----:B------:R-:W-:Y:S02]  /*3a30*/  ISETP.GT.AND P2, PT, R40, RZ, PT ;  /* 0x000000ff2800720c */ /* 0x000fe40003f44270 */
[----:B------:R-:W-:Y:S02]  /*3a40*/  ISETP.GT.AND P6, PT, R42, 0x21, PT ;  /* 0x000000212a00780c */ /* 0x000fe40003fc4270 */
[----:B------:R-:W-:Y:S02]  /*3a50*/  FSEL R18, R18, -INF , P5 ;  /* 0xff80000012127808 */ /* 0x000fe40002800000 */
[----:B------:R-:W-:Y:S02]  /*3a60*/  FSEL R159, R19, -INF , P1 ;  /* 0xff800000139f7808 */ /* 0x000fe40000800000 */
[----:B------:R-:W-:Y:S01]  /*3a70*/  FSEL R3, R5, -INF , P4 ;  /* 0xff80000005037808 */ /* 0x000fe20002000000 */
[--C-:B--2---:R-:W-:Y:S01]  /*3a80*/  FFMA.FTZ R0, R18, c[0x0][0x29c], -R59.reuse ;  /* 0x0000a70012007a23 */ /* 0x104fe2000001083b */
[----:B------:R-:W-:Y:S02]  /*3a90*/  FSEL R46, R6, -INF , P2 ;  /* 0xff800000062e7808 */ /* 0x000fe40001000000 */
[----:B------:R-:W-:Y:S02]  /*3aa0*/  ISETP.GT.AND P4, PT, R42, 0x40, PT ;  /* 0x000000402a00780c */ /* 0x000fe40003f84270 */
[----:B------:R-:W-:Y:S01]  /*3ab0*/  FSEL R51, R17, -INF , P6 ;  /* 0xff80000011337808 */ /* 0x000fe20003000000 */
[--C-:B------:R-:W-:Y:S01]  /*3ac0*/  FFMA.FTZ R4, R46, c[0x0][0x29c], -R59.reuse ;  /* 0x0000a7002e047a23 */ /* 0x100fe2000001083b */
[----:B------:R-:W-:Y:S02]  /*3ad0*/  ISETP.GT.AND P6, PT, R42, 0x60, PT ;  /* 0x000000602a00780c */ /* 0x000fe40003fc4270 */
[----:B------:R-:W-:Y:S01]  /*3ae0*/  ISETP.GT.AND P1, PT, R40, 0x40, PT ;  /* 0x000000402800780c */ /* 0x000fe20003f24270 */
[--C-:B------:R-:W-:Y:S01]  /*3af0*/  FFMA.FTZ R7, R51, c[0x0][0x29c], -R2.reuse ;  /* 0x0000a70033077a23 */ /* 0x100fe20000010802 */
[C---:B------:R-:W-:Y:S02]  /*3b00*/  ISETP.GT.AND P2, PT, R42.reuse, 0x41, PT ;  /* 0x000000412a00780c */ /* 0x040fe40003f44270 */
[----:B------:R-:W-:Y:S02]  /*3b10*/  ISETP.GT.AND P5, PT, R42, 0x61, PT ;  /* 0x000000612a00780c */ /* 0x000fe40003fa4270 */
[C---:B------:R-:W-:Y:S02]  /*3b20*/  IADD3 R42, R41.reuse, 0x28, RZ ;  /* 0x00000028292a7810 */ /* 0x040fe40007ffe0ff */
[----:B------:R-:W-:Y:S02]  /*3b30*/  FSEL R6, R20, -INF , P4 ;  /* 0xff80000014067808 */ /* 0x000fe40002000000 */
[----:B------:R-:W-:Y:S02]  /*3b40*/  FSEL R17, R22, -INF , P1 ;  /* 0xff80000016117808 */ /* 0x000fe40000800000 */
[----:B------:R-:W-:Y:S01]  /*3b50*/  IADD3 R43, R41, 0x20, RZ ;  /* 0x00000020292b7810 */ /* 0x000fe20007ffe0ff */
[--C-:B------:R-:W-:Y:S01]  /*3b60*/  FFMA.FTZ R6, R6, c[0x0][0x29c], -R2.reuse ;  /* 0x0000a70006067a23 */ /* 0x100fe20000010802 */
[C---:B------:R-:W-:Y:S01]  /*3b70*/  ISETP.GT.AND P4, PT, R40.reuse, 0x41, PT ;  /* 0x000000412800780c */ /* 0x040fe20003f84270 */
[----:B------:R-:W-:Y:S01]  /*3b80*/  FFMA.FTZ R20, R17, c[0x0][0x29c], -R59 ;  /* 0x0000a70011147a23 */ /* 0x000fe2000001083b */
[----:B------:R-:W-:Y:S02]  /*3b90*/  FSEL R5, R21, -INF , P2 ;  /* 0xff80000015057808 */ /* 0x000fe40001000000 */
[C---:B------:R-:W-:Y:S02]  /*3ba0*/  ISETP.GT.AND P2, PT, R40.reuse, 0x60, PT ;  /* 0x000000602800780c */ /* 0x040fe40003f44270 */
[----:B------:R-:W-:Y:S01]  /*3bb0*/  ISETP.GT.AND P1, PT, R40, 0x61, PT ;  /* 0x000000612800780c */ /* 0x000fe20003f24270 */
[--C-:B------:R-:W-:Y:S01]  /*3bc0*/  FFMA.FTZ R5, R5, c[0x0][0x29c], -R2.reuse ;  /* 0x0000a70005057a23 */ /* 0x100fe20000010802 */
[C---:B------:R-:W-:Y:S02]  /*3bd0*/  IMNMX R40, R36.reuse, R42, PT ;  /* 0x0000002a24287217 */ /* 0x040fe40003800200 */
[----:B------:R-:W-:Y:S02]  /*3be0*/  IMNMX R41, R36, R43, PT ;  /* 0x0000002b24297217 */ /* 0x000fe40003800200 */
[-C--:B------:R-:W-:Y:S03]  /*3bf0*/  HMMA.16816.F32 R36, R164, R168.reuse, RZ ;  /* 0x000000a8a424723c */ /* 0x080fe600000018ff */
[----:B------:R-:W-:Y:S02]  /*3c00*/  FSEL R19, R34, -INF , P2 ;  /* 0xff80000022137808 */ /* 0x000fe40001000000 */
[----:B------:R-:W-:Y:S02]  /*3c10*/  FSEL R34, R35, -INF , P1 ;  /* 0xff80000023227808 */ /* 0x000fe40000800000 */
[C---:B------:R-:W-:Y:S02]  /*3c20*/  ISETP.GT.AND P2, PT, R40.reuse, RZ, PT ;  /* 0x000000ff2800720c */ /* 0x040fe40003f44270 */
[----:B------:R-:W-:Y:S03]  /*3c30*/  ISETP.GT.AND P1, PT, R40, 0x1, PT ;  /* 0x000000012800780c */ /* 0x000fe60003f24270 */
[----:B------:R-:W-:Y:S01]  /*3c40*/  FSEL R50, R10, -INF , P2 ;  /* 0xff8000000a327808 */ /* 0x000fe20001000000 */
[----:B------:R-:W-:Y:S01]  /*3c50*/  FFMA.FTZ R10, R157, c[0x0][0x29c], -R2 ;  /* 0x0000a7009d0a7a23 */ /* 0x000fe20000010802 */
[----:B------:R-:W-:Y:S02]  /*3c60*/  FSEL R22, R23, -INF , P4 ;  /* 0xff80000017167808 */ /* 0x000fe40002000000 */
[----:B------:R-:W-:Y:S01]  /*3c70*/  FSEL R33, R33, -INF , P5 ;  /* 0xff80000021217808 */ /* 0x000fe20002800000 */
[--C-:B------:R-:W-:Y:S01]  /*3c80*/  FFMA.FTZ R18, R50, c[0x0][0x29c], -R57.reuse ;  /* 0x0000a70032127a23 */ /* 0x100fe20000010839 */
[C---:B------:R-:W-:Y:S02]  /*3c90*/  ISETP.GT.AND P5, PT, R41.reuse, RZ, PT ;  /* 0x000000ff2900720c */ /* 0x040fe40003fa4270 */
[----:B------:R-:W-:Y:S02]  /*3ca0*/  ISETP.GT.AND P4, PT, R41, 0x1, PT ;  /* 0x000000012900780c */ /* 0x000fe40003f84270 */
[----:B------:R-:W-:Y:S01]  /*3cb0*/  FSEL R48, R11, -INF , P1 ;  /* 0xff8000000b307808 */ /* 0x000fe20000800000 */
[----:B------:R-:W-:Y:S01]  /*3cc0*/  MUFU.EX2 R18, R18 ;  /* 0x0000001200127308 */ /* 0x000fe20000000800 */
[----:B------:R-:W-:Y:S02]  /*3cd0*/  ISETP.GT.AND P2, PT, R41, 0x20, PT ;  /* 0x000000202900780c */ /* 0x000fe40003f44270 */
[----:B------:R-:W-:Y:S01]  /*3ce0*/  ISETP.GT.AND P1, PT, R40, 0x21, PT ;  /* 0x000000212800780c */ /* 0x000fe20003f24270 */
[----:B------:R-:W-:Y:S01]  /*3cf0*/  FFMA.FTZ R17, R48, c[0x0][0x29c], -R57 ;  /* 0x0000a70030117a23 */ /* 0x000fe20000010839 */
[----:B------:R-:W-:Y:S01]  /*3d00*/  FSEL R21, R32, -INF , P6 ;  /* 0xff80000020157808 */ /* 0x000fe20003000000 */
[--C-:B------:R-:W-:Y:S01]  /*3d10*/  FFMA.FTZ R32, R159, c[0x0][0x29c], -R59.reuse ;  /* 0x0000a7009f207a23 */ /* 0x100fe2000001083b */
[----:B------:R-:W-:Y:S01]  /*3d20*/  FSEL R47, R8, -INF , P5 ;  /* 0xff800000082f7808 */ /* 0x000fe20002800000 */
[----:B------:R-:W-:Y:S01]  /*3d30*/  IMAD.MOV.U32 R159, RZ, RZ, R16 ;  /* 0x000000ffff9f7224 */ /* 0x000fe200078e0010 */
[----:B------:R-:W-:Y:S01]  /*3d40*/  FSEL R45, R9, -INF , P4 ;  /* 0xff800000092d7808 */ /* 0x000fe20002000000 */
[--C-:B------:R-:W-:Y:S01]  /*3d50*/  FFMA.FTZ R16, R22, c[0x0][0x29c], -R59.reuse ;  /* 0x0000a70016107a23 */ /* 0x100fe2000001083b */
[----:B------:R-:W-:Y:S01]  /*3d60*/  ISETP.GT.AND P5, PT, R40, 0x20, PT ;  /* 0x000000202800780c */ /* 0x000fe20003fa4270 */
[--C-:B------:R-:W-:Y:S01]  /*3d70*/  FFMA.FTZ R8, R34, c[0x0][0x29c], -R59.reuse ;  /* 0x0000a70022087a23 */ /* 0x100fe2000001083b */
[----:B------:R-:W-:Y:S01]  /*3d80*/  FSEL R9, R12, -INF , P2 ;  /* 0xff8000000c097808 */ /* 0x000fe20001000000 */
[----:B------:R-:W-:Y:S01]  /*3d90*/  FFMA.FTZ R12, R19, c[0x0][0x29c], -R59 ;  /* 0x0000a700130c7a23 */ /* 0x000fe2000001083b */
[----:B------:R-:W-:Y:S01]  /*3da0*/  FSEL R56, R15, -INF , P1 ;  /* 0xff8000000f387808 */ /* 0x000fe20000800000 */
[--C-:B-1----:R-:W-:Y:S01]  /*3db0*/  FFMA.FTZ R35, R45, c[0x0][0x29c], -R58.reuse ;  /* 0x0000a7002d237a23 */ /* 0x102fe2000001083a */
[----:B------:R-:W-:Y:S01]  /*3dc0*/  ISETP.GT.AND P1, PT, R40, 0x40, PT ;  /* 0x000000402800780c */ /* 0x000fe20003f24270 */
[----:B------:R-:W-:Y:S01]  /*3dd0*/  FFMA.FTZ R34, R9, c[0x0][0x29c], -R58 ;  /* 0x0000a70009227a23 */ /* 0x000fe2000001083a */
[C---:B------:R-:W-:Y:S01]  /*3de0*/  ISETP.GT.AND P6, PT, R41.reuse, 0x21, PT ;  /* 0x000000212900780c */ /* 0x040fe20003fc4270 */
[----:B------:R-:W-:Y:S01]  /*3df0*/  MUFU.EX2 R8, R8 ;  /* 0x0000000800087308 */ /* 0x000fe20000000800 */
[C---:B------:R-:W-:Y:S02]  /*3e00*/  ISETP.GT.AND P4, PT, R41.reuse, 0x40, PT ;  /* 0x000000402900780c */ /* 0x040fe40003f84270 */
[----:B------:R-:W-:Y:S02]  /*3e10*/  ISETP.GT.AND P2, PT, R41, 0x41, PT ;  /* 0x000000412900780c */ /* 0x000fe40003f44270 */
[----:B------:R-:W-:Y:S01]  /*3e20*/  FSEL R156, R14, -INF , P5 ;  /* 0xff8000000e9c7808 */ /* 0x000fe20002800000 */
[--C-:B------:R-:W-:Y:S01]  /*3e30*/  FFMA.FTZ R14, R3, c[0x0][0x29c], -R2.reuse ;  /* 0x0000a700030e7a23 */ /* 0x100fe20000010802 */
[----:B------:R-:W-:Y:S01]  /*3e40*/  FSEL R158, R26, -INF , P1 ;  /* 0xff8000001a9e7808 */ /* 0x000fe20000800000 */
[--C-:B------:R-:W-:Y:S01]  /*3e50*/  FFMA.FTZ R3, R21, c[0x0][0x29c], -R2.reuse ;  /* 0x0000a70015037a23 */ /* 0x100fe20000010802 */
[----:B------:R-:W-:Y:S01]  /*3e60*/  FSEL R13, R13, -INF , P6 ;  /* 0xff8000000d0d7808 */ /* 0x000fe20003000000 */
[----:B------:R-:W-:Y:S01]  /*3e70*/  FFMA.FTZ R2, R33, c[0x0][0x29c], -R2 ;  /* 0x0000a70021027a23 */ /* 0x000fe20000010802 */
[----:B------:R-:W-:Y:S01]  /*3e80*/  FSEL R11, R25, -INF , P2 ;  /* 0xff800000190b7808 */ /* 0x000fe20001000000 */
[----:B------:R-:W-:Y:S01]  /*3e90*/  MUFU.EX2 R17, R17 ;  /* 0x0000001100117308 */ /* 0x000fe20000000800 */
[----:B------:R-:W-:Y:S01]  /*3ea0*/  ISETP.GT.AND P2, PT, R40, 0x60, PT ;  /* 0x000000602800780c */ /* 0x000fe20003f44270 */
[--C-:B------:R-:W-:Y:S01]  /*3eb0*/  FFMA.FTZ R33, R13, c[0x0][0x29c], -R58.reuse ;  /* 0x0000a7000d217a23 */ /* 0x100fe2000001083a */
[----:B------:R-:W-:Y:S01]  /*3ec0*/  ISETP.GT.AND P6, PT, R41, 0x60, PT ;  /* 0x000000602900780c */ /* 0x000fe20003fc4270 */
[----:B------:R-:W-:Y:S01]  /*3ed0*/  FFMA.FTZ R22, R11, c[0x0][0x29c], -R58 ;  /* 0x0000a7000b167a23 */ /* 0x000fe2000001083a */
[----:B------:R-:W-:Y:S01]  /*3ee0*/  ISETP.GT.AND P5, PT, R41, 0x61, PT ;  /* 0x000000612900780c */ /* 0x000fe20003fa4270 */
[--C-:B------:R-:W-:Y:S01]  /*3ef0*/  FFMA.FTZ R13, R158, c[0x0][0x29c], -R57.reuse ;  /* 0x0000a7009e0d7a23 */ /* 0x100fe20000010839 */
[----:B------:R-:W-:Y:S01]  /*3f00*/  FSEL R23, R24, -INF , P4 ;  /* 0xff80000018177808 */ /* 0x000fe20002000000 */
[----:B------:R-:W-:Y:S01]  /*3f10*/  IMAD.MOV.U32 R158, RZ, RZ, R10 ;  /* 0x000000ffff9e7224 */ /* 0x000fe200078e000a */
[C---:B------:R-:W-:Y:S01]  /*3f20*/  ISETP.GT.AND P4, PT, R40.reuse, 0x41, PT ;  /* 0x000000412800780c */ /* 0x040fe20003f84270 */
[----:B------:R-:W-:Y:S01]  /*3f30*/  MUFU.EX2 R3, R3 ;  /* 0x0000000300037308 */ /* 0x000fe20000000800 */
[----:B------:R-:W-:Y:S01]  /*3f40*/  ISETP.GT.AND P1, PT, R40, 0x61, PT ;  /* 0x000000612800780c */ /* 0x000fe20003f24270 */
[--C-:B------:R-:W-:Y:S01]  /*3f50*/  FFMA.FTZ R23, R23, c[0x0][0x29c], -R58.reuse ;  /* 0x0000a70017177a23 */ /* 0x100fe2000001083a */
[C---:B------:R-:W-:Y:S02]  /*3f60*/  HMMA.16816.F32 R40, R52.reuse, R168, RZ ;  /* 0x000000a83428723c */ /* 0x040fe400000018ff */
[----:B------:R-:W-:Y:S02]  /*3f70*/  FSEL R49, R27, -INF , P4 ;  /* 0xff8000001b317808 */ /* 0x000fe40002000000 */
[----:B------:R-:W-:Y:S02]  /*3f80*/  FSEL R157, R30, -INF , P2 ;  /* 0xff8000001e9d7808 */ /* 0x000fe40001000000 */
[----:B------:R-:W-:Y:S01]  /*3f90*/  MOV R59, R4 ;  /* 0x00000004003b7202 */ /* 0x000fe20000000f00 */
[--C-:B------:R-:W-:Y:S01]  /*3fa0*/  FFMA.FTZ R11, R49, c[0x0][0x29c], -R57.reuse ;  /* 0x0000a700310b7a23 */ /* 0x100fe20000010839 */
[-C--:B------:R-:W-:Y:S01]  /*3fb0*/  HMMA.16816.F32 R24, R52, R170.reuse, RZ ;  /* 0x000000aa3418723c */ /* 0x080fe200000018ff */
[----:B------:R-:W-:Y:S01]  /*3fc0*/  FSEL R21, R28, -INF , P6 ;  /* 0xff8000001c157808 */ /* 0x000fe20003000000 */
[----:B------:R-:W-:Y:S02]  /*3fd0*/  MUFU.EX2 R2, R2 ;  /* 0x0000000200027308 */ /* 0x000fe40000000800 */
[----:B------:R-:W-:Y:S01]  /*3fe0*/  FSEL R15, R29, -INF , P5 ;  /* 0xff8000001d0f7808 */ /* 0x000fe20002800000 */
[--C-:B------:R-:W-:Y:S01]  /*3ff0*/  FFMA.FTZ R4, R47, c[0x0][0x29c], -R58.reuse ;  /* 0x0000a7002f047a23 */ /* 0x100fe2000001083a */
[----:B------:R-:W-:Y:S01]  /*4000*/  FSEL R51, R31, -INF , P1 ;  /* 0xff8000001f337808 */ /* 0x000fe20000800000 */
[--C-:B------:R-:W-:Y:S01]  /*4010*/  FFMA.FTZ R10, R157, c[0x0][0x29c], -R57.reuse ;  /* 0x0000a7009d0a7a23 */ /* 0x100fe20000010839 */
[C---:B------:R-:W-:Y:S04]  /*4020*/  HMMA.16816.F32 R28, R164.reuse, R170, RZ ;  /* 0x000000aaa41c723c */ /* 0x040fe800000018ff */
[----:B------:R-:W-:Y:S01]  /*4030*/  MOV R157, R59 ;  /* 0x0000003b009d7202 */ /* 0x000fe20000000f00 */
[--C-:B------:R-:W-:Y:S01]  /*4040*/  FFMA.FTZ R9, R51, c[0x0][0x29c], -R57.reuse ;  /* 0x0000a70033097a23 */ /* 0x100fe20000010839 */
[----:B------:R-:W-:Y:S01]  /*4050*/  MUFU.EX2 R22, R22 ;  /* 0x0000001600167308 */ /* 0x000fe20000000800 */
[--C-:B------:R-:W-:Y:S01]  /*4060*/  FFMA.FTZ R21, R21, c[0x0][0x29c], -R58.reuse ;  /* 0x0000a70015157a23 */ /* 0x100fe2000001083a */
[-C--:B------:R-:W-:Y:S01]  /*4070*/  HMMA.16816.F32 R44, R164, R172.reuse, RZ ;  /* 0x000000aca42c723c */ /* 0x080fe200000018ff */
[----:B------:R-:W-:Y:S03]  /*4080*/  FFMA.FTZ R19, R15, c[0x0][0x29c], -R58 ;  /* 0x0000a7000f137a23 */ /* 0x000fe6000001083a */
[--C-:B------:R-:W-:Y:S02]  /*4090*/  FFMA.FTZ R15, R156, c[0x0][0x29c], -R57.reuse ;  /* 0x0000a7009c0f7a23 */ /* 0x100fe40000010839 */
[----:B------:R-:W-:Y:S02]  /*40a0*/  IMAD.MOV.U32 R156, RZ, RZ, R14 ;  /* 0x000000ffff9c7224 */ /* 0x000fe400078e000e */
[C---:B------:R-:W-:Y:S01]  /*40b0*/  HMMA.16816.F32 R48, R52.reuse, R172, RZ ;  /* 0x000000ac3430723c */ /* 0x040fe200000018ff */
[----:B------:R-:W-:Y:S03]  /*40c0*/  MUFU.EX2 R19, R19 ;  /* 0x0000001300137308 */ /* 0x000fe60000000800 */
[----:B------:R-:W-:Y:S04]  /*40d0*/  FFMA.FTZ R14, R56, c[0x0][0x29c], -R57 ;  /* 0x0000a700380e7a23 */ /* 0x000fe80000010839 */
[-C--:B------:R-:W-:Y:S03]  /*40e0*/  HMMA.16816.F32 R52, R52, R174.reuse, RZ ;  /* 0x000000ae3434723c */ /* 0x080fe600000018ff */
[----:B------:R-:W-:Y:S05]  /*40f0*/  MUFU.EX2 R21, R21 ;  /* 0x0000001500157308 */ /* 0x000fea0000000800 */
[----:B------:R-:W-:Y:S05]  /*4100*/  HMMA.16816.F32 R56, R164, R174, RZ ;  /* 0x000000aea438723c */ /* 0x000fea00000018ff */
[----:B------:R-:W-:Y:S02]  /*4110*/  MUFU.EX2 R4, R4 ;  /* 0x0000000400047308 */ /* 0x000fe40000000800 */
[----:B------:R-:W-:Y:S01]  /*4120*/  MOV R165, R157 ;  /* 0x0000009d00a57202 */ /* 0x000fe20000000f00 */
[-C--:B------:R-:W-:Y:S05]  /*4130*/  HMMA.16816.F32 R36, R160, R176.reuse, R36 ;  /* 0x000000b0a024723c */ /* 0x080fea0000001824 */
[----:B------:R-:W-:Y:S02]  /*4140*/  IMAD.MOV.U32 R164, RZ, RZ, R158 ;  /* 0x000000ffffa47224 */ /* 0x000fe400078e009e */
[----:B------:R-:W-:Y:S01]  /*4150*/  IMAD.MOV.U32 R167, RZ, RZ, R0 ;  /* 0x000000ffffa77224 */ /* 0x000fe200078e0000 */
[C---:B------:R-:W-:Y:S01]  /*4160*/  HMMA.16816.F32 R40, R180.reuse, R176, R40 ;  /* 0x000000b0b428723c */ /* 0x040fe20000001828 */
[----:B------:R1:W5:Y:S01]  /*4170*/  LDL.LU R0, [R1+0x20] ;  /* 0x0000200001007983 */ /* 0x0003620000300800 */
[----:B------:R-:W-:Y:S02]  /*4180*/  MUFU.EX2 R35, R35 ;  /* 0x0000002300237308 */ /* 0x000fe40000000800 */
[----:B------:R-:W-:Y:S02]  /*4190*/  IMAD.MOV.U32 R166, RZ, RZ, R236 ;  /* 0x000000ffffa67224 */ /* 0x000fe400078e00ec */
[----:B------:R-:W2:Y:S02]  /*41a0*/  S2R R236, SR_TID.X ;  /* 0x0000000000ec7919 */ /* 0x000ea40000002100 */
[-C--:B------:R-:W-:Y:S04]  /*41b0*/  HMMA.16816.F32 R24, R180, R178.reuse, R24 ;  /* 0x000000b2b418723c */ /* 0x080fe80000001818 */
[----:B------:R-:W-:Y:S04]  /*41c0*/  MUFU.EX2 R166, R166 ;  /* 0x000000a600a67308 */ /* 0x000fe80000000800 */
[C---:B------:R-:W-:Y:S08]  /*41d0*/  HMMA.16816.F32 R28, R160.reuse, R178, R28 ;  /* 0x000000b2a01c723c */ /* 0x040ff0000000181c */
[-C--:B------:R-:W-:Y:S08]  /*41e0*/  HMMA.16816.F32 R44, R160, R184.reuse, R44 ;  /* 0x000000b8a02c723c */ /* 0x080ff0000000182c */
[C---:B------:R-:W-:Y:S08]  /*41f0*/  HMMA.16816.F32 R48, R180.reuse, R184, R48 ;  /* 0x000000b8b430723c */ /* 0x040ff00000001830 */
[-C--:B------:R-:W-:Y:S07]  /*4200*/  HMMA.16816.F32 R52, R180, R186.reuse, R52 ;  /* 0x000000bab434723c */ /* 0x080fee0000001834 */
[----:B------:R-:W-:Y:S01]  /*4210*/  IMAD.MOV.U32 R183, RZ, RZ, R156 ;  /* 0x000000ffffb77224 */ /* 0x000fe200078e009c */
[----:B------:R-:W-:Y:S01]  /*4220*/  HMMA.16816.F32 R56, R160, R186, R56 ;  /* 0x000000baa038723c */ /* 0x000fe20000001838 */
[----:B------:R-:W-:Y:S02]  /*4230*/  LDSM.16.M88.4 R160, [R229+0xd880] ;  /* 0x00d88000e5a0783b */ /* 0x000fe40000000200 */
[----:B------:R-:W3:Y:S01]  /*4240*/  MUFU.EX2 R181, R183 ;  /* 0x000000b700b57308 */ /* 0x000ee20000000800 */
[----:B------:R-:W-:Y:S05]  /*4250*/  MOV R182, R159 ;  /* 0x0000009f00b67202 */ /* 0x000fea0000000f00 */
[----:B------:R-:W4:Y:S04]  /*4260*/  LDSM.16.M88.4 R156, [R229+0xd080] ;  /* 0x00d08000e59c783b */ /* 0x000f280000000200 */
[----:B------:R-:W1:Y:S10]  /*4270*/  MUFU.EX2 R180, R182 ;  /* 0x000000b600b47308 */ /* 0x000e740000000800 */
[----:B------:R-:W1:Y:S10]  /*4280*/  MUFU.EX2 R182, R164 ;  /* 0x000000a400b67308 */ /* 0x000e740000000800 */
[----:B------:R-:W-:Y:S10]  /*4290*/  MUFU.EX2 R183, R165 ;  /* 0x000000a500b77308 */ /* 0x000ff40000000800 */
[----:B------:R-:W-:Y:S01]  /*42a0*/  MUFU.EX2 R165, R167 ;  /* 0x000000a700a57308 */ /* 0x000fe20000000800 */
[-C--:B----4-:R-:W-:Y:S09]  /*42b0*/  HMMA.16816.F32 R36, R156, R188.reuse, R36 ;  /* 0x000000bc9c24723c */ /* 0x090ff20000001824 */
[----:B------:R-:W-:Y:S01]  /*42c0*/  MUFU.EX2 R167, R20 ;  /* 0x0000001400a77308 */ /* 0x000fe20000000800 */
        /* <DEDUP_REMOVED lines=8> */
[----:B------:R-:W4:Y:S07]  /*4350*/  LDSM.16.M88.4 R156, [R228+0x1000] ;  /* 0x00100000e49c783b */ /* 0x000f2e0000000200 */
[-C--:B----4-:R-:W-:Y:S08]  /*4360*/  HMMA.16816.F32 R36, R156, R196.reuse, R36 ;  /* 0x000000c49c24723c */ /* 0x090ff00000001824 */
        /* <DEDUP_REMOVED lines=26> */
[----:B------:R-:W4:Y:S01]  /*4510*/  LDS R160, [R249.X4+0xf280] ;  /* 0x00f28000f9a07984 */ /* 0x000f220000004800 */
[----:B------:R-:W1:Y:S06]  /*4520*/  MUFU.EX2 R161, R7 ;  /* 0x0000000700a17308 */ /* 0x000e6c0000000800 */
[----:B------:R-:W-:Y:S01]  /*4530*/  HMMA.16816.F32 R56, R156, R218, R56 ;  /* 0x000000da9c38723c */ /* 0x000fe20000001838 */
[----:B------:R-:W1:Y:S03]  /*4540*/  LDS R156, [R249.X4+0xf2a0] ;  /* 0x00f2a000f99c7984 */ /* 0x000e660000004800 */
[----:B------:R2:W-:Y:S10]  /*4550*/  MUFU.EX2 R159, R23 ;  /* 0x00000017009f7308 */ /* 0x0005f40000000800 */
[----:B------:R3:W-:Y:S10]  /*4560*/  MUFU.EX2 R157, R34 ;  /* 0x00000022009d7308 */ /* 0x0007f40000000800 */
[----:B------:R-:W1:Y:S01]  /*4570*/  MUFU.EX2 R162, R6 ;  /* 0x0000000600a27308 */ /* 0x000e620000000800 */
[--C-:B----4-:R-:W-:Y:S09]  /*4580*/  FADD.FTZ R37, R37, -R160.reuse ;  /* 0x800000a025257221 */ /* 0x110ff20000010000 */
[----:B------:R-:W4:Y:S01]  /*4590*/  MUFU.EX2 R163, R5 ;  /* 0x0000000500a37308 */ /* 0x000f220000000800 */
[--C-:B--2---:R-:W-:Y:S02]  /*45a0*/  FADD.FTZ R23, R36, -R160.reuse ;  /* 0x800000a024177221 */ /* 0x104fe40000010000 */
[--C-:B------:R-:W-:Y:S02]  /*45b0*/  FADD.FTZ R28, R28, -R160.reuse ;  /* 0x800000a01c1c7221 */ /* 0x100fe40000010000 */
[C---:B---3--:R-:W-:Y:S02]  /*45c0*/  FMUL.FTZ R34, R181.reuse, R37 ;  /* 0x00000025b5227220 */ /* 0x048fe40000410000 */
[----:B-1----:R-:W-:Y:S01]  /*45d0*/  FMUL.FTZ R23, R180, R23 ;  /* 0x00000017b4177220 */ /* 0x002fe20000410000 */
[----:B------:R-:W-:Y:S01]  /*45e0*/  F2FP.PACK_AB R180, R181, R180 ;  /* 0x000000b4b5b4723e */ /* 0x000fe200000000ff */
[--C-:B------:R-:W-:Y:S01]  /*45f0*/  FADD.FTZ R29, R29, -R160.reuse ;  /* 0x800000a01d1d7221 */ /* 0x100fe20000010000 */
[----:B------:R-:W1:Y:S01]  /*4600*/  LDS R181, [R249.X4+0xf300] ;  /* 0x00f30000f9b57984 */ /* 0x000e620000004800 */
[----:B------:R-:W2:Y:S01]  /*4610*/  MUFU.EX2 R6, R32 ;  /* 0x0000002000067308 */ /* 0x000ea20000000800 */
[--C-:B------:R-:W-:Y:S02]  /*4620*/  FADD.FTZ R56, R56, -R160.reuse ;  /* 0x800000a038387221 */ /* 0x100fe40000010000 */
[----:B------:R-:W-:Y:S02]  /*4630*/  FADD.FTZ R57, R57, -R160 ;  /* 0x800000a039397221 */ /* 0x000fe40000010000 */
[--C-:B------:R-:W-:Y:S02]  /*4640*/  FADD.FTZ R30, R30, -R156.reuse ;  /* 0x8000009c1e1e7221 */ /* 0x100fe40000010000 */
[----:B------:R-:W-:Y:S02]  /*4650*/  FADD.FTZ R31, R31, -R156 ;  /* 0x8000009c1f1f7221 */ /* 0x000fe40000010000 */
[--C-:B------:R-:W-:Y:S01]  /*4660*/  FADD.FTZ R44, R44, -R160.reuse ;  /* 0x800000a02c2c7221 */ /* 0x100fe20000010000 */
[----:B------:R-:W3:Y:S01]  /*4670*/  MUFU.EX2 R7, R16 ;  /* 0x0000001000077308 */ /* 0x000ee20000000800 */
[----:B------:R-:W-:Y:S02]  /*4680*/  FADD.FTZ R45, R45, -R160 ;  /* 0x800000a02d2d7221 */ /* 0x000fe40000010000 */
[----:B------:R-:W-:Y:S01]  /*4690*/  FMUL.FTZ R28, R182, R28 ;  /* 0x0000001cb61c7220 */ /* 0x000fe20000410000 */
[C---:B------:R-:W-:Y:S01]  /*46a0*/  F2FP.PACK_AB R182, R161.reuse, R182 ;  /* 0x000000b6a1b6723e */ /* 0x040fe200000000ff */
[----:B------:R-:W-:Y:S01]  /*46b0*/  FMUL.FTZ R29, R161, R29 ;  /* 0x0000001da11d7220 */ /* 0x000fe20000410000 */
[----:B------:R-:W-:Y:S01]  /*46c0*/  F2FP.PACK_AB R161, R34, R23 ;  /* 0x0000001722a1723e */ /* 0x000fe200000000ff */
[----:B------:R-:W-:Y:S01]  /*46d0*/  FMUL.FTZ R56, R3, R56 ;  /* 0x0000003803387220 */ /* 0x000fe20000410000 */
[C---:B------:R-:W-:Y:S01]  /*46e0*/  F2FP.PACK_AB R3, R2.reuse, R3 ;  /* 0x000000030203723e */ /* 0x040fe200000000ff */
[----:B------:R-:W-:Y:S01]  /*46f0*/  FMUL.FTZ R57, R2, R57 ;  /* 0x0000003902397220 */ /* 0x000fe20000410000 */
[----:B------:R-:W3:Y:S01]  /*4700*/  MUFU.EX2 R5, R12 ;  /* 0x0000000c00057308 */ /* 0x000ee20000000800 */
[----:B------:R-:W-:Y:S01]  /*4710*/  FMUL.FTZ R30, R165, R30 ;  /* 0x0000001ea51e7220 */ /* 0x000fe20000410000 */
[----:B------:R-:W-:Y:S01]  /*4720*/  F2FP.PACK_AB R28, R29, R28 ;  /* 0x0000001c1d1c723e */ /* 0x000fe200000000ff */
[----:B------:R-:W-:Y:S01]  /*4730*/  FMUL.FTZ R44, R162, R44 ;  /* 0x0000002ca22c7220 */ /* 0x000fe20000410000 */
[----:B----4-:R-:W-:Y:S01]  /*4740*/  F2FP.PACK_AB R162, R163, R162 ;  /* 0x000000a2a3a2723e */ /* 0x010fe200000000ff */
[----:B--2---:R-:W-:Y:S01]  /*4750*/  FMUL.FTZ R31, R6, R31 ;  /* 0x0000001f061f7220 */ /* 0x004fe20000410000 */
[----:B------:R-:W-:Y:S01]  /*4760*/  F2FP.PACK_AB R56, R57, R56 ;  /* 0x000000383938723e */ /* 0x000fe200000000ff */
[----:B------:R-:W-:Y:S01]  /*4770*/  FMUL.FTZ R45, R163, R45 ;  /* 0x0000002da32d7220 */ /* 0x000fe20000410000 */
[----:B------:R-:W-:Y:S01]  /*4780*/  F2FP.PACK_AB R2, R166, R183 ;  /* 0x000000b7a602723e */ /* 0x000fe200000000ff */
[--C-:B------:R-:W-:Y:S01]  /*4790*/  FADD.FTZ R160, R38, -R156.reuse ;  /* 0x8000009c26a07221 */ /* 0x100fe20000010000 */
[----:B------:R-:W2:Y:S01]  /*47a0*/  MUFU.EX2 R158, R33 ;  /* 0x00000021009e7308 */ /* 0x000ea20000000800 */
[----:B------:R-:W-:Y:S01]  /*47b0*/  F2FP.PACK_AB R30, R31, R30 ;  /* 0x0000001e1f1e723e */ /* 0x000fe200000000ff */
[--C-:B------:R-:W-:Y:S01]  /*47c0*/  FADD.FTZ R46, R46, -R156.reuse ;  /* 0x8000009c2e2e7221 */ /* 0x100fe20000010000 */
[----:B------:R-:W-:Y:S01]  /*47d0*/  F2FP.PACK_AB R44, R45, R44 ;  /* 0x0000002c2d2c723e */ /* 0x000fe200000000ff */
[--C-:B------:R-:W-:Y:S01]  /*47e0*/  FADD.FTZ R45, R39, -R156.reuse ;  /* 0x8000009c272d7221 */ /* 0x100fe20000010000 */
[----:B------:R-:W4:Y:S01]  /*47f0*/  LDS R31, [R249.X4+0xf320] ;  /* 0x00f32000f91f7984 */ /* 0x000f220000004800 */
[--C-:B------:R-:W-:Y:S02]  /*4800*/  FADD.FTZ R47, R47, -R156.reuse ;  /* 0x8000009c2f2f7221 */ /* 0x100fe40000010000 */
[----:B------:R-:W-:Y:S01]  /*4810*/  FMUL.FTZ R45, R166, R45 ;  /* 0x0000002da62d7220 */ /* 0x000fe20000410000 */
[----:B------:R-:W-:Y:S01]  /*4820*/  STS [R239+0xf480], R180 ;  /* 0x00f480b4ef007388 */ /* 0x000fe20000000800 */
[----:B------:R-:W-:Y:S01]  /*4830*/  MUFU.EX2 R29, R15 ;  /* 0x0000000f001d7308 */ /* 0x000fe20000000800 */
[--C-:B-1----:R-:W-:Y:S02]  /*4840*/  FADD.FTZ R48, R48, -R181.reuse ;  /* 0x800000b530307221 */ /* 0x102fe40000010000 */
[--C-:B------:R-:W-:Y:S01]  /*4850*/  FADD.FTZ R49, R49, -R181.reuse ;  /* 0x800000b531317221 */ /* 0x100fe20000010000 */
[----:B------:R1:W-:Y:S01]  /*4860*/  STS [R239+0xf880], R2 ;  /* 0x00f88002ef007388 */ /* 0x0003e20000000800 */
[----:B------:R-:W-:Y:S02]  /*4870*/  FMUL.FTZ R46, R167, R46 ;  /* 0x0000002ea72e7220 */ /* 0x000fe40000410000 */
[----:B------:R-:W-:Y:S01]  /*4880*/  FMUL.FTZ R49, R22, R49 ;  /* 0x0000003116317220 */ /* 0x000fe20000410000 */
[----:B------:R-:W-:Y:S01]  /*4890*/  STS [R237], R182 ;  /* 0x000000b6ed007388 */ /* 0x000fe20000000800 */
[----:B------:R-:W-:Y:S01]  /*48a0*/  FMUL.FTZ R160, R183, R160 ;  /* 0x000000a0b7a07220 */ /* 0x000fe20000410000 */
[----:B------:R-:W-:Y:S01]  /*48b0*/  MUFU.EX2 R57, R10 ;  /* 0x0000000a00397308 */ /* 0x000fe20000000800 */
[--C-:B------:R-:W-:Y:S01]  /*48c0*/  FADD.FTZ R58, R58, -R156.reuse ;  /* 0x8000009c3a3a7221 */ /* 0x100fe20000010000 */
[----:B------:R-:W-:Y:S01]  /*48d0*/  F2FP.PACK_AB R183, R6, R165 ;  /* 0x000000a506b7723e */ /* 0x000fe200000000ff */
[----:B---3--:R-:W-:Y:S01]  /*48e0*/  FMUL.FTZ R47, R7, R47 ;  /* 0x0000002f072f7220 */ /* 0x008fe20000410000 */
[----:B------:R-:W-:Y:S01]  /*48f0*/  F2FP.PACK_AB R160, R45, R160 ;  /* 0x000000a02da0723e */ /* 0x000fe200000000ff */
[----:B------:R-:W-:Y:S01]  /*4900*/  FADD.FTZ R59, R59, -R156 ;  /* 0x8000009c3b3b7221 */ /* 0x000fe20000010000 */
[----:B------:R-:W-:Y:S01]  /*4910*/  F2FP.PACK_AB R6, R7, R167 ;  /* 0x000000a70706723e */ /* 0x000fe200000000ff */
[----:B------:R-:W-:Y:S01]  /*4920*/  FMUL.FTZ R48, R159, R48 ;  /* 0x000000309f307220 */ /* 0x000fe20000410000 */
[----:B------:R-:W-:Y:S01]  /*4930*/  F2FP.PACK_AB R46, R47, R46 ;  /* 0x0000002e2f2e723e */ /* 0x000fe200000000ff */
[--C-:B------:R-:W-:Y:S01]  /*4940*/  FADD.FTZ R24, R24, -R181.reuse ;  /* 0x800000b518187221 */ /* 0x100fe20000010000 */
[----:B------:R3:W1:Y:S01]  /*4950*/  MUFU.EX2 R163, R14 ;  /* 0x0000000e00a37308 */ /* 0x0006620000000800 */
[--C-:B------:R-:W-:Y:S01]  /*4960*/  FADD.FTZ R25, R25, -R181.reuse ;  /* 0x800000b519197221 */ /* 0x100fe20000010000 */
[----:B------:R-:W-:Y:S01]  /*4970*/  STS [R237+0x400], R183 ;  /* 0x000400b7ed007388 */ /* 0x000fe20000000800 */
[----:B------:R-:W-:Y:S01]  /*4980*/  FMUL.FTZ R58, R5, R58 ;  /* 0x0000003a053a7220 */ /* 0x000fe20000410000 */
[----:B------:R-:W-:Y:S01]  /*4990*/  F2FP.PACK_AB R159, R22, R159 ;  /* 0x0000009f169f723e */ /* 0x000fe200000000ff */
[----:B------:R-:W-:Y:S02]  /*49a0*/  FMUL.FTZ R59, R8, R59 ;  /* 0x0000003b083b7220 */ /* 0x000fe40000410000 */
[--C-:B------:R-:W-:Y:S02]  /*49b0*/  FADD.FTZ R45, R40, -R181.reuse ;  /* 0x800000b5282d7221 */ /* 0x100fe40000010000 */
[--C-:B------:R-:W-:Y:S01]  /*49c0*/  FADD.FTZ R40, R41, -R181.reuse ;  /* 0x800000b529287221 */ /* 0x100fe20000010000 */
[----:B------:R-:W-:Y:S01]  /*49d0*/  MUFU.EX2 R156, R13 ;  /* 0x0000000d009c7308 */ /* 0x000fe20000000800 */
[----:B------:R-:W-:Y:S01]  /*49e0*/  FMUL.FTZ R24, R157, R24 ;  /* 0x000000189d187220 */ /* 0x000fe20000410000 */
[C---:B--2---:R-:W-:Y:S01]  /*49f0*/  F2FP.PACK_AB R157, R158.reuse, R157 ;  /* 0x0000009d9e9d723e */ /* 0x044fe200000000ff */
[----:B------:R-:W-:Y:S01]  /*4a00*/  FMUL.FTZ R25, R158, R25 ;  /* 0x000000199e197220 */ /* 0x000fe20000410000 */
[----:B------:R-:W-:Y:S01]  /*4a10*/  F2FP.PACK_AB R58, R59, R58 ;  /* 0x0000003a3b3a723e */ /* 0x000fe200000000ff */
[--C-:B------:R-:W-:Y:S01]  /*4a20*/  FADD.FTZ R52, R52, -R181.reuse ;  /* 0x800000b534347221 */ /* 0x100fe20000010000 */
[----:B------:R-:W-:Y:S01]  /*4a30*/  F2FP.PACK_AB R41, R35, R4 ;  /* 0x000000042329723e */ /* 0x000fe200000000ff */
[----:B------:R-:W-:Y:S01]  /*4a40*/  FADD.FTZ R158, R53, -R181 ;  /* 0x800000b5359e7221 */ /* 0x000fe20000010000 */
[----:B------:R-:W-:Y:S01]  /*4a50*/  F2FP.PACK_AB R181, R49, R48 ;  /* 0x0000003031b5723e */ /* 0x000fe200000000ff */
[----:B------:R-:W-:Y:S01]  /*4a60*/  FMUL.FTZ R52, R21, R52 ;  /* 0x0000003415347220 */ /* 0x000fe20000410000 */
[----:B------:R-:W-:Y:S01]  /*4a70*/  F2FP.PACK_AB R48, R17, R18 ;  /* 0x000000121130723e */ /* 0x000fe200000000ff */
[----:B------:R-:W2:Y:S01]  /*4a80*/  MUFU.EX2 R47, R11 ;  /* 0x0000000b002f7308 */ /* 0x000ea20000000800 */
[C---:B------:R-:W-:Y:S01]  /*4a90*/  FMUL.FTZ R59, R19.reuse, R158 ;  /* 0x0000009e133b7220 */ /* 0x040fe20000410000 */
[----:B------:R-:W-:Y:S01]  /*4aa0*/  STS [R239+0x10480], R41 ;  /* 0x01048029ef007388 */ /* 0x000fe20000000800 */
[----:B---3--:R-:W-:Y:S01]  /*4ab0*/  F2FP.PACK_AB R14, R8, R5 ;  /* 0x00000005080e723e */ /* 0x008fe200000000ff */
[----:B------:R-:W-:Y:S01]  /*4ac0*/  FMUL.FTZ R45, R4, R45 ;  /* 0x0000002d042d7220 */ /* 0x000fe20000410000 */
[----:B------:R-:W-:Y:S01]  /*4ad0*/  F2FP.PACK_AB R53, R19, R21 ;  /* 0x000000151335723e */ /* 0x000fe200000000ff */
[----:B------:R3:W-:Y:S01]  /*4ae0*/  STS [R239+0x10880], R48 ;  /* 0x01088030ef007388 */ /* 0x0007e20000000800 */
[----:B------:R-:W-:Y:S01]  /*4af0*/  F2FP.PACK_AB R10, R59, R52 ;  /* 0x000000343b0a723e */ /* 0x000fe200000000ff */
[--C-:B----4-:R-:W-:Y:S01]  /*4b00*/  FADD.FTZ R26, R26, -R31.reuse ;  /* 0x8000001f1a1a7221 */ /* 0x110fe20000010000 */
[----:B-1----:R-:W-:Y:S01]  /*4b10*/  F2FP.PACK_AB R52, R163, R29 ;  /* 0x0000001da334723e */ /* 0x002fe200000000ff */
[----:B------:R-:W3:Y:S01]  /*4b20*/  MUFU.EX2 R158, R9 ;  /* 0x00000009009e7308 */ /* 0x000ee20000000800 */
[----:B------:R-:W-:Y:S01]  /*4b30*/  STS [R237+0x1000], R157 ;  /* 0x0010009ded007388 */ /* 0x000fe20000000800 */
[----:B------:R-:W-:Y:S01]  /*4b40*/  F2FP.PACK_AB R24, R25, R24 ;  /* 0x000000181918723e */ /* 0x000fe200000000ff */
[--C-:B------:R-:W-:Y:S02]  /*4b50*/  FADD.FTZ R25, R42, -R31.reuse ;  /* 0x8000001f2a197221 */ /* 0x100fe40000010000 */
[----:B------:R1:W-:Y:S01]  /*4b60*/  STS [R237+0x1400], R52 ;  /* 0x00140034ed007388 */ /* 0x0003e20000000800 */
[--C-:B------:R-:W-:Y:S02]  /*4b70*/  FADD.FTZ R42, R43, -R31.reuse ;  /* 0x8000001f2b2a7221 */ /* 0x100fe40000010000 */
[----:B------:R-:W-:Y:S01]  /*4b80*/  FMUL.FTZ R25, R18, R25 ;  /* 0x0000001912197220 */ /* 0x000fe20000410000 */
[----:B------:R-:W-:Y:S01]  /*4b90*/  STS [R239+0x11480], R162 ;  /* 0x011480a2ef007388 */ /* 0x000fe20000000800 */
[----:B------:R-:W-:Y:S02]  /*4ba0*/  FMUL.FTZ R40, R35, R40 ;  /* 0x0000002823287220 */ /* 0x000fe40000410000 */
[----:B------:R-:W-:Y:S01]  /*4bb0*/  FMUL.FTZ R42, R17, R42 ;  /* 0x0000002a112a7220 */ /* 0x000fe20000410000 */
[----:B------:R-:W-:Y:S01]  /*4bc0*/  STS [R239+0x11880], R6 ;  /* 0x01188006ef007388 */ /* 0x000fe20000000800 */
[----:B--2---:R-:W-:Y:S01]  /*4bd0*/  F2FP.PACK_AB R2, R47, R156 ;  /* 0x0000009c2f02723e */ /* 0x004fe200000000ff */
[----:B------:R-:W-:Y:S01]  /*4be0*/  FMUL.FTZ R26, R29, R26 ;  /* 0x0000001a1d1a7220 */ /* 0x000fe20000410000 */
[----:B------:R-:W-:Y:S01]  /*4bf0*/  F2FP.PACK_AB R40, R40, R45 ;  /* 0x0000002d2828723e */ /* 0x000fe200000000ff */
[----:B------:R2:W-:Y:S01]  /*4c00*/  STS [R237+0x2000], R3 ;  /* 0x00200003ed007388 */ /* 0x0005e20000000800 */
[----:B------:R-:W-:Y:S01]  /*4c10*/  F2FP.PACK_AB R42, R42, R25 ;  /* 0x000000192a2a723e */ /* 0x000fe200000000ff */
[--C-:B------:R-:W-:Y:S02]  /*4c20*/  FADD.FTZ R54, R54, -R31.reuse ;  /* 0x8000001f36367221 */ /* 0x100fe40000010000 */
[----:B------:R-:W-:Y:S01]  /*4c30*/  STS [R237+0x2400], R14 ;  /* 0x0024000eed007388 */ /* 0x000fe20000000800 */
[--C-:B------:R-:W-:Y:S01]  /*4c40*/  FADD.FTZ R55, R55, -R31.reuse ;  /* 0x8000001f37377221 */ /* 0x100fe20000010000 */
[C---:B---3--:R-:W-:Y:S02]  /*4c50*/  F2FP.PACK_AB R48, R158.reuse, R57 ;  /* 0x000000399e30723e */ /* 0x048fe400000000ff */
[----:B------:R-:W-:Y:S01]  /*4c60*/  STS [R239+0x12480], R159 ;  /* 0x0124809fef007388 */ /* 0x000fe20000000800 */
[----:B------:R-:W-:Y:S02]  /*4c70*/  FMUL.FTZ R54, R57, R54 ;  /* 0x0000003639367220 */ /* 0x000fe40000410000 */
[----:B------:R-:W-:Y:S01]  /*4c80*/  FMUL.FTZ R55, R158, R55 ;  /* 0x000000379e377220 */ /* 0x000fe20000410000 */
[----:B------:R3:W-:Y:S01]  /*4c90*/  STS [R239+0x12880], R2 ;  /* 0x01288002ef007388 */ /* 0x0007e20000000800 */
[--C-:B-1----:R-:W-:Y:S03]  /*4ca0*/  FADD.FTZ R52, R27, -R31.reuse ;  /* 0x8000001f1b347221 */ /* 0x102fe60000010000 */
[----:B------:R-:W-:Y:S01]  /*4cb0*/  STS [R237+0x3000], R53 ;  /* 0x00300035ed007388 */ /* 0x000fe20000000800 */
[----:B------:R-:W-:Y:S01]  /*4cc0*/  FMUL.FTZ R163, R163, R52 ;  /* 0x00000034a3a37220 */ /* 0x000fe20000410000 */
[----:B------:R-:W-:Y:S02]  /*4cd0*/  F2FP.PACK_AB R180, R55, R54 ;  /* 0x0000003637b4723e */ /* 0x000fe400000000ff */
[----:B------:R-:W-:Y:S02]  /*4ce0*/  STS [R237+0x3400], R48 ;  /* 0x00340030ed007388 */ /* 0x000fe40000000800 */
[----:B------:R-:W-:Y:S02]  /*4cf0*/  F2FP.PACK_AB R52, R163, R26 ;  /* 0x0000001aa334723e */ /* 0x000fe400000000ff */
[----:B------:R-:W-:Y:S01]  /*4d00*/  BAR.SYNC.DEFER_BLOCKING 0x0 ;  /* 0x0000000000007b1d */ /* 0x000fe20000010000 */
[--C-:B--2---:R-:W-:Y:S04]  /*4d10*/  FADD.FTZ R3, R50, -R31.reuse ;  /* 0x8000001f32037221 */ /* 0x104fe80000010000 */
[----:B------:R-:W-:Y:S02]  /*4d20*/  FMUL.FTZ R3, R156, R3 ;  /* 0x000000039c037220 */ /* 0x000fe40000410000 */
[----:B---3--:R-:W-:Y:S04]  /*4d30*/  FADD.FTZ R2, R51, -R31 ;  /* 0x8000001f33027221 */ /* 0x008fe80000010000 */
[----:B------:R-:W-:Y:S01]  /*4d40*/  FMUL.FTZ R2, R47, R2 ;  /* 0x000000022f027220 */ /* 0x000fe20000410000 */
[----:B------:R1:W-:Y:S04]  /*4d50*/  STS [R239+0x13880], R160 ;  /* 0x013880a0ef007388 */ /* 0x0003e80000000800 */
[----:B------:R-:W-:Y:S04]  /*4d60*/  STS [R239+0x13480], R161 ;  /* 0x013480a1ef007388 */ /* 0x000fe80000000800 */
[----:B------:R-:W-:Y:S04]  /*4d70*/  STS [R237+0x4000], R28 ;  /* 0x0040001ced007388 */ /* 0x000fe80000000800 */
[----:B------:R-:W-:Y:S04]  /*4d80*/  STS [R237+0x4400], R30 ;  /* 0x0044001eed007388 */ /* 0x000fe80000000800 */
[----:B------:R-:W-:Y:S04]  /*4d90*/  STS [R239+0x14480], R40 ;  /* 0x01448028ef007388 */ /* 0x000fe80000000800 */
[----:B------:R-:W-:Y:S04]  /*4da0*/  STS [R239+0x14880], R42 ;  /* 0x0148802aef007388 */ /* 0x000fe80000000800 */
[----:B------:R-:W-:Y:S01]  /*4db0*/  STS [R237+0x5000], R24 ;  /* 0x00500018ed007388 */ /* 0x000fe20000000800 */
[----:B-1----:R-:W-:Y:S01]  /*4dc0*/  F2FP.PACK_AB R160, R2, R3 ;  /* 0x0000000302a0723e */ /* 0x002fe200000000ff */
[----:B------:R-:W-:Y:S02]  /*4dd0*/  IMAD.SHL.U32 R2, R232, 0x2, RZ ;  /* 0x00000002e8027824 */ /* 0x000fe400078e00ff */
        /* <DEDUP_REMOVED lines=90> */
[----:B------:R-:W2:Y:S01]  /*5380*/  LDL.64 R32, [R1+0x10] ;  /* 0x0000100001207983 */ /* 0x000ea20000100a00 */
[C---:B------:R-:W-:Y:S01]  /*5390*/  LOP3.LUT P4, RZ, R247.reuse, 0x2, RZ, 0xc0, !PT ;  /* 0x00000002f7ff7812 */ /* 0x040fe2000788c0ff */
[----:B------:R-:W-:Y:S01]  /*53a0*/  USHF.R.S32.HI UR13, URZ, 0x1f, UR17 ;  /* 0x0000001f3f0d7899 */ /* 0x000fe20008011411 */
[----:B------:R-:W-:Y:S01]  /*53b0*/  LOP3.LUT P2, RZ, R247, 0x4, RZ, 0xc0, !PT ;  /* 0x00000004f7ff7812 */ /* 0x000fe2000784c0ff */
[----:B------:R-:W3:Y:S01]  /*53c0*/  LDL.64 R36, [R1] ;  /* 0x0000000001247983 */ /* 0x000ee20000100a00 */
[----:B------:R-:W-:Y:S02]  /*53d0*/  ULDC.64 UR14, c[0x0][0x208] ;  /* 0x00008200000e7ab9 */ /* 0x000fe40000000a00 */
[----:B------:R-:W-:Y:S02]  /*53e0*/  UIMAD UR13, UR13, UR14, URZ ;  /* 0x0000000e0d0d72a4 */ /* 0x000fe4000f8e023f */
[----:B------:R-:W-:Y:S02]  /*53f0*/  UIMAD.WIDE.U32 UR20, UR17, UR14, URZ ;  /* 0x0000000e111472a5 */ /* 0x000fe4000f8e003f */
[----:B------:R-:W-:Y:S02]  /*5400*/  UIMAD UR13, UR17, UR15, UR13 ;  /* 0x0000000f110d72a4 */ /* 0x000fe4000f8e020d */
[----:B------:R-:W-:Y:S02]  /*5410*/  USHF.L.U32 UR14, UR17, 0x6, URZ ;  /* 0x00000006110e7899 */ /* 0x000fe4000800063f */
[----:B------:R-:W-:Y:S01]  /*5420*/  UIADD3 UR13, UR21, UR13, URZ ;  /* 0x0000000d150d7290 */ /* 0x000fe2000fffe03f */
[----:B------:R-:W-:Y:S02]  /*5430*/  IMAD.U32 R7, RZ, RZ, UR20 ;  /* 0x00000014ff077e24 */ /* 0x000fe4000f8e00ff */
[----:B------:R-:W-:Y:S03]  /*5440*/  IMAD.U32 R5, RZ, RZ, UR20 ;  /* 0x00000014ff057e24 */ /* 0x000fe6000f8e00ff */
[----:B------:R-:W-:Y:S01]  /*5450*/  LEA R6, P1, R7, R244, 0x6 ;  /* 0x000000f407067211 */ /* 0x000fe200078230ff */
[----:B------:R-:W-:Y:S01]  /*5460*/  IMAD.U32 R4, RZ, RZ, UR13 ;  /* 0x0000000dff047e24 */ /* 0x000fe2000f8e00ff */
[----:B------:R-:W-:Y:S06]  /*5470*/  UIADD3 UR13, -UR14, UR9, URZ ;  /* 0x000000090e0d7290 */ /* 0x000fec000fffe13f */
[C---:B------:R-:W-:Y:S02]  /*5480*/  ISETP.GE.OR P5, PT, R241.reuse, UR13, !P5 ;  /* 0x0000000df1007c0c */ /* 0x040fe4000efa6670 */
[C---:B------:R-:W-:Y:S02]  /*5490*/  ISETP.GE.OR P4, PT, R241.reuse, UR13, !P4 ;  /* 0x0000000df1007c0c */ /* 0x040fe4000e786670 */
[----:B------:R-:W-:Y:S02]  /*54a0*/  ISETP.GE.OR P2, PT, R241, UR13, !P2 ;  /* 0x0000000df1007c0c */ /* 0x000fe4000d746670 */
[----:B---3--:R-:W-:Y:S02]  /*54b0*/  IADD3 R7, P0, R36, UR14, RZ ;  /* 0x0000000e24077c10 */ /* 0x008fe4000ff1e0ff */
[----:B--2---:R-:W-:Y:S01]  /*54c0*/  LEA.HI.X R9, R5, R33, R4, 0x6, P1 ;  /* 0x0000002105097211 */ /* 0x004fe200008f3404 */
[----:B------:R-:W-:Y:S01]  /*54d0*/  IMAD.U32 R5, RZ, RZ, UR14 ;  /* 0x0000000eff057e24 */ /* 0x000fe2000f8e00ff */
[C---:B------:R-:W-:Y:S04]  /*54e0*/  LEA R8, P1, R6.reuse, c[0x0][0x1f0], 0x1 ;  /* 0x00007c0006087a11 */ /* 0x040fe800078208ff */
        /* <DEDUP_REMOVED lines=9> */
[----:B------:R-:W-:Y:S03]  /*5580*/  @!P3 IMAD.SHL.U32 R4, R236, 0x10, RZ ;  /* 0x00000010ec04b824 */ /* 0x000fe600078e00ff */
[----:B------:R1:W-:Y:S04]  /*5590*/  LDGSTS.E.BYPASS.LTC128B.128 [R238+0xe080], [R8.64+0x80], !P2 ;  /* 0x0e08008008ee7fae */ /* 0x0003e8000d101d52 */
[----:B------:R1:W-:Y:S02]  /*55a0*/  @!P3 LDGSTS.E.BYPASS.LTC128B.128 [R4+0xf280], [R10.64] ;  /* 0x0f2800000a04bfae */ /* 0x0003e4000b901d52 */
.L_x_549:
[-C--:B-12-4-:R-:W-:Y:S01]  /*55b0*/  HMMA.16816.F32 R4, R40, R2.reuse, RZ ;  /* 0x000000022804723c */ /* 0x096fe200000018ff */
[----:B------:R-:W-:Y:S01]  /*55c0*/  LDSM.16.M88.4 R28, [R223] ;  /* 0x00000000df1c783b */ /* 0x000fe20000000200 */
[----:B------:R-:W-:Y:S02]  /*55d0*/  UIMAD UR6, UR6, 0x1800, URZ ;  /* 0x00001800060678a4 */ /* 0x000fe4000f8e023f */
[----:B------:R-:W-:Y:S01]  /*55e0*/  UISETP.GE.AND UP0, UPT, UR17, UR7, UPT ;  /* 0x000000071100728c */ /* 0x000fe2000bf06270 */
[----:B------:R-:W-:Y:S01]  /*55f0*/  LDSM.16.M88.4 R32, [R223+0x1000] ;  /* 0x00100000df20783b */ /* 0x000fe20000000200 */
[----:B------:R-:W-:Y:S02]  /*5600*/  UIADD3 UR13, UR4, 0x1, URZ ;  /* 0x00000001040d7890 */ /* 0x000fe4000fffe03f */
[C---:B------:R-:W-:Y:S01]  /*5610*/  HMMA.16816.F32 R8, R24.reuse, R2, RZ ;  /* 0x000000021808723c */ /* 0x040fe200000018ff */
[----:B------:R-:W1:Y:S01]  /*5620*/  LDSM.16.MT88.2 R2, [R226+0x800] ;  /* 0x00080000e202783b */ /* 0x000e620000004100 */
[----:B------:R-:W-:Y:S02]  /*5630*/  UISETP.GE.AND UP2, UPT, UR4, 0x1, UPT ;  /* 0x000000010400788c */ /* 0x000fe4000bf46270 */
        /* <DEDUP_REMOVED lines=48> */
[----:B------:R-:W1:Y:S07]  /*5940*/  LDSM.16.MT88.2 R156, [R226+0x3800] ;  /* 0x00380000e29c783b */ /* 0x000e6e0000004100 */
[-C--:B---3--:R-:W-:Y:S01]  /*5950*/  HMMA.16816.F32 R20, R52, R28.reuse, R20 ;  /* 0x0000001c3414723c */ /* 0x088fe20000001814 */
[----:B-----5:R-:W-:Y:S07]  /*5960*/  LDSM.16.M88.4 R52, [R0+0x2000] ;  /* 0x002000000034783b */ /* 0x020fee0000000200 */
        /* <DEDUP_REMOVED lines=15> */
[-C--:B------:R-:W-:Y:S08]  /*5a60*/  HMMA.16816.F32 R12, R48, R156.reuse, R12 ;  /* 0x0000009c300c723c */ /* 0x080ff0000000180c */
[C---:B------:R-:W-:Y:S08]  /*5a70*/  HMMA.16816.F32 R16, R40.reuse, R156, R16 ;  /* 0x0000009c2810723c */ /* 0x040ff00000001810 */
[-C--:B---3--:R-:W-:Y:S08]  /*5a80*/  HMMA.16816.F32 R20, R40, R28.reuse, R20 ;  /* 0x0000001c2814723c */ /* 0x088ff00000001814 */
[----:B------:R-:W-:Y:S07]  /*5a90*/  HMMA.16816.F32 R24, R48, R28, R24 ;  /* 0x0000001c3018723c */ /* 0x000fee0000001818 */
[----:B------:R-:W-:Y:S01]  /*5aa0*/  IADD3 R29, P0, R242, UR6, RZ ;  /* 0x00000006f21d7c10 */ /* 0x000fe2000ff1e0ff */
[-C--:B----4-:R-:W-:Y:S08]  /*5ab0*/  HMMA.16816.F32 R4, R52, R30.reuse, R4 ;  /* 0x0000001e3404723c */ /* 0x090ff00000001804 */
[C---:B------:R-:W-:Y:S07]  /*5ac0*/  HMMA.16816.F32 R8, R56.reuse, R30, R8 ;  /* 0x0000001e3808723c */ /* 0x040fee0000001808 */
[----:B------:R-:W-:Y:S01]  /*5ad0*/  IMAD.U32 R31, RZ, RZ, UR6 ;  /* 0x00000006ff1f7e24 */ /* 0x000fe2000f8e00ff */
[-C--:B------:R-:W-:Y:S01]  /*5ae0*/  HMMA.16816.F32 R12, R56, R38.reuse, R12 ;  /* 0x00000026380c723c */ /* 0x080fe2000000180c */
[----:B------:R-:W-:Y:S03]  /*5af0*/  UIADD3 UR6, UR5, 0x1, URZ ;  /* 0x0000000105067890 */ /* 0x000fe6000fffe03f */
[----:B------:R-:W-:Y:S01]  /*5b00*/  LEA.HI.X.SX32 R28, R31, R252, 0x1, P0 ;  /* 0x000000fc1f1c7211 */ /* 0x000fe200000f0eff */
[----:B------:R-:W-:Y:S01]  /*5b10*/  USEL UR5, UR6, URZ, !UP1 ;  /* 0x0000003f06057287 */ /* 0x000fe2000c800000 */
        /* <DEDUP_REMOVED lines=151> */
.L_x_547:
[----:B------:R-:W-:Y:S01]  /*6490*/  USHF.L.U32 UR6, UR12, 0x7, URZ ;  /* 0x000000070c067899 */ /* 0x000fe2000800063f */
[----:B------:R-:W-:Y:S05]  /*64a0*/  @P1 BRA `(.L_x_551) ;  /* 0x000012a000001947 */ /* 0x000fea0003800000 */
[----:B------:R-:W-:Y:S01]  /*64b0*/  SHF.R.S32.HI R3, RZ, 0x1f, R236 ;  /* 0x0000001fff037819 */ /* 0x000fe200000114ec */
[----:B------:R-:W-:Y:S01]  /*64c0*/  BAR.SYNC.DEFER_BLOCKING 0x1, 0x100 ;  /* 0x0044000000007b1d */ /* 0x000fe20000010000 */
[----:B------:R-:W-:Y:S02]  /*64d0*/  F2FP.PACK_AB R60, R61, R60 ;  /* 0x0000003c3d3c723e */ /* 0x000fe400000000ff */
[----:B-----5:R-:W-:-:S02]  /*64e0*/  LEA.HI R0, R3, R236, RZ, 0x2 ;  /* 0x000000ec03007211 */ /* 0x020fc400078f10ff */
[----:B------:R-:W-:Y:S01]  /*64f0*/  LEA.HI R4, R3, R236, RZ, 0x5 ;  /* 0x000000ec03047211 */ /* 0x000fe200078f28ff */
[----:B------:R-:W-:Y:S01]  /*6500*/  ULDC.64 UR4, c[0x0][0x358] ;  /* 0x0000d60000047ab9 */ /* 0x000fe20000000a00 */
[--C-:B------:R-:W-:Y:S01]  /*6510*/  SHF.R.S32.HI R5, RZ, 0x2, R0.reuse ;  /* 0x00000002ff057819 */ /* 0x100fe20000011400 */
[----:B------:R-:W-:Y:S01]  /*6520*/  UISETP.NE.U32.AND UP1, UPT, URZ, UR4, UPT ;  /* 0x000000043f00728c */ /* 0x000fe2000bf25070 */
[----:B------:R-:W-:Y:S01]  /*6530*/  SHF.R.S32.HI R2, RZ, 0x1f, R0 ;  /* 0x0000001fff027819 */ /* 0x000fe20000011400 */
[----:B------:R-:W-:Y:S01]  /*6540*/  UMOV UR7, 0x4 ;  /* 0x0000000400077882 */ /* 0x000fe20000000000 */
[--C-:B------:R-:W-:Y:S01]  /*6550*/  SHF.R.S32.HI R6, RZ, 0x5, R4.reuse ;  /* 0x00000005ff067819 */ /* 0x100fe20000011404 */
[----:B------:R-:W-:Y:S01]  /*6560*/  UISETP.NE.AND.EX UP1, UPT, URZ, UR5, UPT, UP1 ;  /* 0x000000053f00728c */ /* 0x000fe2000bf25310 */
[----:B------:R-:W-:Y:S02]  /*6570*/  LEA.HI R2, R2, R5, RZ, 0x3 ;  /* 0x0000000502027211 */ /* 0x000fe400078f18ff */
[----:B------:R-:W-:Y:S01]  /*6580*/  SHF.R.S32.HI R9, RZ, 0x1f, R4 ;  /* 0x0000001fff097819 */ /* 0x000fe20000011404 */
[----:B------:R-:W-:Y:S01]  /*6590*/  ULDC.64 UR4, c[0x0][0x358] ;  /* 0x0000d60000047ab9 */ /* 0x000fe20000000a00 */
[----:B------:R-:W-:Y:S01]  /*65a0*/  LOP3.LUT R2, R2, 0xfffffff8, RZ, 0xc0, !PT ;  /* 0xfffffff802027812 */ /* 0x000fe200078ec0ff */
[----:B------:R-:W-:Y:S01]  /*65b0*/  UIMAD.WIDE UR4, UR10, UR7, UR4 ;  /* 0x000000070a0472a5 */ /* 0x000fe2000f8e0204 */
[----:B------:R-:W-:-:S02]  /*65c0*/  LEA.HI R9, R9, R6, RZ, 0x2 ;  /* 0x0000000609097211 */ /* 0x000fc400078f10ff */
[----:B------:R-:W-:Y:S01]  /*65d0*/  LOP3.LUT R11, R0, 0xfffffffc, RZ, 0xc0, !PT ;  /* 0xfffffffc000b7812 */ /* 0x000fe200078ec0ff */
[----:B------:R-:W-:Y:S01]  /*65e0*/  IMAD.IADD R2, R5, 0x1, -R2 ;  /* 0x0000000105027824 */ /* 0x000fe200078e0a02 */
[----:B------:R-:W-:Y:S02]  /*65f0*/  LEA.HI R8, R3, R236, RZ, 0x7 ;  /* 0x000000ec03087211 */ /* 0x000fe400078f38ff */
[----:B------:R-:W-:Y:S01]  /*6600*/  LOP3.LUT R9, R9, 0x7ffffc, RZ, 0xc0, !PT ;  /* 0x007ffffc09097812 */ /* 0x000fe200078ec0ff */
[----:B------:R-:W-:Y:S01]  /*6610*/  IMAD.IADD R0, R236, 0x1, -R11 ;  /* 0x00000001ec007824 */ /* 0x000fe200078e0a0b */
[----:B------:R-:W-:Y:S02]  /*6620*/  LEA.HI R4, R2, R2, RZ, 0x1 ;  /* 0x0000000202047211 */ /* 0x000fe400078f08ff */
[----:B------:R-:W-:Y:S01]  /*6630*/  SHF.R.U32.HI R8, RZ, 0x4, R8 ;  /* 0x00000004ff087819 */ /* 0x000fe20000011608 */
[----:B------:R-:W-:Y:S01]  /*6640*/  IMAD.IADD R9, R6, 0x1, -R9 ;  /* 0x0000000106097824 */ /* 0x000fe200078e0a09 */
[----:B------:R-:W-:-:S02]  /*6650*/  SHF.R.S32.HI R7, RZ, 0x1, R4 ;  /* 0x00000001ff077819 */ /* 0x000fc40000011404 */
[----:B------:R-:W-:Y:S02]  /*6660*/  LOP3.LUT R11, R4, 0x3fffffe, RZ, 0xc0, !PT ;  /* 0x03fffffe040b7812 */ /* 0x000fe400078ec0ff */
[C---:B------:R-:W-:Y:S01]  /*6670*/  LOP3.LUT P0, RZ, R7.reuse, 0x2, RZ, 0xc0, !PT ;  /* 0x0000000207ff7812 */ /* 0x040fe2000780c0ff */
[----:B------:R-:W-:Y:S01]  /*6680*/  IMAD.SHL.U32 R10, R7, 0x40, RZ ;  /* 0x00000040070a7824 */ /* 0x000fe200078e00ff */
[----:B------:R-:W-:Y:S01]  /*6690*/  F2FP.PACK_AB R62, R63, R62 ;  /* 0x0000003e3f3e723e */ /* 0x000fe200000000ff */
[----:B------:R-:W-:Y:S01]  /*66a0*/  IMAD.IADD R11, R2, 0x1, -R11 ;  /* 0x00000001020b7824 */ /* 0x000fe200078e0a0b */
[----:B------:R-:W-:Y:S01]  /*66b0*/  F2FP.PACK_AB R72, R73, R72 ;  /* 0x000000484948723e */ /* 0x000fe200000000ff */
[----:B------:R-:W-:Y:S01]  /*66c0*/  IMAD R2, R9, 0x100, R0 ;  /* 0x0000010009027824 */ /* 0x000fe200078e0200 */
[----:B------:R-:W-:Y:S01]  /*66d0*/  LOP3.LUT R13, R10, 0xc0, RZ, 0xc0, !PT ;  /* 0x000000c00a0d7812 */ /* 0x000fe200078ec0ff */
[----:B------:R-:W-:Y:S01]  /*66e0*/  IMAD.U32 R10, RZ, RZ, UR4 ;  /* 0x00000004ff0a7e24 */ /* 0x000fe2000f8e00ff */
[----:B------:R-:W-:Y:S01]  /*66f0*/  F2FP.PACK_AB R74, R75, R74 ;  /* 0x0000004a4b4a723e */ /* 0x000fe200000000ff */
[----:B------:R-:W-:Y:S01]  /*6700*/  IMAD R2, R11, 0x10, R2 ;  /* 0x000000100b027824 */ /* 0x000fe200078e0202 */
[----:B------:R-:W-:Y:S01]  /*6710*/  LOP3.LUT R8, R13, 0x8, R8, 0xf8, !PT ;  /* 0x000000080d087812 */ /* 0x000fe200078ef808 */
[----:B------:R-:W-:Y:S01]  /*6720*/  IMAD.U32 R11, RZ, RZ, UR5 ;  /* 0x00000005ff0b7e24 */ /* 0x000fe2000f8e00ff */
[----:B------:R-:W-:Y:S01]  /*6730*/  SHF.R.U32.HI R13, RZ, 0x3, R13 ;  /* 0x00000003ff0d7819 */ /* 0x000fe2000001160d */
[----:B------:R-:W-:Y:S01]  /*6740*/  ULDC.64 UR4, c[0x0][0x360] ;  /* 0x0000d80000047ab9 */ /* 0x000fe20000000a00 */
[----:B------:R-:W-:-:S02]  /*6750*/  F2FP.PACK_AB R64, R65, R64 ;  /* 0x000000404140723e */ /* 0x000fc400000000ff */
[----:B------:R-:W-:Y:S02]  /*6760*/  LOP3.LUT R13, R8, R13, RZ, 0x3c, !PT ;  /* 0x0000000d080d7212 */ /* 0x000fe400078e3cff */
[----:B------:R-:W-:Y:S02]  /*6770*/  F2FP.PACK_AB R66, R67, R66 ;  /* 0x000000424342723e */ /* 0x000fe400000000ff */
[----:B------:R-:W-:Y:S01]  /*6780*/  F2FP.PACK_AB R68, R69, R68 ;  /* 0x000000444544723e */ /* 0x000fe200000000ff */
[----:B------:R-:W-:Y:S01]  /*6790*/  IMAD.U32 R2, R2, 0x2, R13 ;  /* 0x0000000202027824 */ /* 0x000fe200078e000d */
[----:B------:R-:W-:Y:S02]  /*67a0*/  F2FP.PACK_AB R70, R71, R70 ;  /* 0x000000464746723e */ /* 0x000fe400000000ff */
[----:B------:R-:W-:Y:S01]  /*67b0*/  F2FP.PACK_AB R76, R77, R76 ;  /* 0x0000004c4d4c723e */ /* 0x000fe200000000ff */
[----:B------:R-:W-:Y:S01]  /*67c0*/  IMAD.SHL.U32 R7, R2, 0x2, RZ ;  /* 0x0000000202077824 */ /* 0x000fe200078e00ff */
[----:B------:R-:W-:-:S02]  /*67d0*/  F2FP.PACK_AB R78, R79, R78 ;  /* 0x0000004e4f4e723e */ /* 0x000fc400000000ff */
[----:B------:R-:W-:Y:S02]  /*67e0*/  F2FP.PACK_AB R88, R89, R88 ;  /* 0x000000585958723e */ /* 0x000fe400000000ff */
[C---:B------:R-:W-:Y:S01]  /*67f0*/  IADD3 R9, R7.reuse, 0x20, RZ ;  /* 0x0000002007097810 */ /* 0x040fe20007ffe0ff */
[----:B------:R1:W-:Y:S01]  /*6800*/  STS [R7+0x6080], R60 ;  /* 0x0060803c07007388 */ /* 0x0003e20000000800 */
[----:B------:R-:W-:Y:S02]  /*6810*/  @P0 IADD3 R9, R7, -0x20, RZ ;  /* 0xffffffe007090810 */ /* 0x000fe40007ffe0ff */
        /* <DEDUP_REMOVED lines=56> */
[----:B------:R-:W-:-:S03]  /*6ba0*/  PLOP3.LUT P1, PT, PT, PT, UP1, 0x80, 0x0 ;  /* 0x000000000000781c */ /* 0x000fc60003f2f018 */
        /* <DEDUP_REMOVED lines=29> */
[----:B------:R-:W-:-:S04]  /*6d80*/  UISETP.NE.U32.AND UP0, UPT, URZ, UR4, UPT ;  /* 0x000000043f00728c */ /* 0x000fc8000bf05070 */
[----:B------:R-:W-:Y:S01]  /*6d90*/  UISETP.NE.AND.EX UP0, UPT, URZ, UR5, UPT, UP0 ;  /* 0x000000053f00728c */ /* 0x000fe2000bf05300 */
[----:B------:R-:W2:Y:S02]  /*6da0*/  @P1 LDG.E R4, [R10.64] ;  /* 0x000000120a041981 */ /* 0x000ea4000c1e1900 */
[----:B------:R-:W-:-:S03]  /*6db0*/  ULDC.64 UR4, c[0x0][0x360] ;  /* 0x0000d80000047ab9 */ /* 0x000fc60000000a00 */
[----:B------:R-:W-:-:S05]  /*6dc0*/  PLOP3.LUT P0, PT, PT, PT, UP0, 0x80, 0x0 ;  /* 0x000000000000781c */ /* 0x000fca0003f0f008 */
[----:B------:R-:W-:Y:S01]  /*6dd0*/  @UP0 UIMAD.WIDE UR4, UR10, UR7, UR4 ;  /* 0x000000070a0402a5 */ /* 0x000fe2000f8e0204 */
[----:B------:R-:W-:-:S05]  /*6de0*/  IMAD.MOV.U32 R2, RZ, RZ, c[0x0][0x2f0] ;  /* 0x0000bc00ff027624 */ /* 0x000fca00078e00ff */
[----:B------:R-:W-:Y:S02]  /*6df0*/  IMAD.U32 R12, RZ, RZ, UR4 ;  /* 0x00000004ff0c7e24 */ /* 0x000fe4000f8e00ff */
[----:B------:R-:W-:-:S05]  /*6e00*/  IMAD.U32 R13, RZ, RZ, UR5 ;  /* 0x00000005ff0d7e24 */ /* 0x000fca000f8e00ff */
[----:B------:R1:W5:Y:S01]  /*6e10*/  @P0 LDG.E R2, [R12.64] ;  /* 0x000000120c020981 */ /* 0x000362000c1e1900 */
[----:B------:R-:W-:Y:S02]  /*6e20*/  UMOV UR14, URZ ;  /* 0x0000003f000e7c82 */ /* 0x000fe40008000000 */
[----:B------:R-:W-:Y:S01]  /*6e30*/  UMOV UR15, URZ ;  /* 0x0000003f000f7c82 */ /* 0x000fe20008000000 */
[----:B--2---:R-:W2:Y:S02]  /*6e40*/  @P1 R2UR UR5, R4 ;  /* 0x00000000040513c2 */ /* 0x004ea400000e0000 */
[----:B--2---:R-:W-:Y:S02]  /*6e50*/  @UP1 USHF.R.S32.HI UR4, URZ, 0x1f, UR5 ;  /* 0x0000001f3f041899 */ /* 0x004fe40008011405 */
[----:B------:R-:W-:-:S05]  /*6e60*/  @UP1 UMOV UR14, UR5 ;  /* 0x00000005000e1c82 */ /* 0x000fca0008000000 */
[----:B------:R-:W-:Y:S01]  /*6e70*/  @UP1 UMOV UR15, UR4 ;  /* 0x00000004000f1c82 */ /* 0x000fe20008000000 */
[----:B------:R-:W-:Y:S05]  /*6e80*/  @P0 BRA `(.L_x_552) ;  /* 0x0000004000000947 */ /* 0x000fea0003800000 */
[----:B-1----:R-:W-:Y:S05]  /*6e90*/  @!P1 BRA `(.L_x_552) ;  /* 0x0000003000009947 */ /* 0x002fea0003800000 */
[----:B-----5:R-:W2:Y:S04]  /*6ea0*/  LDG.E R2, [R10.64] ;  /* 0x000000120a027981 */ /* 0x020ea8000c1e1900 */
[----:B------:R-:W2:Y:S02]  /*6eb0*/  LDG.E R7, [R10.64+0x4] ;  /* 0x000004120a077981 */ /* 0x000ea4000c1e1900 */
[----:B--2---:R-:W-:Y:S02]  /*6ec0*/  IADD3 R2, -R2, R7, RZ ;  /* 0x0000000702027210 */ /* 0x004fe40007ffe1ff */
.L_x_552:
[----:B-1----:R-:W-:Y:S01]  /*6ed0*/  LEA.HI R9, R3, R236, RZ, 0x3 ;  /* 0x000000ec03097211 */ /* 0x002fe200078f18ff */
[----:B------:R-:W-:Y:S01]  /*6ee0*/  IMAD.SHL.U32 R56, R0, 0x8, RZ ;  /* 0x0000000800387824 */ /* 0x000fe200078e00ff */
[----:B------:R-:W-:Y:S01]  /*6ef0*/  LEA.HI R3, R5, R5, RZ, 0x1 ;  /* 0x0000000505037211 */ /* 0x000fe200078f08ff */
[----:B------:R-:W-:Y:S01]  /*6f00*/  USHF.R.S32.HI UR7, URZ, 0x1f, UR11 ;  /* 0x0000001f3f077899 */ /* 0x000fe2000801140b */
[----:B-----5:R-:W-:Y:S01]  /*6f10*/  IADD3 R2, R2, -UR6, RZ ;  /* 0x8000000602027c10 */ /* 0x020fe2000fffe0ff */
[----:B------:R-:W-:Y:S01]  /*6f20*/  IMAD.SHL.U32 R9, R9, 0x8, RZ ;  /* 0x0000000809097824 */ /* 0x000fe200078e00ff */
[----:B------:R-:W-:Y:S01]  /*6f30*/  LOP3.LUT R0, R3, 0x3fffffe, RZ, 0xc0, !PT ;  /* 0x03fffffe03007812 */ /* 0x000fe200078ec0ff */
[----:B------:R-:W-:Y:S01]  /*6f40*/  ULDC.64 UR4, c[0x0][0x338] ;  /* 0x0000ce0000047ab9 */ /* 0x000fe20000000a00 */
[----:B------:R-:W-:Y:S01]  /*6f50*/  SHF.R.S32.HI R57, RZ, 0x1f, R56 ;  /* 0x0000001fff397819 */ /* 0x000fe20000011438 */
[----:B------:R-:W-:Y:S01]  /*6f60*/  UIMAD UR4, UR7, UR4, URZ ;  /* 0x00000004070472a4 */ /* 0x000fe2000f8e023f */
[----:B------:R-:W-:Y:S01]  /*6f70*/  LOP3.LUT R9, R9, 0xc0, RZ, 0xc0, !PT ;  /* 0x000000c009097812 */ /* 0x000fe200078ec0ff */
[----:B------:R-:W-:Y:S01]  /*6f80*/  IMAD.IADD R7, R5, 0x1, -R0 ;  /* 0x0000000105077824 */ /* 0x000fe200078e0a00 */
[----:B------:R-:W-:Y:S01]  /*6f90*/  USHF.R.S32.HI UR8, URZ, 0x1f, UR10 ;  /* 0x0000001f3f087899 */ /* 0x000fe2000801140a */
[----:B------:R-:W-:Y:S01]  /*6fa0*/  IMNMX R4, R2, 0x80, PT ;  /* 0x0000008002047817 */ /* 0x000fe20003800200 */
[----:B------:R-:W-:Y:S01]  /*6fb0*/  UIMAD UR5, UR11, UR5, UR4 ;  /* 0x000000050b0572a4 */ /* 0x000fe2000f8e0204 */
[----:B------:R-:W-:Y:S01]  /*6fc0*/  LOP3.LUT R3, R9, 0x18, R56, 0xf8, !PT ;  /* 0x0000001809037812 */ /* 0x000fe200078ef838 */
[----:B------:R-:W-:Y:S01]  /*6fd0*/  IMAD R7, R6, 0x8, R7 ;  /* 0x0000000806077824 */ /* 0x000fe200078e0207 */
[----:B------:R-:W-:Y:S01]  /*6fe0*/  SHF.R.U32.HI R0, RZ, 0x3, R9 ;  /* 0x00000003ff007819 */ /* 0x000fe20000011609 */
[----:B------:R-:W-:Y:S01]  /*6ff0*/  USEL UR10, UR10, URZ, !UP1 ;  /* 0x0000003f0a0a7287 */ /* 0x000fe2000c800000 */
[----:B------:R-:W-:Y:S01]  /*7000*/  ISETP.GE.AND P4, PT, R5, R4, PT ;  /* 0x000000040500720c */ /* 0x000fe20003f86270 */
[----:B------:R-:W-:Y:S01]  /*7010*/  USEL UR8, UR8, URZ, !UP1 ;  /* 0x0000003f08087287 */ /* 0x000fe2000c800000 */
[----:B------:R-:W-:Y:S01]  /*7020*/  LOP3.LUT R0, R3, R0, RZ, 0x3c, !PT ;  /* 0x0000000003007212 */ /* 0x000fe200078e3cff */
[----:B------:R-:W-:Y:S01]  /*7030*/  IMAD.U32 R2, RZ, RZ, UR12 ;  /* 0x0000000cff027e24 */ /* 0x000fe2000f8e00ff */
[----:B------:R-:W-:Y:S01]  /*7040*/  IADD3 R58, P0, R5, UR14, RZ ;  /* 0x0000000e053a7c10 */ /* 0x000fe2000ff1e0ff */
[----:B------:R-:W-:Y:S01]  /*7050*/  BSSY B0, `(.L_x_553) ;  /* 0x000002a000007945 */ /* 0x000fe20003800000 */
[----:B------:R-:W-:Y:S01]  /*7060*/  IADD3 R3, R56, 0x20, RZ ;  /* 0x0000002038037810 */ /* 0x000fe20007ffe0ff */
[----:B------:R-:W-:Y:S01]  /*7070*/  IMAD.U32 R7, R7, 0x20, R0 ;  /* 0x0000002007077824 */ /* 0x000fe200078e0000 */
[----:B------:R-:W-:Y:S01]  /*7080*/  LEA.HI.X.SX32 R59, R5, UR15, 0x1, P0 ;  /* 0x0000000f053b7c11 */ /* 0x000fe200080f0eff */
[----:B------:R-:W-:-:S02]  /*7090*/  IMAD.U32 R0, RZ, RZ, UR11 ;  /* 0x0000000bff007e24 */ /* 0x000fc4000f8e00ff */
[----:B------:R-:W-:Y:S02]  /*70a0*/  IMAD.SHL.U32 R7, R7, 0x2, RZ ;  /* 0x0000000207077824 */ /* 0x000fe400078e00ff */
[----:B------:R-:W-:-:S03]  /*70b0*/  IMAD.WIDE.U32 R60, R0, c[0x0][0x338], R56 ;  /* 0x0000ce00003c7a25 */ /* 0x000fc600078e0038 */
[----:B------:R1:W2:Y:S01]  /*70c0*/  LDS.128 R52, [R7+0x7080] ;  /* 0x0070800007347984 */ /* 0x0002a20000000c00 */
[----:B------:R-:W-:Y:S01]  /*70d0*/  IMAD.U32 R0, RZ, RZ, UR10 ;  /* 0x0000000aff007e24 */ /* 0x000fe2000f8e00ff */
[----:B------:R-:W-:Y:S01]  /*70e0*/  IADD3 R61, R61, UR5, RZ ;  /* 0x000000053d3d7c10 */ /* 0x000fe2000fffe0ff */
[----:B------:R-:W-:Y:S01]  /*70f0*/  ULDC.64 UR4, c[0x0][0x340] ;  /* 0x0000d00000047ab9 */ /* 0x000fe20000000a00 */
[----:B------:R1:W3:Y:S01]  /*7100*/  LDS.128 R48, [R7+0x9080] ;  /* 0x0090800007307984 */ /* 0x0002e20000000c00 */
[----:B------:R-:W-:Y:S01]  /*7110*/  UIMAD UR4, UR8, UR4, URZ ;  /* 0x00000004080472a4 */ /* 0x000fe2000f8e023f */
[----:B------:R-:W-:Y:S02]  /*7120*/  IMAD.WIDE R58, R2, 0x80, R58 ;  /* 0x00000080023a7825 */ /* 0x000fe400078e023a */
[----:B------:R1:W4:Y:S01]  /*7130*/  LDS.128 R44, [R7+0xb080] ;  /* 0x00b08000072c7984 */ /* 0x0003220000000c00 */
[----:B------:R-:W-:Y:S01]  /*7140*/  UIMAD UR4, UR10, UR5, UR4 ;  /* 0x000000050a0472a4 */ /* 0x000fe2000f8e0204 */
[----:B------:R-:W-:-:S02]  /*7150*/  IMAD.WIDE.U32 R60, R0, c[0x0][0x340], R60 ;  /* 0x0000d000003c7a25 */ /* 0x000fc400078e003c */
[----:B------:R1:W1:Y:S03]  /*7160*/  LDS.128 R40, [R7+0x80] ;  /* 0x0000800007287984 */ /* 0x0002660000000c00 */
[----:B------:R-:W-:Y:S01]  /*7170*/  IADD3 R63, R61, UR4, RZ ;  /* 0x000000043d3f7c10 */ /* 0x000fe2000fffe0ff */
        /* <DEDUP_REMOVED lines=12> */
[C---:B------:R-:W-:Y:S01]  /*7240*/  IMAD R6, R58.reuse, c[0x0][0x334], R6 ;  /* 0x0000cd003a067a24 */ /* 0x040fe200078e0206 */
        /* <DEDUP_REMOVED lines=10> */
.L_x_554:
[----:B------:R-:W-:Y:S05]  /*72f0*/  BSYNC B0 ;  /* 0x0000000000007941 */ /* 0x000fea0003800000 */
.L_x_553:
[----:B------:R-:W-:Y:S01]  /*7300*/  IADD3 R5, R5, 0x40, RZ ;  /* 0x0000004005057810 */ /* 0x000fe20007ffe0ff */
[----:B------:R-:W-:Y:S03]  /*7310*/  BSSY B0, `(.L_x_555) ;  /* 0x0000014000007945 */ /* 0x000fe60003800000 */
[----:B------:R-:W-:-:S13]  /*7320*/  ISETP.GE.AND P3, PT, R5, R4, PT ;  /* 0x000000040500720c */ /* 0x000fda0003f66270 */
[----:B------:R-:W-:Y:S05]  /*7330*/  @P3 BRA `(.L_x_556) ;  /* 0x0000011000003947 */ /* 0x000fea0003800000 */
[----:B------:R-:W-:Y:S01]  /*7340*/  IADD3 R5, P0, R58, 0x40, RZ ;  /* 0x000000403a057810 */ /* 0x000fe20007f1e0ff */
[----:B------:R-:W-:Y:S01]  /*7350*/  IMAD.MOV.U32 R6, RZ, RZ, R60 ;  /* 0x000000ffff067224 */ /* 0x000fe200078e003c */
[C---:B------:R-:W-:Y:S01]  /*7360*/  IADD3 R2, R56.reuse, 0x40, RZ ;  /* 0x0000004038027810 */ /* 0x040fe20007ffe0ff */
[----:B-1----:R-:W-:Y:S01]  /*7370*/  IMAD.MOV.U32 R7, RZ, RZ, R63 ;  /* 0x000000ffff077224 */ /* 0x002fe200078e003f */
[----:B------:R-:W-:Y:S01]  /*7380*/  ISETP.GE.AND P2, PT, R56, c[0x0][0x324], PT ;  /* 0x0000c90038007a0c */ /* 0x000fe20003f46270 */
[----:B------:R-:W-:Y:S01]  /*7390*/  IMAD.X R4, RZ, RZ, R59, P0 ;  /* 0x000000ffff047224 */ /* 0x000fe200000e063b */
[----:B------:R-:W-:Y:S01]  /*73a0*/  ISETP.GE.AND P0, PT, R2, c[0x0][0x324], PT ;  /* 0x0000c90002007a0c */ /* 0x000fe20003f06270 */
[----:B------:R-:W-:Y:S01]  /*73b0*/  IMAD.WIDE.U32 R6, R5, c[0x0][0x330], R6 ;  /* 0x0000cc0005067a25 */ /* 0x000fe200078e0006 */
[----:B------:R-:W-:-:S03]  /*73c0*/  ISETP.GE.AND P1, PT, R3, c[0x0][0x324], PT ;  /* 0x0000c90003007a0c */ /* 0x000fc60003f26270 */
[----:B------:R-:W-:Y:S01]  /*73d0*/  IMAD R4, R4, c[0x0][0x330], RZ ;  /* 0x0000cc0004047a24 */ /* 0x000fe200078e02ff */
[----:B--2---:R-:W-:-:S03]  /*73e0*/  LEA R8, P5, R6, c[0x0][0x318], 0x1 ;  /* 0x0000c60006087a11 */ /* 0x004fc600078a08ff */
[----:B------:R-:W-:-:S04]  /*73f0*/  IMAD R4, R5, c[0x0][0x334], R4 ;  /* 0x0000cd0005047a24 */ /* 0x000fc800078e0204 */
[----:B------:R-:W-:-:S05]  /*7400*/  IMAD.IADD R4, R7, 0x1, R4 ;  /* 0x0000000107047824 */ /* 0x000fca00078e0204 */
[----:B------:R-:W-:-:S05]  /*7410*/  LEA.HI.X R9, R6, c[0x0][0x31c], R4, 0x1, P5 ;  /* 0x0000c70006097a11 */ /* 0x000fca00028f0c04 */
[----:B------:R1:W-:Y:S04]  /*7420*/  @!P2 STG.E.128 [R8.64], R52 ;  /* 0x000000340800a986 */ /* 0x0003e8000c101d12 */
[----:B---3--:R1:W-:Y:S04]  /*7430*/  @!P1 STG.E.128 [R8.64+0x40], R48 ;  /* 0x0000403008009986 */ /* 0x0083e8000c101d12 */
[----:B----4-:R1:W-:Y:S02]  /*7440*/  @!P0 STG.E.128 [R8.64+0x80], R44 ;  /* 0x0000802c08008986 */ /* 0x0103e4000c101d12 */
.L_x_556:
[----:B------:R-:W-:Y:S05]  /*7450*/  BSYNC B0 ;  /* 0x0000000000007941 */ /* 0x000fea0003800000 */
.L_x_555:
[----:B------:R-:W-:Y:S01]  /*7460*/  ULDC.64 UR4, c[0x0][0x308] ;  /* 0x0000c20000047ab9 */ /* 0x000fe20000000a00 */
[----:B------:R-:W-:Y:S01]  /*7470*/  MOV R5, UR11 ;  /* 0x0000000b00057c02 */ /* 0x000fe20008000f00 */
[----:B------:R-:W-:Y:S01]  /*7480*/  UIMAD UR4, UR7, UR4, URZ ;  /* 0x00000004070472a4 */ /* 0x000fe2000f8e023f */
[----:B------:R-:W-:Y:S03]  /*7490*/  BSSY B0, `(.L_x_557) ;  /* 0x0000018000007945 */ /* 0x000fe60003800000 */
[----:B------:R-:W-:Y:S01]  /*74a0*/  UIMAD UR11, UR11, UR5, UR4 ;  /* 0x000000050b0b72a4 */ /* 0x000fe2000f8e0204 */
[----:B-1----:R-:W-:-:S02]  /*74b0*/  IMAD.WIDE.U32 R6, R5, c[0x0][0x308], R56 ;  /* 0x0000c20005067a25 */ /* 0x002fc400078e0038 */
[----:B------:R-:W-:Y:S02]  /*74c0*/  ULDC.64 UR4, c[0x0][0x310] ;  /* 0x0000c40000047ab9 */ /* 0x000fe40000000a00 */
[----:B------:R-:W-:Y:S01]  /*74d0*/  UIMAD UR4, UR8, UR4, URZ ;  /* 0x00000004080472a4 */ /* 0x000fe2000f8e023f */
[----:B------:R-:W-:-:S03]  /*74e0*/  IADD3 R7, R7, UR11, RZ ;  /* 0x0000000b07077c10 */ /* 0x000fc6000fffe0ff */
[----:B------:R-:W-:Y:S02]  /*74f0*/  UIMAD UR4, UR10, UR5, UR4 ;  /* 0x000000050a0472a4 */ /* 0x000fe4000f8e0204 */
[----:B------:R-:W-:-:S05]  /*7500*/  IMAD.WIDE.U32 R6, R0, c[0x0][0x310], R6 ;  /* 0x0000c40000067a25 */ /* 0x000fca00078e0006 */
[----:B--2---:R-:W-:Y:S01]  /*7510*/  IADD3 R9, R7, UR4, RZ ;  /* 0x0000000407097c10 */ /* 0x004fe2000fffe0ff */
        /* <DEDUP_REMOVED lines=15> */
.L_x_558:
[----:B------:R-:W-:Y:S05]  /*7610*/  BSYNC B0 ;  /* 0x0000000000007941 */ /* 0x000fea0003800000 */
.L_x_557:
        /* <DEDUP_REMOVED lines=8> */
[----:B-1----:R-:W-:Y:S01]  /*76a0*/  IMAD R5, R58, c[0x0][0x300], RZ ;  /* 0x0000c0003a057a24 */ /* 0x002fe200078e02ff */
        /* <DEDUP_REMOVED lines=10> */
.L_x_551:
[----:B------:R-:W-:Y:S02]  /*7750*/  ULDC.64 UR4, c[0x0][0x358] ;  /* 0x0000d60000047ab9 */ /* 0x000fe40000000a00 */
[----:B------:R-:W-:-:S02]  /*7760*/  UISETP.NE.U32.AND UP1, UPT, URZ, UR4, UPT ;  /* 0x000000043f00728c */ /* 0x000fc4000bf25070 */
[----:B------:R-:W-:Y:S02]  /*7770*/  UMOV UR7, 0x4 ;  /* 0x0000000400077882 */ /* 0x000fe40000000000 */
[----:B------:R-:W-:-:S03]  /*7780*/  UISETP.NE.AND.EX UP1, UPT, URZ, UR5, UPT, UP1 ;  /* 0x000000053f00728c */ /* 0x000fc6000bf25310 */
[----:B------:R-:W-:Y:S02]  /*7790*/  ULDC.64 UR4, c[0x0][0x358] ;  /* 0x0000d60000047ab9 */ /* 0x000fe40000000a00 */
[----:B------:R-:W-:Y:S01]  /*77a0*/  UIMAD.WIDE UR4, UR10, UR7, UR4 ;  /* 0x000000070a0472a5 */ /* 0x000fe2000f8e0204 */
[----:B------:R-:W-:-:S05]  /*77b0*/  PLOP3.LUT P1, PT, PT, PT, UP1, 0x80, 0x0 ;  /* 0x000000000000781c */ /* 0x000fca0003f2f018 */
[----:B------:R-:W-:Y:S01]  /*77c0*/  IMAD.U32 R6, RZ, RZ, UR4 ;  /* 0x00000004ff067e24 */ /* 0x000fe2000f8e00ff */
[----:B------:R-:W-:Y:S01]  /*77d0*/  MOV R7, UR5 ;  /* 0x0000000500077c02 */ /* 0x000fe20008000f00 */
[----:B------:R-:W-:-:S06]  /*77e0*/  ULDC.64 UR4, c[0x0][0x360] ;  /* 0x0000d80000047ab9 */ /* 0x000fcc0000000a00 */
[----:B-----5:R-:W2:Y:S01]  /*77f0*/  @P1 LDG.E R0, [R6.64] ;  /* 0x0000001206001981 */ /* 0x020ea2000c1e1900 */
[----:B------:R-:W-:Y:S01]  /*7800*/  UISETP.NE.U32.AND UP0, UPT, URZ, UR4, UPT ;  /* 0x000000043f00728c */ /* 0x000fe2000bf05070 */
[----:B------:R-:W-:-:S03]  /*7810*/  IMAD.MOV.U32 R3, RZ, RZ, c[0x0][0x2f0] ;  /* 0x0000bc00ff037624 */ /* 0x000fc600078e00ff */
[----:B------:R-:W-:-:S03]  /*7820*/  UISETP.NE.AND.EX UP0, UPT, URZ, UR5, UPT, UP0 ;  /* 0x000000053f00728c */ /* 0x000fc6000bf05300 */
[----:B------:R-:W-:-:S03]  /*7830*/  ULDC.64 UR4, c[0x0][0x360] ;  /* 0x0000d80000047ab9 */ /* 0x000fc60000000a00 */
[----:B------:R-:W-:-:S05]  /*7840*/  PLOP3.LUT P0, PT, PT, PT, UP0, 0x80, 0x0 ;  /* 0x000000000000781c */ /* 0x000fca0003f0f008 */
[----:B------:R-:W-:-:S06]  /*7850*/  @UP0 UIMAD.WIDE UR4, UR10, UR7, UR4 ;  /* 0x000000070a0402a5 */ /* 0x000fcc000f8e0204 */
[----:B------:R-:W-:Y:S01]  /*7860*/  MOV R4, UR4 ;  /* 0x0000000400047c02 */ /* 0x000fe20008000f00 */
        /* <DEDUP_REMOVED lines=13> */
.L_x_559:
[----:B-1----:R-:W-:Y:S01]  /*7940*/  SHF.R.S32.HI R5, RZ, 0x1f, R236 ;  /* 0x0000001fff057819 */ /* 0x002fe200000114ec */
[----:B------:R-:W-:Y:S01]  /*7950*/  USHF.R.S32.HI UR7, URZ, 0x1f, UR11 ;  /* 0x0000001f3f077899 */ /* 0x000fe2000801140b */
[----:B-----5:R-:W-:Y:S01]  /*7960*/  IADD3 R3, R3, -UR6, RZ ;  /* 0x8000000603037c10 */ /* 0x020fe2000fffe0ff */
[----:B------:R-:W-:Y:S01]  /*7970*/  ULDC.64 UR4, c[0x0][0x308] ;  /* 0x0000c20000047ab9 */ /* 0x000fe20000000a00 */
[----:B------:R-:W-:Y:S01]  /*7980*/  LEA.HI R2, R5, R236, RZ, 0x2 ;  /* 0x000000ec05027211 */ /* 0x000fe200078f10ff */
[----:B------:R-:W-:Y:S01]  /*7990*/  UIMAD UR4, UR7, UR4, URZ ;  /* 0x00000004070472a4 */ /* 0x000fe2000f8e023f */
[----:B------:R-:W-:Y:S01]  /*79a0*/  IMAD.U32 R10, RZ, RZ, UR12 ;  /* 0x0000000cff0a7e24 */ /* 0x000fe2000f8e00ff */
[----:B------:R-:W-:Y:S01]  /*79b0*/  USHF.R.S32.HI UR8, URZ, 0x1f, UR10 ;  /* 0x0000001f3f087899 */ /* 0x000fe2000801140a */
[----:B------:R-:W-:Y:S01]  /*79c0*/  LOP3.LUT R5, R2, 0x1ffffffc, RZ, 0xc0, !PT ;  /* 0x1ffffffc02057812 */ /* 0x000fe200078ec0ff */
[----:B------:R-:W-:Y:S01]  /*79d0*/  UIMAD UR5, UR11, UR5, UR4 ;  /* 0x000000050b0572a4 */ /* 0x000fe2000f8e0204 */
[----:B------:R-:W-:Y:S01]  /*79e0*/  SHF.R.S32.HI R2, RZ, 0x2, R2 ;  /* 0x00000002ff027819 */ /* 0x000fe20000011402 */
[----:B------:R-:W-:Y:S01]  /*79f0*/  USEL UR10, UR10, URZ, !UP1 ;  /* 0x0000003f0a0a7287 */ /* 0x000fe2000c800000 */
[----:B------:R-:W-:Y:S01]  /*7a00*/  BSSY B0, `(.L_x_560) ;  /* 0x0000022000007945 */ /* 0x000fe20003800000 */
[----:B------:R-:W-:Y:S01]  /*7a10*/  IMAD.IADD R5, R236, 0x1, -R5 ;  /* 0x00000001ec057824 */ /* 0x000fe200078e0a05 */
[----:B------:R-:W-:Y:S01]  /*7a20*/  USEL UR8, UR8, URZ, !UP1 ;  /* 0x0000003f08087287 */ /* 0x000fe2000c800000 */
[----:B------:R-:W-:-:S02]  /*7a30*/  ISETP.GE.AND P4, PT, R2, R3, PT ;  /* 0x000000030200720c */ /* 0x000fc40003f86270 */
[----:B------:R-:W-:Y:S01]  /*7a40*/  IMAD.SHL.U32 R14, R5, 0x8, RZ ;  /* 0x00000008050e7824 */ /* 0x000fe200078e00ff */
[----:B------:R-:W-:Y:S01]  /*7a50*/  IADD3 R4, P0, R2, UR14, RZ ;  /* 0x0000000e02047c10 */ /* 0x000fe2000ff1e0ff */
[----:B------:R-:W-:Y:S02]  /*7a60*/  IMAD.U32 R5, RZ, RZ, UR11 ;  /* 0x0000000bff057e24 */ /* 0x000fe4000f8e00ff */
[----:B------:R-:W-:Y:S01]  /*7a70*/  IMAD.U32 R0, RZ, RZ, UR10 ;  /* 0x0000000aff007e24 */ /* 0x000fe2000f8e00ff */
[----:B------:R-:W-:Y:S02]  /*7a80*/  SHF.R.S32.HI R15, RZ, 0x1f, R14 ;  /* 0x0000001fff0f7819 */ /* 0x000fe4000001140e */
[----:B------:R-:W-:-:S03]  /*7a90*/  IADD3 R6, R14, 0x20, RZ ;  /* 0x000000200e067810 */ /* 0x000fc60007ffe0ff */
[----:B------:R-:W-:Y:S01]  /*7aa0*/  IMAD.WIDE.U32 R8, R5, c[0x0][0x308], R14 ;  /* 0x0000c20005087a25 */ /* 0x000fe200078e000e */
[----:B------:R-:W-:-:S04]  /*7ab0*/  LEA.HI.X.SX32 R5, R2, UR15, 0x1, P0 ;  /* 0x0000000f02057c11 */ /* 0x000fc800080f0eff */
[----:B------:R-:W-:Y:S01]  /*7ac0*/  IADD3 R9, R9, UR5, RZ ;  /* 0x0000000509097c10 */ /* 0x000fe2000fffe0ff */
[----:B------:R-:W-:Y:S01]  /*7ad0*/  ULDC.64 UR4, c[0x0][0x310] ;  /* 0x0000c40000047ab9 */ /* 0x000fe20000000a00 */
[----:B------:R-:W-:Y:S01]  /*7ae0*/  IMAD.WIDE R10, R10, 0x80, R4 ;  /* 0x000000800a0a7825 */ /* 0x000fe200078e0204 */
[----:B------:R-:W-:Y:S01]  /*7af0*/  UIMAD UR4, UR8, UR4, URZ ;  /* 0x00000004080472a4 */ /* 0x000fe2000f8e023f */
[----:B------:R-:W-:Y:S02]  /*7b00*/  IADD3 R5, R14, 0x40, RZ ;  /* 0x000000400e057810 */ /* 0x000fe40007ffe0ff */
[----:B------:R-:W-:Y:S01]  /*7b10*/  IMAD.WIDE.U32 R8, R0, c[0x0][0x310], R8 ;  /* 0x0000c40000087a25 */ /* 0x000fe200078e0008 */
[----:B------:R-:W-:-:S06]  /*7b20*/  UIMAD UR4, UR10, UR5, UR4 ;  /* 0x000000050a0472a4 */ /* 0x000fcc000f8e0204 */
        /* <DEDUP_REMOVED lines=15> */
.L_x_561:
[----:B------:R-:W-:Y:S05]  /*7c20*/  BSYNC B0 ;  /* 0x0000000000007941 */ /* 0x000fea0003800000 */
.L_x_560:
        /* <DEDUP_REMOVED lines=19> */
.L_x_563:
[----:B------:R-:W-:Y:S05]  /*7d60*/  BSYNC B0 ;  /* 0x0000000000007941 */ /* 0x000fea0003800000 */
.L_x_562:
[----:B------:R-:W-:Y:S01]  /*7d70*/  ULDC.64 UR4, c[0x0][0x338] ;  /* 0x0000ce0000047ab9 */ /* 0x000fe20000000a00 */
[----:B------:R-:W-:Y:S01]  /*7d80*/  MOV R3, UR11 ;  /* 0x0000000b00037c02 */ /* 0x000fe20008000f00 */
[----:B------:R-:W-:Y:S01]  /*7d90*/  UIMAD UR4, UR7, UR4, URZ ;  /* 0x00000004070472a4 */ /* 0x000fe2000f8e023f */
[----:B------:R-:W-:Y:S03]  /*7da0*/  BSSY B0, `(.L_x_564) ;  /* 0x0000017000007945 */ /* 0x000fe60003800000 */
[----:B------:R-:W-:Y:S01]  /*7db0*/  UIMAD UR11, UR11, UR5, UR4 ;  /* 0x000000050b0b72a4 */ /* 0x000fe2000f8e0204 */
[----:B------:R-:W-:-:S02]  /*7dc0*/  IMAD.WIDE.U32 R8, R3, c[0x0][0x338], R14 ;  /* 0x0000ce0003087a25 */ /* 0x000fc400078e000e */
        /* <DEDUP_REMOVED lines=20> */
.L_x_565:
[----:B------:R-:W-:Y:S05]  /*7f10*/  BSYNC B0 ;  /* 0x0000000000007941 */ /* 0x000fea0003800000 */
.L_x_564:
[----:B------:R-:W-:Y:S05]  /*7f20*/  @P3 EXIT ;  /* 0x000000000000394d */ /* 0x000fea0003800000 */
[----:B------:R-:W-:Y:S01]  /*7f30*/  IADD3 R0, P0, R10, 0x40, RZ ;  /* 0x000000400a007810 */ /* 0x000fe20007f1e0ff */
[----:B------:R-:W-:Y:S01]  /*7f40*/  IMAD.MOV.U32 R9, RZ, RZ, R13 ;  /* 0x000000ffff097224 */ /* 0x000fe200078e000d */
[----:B------:R-:W-:-:S03]  /*7f50*/  ISETP.GE.AND P1, PT, R14, c[0x0][0x324], PT ;  /* 0x0000c9000e007a0c */ /* 0x000fc60003f26270 */
[----:B------:R-:W-:Y:S01]  /*7f60*/  IMAD.X R10, RZ, RZ, R11, P0 ;  /* 0x000000ffff0a7224 */ /* 0x000fe200000e060b */
[----:B------:R-:W-:Y:S01]  /*7f70*/  ISETP.GE.AND P0, PT, R6, c[0x0][0x324], PT ;  /* 0x0000c90006007a0c */ /* 0x000fe20003f06270 */
[----:B------:R-:W-:-:S04]  /*7f80*/  IMAD.WIDE.U32 R8, R0, c[0x0][0x330], R8 ;  /* 0x0000cc0000087a25 */ /* 0x000fc800078e0008 */
[----:B--2---:R-:W-:Y:S01]  /*7f90*/  IMAD R3, R10, c[0x0][0x330], RZ ;  /* 0x0000cc000a037a24 */ /* 0x004fe200078e02ff */
        /* <DEDUP_REMOVED lines=10> */
.L_x_566:
        /* <DEDUP_REMOVED lines=12> */
.L_x_1406:


//--------------------- .text._ZN7cutlass13device_kernelIN5flash19enable_sm80_to_sm89INS1_16FlashAttnBwdSm80INS1_25CollectiveMainloopBwdSm80ILi2ELi1EN4cute5tupleIJNS5_1CILi64EEENS7_ILi128EEENS7_ILi96EEEEEENS_6half_tEfNS_4arch4Sm80ELb1ELb0ELb0ELb1ELb1ELb0ELb0ELb0ELi2ELi2ELi4ELi2ELb1EEENS1_21CollectiveEpilogueBwdISB_SC_SE_Li256ELb1ELb0ELi2EEENS1_25SingleTileBwdLPTSchedulerILb1ELi128ELb1EEEEEEEEEvNT_6ParamsE --------------------------
	.section	.text._ZN7cutlass13device_kernelIN5flash19enable_sm80_to_sm89INS1_16FlashAttnBwdSm80INS1_25CollectiveMainloopBwdSm80ILi2ELi1EN4cute5tupleIJNS5_1CILi64EEENS7_ILi128EEENS7_ILi96EEEEEENS_6half_tEfNS_4arch4Sm80ELb1ELb0ELb0ELb1ELb1ELb0ELb0ELb0ELi2ELi2ELi4ELi2ELb1EEENS1_21CollectiveEpilogueBwdISB_SC_SE_Li256ELb1ELb0ELi2EEENS1_25SingleTileBwdLPTSchedulerILb1ELi128ELb1EEEEEEEEEvNT_6ParamsE,"ax",@progbits
	.sectioninfo	@"SHI_REGISTERS=255"
	.align	128
.text._ZN7cutlass13device_kernelIN5flash19enable_sm80_to_sm89INS1_16FlashAttnBwdSm80INS1_25CollectiveMainloopBwdSm80ILi2ELi1EN4cute5tupleIJNS5_1CILi64EEENS7_ILi128EEENS7_ILi96EEEEEENS_6half_tEfNS_4arch4Sm80ELb1ELb0ELb0ELb1ELb1ELb0ELb0ELb0ELi2ELi2ELi4ELi2ELb1EEENS1_21CollectiveEpilogueBwdISB_SC_SE_Li256ELb1ELb0ELi2EEENS1_25SingleTileBwdLPTSchedulerILb1ELi128ELb1EEEEEEEEEvNT_6ParamsE:
        .type           _ZN7cutlass13device_kernelIN5flash19enable_sm80_to_sm89INS1_16FlashAttnBwdSm80INS1_25CollectiveMainloopBwdSm80ILi2ELi1EN4cute5tupleIJNS5_1CILi64EEENS7_ILi128EEENS7_ILi96EEEEEENS_6half_tEfNS_4arch4Sm80ELb1ELb0ELb0ELb1ELb1ELb0ELb0ELb0ELi2ELi2ELi4ELi2ELb1EEENS1_21CollectiveEpilogueBwdISB_SC_SE_Li256ELb1ELb0ELi2EEENS1_25SingleTileBwdLPTSchedulerILb1ELi128ELb1EEEEEEEEEvNT_6ParamsE,@function
        .size           _ZN7cutlass13device_kernelIN5flash19enable_sm80_to_sm89INS1_16FlashAttnBwdSm80INS1_25CollectiveMainloopBwdSm80ILi2ELi1EN4cute5tupleIJNS5_1CILi64EEENS7_ILi128EEENS7_ILi96EEEEEENS_6half_tEfNS_4arch4Sm80ELb1ELb0ELb0ELb1ELb1ELb0ELb0ELb0ELi2ELi2ELi4ELi2ELb1EEENS1_21CollectiveEpilogueBwdISB_SC_SE_Li256ELb1ELb0ELi2EEENS1_25SingleTileBwdLPTSchedulerILb1ELi128ELb1EEEEEEEEEvNT_6ParamsE,(.L_x_1407 - _ZN7cutlass13device_kernelIN5flash19enable_sm80_to_sm89INS1_16FlashAttnBwdSm80INS1_25CollectiveMainloopBwdSm80ILi2ELi1EN4cute5tupleIJNS5_1CILi64EEENS7_ILi128EEENS7_ILi96EEEEEENS_6half_tEfNS_4arch4Sm80ELb1ELb0ELb0ELb1ELb1ELb0ELb0ELb0ELi2ELi2ELi4ELi2ELb1EEENS1_21CollectiveEpilogueBwdISB_SC_SE_Li256ELb1ELb0ELi2EEENS1_25SingleTileBwdLPTSchedulerILb1ELi128ELb1EEEEEEEEEvNT_6ParamsE)
        .other          _ZN7cutlass13device_kernelIN5flash19enable_sm80_to_sm89INS1_16FlashAttnBwdSm80INS1_25CollectiveMainloopBwdSm80ILi2ELi1EN4cute5tupleIJNS5_1CILi64EEENS7_ILi128EEENS7_ILi96EEEEEENS_6half_tEfNS_4arch4Sm80ELb1ELb0ELb0ELb1ELb1ELb0ELb0ELb0ELi2ELi2ELi4ELi2ELb1EEENS1_21CollectiveEpilogueBwdISB_SC_SE_Li256ELb1ELb0ELi2EEENS1_25SingleTileBwdLPTSchedulerILb1ELi128ELb1EEEEEEEEEvNT_6ParamsE,@"STO_CUDA_ENTRY STV_DEFAULT"
_ZN7cutlass13device_kernelIN5flash19enable_sm80_to_sm89INS1_16FlashAttnBwdSm80INS1_25CollectiveMainloopBwdSm80ILi2ELi1EN4cute5tupleIJNS5_1CILi64EEENS7_ILi128EEENS7_ILi96EEEEEENS_6half_tEfNS_4arch4Sm80ELb1ELb0ELb0ELb1ELb1ELb0ELb0ELb0ELi2ELi2ELi4ELi2ELb1EEENS1_21CollectiveEpilogueBwdISB_SC_SE_Li256ELb1ELb0ELi2EEENS1_25SingleTileBwdLPTSchedulerILb1ELi128ELb1EEEEEEEEEvNT_6ParamsE:
        /* <DEDUP_REMOVED lines=30> */
.L_x_568:
[----:B------:R-:W-:Y:S02]  /*01e0*/  ULDC UR7, c[0x0][0x3ac] ;  /* 0x0000eb0000077ab9 */ /* 0x000fe40000000800 */
[----:B------:R-:W-:Y:S02]  /*01f0*/  UISETP.NE.AND UP0, UPT, UR7, 0x1, UPT ;  /* 0x000000010700788c */ /* 0x000fe4000bf05270 */
[----:B------:R-:W-:Y:S02]  /*0200*/  ULDC.64 UR4, c[0x0][0x3b0] ;  /* 0x0000ec0000047ab9 */ /* 0x000fe40000000a00 */
[----:B------:R-:W-:Y:S02]  /*0210*/  UIMAD.WIDE.U32 UR10, UR6, UR4, URZ ;  /* 0x00000004060a72a5 */ /* 0x000fe4000f8e003f */
[----:B------:R-:W-:-:S05]  /*0220*/  UMOV UR9, UR6 ;  /* 0x0000000600097c82 */ /* 0x000fca0008000000 */
[----:B------:R-:W-:-:S04]  /*0230*/  @UP0 USHF.R.U32.HI UR9, URZ, UR5, UR11 ;  /* 0x000000053f090299 */ /* 0x000fc8000801160b */
[----:B------:R-:W-:-:S04]  /*0240*/  UIMAD UR7, UR9, UR7, URZ ;  /* 0x00000007090772a4 */ /* 0x000fc8000f8e023f */
.L_x_569:
        /* <DEDUP_REMOVED lines=12> */
[----:B------:R-:W-:-:S06]  /*0310*/  UIMAD UR4, UR4, UR6, UR5 ;  /* 0x00000006040472a4 */ /* 0x000fcc000f8e0205 */
[----:B------:R-:W-:-:S05]  /*0320*/  IMAD.U32 R0, RZ, RZ, UR4 ;  /* 0x00000004ff007e24 */ /* 0x000fca000f8e00ff */
[----:B------:R1:W-:Y:S01]  /*0330*/  STL [R1+0xc], R0 ;  /* 0x00000c0001007387 */ /* 0x0003e20000100800 */
[----:B------:R-:W-:Y:S05]  /*0340*/  @!P0 BRA `(.L_x_570) ;  /* 0x0000008000008947 */ /* 0x000fea0003800000 */
[----:B------:R-:W-:Y:S02]  /*0350*/  UMOV UR4, 0x4 ;  /* 0x0000000400047882 */ /* 0x000fe40000000000 */
[----:B------:R-:W-:Y:S02]  /*0360*/  ULDC.64 UR6, c[0x0][0x3e0] ;  /* 0x0000f80000067ab9 */ /* 0x000fe40000000a00 */
[----:B------:R-:W-:-:S06]  /*0370*/  UIMAD.WIDE UR4, UR13, UR4, UR6 ;  /* 0x000000040d0472a5 */ /* 0x000fcc000f8e0206 */
[----:B------:R-:W-:Y:S02]  /*0380*/  MOV R2, UR4 ;  /* 0x0000000400027c02 */ /* 0x000fe40008000f00 */
[----:B------:R-:W-:-:S05]  /*0390*/  MOV R3, UR5 ;  /* 0x0000000500037c02 */ /* 0x000fca0008000f00 */
[----:B-1----:R-:W2:Y:S02]  /*03a0*/  LDG.E R0, [R2.64] ;  /* 0x0000001202007981 */ /* 0x002ea4000c1e1900 */
[----:B--2---:R1:W2:Y:S02]  /*03b0*/  R2UR UR5, R0 ;  /* 0x00000000000573c2 */ /* 0x0042a400000e0000 */
[----:B-12---:R-:W-:Y:S05]  /*03c0*/  BRA `(.L_x_571) ;  /* 0x000000f000007947 */ /* 0x006fea0003800000 */
.L_x_570:
        /* <DEDUP_REMOVED lines=9> */
[----:B-1----:R-:W3:Y:S01]  /*0460*/  LDG.E R0, [R2.64+0x4] ;  /* 0x0000041202007981 */ /* 0x002ee2000c1e1900 */
[----:B--2---:R-:W1:Y:S08]  /*0470*/  R2UR UR5, R4 ;  /* 0x00000000040573c2 */ /* 0x004e7000000e0000 */
[----:B---3--:R-:W1:Y:S02]  /*0480*/  R2UR UR4, R0 ;  /* 0x00000000000473c2 */ /* 0x008e6400000e0000 */
[----:B-1----:R-:W-:Y:S01]  /*0490*/  UIADD3 UR5, -UR5, UR4, URZ ;  /* 0x0000000405057290 */ /* 0x002fe2000fffe13f */
[----:B------:R-:W-:Y:S05]  /*04a0*/  BRA `(.L_x_571) ;  /* 0x0000001000007947 */ /* 0x000fea0003800000 */
.L_x_572:
[----:B------:R-:W-:Y:S02]  /*04b0*/  ULDC UR5, c[0x0][0x3d4] ;  /* 0x0000f50000057ab9 */ /* 0x000fe40000000800 */
.L_x_571:
[----:B------:R-:W-:Y:S02]  /*04c0*/  UIADD3 UR5, UR5, 0x7f, URZ ;  /* 0x0000007f05057890 */ /* 0x000fe4000fffe03f */
[----:B------:R-:W-:-:S02]  /*04d0*/  ULOP3.LUT UR14, URZ, UR9, URZ, 0x33, !UPT ;  /* 0x000000093f0e7292 */ /* 0x000fc4000f8e333f */
[----:B------:R-:W-:-:S04]  /*04e0*/  USHF.R.S32.HI UR4, URZ, 0x1f, UR5 ;  /* 0x0000001f3f047899 */ /* 0x000fc80008011405 */
[----:B------:R-:W-:-:S04]  /*04f0*/  ULEA.HI UR4, UR4, UR5, URZ, 0x7 ;  /* 0x0000000504047291 */ /* 0x000fc8000f8f383f */
[----:B------:R-:W-:-:S04]  /*0500*/  USHF.R.S32.HI UR4, URZ, 0x7, UR4 ;  /* 0x000000073f047899 */ /* 0x000fc80008011404 */
[----:B------:R-:W-:Y:S02]  /*0510*/  UISETP.GT.AND UP0, UPT, UR4, UR9, UPT ;  /* 0x000000090400728c */ /* 0x000fe4000bf04270 */
[----:B------:R-:W-:Y:S02]  /*0520*/  UIADD3 UR14, UR4, UR14, URZ ;  /* 0x0000000e040e7290 */ /* 0x000fe4000fffe03f */
[----:B------:R-:W-:Y:S01]  /*0530*/  USEL UR13, UR13, 0xffffffff, UP0 ;  /* 0xffffffff0d0d7887 */ /* 0x000fe20008000000 */
[----:B------:R-:W-:Y:S05]  /*0540*/  BRA `(.L_x_573) ;  /* 0x000004b000007947 */ /* 0x000fea0003800000 */
.L_x_567:
[----:B------:R-:W-:Y:S02]  /*0550*/  ULDC.64 UR6, c[0x0][0x3b8] ;  /* 0x0000ee0000067ab9 */ /* 0x000fe40000000a00 */
[----:B------:R-:W-:Y:S02]  /*0560*/  UISETP.NE.AND UP0, UPT, UR6, 0x1, UPT ;  /* 0x000000010600788c */ /* 0x000fe4000bf05270 */
[----:B------:R-:W-:Y:S02]  /*0570*/  UIMAD.WIDE.U32 UR10, UR4, UR7, URZ ;  /* 0x00000007040a72a5 */ /* 0x000fe4000f8e003f */
[----:B------:R-:W-:-:S02]  /*0580*/  ULDC UR5, c[0x0][0x3c0] ;  /* 0x0000f00000057ab9 */ /* 0x000fc40000000800 */
        /* <DEDUP_REMOVED lines=17> */
.L_x_574:
[----:B------:R-:W-:Y:S02]  /*06a0*/  ULDC UR7, c[0x0][0x3ac] ;  /* 0x0000eb0000077ab9 */ /* 0x000fe40000000800 */
[----:B------:R-:W-:Y:S02]  /*06b0*/  UISETP.NE.AND UP0, UPT, UR7, 0x1, UPT ;  /* 0x000000010700788c */ /* 0x000fe4000bf05270 */
[----:B------:R-:W-:Y:S02]  /*06c0*/  ULDC.64 UR4, c[0x0][0x3b0] ;  /* 0x0000ec0000047ab9 */ /* 0x000fe40000000a00 */
[----:B------:R-:W-:Y:S02]  /*06d0*/  UIMAD.WIDE.U32 UR10, UR6, UR4, URZ ;  /* 0x00000004060a72a5 */ /* 0x000fe4000f8e003f */
[----:B------:R-:W-:-:S05]  /*06e0*/  UMOV UR9, UR6 ;  /* 0x0000000600097c82 */ /* 0x000fca0008000000 */
[----:B------:R-:W-:-:S04]  /*06f0*/  @UP0 USHF.R.U32.HI UR9, URZ, UR5, UR11 ;  /* 0x000000053f090299 */ /* 0x000fc8000801160b */
[----:B------:R-:W-:-:S04]  /*0700*/  UIMAD UR7, UR9, UR7, URZ ;  /* 0x00000007090772a4 */ /* 0x000fc8000f8e023f */
.L_x_575:
        /* <DEDUP_REMOVED lines=24> */
.L_x_576:
        /* <DEDUP_REMOVED lines=14> */
.L_x_578:
[----:B------:R-:W-:Y:S02]  /*0970*/  ULDC UR5, c[0x0][0x3d4] ;  /* 0x0000f50000057ab9 */ /* 0x000fe40000000800 */
.L_x_577:
[----:B------:R-:W-:Y:S02]  /*0980*/  UIADD3 UR5, UR5, 0x7f, URZ ;  /* 0x0000007f05057890 */ /* 0x000fe4000fffe03f */
[----:B------:R-:W-:-:S02]  /*0990*/  ULOP3.LUT UR14, URZ, UR9, URZ, 0x33, !UPT ;  /* 0x000000093f0e7292 */ /* 0x000fc4000f8e333f */
[----:B------:R-:W-:-:S04]  /*09a0*/  USHF.R.S32.HI UR4, URZ, 0x1f, UR5 ;  /* 0x0000001f3f047899 */ /* 0x000fc80008011405 */
[----:B------:R-:W-:-:S04]  /*09b0*/  ULEA.HI UR4, UR4, UR5, URZ, 0x7 ;  /* 0x0000000504047291 */ /* 0x000fc8000f8f383f */
[----:B------:R-:W-:-:S04]  /*09c0*/  USHF.R.S32.HI UR4, URZ, 0x7, UR4 ;  /* 0x000000073f047899 */ /* 0x000fc80008011404 */
[----:B------:R-:W-:Y:S02]  /*09d0*/  UISETP.GT.AND UP0, UPT, UR4, UR9, UPT ;  /* 0x000000090400728c */ /* 0x000fe4000bf04270 */
[----:B------:R-:W-:Y:S02]  /*09e0*/  UIADD3 UR14, UR4, UR14, URZ ;  /* 0x0000000e040e7290 */ /* 0x000fe4000fffe03f */
[----:B------:R-:W-:-:S06]  /*09f0*/  USEL UR13, UR13, 0xffffffff, UP0 ;  /* 0xffffffff0d0d7887 */ /* 0x000fcc0008000000 */
.L_x_573:
        /* <DEDUP_REMOVED lines=23> */
[----:B-1----:R1:W3:Y:S01]  /*0b70*/  @P0 LDG.E R0, [R2.64] ;  /* 0x0000001202000981 */ /* 0x0022e2000c1e1900 */
[----:B------:R-:W-:Y:S01]  /*0b80*/  IMAD.MOV.U32 R11, RZ, RZ, RZ ;  /* 0x000000ffff0b7224 */ /* 0x000fe200078e00ff */
[----:B------:R-:W-:-:S03]  /*0b90*/  UISETP.NE.AND.EX UP1, UPT, URZ, UR5, UPT, UP1 ;  /* 0x000000053f00728c */ /* 0x000fc6000bf25310 */
[----:B------:R-:W-:Y:S01]  /*0ba0*/  ULDC.64 UR4, c[0x0][0x2d0] ;  /* 0x0000b40000047ab9 */ /* 0x000fe20000000a00 */
[----:B------:R4:W5:Y:S01]  /*0bb0*/  @P2 LDG.E R15, [R6.64] ;  /* 0x00000012060f2981 */ /* 0x000962000c1e1900 */
[----:B------:R-:W-:Y:S01]  /*0bc0*/  UIMAD.WIDE UR4, UR13, UR7, UR4 ;  /* 0x000000070d0472a5 */ /* 0x000fe2000f8e0204 */
[----:B------:R-:W-:-:S05]  /*0bd0*/  PLOP3.LUT P1, PT, PT, PT, UP1, 0x80, 0x0 ;  /* 0x000000000000781c */ /* 0x000fca0003f2f018 */
[----:B-1----:R-:W-:Y:S01]  /*0be0*/  MOV R2, UR4 ;  /* 0x0000000400027c02 */ /* 0x002fe20008000f00 */
[----:B------:R-:W-:-:S07]  /*0bf0*/  IMAD.U32 R3, RZ, RZ, UR5 ;  /* 0x00000005ff037e24 */ /* 0x000fce000f8e00ff */
[----:B------:R4:W5:Y:S01]  /*0c00*/  @P1 LDG.E R11, [R2.64] ;  /* 0x00000012020b1981 */ /* 0x000962000c1e1900 */
[----:B------:R-:W-:Y:S02]  /*0c10*/  ULDC UR12, c[0x0][0x168] ;  /* 0x00005a00000c7ab9 */ /* 0x000fe40000000800 */
[----:B------:R-:W-:Y:S02]  /*0c20*/  UMOV UR6, URZ ;  /* 0x0000003f00067c82 */ /* 0x000fe40008000000 */
[----:B------:R-:W-:Y:S01]  /*0c30*/  ULDC UR11, c[0x0][0x198] ;  /* 0x00006600000b7ab9 */ /* 0x000fe20000000800 */
[----:B--2---:R-:W1:Y:S02]  /*0c40*/  @P2 R2UR UR5, R4 ;  /* 0x00000000040523c2 */ /* 0x004e6400000e0000 */
[----:B-1----:R-:W-:-:S04]  /*0c50*/  @UP2 ULEA UR5, UR13, UR5, 0x6 ;  /* 0x000000050d052291 */ /* 0x002fc8000f8e303f */
[----:B------:R-:W-:-:S04]  /*0c60*/  @UP2 USHF.R.S32.HI UR4, URZ, 0x1f, UR5 ;  /* 0x0000001f3f042899 */ /* 0x000fc80008011405 */
[----:B------:R-:W-:Y:S01]  /*0c70*/  @UP2 ULEA.HI UR4, UR4, UR5, URZ, 0x6 ;  /* 0x0000000504042291 */ /* 0x000fe2000f8f303f */
[----:B---3--:R4:W1:Y:S03]  /*0c80*/  @P0 R2UR UR12, R0 ;  /* 0x00000000000c03c2 */ /* 0x00886600000e0000 */
[----:B------:R-:W-:Y:S01]  /*0c90*/  @UP2 ULOP3.LUT UR6, UR4, 0xffffffc0, URZ, 0xc0, !UPT ;  /* 0xffffffc004062892 */ /* 0x000fe2000f8ec03f */
[----:B-1--4-:R-:W-:Y:S06]  /*0ca0*/  @P0 BRA `(.L_x_579) ;  /* 0x0000006000000947 */ /* 0x012fec0003800000 */
[----:B------:R-:W-:Y:S05]  /*0cb0*/  @!P2 BRA `(.L_x_579) ;  /* 0x000000500000a947 */ /* 0x000fea0003800000 */
[----:B------:R-:W2:Y:S04]  /*0cc0*/  LDG.E R4, [R6.64] ;  /* 0x0000001206047981 */ /* 0x000ea8000c1e1900 */
[----:B------:R-:W3:Y:S01]  /*0cd0*/  LDG.E R0, [R6.64+0x4] ;  /* 0x0000041206007981 */ /* 0x000ee2000c1e1900 */
[----:B--2---:R-:W1:Y:S08]  /*0ce0*/  R2UR UR12, R4 ;  /* 0x00000000040c73c2 */ /* 0x004e7000000e0000 */
[----:B---3--:R-:W1:Y:S02]  /*0cf0*/  R2UR UR4, R0 ;  /* 0x00000000000473c2 */ /* 0x008e6400000e0000 */
[----:B-1----:R-:W-:-:S06]  /*0d00*/  UIADD3 UR12, -UR12, UR4, URZ ;  /* 0x000000040c0c7290 */ /* 0x002fcc000fffe13f */
.L_x_579:
        /* <DEDUP_REMOVED lines=10> */
.L_x_580:
[----:B------:R-:W-:Y:S05]  /*0db0*/  @!P1 BRA `(.L_x_581) ;  /* 0x0000005000009947 */ /* 0x000fea0003800000 */
[----:B------:R1:W2:Y:S04]  /*0dc0*/  LDG.E R0, [R2.64] ;  /* 0x0000001202007981 */ /* 0x0002a8000c1e1900 */
[----:B-1----:R-:W3:Y:S01]  /*0dd0*/  LDG.E R2, [R2.64+0x4] ;  /* 0x0000041202027981 */ /* 0x002ee2000c1e1900 */
[----:B--2---:R-:W1:Y:S08]  /*0de0*/  R2UR UR11, R0 ;  /* 0x00000000000b73c2 */ /* 0x004e7000000e0000 */
[----:B---3--:R-:W1:Y:S02]  /*0df0*/  R2UR UR4, R2 ;  /* 0x00000000020473c2 */ /* 0x008e6400000e0000 */
[----:B-1----:R-:W-:-:S06]  /*0e00*/  UIADD3 UR11, -UR11, UR4, URZ ;  /* 0x000000040b0b7290 */ /* 0x002fcc000fffe13f */
.L_x_581:
        /* <DEDUP_REMOVED lines=13> */
[----:B------:R-:W-:Y:S01]  /*0ee0*/  IMAD.MOV.U32 R120, RZ, RZ, RZ ;  /* 0x000000ffff787224 */ /* 0x000fe200078e00ff */
[----:B------:R-:W-:Y:S01]  /*0ef0*/  MOV R10, RZ ;  /* 0x000000ff000a7202 */ /* 0x000fe20000000f00 */
[----:B------:R-:W-:Y:S01]  /*0f00*/  IMAD.MOV.U32 R118, RZ, RZ, RZ ;  /* 0x000000ffff767224 */ /* 0x000fe200078e00ff */
[----:B------:R-:W-:Y:S01]  /*0f10*/  ULEA.HI UR10, UR10, UR4, URZ, 0x6 ;  /* 0x000000040a0a7291 */ /* 0x000fe2000f8f303f */
[----:B------:R-:W-:Y:S01]  /*0f20*/  IMAD.MOV.U32 R116, RZ, RZ, RZ ;  /* 0x000000ffff747224 */ /* 0x000fe200078e00ff */
[----:B------:R-:W-:Y:S01]  /*0f30*/  USHF.R.S32.HI UR4, URZ, 0x1f, UR5 ;  /* 0x0000001f3f047899 */ /* 0x000fe20008011405 */
[----:B------:R-:W-:Y:S01]  /*0f40*/  CS2R R110, SRZ ;  /* 0x00000000006e7805 */ /* 0x000fe2000001ff00 */
[----:B------:R-:W-:Y:S01]  /*0f50*/  USHF.R.S32.HI UR10, URZ, 0x6, UR10 ;  /* 0x000000063f0a7899 */ /* 0x000fe2000801140a */
[----:B------:R-:W-:Y:S01]  /*0f60*/  CS2R R12, SRZ ;  /* 0x00000000000c7805 */ /* 0x000fe2000001ff00 */
[----:B------:R-:W-:Y:S01]  /*0f70*/  ULEA.HI UR4, UR4, UR5, URZ, 0x6 ;  /* 0x0000000504047291 */ /* 0x000fe2000f8f303f */
[----:B------:R-:W-:Y:S01]  /*0f80*/  MOV R108, RZ ;  /* 0x000000ff006c7202 */ /* 0x000fe20000000f00 */
[----:B------:R-:W-:Y:S01]  /*0f90*/  UISETP.LT.AND UP0, UPT, URZ, UR10, UPT ;  /* 0x0000000a3f00728c */ /* 0x000fe2000bf01270 */
[----:B------:R-:W-:Y:S01]  /*0fa0*/  IMAD.MOV.U32 R114, RZ, RZ, RZ ;  /* 0x000000ffff727224 */ /* 0x000fe200078e00ff */
[----:B------:R-:W-:Y:S01]  /*0fb0*/  USHF.R.S32.HI UR9, URZ, 0x6, UR4 ;  /* 0x000000063f097899 */ /* 0x000fe20008011404 */
[----:B------:R-:W-:Y:S01]  /*0fc0*/  MOV R14, RZ ;  /* 0x000000ff000e7202 */ /* 0x000fe20000000f00 */
[----:B------:R-:W-:Y:S01]  /*0fd0*/  USEL UR10, URZ, UR10, !UP0 ;  /* 0x0000000a3f0a7287 */ /* 0x000fe2000c000000 */
[----:B------:R-:W-:Y:S01]  /*0fe0*/  IMAD.MOV.U32 R112, RZ, RZ, RZ ;  /* 0x000000ffff707224 */ /* 0x000fe200078e00ff */
[----:B------:R-:W-:Y:S01]  /*0ff0*/  CS2R R106, SRZ ;  /* 0x00000000006a7805 */ /* 0x000fe2000001ff00 */
[----:B------:R-:W-:Y:S01]  /*1000*/  CS2R R16, SRZ ;  /* 0x0000000000107805 */ /* 0x000fe2000001ff00 */
[----:B------:R-:W-:Y:S01]  /*1010*/  UISETP.GT.AND UP0, UPT, UR9, UR10, UPT ;  /* 0x0000000a0900728c */ /* 0x000fe2000bf04270 */
[----:B------:R-:W-:Y:S01]  /*1020*/  MOV R104, RZ ;  /* 0x000000ff00687202 */ /* 0x000fe20000000f00 */
[----:B------:R-:W-:Y:S01]  /*1030*/  IMAD.MOV.U32 R102, RZ, RZ, RZ ;  /* 0x000000ffff667224 */ /* 0x000fe200078e00ff */
[----:B------:R-:W-:Y:S01]  /*1040*/  CS2R R18, SRZ ;  /* 0x0000000000127805 */ /* 0x000fe2000001ff00 */
[----:B------:R-:W-:Y:S01]  /*1050*/  MOV R100, RZ ;  /* 0x000000ff00647202 */ /* 0x000fe20000000f00 */
[----:B------:R-:W-:Y:S01]  /*1060*/  IMAD.MOV.U32 R94, RZ, RZ, RZ ;  /* 0x000000ffff5e7224 */ /* 0x000fe200078e00ff */
[----:B------:R-:W-:Y:S01]  /*1070*/  PLOP3.LUT P0, PT, PT, PT, UP0, 0x80, 0x0 ;  /* 0x000000000000781c */ /* 0x000fe20003f0f008 */
        /* <DEDUP_REMOVED lines=36> */
[----:B------:R-:W2:Y:S01]  /*12c0*/  LDL R33, [R1+0xc] ;  /* 0x00000c0001217983 */ /* 0x000ea20000100800 */
[----:B------:R-:W-:Y:S01]  /*12d0*/  IMAD.MOV.U32 R0, RZ, RZ, c[0x0][0x248] ;  /* 0x00009200ff007624 */ /* 0x000fe200078e00ff */
[--C-:B------:R-:W-:Y:S01]  /*12e0*/  SHF.R.S32.HI R31, RZ, 0x1f, R35.reuse ;  /* 0x0000001fff1f7819 */ /* 0x100fe20000011423 */
[----:B------:R-:W-:Y:S01]  /*12f0*/  USHF.R.S32.HI UR15, URZ, 0x1f, UR13 ;  /* 0x0000001f3f0f7899 */ /* 0x000fe2000801140d */
[----:B------:R-:W-:Y:S01]  /*1300*/  SHF.R.S32.HI R19, RZ, 0x1f, R35 ;  /* 0x0000001fff137819 */ /* 0x000fe20000011423 */
[----:B------:R-:W-:Y:S01]  /*1310*/  USEL UR16, UR13, URZ, !UP1 ;  /* 0x0000003f0d107287 */ /* 0x000fe2000c800000 */
[----:B------:R-:W-:Y:S01]  /*1320*/  ISETP.NE.AND P0, PT, R0, 0x1, PT ;  /* 0x000000010000780c */ /* 0x000fe20003f05270 */
[----:B------:R-:W-:Y:S01]  /*1330*/  USEL UR7, UR15, URZ, !UP1 ;  /* 0x0000003f0f077287 */ /* 0x000fe2000c800000 */
[CC--:B------:R-:W-:Y:S01]  /*1340*/  LEA.HI R17, R31.reuse, R35.reuse, RZ, 0x2 ;  /* 0x000000231f117211 */ /* 0x0c0fe200078f10ff */
[----:B------:R-:W-:Y:S01]  /*1350*/  ULDC.64 UR4, c[0x0][0x1e8] ;  /* 0x00007a0000047ab9 */ /* 0x000fe20000000a00 */
[-C--:B------:R-:W-:Y:S01]  /*1360*/  LEA.HI R34, R31, R35.reuse, RZ, 0x3 ;  /* 0x000000231f227211 */ /* 0x080fe200078f18ff */
[----:B------:R-:W-:Y:S01]  /*1370*/  UIMAD UR4, UR7, UR4, URZ ;  /* 0x00000004070472a4 */ /* 0x000fe2000f8e023f */
[----:B------:R-:W-:Y:S01]  /*1380*/  LOP3.LUT R3, R17, 0xfffffffc, RZ, 0xc0, !PT ;  /* 0xfffffffc11037812 */ /* 0x000fe200078ec0ff */
[----:B------:R-:W-:Y:S01]  /*1390*/  UIADD3 UR8, -UR8, UR11, URZ ;  /* 0x0000000b08087290 */ /* 0x000fe2000fffe13f */
[----:B------:R-:W-:Y:S01]  /*13a0*/  SHF.R.S32.HI R250, RZ, 0x2, R17 ;  /* 0x00000002fffa7819 */ /* 0x000fe20000011411 */
[----:B------:R-:W-:Y:S01]  /*13b0*/  UIMAD UR17, UR16, UR5, UR4 ;  /* 0x00000005101172a4 */ /* 0x000fe2000f8e0204 */
[-C--:B------:R-:W-:Y:S01]  /*13c0*/  LEA.HI R29, R31, R35.reuse, RZ, 0x5 ;  /* 0x000000231f1d7211 */ /* 0x080fe200078f28ff */
[----:B------:R-:W-:Y:S01]  /*13d0*/  IMAD.IADD R18, R35, 0x1, -R3 ;  /* 0x0000000123127824 */ /* 0x000fe200078e0a03 */
[----:B------:R-:W-:Y:S01]  /*13e0*/  SHF.R.S32.HI R23, RZ, 0x1f, R250 ;  /* 0x0000001fff177819 */ /* 0x000fe200000114fa */
[----:B------:R-:W-:Y:S01]  /*13f0*/  ULDC.64 UR4, c[0x0][0x1b8] ;  /* 0x00006e0000047ab9 */ /* 0x000fe20000000a00 */
[----:B------:R-:W-:Y:S01]  /*1400*/  SHF.R.S32.HI R28, RZ, 0x5, R29 ;  /* 0x00000005ff1c7819 */ /* 0x000fe2000001141d */
[----:B------:R-:W-:Y:S01]  /*1410*/  IMAD.SHL.U32 R8, R18, 0x8, RZ ;  /* 0x0000000812087824 */ /* 0x000fe200078e00ff */
[----:B------:R-:W-:Y:S01]  /*1420*/  UIMAD UR4, UR7, UR4, URZ ;  /* 0x00000004070472a4 */ /* 0x000fe2000f8e023f */
[----:B------:R-:W-:Y:S01]  /*1430*/  LEA.HI R25, R31, R35, RZ, 0x4 ;  /* 0x000000231f197211 */ /* 0x000fe200078f20ff */
[----:B------:R-:W-:Y:S01]  /*1440*/  USEL UR15, UR15, URZ, !UP2 ;  /* 0x0000003f0f0f7287 */ /* 0x000fe2000d000000 */
[----:B------:R-:W-:Y:S01]  /*1450*/  IMAD.MOV.U32 R222, RZ, RZ, 0x20 ;  /* 0x00000020ffde7424 */ /* 0x000fe200078e00ff */
[----:B------:R-:W-:Y:S01]  /*1460*/  SHF.R.S32.HI R9, RZ, 0x1f, R8 ;  /* 0x0000001fff097819 */ /* 0x000fe20000011408 */
[----:B------:R-:W-:Y:S01]  /*1470*/  UIMAD UR4, UR16, UR5, UR4 ;  /* 0x00000005100472a4 */ /* 0x000fe2000f8e0204 */
[C---:B------:R-:W-:Y:S01]  /*1480*/  IADD3 R22, R8.reuse, 0x20, RZ ;  /* 0x0000002008167810 */ /* 0x040fe20007ffe0ff */
[----:B------:R-:W-:Y:S01]  /*1490*/  USHF.R.S32.HI UR21, URZ, 0x1f, UR10 ;  /* 0x0000001f3f157899 */ /* 0x000fe2000801140a */
[C---:B------:R-:W-:Y:S01]  /*14a0*/  IADD3 R36, R8.reuse, 0x40, RZ ;  /* 0x0000004008247810 */ /* 0x040fe20007ffe0ff */
[----:B------:R-:W-:Y:S01]  /*14b0*/  IMAD.MOV.U32 R225, RZ, RZ, 0x10 ;  /* 0x00000010ffe17424 */ /* 0x000fe200078e00ff */
[----:B------:R-:W-:Y:S01]  /*14c0*/  ISETP.GE.AND P3, PT, R8, c[0x0][0x1cc], PT ;  /* 0x0000730008007a0c */ /* 0x000fe20003f66270 */
[----:B------:R-:W-:Y:S01]  /*14d0*/  CS2R R130, SRZ ;  /* 0x0000000000827805 */ /* 0x000fe2000001ff00 */
[----:B------:R-:W-:Y:S01]  /*14e0*/  ISETP.GE.AND P2, PT, R22, c[0x0][0x1cc], PT ;  /* 0x0000730016007a0c */ /* 0x000fe20003f46270 */
[----:B------:R-:W-:Y:S01]  /*14f0*/  STL [R1+0x8], R36 ;  /* 0x0000082401007387 */ /* 0x000fe20000100800 */
[----:B------:R-:W-:Y:S01]  /*1500*/  SHF.R.S32.HI R16, RZ, 0x4, R25 ;  /* 0x00000004ff107819 */ /* 0x000fe20000011419 */
        /* <DEDUP_REMOVED lines=44> */
[----:B--2---:R-:W-:Y:S01]  /*17d0*/  @P0 IMAD.HI.U32 R2, R33, c[0x0][0x24c], RZ ;  /* 0x0000930021020a27 */ /* 0x004fe200078e00ff */
[----:B------:R-:W-:-:S03]  /*17e0*/  SHF.R.S32.HI R24, RZ, 0x1f, R33 ;  /* 0x0000001fff187819 */ /* 0x000fc60000011421 */
[----:B------:R-:W-:Y:S01]  /*17f0*/  IMAD.MOV.U32 R0, RZ, RZ, R33 ;  /* 0x000000ffff007224 */ /* 0x000fe200078e0021 */
[----:B------:R-:W-:Y:S02]  /*1800*/  @P0 SHF.R.U32.HI R0, RZ, c[0x0][0x250], R2 ;  /* 0x00009400ff000a19 */ /* 0x000fe40000011602 */
[----:B-----5:R-:W-:Y:S02]  /*1810*/  IADD3 R10, P0, R250, R11, RZ ;  /* 0x0000000bfa0a7210 */ /* 0x020fe40007f1e0ff */
[----:B------:R-:W-:Y:S01]  /*1820*/  SHF.R.S32.HI R2, RZ, 0x1f, R0 ;  /* 0x0000001fff027819 */ /* 0x000fe20000011400 */
[----:B------:R-:W-:Y:S01]  /*1830*/  IMAD.WIDE.U32 R4, R0, c[0x0][0x1e0], R8 ;  /* 0x0000780000047a25 */ /* 0x000fe200078e0008 */
[----:B------:R-:W-:Y:S02]  /*1840*/  LEA.HI.X.SX32 R11, R11, R23, 0x1, P0 ;  /* 0x000000170b0b7211 */ /* 0x000fe400000f0eff */
[----:B------:R-:W-:Y:S01]  /*1850*/  IADD3 R20, P0, R250, R15, RZ ;  /* 0x0000000ffa147210 */ /* 0x000fe20007f1e0ff */
[----:B------:R-:W-:-:S02]  /*1860*/  IMAD R3, R2, c[0x0][0x1e0], RZ ;  /* 0x0000780002037a24 */ /* 0x000fc400078e02ff */
[----:B------:R-:W-:Y:S01]  /*1870*/  IMAD R2, R2, c[0x0][0x1b0], RZ ;  /* 0x00006c0002027a24 */ /* 0x000fe200078e02ff */
[----:B------:R-:W-:Y:S01]  /*1880*/  LEA.HI.X.SX32 R23, R15, R23, 0x1, P0 ;  /* 0x000000170f177211 */ /* 0x000fe200000f0eff */
[C---:B------:R-:W-:Y:S01]  /*1890*/  IMAD R6, R0.reuse, c[0x0][0x1e4], R3 ;  /* 0x0000790000067a24 */ /* 0x040fe200078e0203 */
[----:B------:R-:W-:Y:S01]  /*18a0*/  LEA.HI R15, R25, R16, RZ, 0x1 ;  /* 0x00000010190f7211 */ /* 0x000fe200078f08ff */
[C---:B------:R-:W-:Y:S02]  /*18b0*/  IMAD R7, R0.reuse, c[0x0][0x1b4], R2 ;  /* 0x00006d0000077a24 */ /* 0x040fe400078e0202 */
[----:B------:R-:W-:Y:S01]  /*18c0*/  IMAD.WIDE.U32 R2, R0, c[0x0][0x1b0], R8 ;  /* 0x00006c0000027a25 */ /* 0x000fe200078e0008 */
[----:B------:R-:W-:-:S03]  /*18d0*/  LOP3.LUT R15, R15, 0xfffffffe, RZ, 0xc0, !PT ;  /* 0xfffffffe0f0f7812 */ /* 0x000fc600078ec0ff */
[----:B------:R-:W-:Y:S02]  /*18e0*/  IMAD.IADD R5, R5, 0x1, R6 ;  /* 0x0000000105057824 */ /* 0x000fe400078e0206 */
[----:B------:R-:W-:Y:S01]  /*18f0*/  IMAD.U32 R0, RZ, RZ, UR16 ;  /* 0x00000010ff007e24 */ /* 0x000fe2000f8e00ff */
[----:B------:R-:W-:Y:S01]  /*1900*/  USEL UR16, UR13, URZ, !UP2 ;  /* 0x0000003f0d107287 */ /* 0x000fe2000d000000 */
[----:B------:R-:W-:Y:S02]  /*1910*/  IMAD.IADD R3, R3, 0x1, R7 ;  /* 0x0000000103037824 */ /* 0x000fe400078e0207 */
[----:B------:R-:W-:-:S04]  /*1920*/  IMAD.WIDE.U32 R6, R0, c[0x0][0x1e8], R4 ;  /* 0x00007a0000067a25 */ /* 0x000fc800078e0004 */
[----:B------:R-:W-:Y:S01]  /*1930*/  IMAD.WIDE.U32 R4, R0, c[0x0][0x1b8], R2 ;  /* 0x00006e0000047a25 */ /* 0x000fe200078e0002 */
[----:B------:R-:W-:Y:S01]  /*1940*/  IADD3 R7, R7, UR17, RZ ;  /* 0x0000001107077c10 */ /* 0x000fe2000fffe0ff */
[----:B------:R-:W-:Y:S02]  /*1950*/  USHF.L.U32 UR17, UR10, 0x6, URZ ;  /* 0x000000060a117899 */ /* 0x000fe4000800063f */
[----:B------:R-:W-:Y:S01]  /*1960*/  IMAD.U32 R2, RZ, RZ, UR14 ;  /* 0x0000000eff027e24 */ /* 0x000fe2000f8e00ff */
[----:B------:R-:W-:Y:S01]  /*1970*/  IADD3 R5, R5, UR4, RZ ;  /* 0x0000000405057c10 */ /* 0x000fe2000fffe0ff */
[----:B------:R-:W-:Y:S01]  /*1980*/  IMAD.SHL.U32 R0, R34, 0x8, RZ ;  /* 0x0000000822007824 */ /* 0x000fe200078e00ff */
[----:B------:R-:W-:Y:S01]  /*1990*/  UIMAD UR4, UR6, 0x60, URZ ;  /* 0x00000060060478a4 */ /* 0x000fe2000f8e023f */
[----:B------:R-:W-:Y:S01]  /*19a0*/  IMAD.WIDE R2, R2, 0x80, R10 ;  /* 0x0000008002027825 */ /* 0x000fe200078e020a */
[----:B------:R-:W-:Y:S02]  /*19b0*/  UIADD3 UR20, -UR17, UR12, URZ ;  /* 0x0000000c11147290 */ /* 0x000fe4000fffe13f */
[----:B------:R-:W-:Y:S01]  /*19c0*/  LOP3.LUT R0, R0, 0xc0, RZ, 0xc0, !PT ;  /* 0x000000c000007812 */ /* 0x000fe200078ec0ff */
[----:B------:R-:W-:-:S02]  /*19d0*/  IMAD R10, R3, c[0x0][0x1d8], RZ ;  /* 0x00007600030a7a24 */ /* 0x000fc400078e02ff */
[----:B------:R-:W-:Y:S01]  /*19e0*/  IMAD R3, R3, c[0x0][0x1a8], RZ ;  /* 0x00006a0003037a24 */ /* 0x000fe200078e02ff */
[----:B------:R-:W-:Y:S01]  /*19f0*/  SHF.R.U32.HI R14, RZ, 0x3, R0 ;  /* 0x00000003ff0e7819 */ /* 0x000fe20000011600 */
[----:B------:R-:W-:Y:S01]  /*1a00*/  IMAD R12, R2, c[0x0][0x1dc], R10 ;  /* 0x00007700020c7a24 */ /* 0x000fe200078e020a */
[----:B------:R-:W-:Y:S01]  /*1a10*/  LOP3.LUT R13, R0, 0x18, R8, 0xf8, !PT ;  /* 0x00000018000d7812 */ /* 0x000fe200078ef808 */
[----:B------:R-:W-:-:S03]  /*1a20*/  IMAD.WIDE.U32 R10, R2, c[0x0][0x1d8], R6 ;  /* 0x00007600020a7a25 */ /* 0x000fc600078e0006 */
[----:B------:R-:W-:Y:S01]  /*1a30*/  LOP3.LUT R14, R13, R14, RZ, 0x3c, !PT ;  /* 0x0000000e0d0e7212 */ /* 0x000fe200078e3cff */
[C---:B------:R-:W-:Y:S02]  /*1a40*/  IMAD R0, R2.reuse, c[0x0][0x1ac], R3 ;  /* 0x00006b0002007a24 */ /* 0x040fe400078e0203 */
[----:B------:R-:W-:Y:S01]  /*1a50*/  IMAD.WIDE.U32 R6, R2, c[0x0][0x1a8], R4 ;  /* 0x00006a0002067a25 */ /* 0x000fe200078e0004 */
[----:B------:R-:W-:Y:S02]  /*1a60*/  LEA.HI R5, R17, R250, RZ, 0x1 ;  /* 0x000000fa11057211 */ /* 0x000fe400078f08ff */
[----:B------:R-:W-:Y:S01]  /*1a70*/  LEA R4, P1, R10, c[0x0][0x1c0], 0x1 ;  /* 0x000070000a047a11 */ /* 0x000fe200078208ff */
[----:B------:R-:W-:Y:S01]  /*1a80*/  IMAD.IADD R3, R11, 0x1, R12 ;  /* 0x000000010b037824 */ /* 0x000fe200078e020c */
[----:B------:R-:W-:Y:S01]  /*1a90*/  LEA R2, P0, R6, c[0x0][0x190], 0x1 ;  /* 0x0000640006027a11 */ /* 0x000fe200078008ff */
[----:B------:R-:W-:Y:S01]  /*1aa0*/  IMAD.IADD R0, R7, 0x1, R0 ;  /* 0x0000000107007824 */ /* 0x000fe200078e0200 */
[----:B------:R-:W-:Y:S01]  /*1ab0*/  LOP3.LUT R7, R5, 0x7fffffe, RZ, 0xc0, !PT ;  /* 0x07fffffe05077812 */ /* 0x000fe200078ec0ff */
[----:B------:R-:W-:Y:S01]  /*1ac0*/  IMAD.MOV.U32 R13, RZ, RZ, c[0x0][0x1dc] ;  /* 0x00007700ff0d7624 */ /* 0x000fe200078e00ff */
[----:B------:R-:W-:Y:S01]  /*1ad0*/  LEA.HI.X R5, R10, c[0x0][0x1c4], R3, 0x1, P1 ;  /* 0x000071000a057a11 */ /* 0x000fe200008f0c03 */
[----:B------:R-:W-:Y:S01]  /*1ae0*/  IMAD.MOV.U32 R11, RZ, RZ, c[0x0][0x1a8] ;  /* 0x00006a00ff0b7624 */ /* 0x000fe200078e00ff */
[----:B------:R-:W-:Y:S01]  /*1af0*/  LEA.HI.X R3, R6, c[0x0][0x194], R0, 0x1, P0 ;  /* 0x0000650006037a11 */ /* 0x000fe200000f0c00 */
[----:B------:R-:W-:-:S02]  /*1b00*/  IMAD.IADD R0, R250, 0x1, -R7 ;  /* 0x00000001fa007824 */ /* 0x000fc400078e0a07 */
[----:B------:R-:W-:Y:S01]  /*1b10*/  IMAD.MOV.U32 R7, RZ, RZ, c[0x0][0x1d8] ;  /* 0x00007600ff077624 */ /* 0x000fe200078e00ff */
[----:B------:R-:W-:Y:S01]  /*1b20*/  LEA R10, P0, R11, R2, 0x7 ;  /* 0x000000020b0a7211 */ /* 0x000fe200078038ff */
[----:B------:R-:W-:Y:S02]  /*1b30*/  IMAD R0, R28, 0x8, R0 ;  /* 0x000000081c007824 */ /* 0x000fe400078e0200 */
[----:B------:R-:W-:Y:S01]  /*1b40*/  IMAD.MOV.U32 R12, RZ, RZ, c[0x0][0x1ac] ;  /* 0x00006b00ff0c7624 */ /* 0x000fe200078e00ff */
[C---:B------:R-:W-:Y:S01]  /*1b50*/  LEA R6, P1, R7.reuse, R4, 0x7 ;  /* 0x0000000407067211 */ /* 0x040fe200078238ff */
[----:B------:R-:W-:Y:S01]  /*1b60*/  IMAD.U32 R14, R0, 0x20, R14 ;  /* 0x00000020000e7824 */ /* 0x000fe200078e000e */
[----:B------:R-:W-:Y:S01]  /*1b70*/  IADD3 R0, -R250, UR8, RZ ;  /* 0x00000008fa007c10 */ /* 0x000fe2000fffe1ff */
[----:B------:R-:W-:Y:S01]  /*1b80*/  IMAD.IADD R26, R16, 0x1, -R15 ;  /* 0x00000001101a7824 */ /* 0x000fe200078e0a0f */
[----:B------:R-:W-:Y:S01]  /*1b90*/  LEA.HI.X R7, R7, R5, R13, 0x7, P1 ;  /* 0x0000000507077211 */ /* 0x000fe200008f3c0d */
[----:B------:R-:W-:Y:S01]  /*1ba0*/  IMAD.SHL.U32 R251, R14, 0x2, RZ ;  /* 0x000000020efb7824 */ /* 0x000fe200078e00ff */
[----:B------:R-:W-:Y:S01]  /*1bb0*/  ISETP.GE.AND P1, PT, R36, c[0x0][0x1cc], PT ;  /* 0x0000730024007a0c */ /* 0x000fe20003f26270 */
[----:B------:R-:W-:Y:S01]  /*1bc0*/  IMAD.U32 R13, RZ, RZ, UR4 ;  /* 0x00000004ff0d7e24 */ /* 0x000fe2000f8e00ff */
[----:B------:R-:W-:-:S02]  /*1bd0*/  ISETP.LT.OR P6, PT, R0, 0x1, P3 ;  /* 0x000000010000780c */ /* 0x000fc40001fc1670 */
[C---:B------:R-:W-:Y:S02]  /*1be0*/  ISETP.LT.OR P5, PT, R0.reuse, 0x1, P2 ;  /* 0x000000010000780c */ /* 0x040fe400017a1670 */
[C---:B------:R-:W-:Y:S02]  /*1bf0*/  ISETP.LT.OR P4, PT, R0.reuse, 0x1, P1 ;  /* 0x000000010000780c */ /* 0x040fe40000f81670 */
[C---:B------:R-:W-:Y:S02]  /*1c00*/  ISETP.LT.OR P3, PT, R0.reuse, 0x41, P3 ;  /* 0x000000410000780c */ /* 0x040fe40001f61670 */
[----:B------:R-:W-:Y:S02]  /*1c10*/  SHF.R.S32.HI R14, RZ, 0x1f, R17 ;  /* 0x0000001fff0e7819 */ /* 0x000fe40000011411 */
[C---:B------:R-:W-:Y:S02]  /*1c20*/  ISETP.LT.OR P2, PT, R0.reuse, 0x41, P2 ;  /* 0x000000410000780c */ /* 0x040fe40001741670 */
[----:B------:R-:W-:Y:S01]  /*1c30*/  ISETP.LT.OR P1, PT, R0, 0x41, P1 ;  /* 0x000000410000780c */ /* 0x000fe20000f21670 */
[----:B------:R-:W-:Y:S01]  /*1c40*/  @!PT LDS RZ, [RZ] ;  /* 0x00000000fffff984 */ /* 0x000fe20000000800 */
[----:B------:R-:W-:Y:S01]  /*1c50*/  @!PT LDS RZ, [RZ] ;  /* 0x00000000fffff984 */ /* 0x000fe20000000800 */
[----:B------:R-:W-:Y:S01]  /*1c60*/  @!PT LDS RZ, [RZ] ;  /* 0x00000000fffff984 */ /* 0x000fe20000000800 */
[----:B------:R1:W-:Y:S01]  /*1c70*/  LDGSTS.E.BYPASS.LTC128B.128 [R251+0x6080], [R4.64], !P6 ;  /* 0x0608000004fb7fae */ /* 0x0003e2000f101d52 */
[----:B------:R-:W-:-:S02]  /*1c80*/  LEA.HI.X R11, R11, R3, R12, 0x7, P0 ;  /* 0x000000030b0b7211 */ /* 0x000fc400000f3c0c */
[----:B------:R-:W-:Y:S01]  /*1c90*/  IADD3 R12, P0, R35, UR4, RZ ;  /* 0x00000004230c7c10 */ /* 0x000fe2000ff1e0ff */
[----:B------:R1:W-:Y:S01]  /*1ca0*/  LDGSTS.E.BYPASS.LTC128B.128 [R251+0x8080], [R4.64+0x40], !P5 ;  /* 0x0808004004fb7fae */ /* 0x0003e2000e901d52 */
[----:B------:R-:W-:Y:S01]  /*1cb0*/  ISETP.GE.AND P6, PT, R22, c[0x0][0x19c], PT ;  /* 0x0000670016007a0c */ /* 0x000fe20003fc6270 */
[----:B------:R-:W-:Y:S01]  /*1cc0*/  USHF.R.S32.HI UR4, URZ, 0x1f, UR6 ;  /* 0x0000001f3f047899 */ /* 0x000fe20008011406 */
[----:B------:R-:W-:Y:S01]  /*1cd0*/  LEA.HI.X.SX32 R13, R13, R19, 0x1, P0 ;  /* 0x000000130d0d7211 */ /* 0x000fe200000f0eff */
[----:B------:R1:W-:Y:S01]  /*1ce0*/  LDGSTS.E.BYPASS.LTC128B.128 [R251+0xa080], [R4.64+0x80], !P4 ;  /* 0x0a08008004fb7fae */ /* 0x0003e2000e101d52 */
[----:B------:R-:W-:Y:S02]  /*1cf0*/  ISETP.GE.AND P0, PT, R8, c[0x0][0x19c], PT ;  /* 0x0000670008007a0c */ /* 0x000fe40003f06270 */
[----:B------:R-:W-:Y:S01]  /*1d00*/  ISETP.GE.AND P4, PT, R36, c[0x0][0x19c], PT ;  /* 0x0000670024007a0c */ /* 0x000fe20003f86270 */
[----:B------:R2:W-:Y:S01]  /*1d10*/  LDGSTS.E.BYPASS.LTC128B.128 [R251+0x7080], [R6.64], !P3 ;  /* 0x0708000006fb7fae */ /* 0x0005e2000d901d52 */
[----:B------:R-:W-:-:S02]  /*1d20*/  ISETP.LT.OR P3, PT, R0, 0x1, P6 ;  /* 0x000000010000780c */ /* 0x000fc40003761670 */
[C---:B------:R-:W-:Y:S01]  /*1d30*/  ISETP.LT.OR P6, PT, R0.reuse, 0x41, P6 ;  /* 0x000000410000780c */ /* 0x040fe200037c1670 */
[----:B------:R2:W-:Y:S01]  /*1d40*/  LDGSTS.E.BYPASS.LTC128B.128 [R251+0x9080], [R6.64+0x40], !P2 ;  /* 0x0908004006fb7fae */ /* 0x0005e2000d101d52 */
[C---:B------:R-:W-:Y:S02]  /*1d50*/  ISETP.LT.OR P2, PT, R0.reuse, 0x1, P0 ;  /* 0x000000010000780c */ /* 0x040fe40000741670 */
[C---:B------:R-:W-:Y:S01]  /*1d60*/  ISETP.LT.OR P0, PT, R0.reuse, 0x41, P0 ;  /* 0x000000410000780c */ /* 0x040fe20000701670 */
[----:B------:R2:W-:Y:S01]  /*1d70*/  LDGSTS.E.BYPASS.LTC128B.128 [R251+0xb080], [R6.64+0x80], !P1 ;  /* 0x0b08008006fb7fae */ /* 0x0005e2000c901d52 */
[C---:B------:R-:W-:Y:S02]  /*1d80*/  ISETP.LT.OR P1, PT, R0.reuse, 0x1, P4 ;  /* 0x000000010000780c */ /* 0x040fe40002721670 */
[----:B------:R-:W-:Y:S01]  /*1d90*/  ISETP.LT.OR P4, PT, R0, 0x41, P4 ;  /* 0x000000410000780c */ /* 0x000fe20002781670 */
[----:B------:R-:W0:Y:S01]  /*1da0*/  LDGDEPBAR ;  /* 0x00000000000079af */ /* 0x000e220000000000 */
[----:B------:R-:W-:Y:S01]  /*1db0*/  IMAD R0, R24, c[0x0][0x288], RZ ;  /* 0x0000a20018007a24 */ /* 0x000fe200078e02ff */
[----:B------:R-:W-:-:S03]  /*1dc0*/  ISETP.GE.AND P5, PT, R8, c[0x0][0x1fc], PT ;  /* 0x00007f0008007a0c */ /* 0x000fc60003fa6270 */
[----:B------:R-:W-:Y:S01]  /*1dd0*/  IMAD R15, R33, c[0x0][0x28c], R0 ;  /* 0x0000a300210f7a24 */ /* 0x000fe200078e0200 */
[----:B------:R3:W-:Y:S04]  /*1de0*/  LDGSTS.E.BYPASS.LTC128B.128 [R251+0x80], [R2.64], !P2 ;  /* 0x0008000002fb7fae */ /* 0x0007e8000d101d52 */
[----:B------:R3:W-:Y:S01]  /*1df0*/  LDGSTS.E.BYPASS.LTC128B.128 [R251+0x2080], [R2.64+0x40], !P3 ;  /* 0x0208004002fb7fae */ /* 0x0007e2000d901d52 */
[----:B-1----:R-:W-:Y:S02]  /*1e00*/  LEA.HI R4, R31, R35, RZ, 0x6 ;  /* 0x000000231f047211 */ /* 0x002fe400078f30ff */
[----:B------:R-:W-:Y:S01]  /*1e10*/  LEA.HI R5, R14, R250, RZ, 0x3 ;  /* 0x000000fa0e057211 */ /* 0x000fe200078f18ff */
[----:B------:R3:W-:Y:S01]  /*1e20*/  LDGSTS.E.BYPASS.LTC128B.128 [R251+0x4080], [R2.64+0x80], !P1 ;  /* 0x0408008002fb7fae */ /* 0x0007e2000c901d52 */
[----:B------:R-:W-:-:S02]  /*1e30*/  SHF.R.S32.HI R14, RZ, 0x6, R4 ;  /* 0x00000006ff0e7819 */ /* 0x000fc40000011404 */
[----:B------:R-:W-:Y:S01]  /*1e40*/  LOP3.LUT R5, R5, 0xfffffff8, RZ, 0xc0, !PT ;  /* 0xfffffff805057812 */ /* 0x000fe200078ec0ff */
[----:B------:R1:W-:Y:S01]  /*1e50*/  LDGSTS.E.BYPASS.LTC128B.128 [R251+0x1080], [R10.64], !P0 ;  /* 0x010800000afb7fae */ /* 0x0003e2000c101d52 */
[----:B------:R-:W-:Y:S01]  /*1e60*/  ISETP.GE.AND P3, PT, R8, c[0x0][0x16c], PT ;  /* 0x00005b0008007a0c */ /* 0x000fe20003f66270 */
[----:B------:R-:W-:Y:S02]  /*1e70*/  IMAD.SHL.U32 R4, R14, 0x8, RZ ;  /* 0x000000080e047824 */ /* 0x000fe400078e00ff */
[----:B------:R-:W-:Y:S01]  /*1e80*/  IMAD.IADD R5, R250, 0x1, -R5 ;  /* 0x00000001fa057824 */ /* 0x000fe200078e0a05 */
[----:B--2---:R-:W-:Y:S01]  /*1e90*/  LEA.HI R6, R29, R28, RZ, 0x1 ;  /* 0x0000001c1d067211 */ /* 0x004fe200078f08ff */
[----:B------:R1:W-:Y:S01]  /*1ea0*/  LDGSTS.E.BYPASS.LTC128B.128 [R251+0x3080], [R10.64+0x40], !P6 ;  /* 0x030800400afb7fae */ /* 0x0003e2000f101d52 */
[----:B------:R-:W-:Y:S01]  /*1eb0*/  LOP3.LUT R212, R4, 0x18, RZ, 0xc0, !PT ;  /* 0x0000001804d47812 */ /* 0x000fe200078ec0ff */
[C---:B------:R-:W-:Y:S01]  /*1ec0*/  IMAD.SHL.U32 R4, R5.reuse, 0x40, RZ ;  /* 0x0000004005047824 */ /* 0x040fe200078e00ff */
[----:B------:R-:W-:Y:S01]  /*1ed0*/  LOP3.LUT R6, R6, 0xfffffffe, RZ, 0xc0, !PT ;  /* 0xfffffffe06067812 */ /* 0x000fe200078ec0ff */
[----:B------:R1:W-:Y:S01]  /*1ee0*/  LDGSTS.E.BYPASS.LTC128B.128 [R251+0x5080], [R10.64+0x80], !P4 ;  /* 0x050800800afb7fae */ /* 0x0003e2000e101d52 */
[----:B------:R-:W-:-:S02]  /*1ef0*/  LOP3.LUT P2, RZ, R5, 0x4, RZ, 0xc0, !PT ;  /* 0x0000000405ff7812 */ /* 0x000fc4000784c0ff */
[----:B------:R-:W-:Y:S01]  /*1f00*/  LOP3.LUT R4, R4, 0x1c0, RZ, 0xc0, !PT ;  /* 0x000001c004047812 */ /* 0x000fe200078ec0ff */
[----:B------:R-:W-:Y:S01]  /*1f10*/  IMAD.IADD R27, R28, 0x1, -R6 ;  /* 0x000000011c1b7824 */ /* 0x000fe200078e0a06 */
[----:B------:R-:W-:Y:S01]  /*1f20*/  ISETP.GE.AND P4, PT, R22, c[0x0][0x16c], PT ;  /* 0x00005b0016007a0c */ /* 0x000fe20003f86270 */
[----:B------:R-:W0:Y:S01]  /*1f30*/  LDGDEPBAR ;  /* 0x00000000000079af */ /* 0x000e220000000000 */
[----:B------:R-:W-:Y:S01]  /*1f40*/  SHF.R.U32.HI R6, RZ, 0x3, R4 ;  /* 0x00000003ff067819 */ /* 0x000fe20000011604 */
[----:B------:R-:W-:-:S03]  /*1f50*/  IMAD.SHL.U32 R21, R27, 0x400, RZ ;  /* 0x000004001b157824 */ /* 0x000fc600078e00ff */
[----:B------:R-:W-:Y:S01]  /*1f60*/  LOP3.LUT R4, R6, R4, R212, 0x1e, !PT ;  /* 0x0000000406047212 */ /* 0x000fe200078e1ed4 */
[----:B------:R-:W-:Y:S02]  /*1f70*/  IMAD.SHL.U32 R6, R35, 0x4, RZ ;  /* 0x0000000423067824 */ /* 0x000fe400078e00ff */
[----:B------:R-:W-:-:S03]  /*1f80*/  IMAD R5, R18, 0x2, R21 ;  /* 0x0000000212057824 */ /* 0x000fc600078e0215 */
[----:B---3--:R-:W-:Y:S01]  /*1f90*/  IADD3 R2, P1, R6, UR6, RZ ;  /* 0x0000000606027c10 */ /* 0x008fe2000ff3e0ff */
[----:B------:R-:W-:Y:S01]  /*1fa0*/  IMAD.IADD R227, R5, 0x1, R4 ;  /* 0x0000000105e37824 */ /* 0x000fe200078e0204 */
[----:B------:R-:W-:Y:S01]  /*1fb0*/  ULDC.64 UR6, c[0x0][0x218] ;  /* 0x0000860000067ab9 */ /* 0x000fe20000000a00 */
[----:B------:R-:W-:Y:S01]  /*1fc0*/  IMAD R4, R24, c[0x0][0x270], RZ ;  /* 0x00009c0018047a24 */ /* 0x000fe200078e02ff */
[----:B------:R-:W-:Y:S01]  /*1fd0*/  LEA.HI.X.SX32 R3, R6, UR4, 0x1, P1 ;  /* 0x0000000406037c11 */ /* 0x000fe200088f0eff */
[----:B------:R-:W-:Y:S01]  /*1fe0*/  IMAD R5, R24, c[0x0][0x238], RZ ;  /* 0x00008e0018057a24 */ /* 0x000fe200078e02ff */
[----:B------:R-:W-:Y:S01]  /*1ff0*/  ISETP.LT.AND P1, PT, R250, UR20, PT ;  /* 0x00000014fa007c0c */ /* 0x000fe2000bf21270 */
[C---:B------:R-:W-:Y:S01]  /*2000*/  IMAD R16, R33.reuse, c[0x0][0x274], R4 ;  /* 0x00009d0021107a24 */ /* 0x040fe200078e0204 */
[----:B------:R-:W-:Y:S01]  /*2010*/  ULDC.64 UR4, c[0x0][0x188] ;  /* 0x0000620000047ab9 */ /* 0x000fe20000000a00 */
[C-C-:B------:R-:W-:Y:S01]  /*2020*/  IMAD.WIDE.U32 R6, R33.reuse, c[0x0][0x270], R2.reuse ;  /* 0x00009c0021067a25 */ /* 0x140fe200078e0002 */
[----:B------:R-:W-:Y:S01]  /*2030*/  ISETP.GE.OR P6, PT, R22, c[0x0][0x1fc], !P1 ;  /* 0x00007f0016007a0c */ /* 0x000fe20004fc6670 */
[----:B------:R-:W-:Y:S01]  /*2040*/  UIMAD UR4, UR15, UR4, URZ ;  /* 0x000000040f0472a4 */ /* 0x000fe2000f8e023f */
[----:B------:R-:W-:Y:S01]  /*2050*/  ISETP.GE.OR P0, PT, R8, c[0x0][0x1fc], !P1 ;  /* 0x00007f0008007a0c */ /* 0x000fe20004f06670 */
[----:B------:R-:W-:Y:S01]  /*2060*/  IMAD.WIDE.U32 R2, R33, c[0x0][0x288], R2 ;  /* 0x0000a20021027a25 */ /* 0x000fe200078e0002 */
[----:B------:R-:W-:Y:S01]  /*2070*/  UIMAD UR6, UR15, UR6, URZ ;  /* 0x000000060f0672a4 */ /* 0x000fe2000f8e023f */
[----:B------:R-:W-:-:S04]  /*2080*/  DEPBAR.LE SB0, 0x1 ;  /* 0x000080400000791a */ /* 0x000fc80000000000 */
[C---:B------:R-:W-:Y:S01]  /*2090*/  IMAD R0, R33.reuse, c[0x0][0x23c], R5 ;  /* 0x00008f0021007a24 */ /* 0x040fe200078e0205 */
[----:B------:R-:W-:Y:S01]  /*20a0*/  UIMAD UR22, UR16, UR5, UR4 ;  /* 0x00000005101672a4 */ /* 0x000fe2000f8e0204 */
[----:B------:R-:W-:Y:S01]  /*20b0*/  IMAD.WIDE.U32 R4, R33, c[0x0][0x238], R12 ;  /* 0x00008e0021047a25 */ /* 0x000fe200078e000c */
[----:B------:R-:W-:Y:S01]  /*20c0*/  UIMAD UR23, UR16, UR7, UR6 ;  /* 0x00000007101772a4 */ /* 0x000fe2000f8e0206 */
[----:B------:R-:W-:Y:S01]  /*20d0*/  ISETP.GE.OR P1, PT, R36, c[0x0][0x1fc], !P1 ;  /* 0x00007f0024007a0c */ /* 0x000fe20004f26670 */
[----:B------:R-:W-:Y:S01]  /*20e0*/  ULDC.64 UR4, c[0x0][0x178] ;  /* 0x00005e0000047ab9 */ /* 0x000fe20000000a00 */
[----:B------:R-:W-:Y:S01]  /*20f0*/  IMAD.SHL.U32 R227, R227, 0x2, RZ ;  /* 0x00000002e3e37824 */ /* 0x000fe200078e00ff */
[----:B------:R-:W-:Y:S01]  /*2100*/  UIMAD.WIDE.U32 UR24, UR10, UR4, URZ ;  /* 0x000000040a1872a5 */ /* 0x000fe2000f8e003f */
[----:B------:R-:W-:Y:S01]  /*2110*/  IMAD.MOV.U32 R12, RZ, RZ, R2 ;  /* 0x000000ffff0c7224 */ /* 0x000fe200078e0002 */
[----:B------:R-:W-:Y:S01]  /*2120*/  LOP3.LUT R2, R34, 0xfffffff8, RZ, 0xc0, !PT ;  /* 0xfffffff822027812 */ /* 0x000fe200078ec0ff */
[----:B------:R-:W-:Y:S01]  /*2130*/  IMAD.IADD R19, R5, 0x1, R0 ;  /* 0x0000000105137824 */ /* 0x000fe200078e0200 */
[----:B------:R-:W-:Y:S01]  /*2140*/  IADD3 R0, R227, 0xf480, RZ ;  /* 0x0000f480e3007810 */ /* 0x000fe20007ffe0ff */
[----:B------:R-:W-:Y:S01]  /*2150*/  IMAD.IADD R13, R3, 0x1, R15 ;  /* 0x00000001030d7824 */ /* 0x000fe200078e020f */
[----:B------:R-:W-:Y:S01]  /*2160*/  IADD3 R228, R227, 0xf4c0, RZ ;  /* 0x0000f4c0e3e47810 */ /* 0x000fe20007ffe0ff */
[----:B------:R-:W-:Y:S01]  /*2170*/  IMAD.IADD R17, R7, 0x1, R16 ;  /* 0x0000000107117824 */ /* 0x000fe200078e0210 */
[----:B------:R-:W-:Y:S01]  /*2180*/  @P2 IADD3 R228, R0, -0x40, RZ ;  /* 0xffffffc000e42810 */ /* 0x000fe20007ffe0ff */
[----:B------:R-:W-:Y:S01]  /*2190*/  IMAD.IADD R15, R35, 0x1, -R2 ;  /* 0x00000001230f7824 */ /* 0x000fe200078e0a02 */
[----:B------:R-:W-:Y:S01]  /*21a0*/  LOP3.LUT R0, R25, 0xfffffff0, RZ, 0xc0, !PT ;  /* 0xfffffff019007812 */ /* 0x000fe200078ec0ff */
[----:B------:R-:W-:Y:S01]  /*21b0*/  IMAD.MOV.U32 R16, RZ, RZ, R6 ;  /* 0x000000ffff107224 */ /* 0x000fe200078e0006 */
[----:B------:R-:W-:Y:S01]  /*21c0*/  SHF.R.S32.HI R6, RZ, 0x1f, R14 ;  /* 0x0000001fff067819 */ /* 0x000fe2000001140e */
[C---:B------:R-:W-:Y:S01]  /*21d0*/  IMAD R3, R23.reuse, c[0x0][0x178], RZ ;  /* 0x00005e0017037a24 */ /* 0x040fe200078e02ff */
[----:B------:R-:W-:Y:S01]  /*21e0*/  ISETP.GE.AND P2, PT, R22, c[0x0][0x1fc], PT ;  /* 0x00007f0016007a0c */ /* 0x000fe20003f46270 */
[----:B------:R-:W-:Y:S01]  /*21f0*/  IMAD R2, R23, c[0x0][0x208], RZ ;  /* 0x0000820017027a24 */ /* 0x000fe200078e02ff */
[----:B------:R-:W-:Y:S01]  /*2200*/  LEA.HI R22, R15, R15, RZ, 0x1 ;  /* 0x0000000f0f167211 */ /* 0x000fe200078f08ff */
[----:B------:R-:W-:Y:S01]  /*2210*/  IMAD.IADD R0, R35, 0x1, -R0 ;  /* 0x0000000123007824 */ /* 0x000fe200078e0a00 */
[----:B------:R-:W-:Y:S01]  /*2220*/  LEA.HI R6, R6, R14, RZ, 0x2 ;  /* 0x0000000e06067211 */ /* 0x000fe200078f10ff */
[----:B------:R-:W-:Y:S01]  /*2230*/  IMAD.MOV.U32 R18, RZ, RZ, R4 ;  /* 0x000000ffff127224 */ /* 0x000fe200078e0004 */
[----:B------:R-:W-:Y:S01]  /*2240*/  LOP3.LUT R7, R22, 0x7fffffe, RZ, 0xc0, !PT ;  /* 0x07fffffe16077812 */ /* 0x000fe200078ec0ff */
[----:B-1----:R-:W-:Y:S01]  /*2250*/  IMAD R10, R20, c[0x0][0x17c], R3 ;  /* 0x00005f00140a7a24 */ /* 0x002fe200078e0203 */
[----:B------:R-:W-:Y:S01]  /*2260*/  LOP3.LUT R6, R6, 0x1ffffffc, RZ, 0xc0, !PT ;  /* 0x1ffffffc06067812 */ /* 0x000fe200078ec0ff */
[C---:B------:R-:W-:Y:S01]  /*2270*/  IMAD R11, R20.reuse, c[0x0][0x20c], R2 ;  /* 0x00008300140b7a24 */ /* 0x040fe200078e0202 */
[----:B------:R-:W-:Y:S01]  /*2280*/  UIMAD UR4, UR21, UR4, URZ ;  /* 0x00000004150472a4 */ /* 0x000fe2000f8e023f */
[----:B------:R-:W-:Y:S01]  /*2290*/  IMAD.WIDE.U32 R4, R20, c[0x0][0x178], R8 ;  /* 0x00005e0014047a25 */ /* 0x000fe200078e0008 */
[----:B------:R-:W-:-:S02]  /*22a0*/  ULDC.64 UR6, c[0x0][0x208] ;  /* 0x0000820000067ab9 */ /* 0x000fc40000000a00 */
[----:B------:R-:W-:Y:S01]  /*22b0*/  UIMAD UR4, UR10, UR5, UR4 ;  /* 0x000000050a0472a4 */ /* 0x000fe2000f8e0204 */
[----:B------:R-:W-:Y:S01]  /*22c0*/  IMAD.WIDE.U32 R2, R20, c[0x0][0x208], R8 ;  /* 0x0000820014027a25 */ /* 0x000fe200078e0008 */
[----:B------:R-:W-:Y:S02]  /*22d0*/  SHF.R.S32.HI R8, RZ, 0x1f, R0 ;  /* 0x0000001fff087819 */ /* 0x000fe40000011400 */
[-C--:B------:R-:W-:Y:S01]  /*22e0*/  LEA.HI R20, R0, R0.reuse, RZ, 0x1 ;  /* 0x0000000000147211 */ /* 0x080fe200078f08ff */
[----:B------:R-:W-:Y:S01]  /*22f0*/  IMAD.IADD R9, R15, 0x1, -R7 ;  /* 0x000000010f097824 */ /* 0x000fe200078e0a07 */
[----:B------:R-:W-:Y:S01]  /*2300*/  UIADD3 UR4, UR25, UR4, URZ ;  /* 0x0000000419047290 */ /* 0x000fe2000fffe03f */
[----:B------:R-:W-:Y:S01]  /*2310*/  IMAD.IADD R30, R14, 0x1, -R6 ;  /* 0x000000010e1e7824 */ /* 0x000fe200078e0a06 */
[----:B------:R-:W-:Y:S01]  /*2320*/  LEA.HI R6, R8, R0, RZ, 0x3 ;  /* 0x0000000008067211 */ /* 0x000fe200078f18ff */
[----:B------:R-:W-:Y:S01]  /*2330*/  IMAD R7, R26, 0x4, R14 ;  /* 0x000000041a077824 */ /* 0x000fe200078e020e */
[----:B------:R-:W-:Y:S01]  /*2340*/  LOP3.LUT R8, R20, 0x7fffffe, RZ, 0xc0, !PT ;  /* 0x07fffffe14087812 */ /* 0x000fe200078ec0ff */
[----:B------:R-:W-:Y:S01]  /*2350*/  IMAD.IADD R5, R5, 0x1, R10 ;  /* 0x0000000105057824 */ /* 0x000fe200078e020a */
[----:B------:R-:W-:Y:S01]  /*2360*/  SEL R14, RZ, 0x2, P4 ;  /* 0x00000002ff0e7807 */ /* 0x000fe20002000000 */
[----:B------:R-:W-:Y:S01]  /*2370*/  IMAD R25, R7, 0x8, R9 ;  /* 0x0000000807197824 */ /* 0x000fe200078e0209 */
[----:B------:R-:W-:Y:S01]  /*2380*/  LOP3.LUT R9, R6, 0xfffffff8, RZ, 0xc0, !PT ;  /* 0xfffffff806097812 */ /* 0x000fe200078ec0ff */
[----:B------:R-:W-:Y:S01]  /*2390*/  IMAD.IADD R7, R0, 0x1, -R8 ;  /* 0x0000000100077824 */ /* 0x000fe200078e0a08 */
[----:B------:R-:W-:Y:S01]  /*23a0*/  SHF.R.S32.HI R6, RZ, 0x3, R6 ;  /* 0x00000003ff067819 */ /* 0x000fe20000011406 */
[----:B------:R-:W-:-:S04]  /*23b0*/  IMAD.WIDE.U32 R4, R33, c[0x0][0x180], R4 ;  /* 0x0000600021047a25 */ /* 0x000fc800078e0004 */
[----:B------:R-:W-:Y:S01]  /*23c0*/  IMAD.IADD R23, R0, 0x1, -R9 ;  /* 0x0000000100177824 */ /* 0x000fe200078e0a09 */
[----:B------:R-:W-:Y:S01]  /*23d0*/  LOP3.LUT R0, R29, 0xffffffe0, RZ, 0xc0, !PT ;  /* 0xffffffe01d007812 */ /* 0x000fe200078ec0ff */
[C---:B------:R-:W-:Y:S01]  /*23e0*/  IMAD R32, R6.reuse, 0x8, R7 ;  /* 0x0000000806207824 */ /* 0x040fe200078e0207 */
[----:B------:R-:W-:Y:S01]  /*23f0*/  SEL R29, RZ, 0xffffffff, P4 ;  /* 0xffffffffff1d7807 */ /* 0x000fe20002000000 */
[----:B------:R-:W-:Y:S02]  /*2400*/  IMAD R218, R6, 0x200, R21 ;  /* 0x0000020006da7824 */ /* 0x000fe400078e0215 */
[----:B------:R-:W-:Y:S02]  /*2410*/  IMAD.IADD R0, R35, 0x1, -R0 ;  /* 0x0000000123007824 */ /* 0x000fe400078e0a00 */
[C---:B------:R-:W-:Y:S02]  /*2420*/  IMAD R6, R24.reuse, c[0x0][0x180], RZ ;  /* 0x0000600018067a24 */ /* 0x040fe400078e02ff */
[----:B------:R-:W-:Y:S01]  /*2430*/  IMAD R8, R24, c[0x0][0x210], RZ ;  /* 0x0000840018087a24 */ /* 0x000fe200078e02ff */
[----:B------:R-:W-:Y:S01]  /*2440*/  SHF.R.S32.HI R7, RZ, 0x1f, R0 ;  /* 0x0000001fff077819 */ /* 0x000fe20000011400 */
[----:B------:R-:W-:-:S03]  /*2450*/  IMAD.IADD R3, R3, 0x1, R11 ;  /* 0x0000000103037824 */ /* 0x000fc600078e020b */
[----:B------:R-:W-:Y:S01]  /*2460*/  LEA.HI R249, R7, R0, RZ, 0x2 ;  /* 0x0000000007f97211 */ /* 0x000fe200078f10ff */
[C---:B------:R-:W-:Y:S02]  /*2470*/  IMAD R7, R33.reuse, c[0x0][0x184], R6 ;  /* 0x0000610021077a24 */ /* 0x040fe400078e0206 */
[----:B------:R-:W-:Y:S01]  /*2480*/  IMAD R6, R33, c[0x0][0x214], R8 ;  /* 0x0000850021067a24 */ /* 0x000fe200078e0208 */
[----:B------:R-:W-:Y:S01]  /*2490*/  LOP3.LUT R8, R249, 0x7ffffffc, RZ, 0xc0, !PT ;  /* 0x7ffffffcf9087812 */ /* 0x000fe200078ec0ff */
[----:B------:R-:W-:Y:S01]  /*24a0*/  IMAD.IADD R5, R5, 0x1, R7 ;  /* 0x0000000105057824 */ /* 0x000fe200078e0207 */
[----:B------:R-:W-:Y:S01]  /*24b0*/  SHF.R.S32.HI R249, RZ, 0x2, R249 ;  /* 0x00000002fff97819 */ /* 0x000fe200000114f9 */
[----:B------:R-:W-:Y:S02]  /*24c0*/  IMAD.U32 R7, RZ, RZ, UR16 ;  /* 0x00000010ff077e24 */ /* 0x000fe4000f8e00ff */
[----:B------:R-:W-:Y:S01]  /*24d0*/  IMAD.WIDE.U32 R2, R33, c[0x0][0x210], R2 ;  /* 0x0000840021027a25 */ /* 0x000fe200078e0002 */
[----:B------:R-:W-:Y:S01]  /*24e0*/  SEL R33, RZ, 0x1, P3 ;  /* 0x00000001ff217807 */ /* 0x000fe20001800000 */
[----:B------:R-:W-:Y:S01]  /*24f0*/  BAR.SYNC.DEFER_BLOCKING 0x0 ;  /* 0x0000000000007b1d */ /* 0x000fe20000010000 */
[----:B------:R-:W-:Y:S01]  /*2500*/  ISETP.GE.AND P3, PT, R36, c[0x0][0x16c], PT ;  /* 0x00005b0024007a0c */ /* 0x000fe20003f66270 */
[----:B------:R-:W-:-:S03]  /*2510*/  IMAD.WIDE.U32 R40, R7, c[0x0][0x188], R4 ;  /* 0x0000620007287a25 */ /* 0x000fc600078e0004 */
[----:B------:R-:W-:Y:S01]  /*2520*/  SEL R9, RZ, 0x4, P3 ;  /* 0x00000004ff097807 */ /* 0x000fe20001800000 */
[----:B------:R-:W-:Y:S01]  /*2530*/  IMAD.U32 R4, RZ, RZ, UR24 ;  /* 0x00000018ff047e24 */ /* 0x000fe2000f8e00ff */
[----:B------:R-:W-:Y:S01]  /*2540*/  IADD3 R10, R41, UR22, RZ ;  /* 0x00000016290a7c10 */ /* 0x000fe2000fffe0ff */
[----:B------:R-:W-:Y:S01]  /*2550*/  IMAD.IADD R24, R0, 0x1, -R8 ;  /* 0x0000000100187824 */ /* 0x000fe200078e0a08 */
[----:B------:R1:W-:Y:S01]  /*2560*/  STL.64 [R1+0x30], R40 ;  /* 0x0000302801007387 */ /* 0x0003e20000100a00 */
[----:B------:R-:W-:Y:S01]  /*2570*/  IMAD.U32 R5, RZ, RZ, UR25 ;  /* 0x00000019ff057e24 */ /* 0x000fe2000f8e00ff */
[C---:B------:R-:W-:Y:S01]  /*2580*/  LEA R5, P3, R4.reuse, R40, 0x6 ;  /* 0x0000002804057211 */ /* 0x040fe200078630ff */
[----:B------:R-:W-:Y:S01]  /*2590*/  IMAD.U32 R0, RZ, RZ, UR4 ;  /* 0x00000004ff007e24 */ /* 0x000fe2000f8e00ff */
[----:B------:R2:W-:Y:S01]  /*25a0*/  STL [R1+0x4c], R10 ;  /* 0x00004c0a01007387 */ /* 0x0005e20000100800 */
[----:B------:R-:W-:Y:S01]  /*25b0*/  IMAD.IADD R3, R3, 0x1, R6 ;  /* 0x0000000103037824 */ /* 0x000fe200078e0206 */
[----:B------:R-:W-:Y:S01]  /*25c0*/  UMOV UR22, 0x6 ;  /* 0x0000000600167882 */ /* 0x000fe20000000000 */
[----:B------:R-:W-:Y:S01]  /*25d0*/  IMAD.WIDE.U32 R16, R7, c[0x0][0x278], R16 ;  /* 0x00009e0007107a25 */ /* 0x000fe200078e0010 */
[----:B------:R-:W-:Y:S01]  /*25e0*/  LEA.HI.X R0, R4, R10, R0, 0x6, P3 ;  /* 0x0000000a04007211 */ /* 0x000fe200018f3400 */
[----:B------:R-:W-:-:S02]  /*25f0*/  USHF.L.U32 UR24, UR6, 0x6, URZ ;  /* 0x0000000606187899 */ /* 0x000fc4000800063f */
[----:B------:R-:W-:Y:S01]  /*2600*/  IMAD.SHL.U32 R4, R15, 0x40, RZ ;  /* 0x000000400f047824 */ /* 0x000fe200078e00ff */
[----:B------:R-:W-:Y:S01]  /*2610*/  USHF.L.U64.HI UR7, UR6, UR22, UR7 ;  /* 0x0000001606077299 */ /* 0x000fe20008010207 */
[----:B------:R-:W-:Y:S01]  /*2620*/  IMAD.WIDE.U32 R18, R7, c[0x0][0x240], R18 ;  /* 0x0000900007127a25 */ /* 0x000fe200078e0012 */
[----:B------:R-:W-:Y:S02]  /*2630*/  ULDC.64 UR4, c[0x0][0x278] ;  /* 0x00009e0000047ab9 */ /* 0x000fe40000000a00 */
[----:B------:R-:W-:Y:S01]  /*2640*/  LOP3.LUT R15, R4, 0x1c0, RZ, 0xc0, !PT ;  /* 0x000001c0040f7812 */ /* 0x000fe200078ec0ff */
[----:B------:R-:W-:Y:S01]  /*2650*/  UIMAD UR7, UR7, UR10, URZ ;  /* 0x0000000a070772a4 */ /* 0x000fe2000f8e023f */
[----:B------:R-:W-:Y:S01]  /*2660*/  IMAD R24, R30, 0x4, R24 ;  /* 0x000000041e187824 */ /* 0x000fe200078e0218 */
[----:B------:R-:W-:Y:S01]  /*2670*/  UIMAD UR4, UR15, UR4, URZ ;  /* 0x000000040f0472a4 */ /* 0x000fe2000f8e023f */
[----:B------:R-:W-:Y:S01]  /*2680*/  IMAD R249, R27, 0x10, R249 ;  /* 0x000000101bf97824 */ /* 0x000fe200078e02f9 */
[----:B------:R-:W-:-:S02]  /*2690*/  UIMAD UR7, UR21, UR24, UR7 ;  /* 0x00000018150772a4 */ /* 0x000fc4000f8e0207 */
[----:B------:R-:W-:Y:S02]  /*26a0*/  UIMAD UR4, UR16, UR5, UR4 ;  /* 0x00000005100472a4 */ /* 0x000fe4000f8e0204 */
[----:B------:R-:W-:Y:S01]  /*26b0*/  USHF.R.S32.HI UR6, URZ, 0x1f, UR17 ;  /* 0x0000001f3f067899 */ /* 0x000fe20008011411 */
[----:B-1----:R-:W-:Y:S01]  /*26c0*/  IMAD.WIDE.U32 R40, R7, c[0x0][0x218], R2 ;  /* 0x0000860007287a25 */ /* 0x002fe200078e0002 */
[----:B--2---:R-:W-:-:S03]  /*26d0*/  LEA R10, P3, R5, c[0x0][0x160], 0x1 ;  /* 0x00005800050a7a11 */ /* 0x004fc600078608ff */
[----:B------:R-:W-:Y:S01]  /*26e0*/  IMAD.U32 R2, RZ, RZ, UR24 ;  /* 0x00000018ff027e24 */ /* 0x000fe2000f8e00ff */
[----:B------:R-:W-:Y:S01]  /*26f0*/  IADD3 R39, R41, UR23, RZ ;  /* 0x0000001729277c10 */ /* 0x000fe2000fffe0ff */
[----:B------:R-:W-:Y:S01]  /*2700*/  IMAD.MOV.U32 R38, RZ, RZ, R40 ;  /* 0x000000ffff267224 */ /* 0x000fe200078e0028 */
[----:B------:R-:W-:Y:S01]  /*2710*/  LEA.HI.X R11, R5, c[0x0][0x164], R0, 0x1, P3 ;  /* 0x00005900050b7a11 */ /* 0x000fe200018f0c00 */
[----:B------:R-:W-:Y:S01]  /*2720*/  IMAD.SHL.U32 R5, R28, 0x10, RZ ;  /* 0x000000101c057824 */ /* 0x000fe200078e00ff */
[----:B------:R-:W-:Y:S01]  /*2730*/  SHF.R.S32.HI R0, RZ, 0x1, R22 ;  /* 0x00000001ff007819 */ /* 0x000fe20000011416 */
[----:B------:R-:W-:Y:S01]  /*2740*/  IMAD.WIDE.U32 R2, R2, UR10, R38 ;  /* 0x0000000a02027c25 */ /* 0x000fe2000f8e0026 */
[----:B------:R1:W-:Y:S01]  /*2750*/  STL.64 [R1+0x28], R40 ;  /* 0x0000282801007387 */ /* 0x0003e20000100a00 */
[----:B------:R-:W-:Y:S02]  /*2760*/  ISETP.GT.AND P3, PT, R35, 0xf, PT ;  /* 0x0000000f2300780c */ /* 0x000fe40003f64270 */
[C---:B------:R-:W-:Y:S01]  /*2770*/  IMAD.SHL.U32 R4, R0.reuse, 0x40, RZ ;  /* 0x0000004000047824 */ /* 0x040fe200078e00ff */
[----:B------:R-:W-:Y:S01]  /*2780*/  LOP3.LUT P4, RZ, R0, 0x2, RZ, 0xc0, !PT ;  /* 0x0000000200ff7812 */ /* 0x000fe2000788c0ff */
[----:B------:R2:W-:Y:S01]  /*2790*/  STL.64 [R1+0x10], R38 ;  /* 0x0000102601007387 */ /* 0x0005e20000100a00 */
[----:B------:R-:W-:-:S02]  /*27a0*/  LOP3.LUT R0, R15, 0x30, R5, 0xf8, !PT ;  /* 0x000000300f007812 */ /* 0x000fc400078ef805 */
[----:B------:R-:W-:Y:S01]  /*27b0*/  LOP3.LUT R4, R4, 0xc0, RZ, 0xc0, !PT ;  /* 0x000000c004047812 */ /* 0x000fe200078ec0ff */
[----:B------:R-:W-:Y:S01]  /*27c0*/  STL.64 [R1+0x20], R16 ;  /* 0x0000201001007387 */ /* 0x000fe20000100a00 */
[--C-:B------:R-:W-:Y:S02]  /*27d0*/  LOP3.LUT R21, R0, 0x8, R34.reuse, 0xf8, !PT ;  /* 0x0000000800157812 */ /* 0x100fe400078ef822 */
[----:B------:R-:W-:Y:S02]  /*27e0*/  LOP3.LUT R6, R4, 0x8, R34, 0xf8, !PT ;  /* 0x0000000804067812 */ /* 0x000fe400078ef822 */
[----:B------:R-:W-:Y:S02]  /*27f0*/  SHF.R.U32.HI R4, RZ, 0x3, R4 ;  /* 0x00000003ff047819 */ /* 0x000fe40000011604 */
[----:B------:R-:W-:Y:S02]  /*2800*/  SEL R0, R222, 0xffffffe0, !P4 ;  /* 0xffffffe0de007807 */ /* 0x000fe40006000000 */
[----:B------:R-:W-:-:S02]  /*2810*/  IADD3 R5, R3, UR7, RZ ;  /* 0x0000000703057c10 */ /* 0x000fc4000fffe0ff */
[----:B------:R-:W-:Y:S02]  /*2820*/  LEA R8, P4, R2, c[0x0][0x1f0], 0x1 ;  /* 0x00007c0002087a11 */ /* 0x000fe400078808ff */
[----:B------:R-:W-:Y:S02]  /*2830*/  LOP3.LUT R3, R6, R4, RZ, 0x3c, !PT ;  /* 0x0000000406037212 */ /* 0x000fe400078e3cff */
[----:B------:R-:W-:Y:S01]  /*2840*/  IADD3 R37, R17, UR4, RZ ;  /* 0x0000000411257c10 */ /* 0x000fe2000fffe0ff */
[----:B------:R-:W-:Y:S01]  /*2850*/  ULDC.64 UR4, c[0x0][0x290] ;  /* 0x0000a40000047ab9 */ /* 0x000fe20000000a00 */
[----:B------:R-:W-:Y:S01]  /*2860*/  SHF.R.S32.HI R4, RZ, 0x1f, R20 ;  /* 0x0000001fff047819 */ /* 0x000fe20000011414 */
[----:B------:R-:W-:Y:S01]  /*2870*/  UIMAD UR4, UR15, UR4, URZ ;  /* 0x000000040f0472a4 */ /* 0x000fe2000f8e023f */
[----:B------:R-:W-:Y:S01]  /*2880*/  SHF.R.U32.HI R15, RZ, 0x3, R15 ;  /* 0x00000003ff0f7819 */ /* 0x000fe2000001160f */
[----:B-1----:R-:W-:Y:S02]  /*2890*/  CS2R R40, SRZ ;  /* 0x0000000000287805 */ /* 0x002fe4000001ff00 */
[----:B------:R-:W-:Y:S01]  /*28a0*/  UIMAD UR4, UR16, UR5, UR4 ;  /* 0x00000005100472a4 */ /* 0x000fe2000f8e0204 */
[----:B--2---:R-:W-:Y:S01]  /*28b0*/  IMAD.WIDE.U32 R38, R7, c[0x0][0x290], R12 ;  /* 0x0000a40007267a25 */ /* 0x004fe200078e000c */
[----:B------:R-:W-:-:S02]  /*28c0*/  IADD3 R7, R9, R14, R33 ;  /* 0x0000000e09077210 */ /* 0x000fc40007ffe021 */
[----:B------:R-:W-:Y:S01]  /*28d0*/  LEA.HI.X R9, R2, c[0x0][0x1f4], R5, 0x1, P4 ;  /* 0x00007d0002097a11 */ /* 0x000fe200020f0c05 */
[----:B------:R-:W-:Y:S01]  /*28e0*/  IMAD.U32 R2, R25, 0x20, R3 ;  /* 0x0000002019027824 */ /* 0x000fe200078e0003 */
[----:B------:R-:W-:Y:S01]  /*28f0*/  @!P3 IADD3 R5, P4, R16, UR17, RZ ;  /* 0x000000111005bc10 */ /* 0x000fe2000ff9e0ff */
[----:B------:R-:W-:Y:S01]  /*2900*/  STL.64 [R1+0x18], R38 ;  /* 0x0000182601007387 */ /* 0x000fe20000100a00 */
[----:B------:R-:W-:Y:S01]  /*2910*/  SHF.R.S32.HI R3, RZ, 0x1, R20 ;  /* 0x00000001ff037819 */ /* 0x000fe20000011414 */
[----:B------:R-:W-:Y:S01]  /*2920*/  IMAD.SHL.U32 R214, R2, 0x2, RZ ;  /* 0x0000000202d67824 */ /* 0x000fe200078e00ff */
[----:B------:R-:W-:Y:S01]  /*2930*/  @!P3 IADD3.X R6, R37, UR6, RZ, P4, !PT ;  /* 0x000000062506bc10 */ /* 0x000fe2000a7fe4ff */
[----:B------:R-:W-:Y:S01]  /*2940*/  STL.64 [R1+0x40], R18 ;  /* 0x0000401201007387 */ /* 0x000fe20000100a00 */
[----:B------:R-:W-:Y:S01]  /*2950*/  LOP3.LUT P4, RZ, R7, 0x1, RZ, 0xc0, !PT ;  /* 0x0000000107ff7812 */ /* 0x000fe2000788c0ff */
[----:B------:R-:W-:Y:S01]  /*2960*/  IMAD.IADD R215, R214, 0x1, R0 ;  /* 0x00000001d6d77824 */ /* 0x000fe200078e0200 */
[----:B------:R-:W-:Y:S01]  /*2970*/  LEA.HI R4, R4, R3, RZ, 0x2 ;  /* 0x0000000304047211 */ /* 0x000fe200078f10ff */
[----:B------:R-:W1:Y:S01]  /*2980*/  LDSM.16.M88.4 R164, [R214+0x6080] ;  /* 0x00608000d6a4783b */ /* 0x000e620000000200 */
[----:B------:R-:W-:Y:S01]  /*2990*/  ISETP.GE.OR P4, PT, R250, UR20, !P4 ;  /* 0x00000014fa007c0c */ /* 0x000fe2000e786670 */
[----:B------:R-:W-:Y:S01]  /*29a0*/  IMAD.SHL.U32 R0, R26, 0x10, RZ ;  /* 0x000000101a007824 */ /* 0x000fe200078e00ff */
[----:B------:R-:W-:Y:S01]  /*29b0*/  SEL R14, RZ, 0x1, P5 ;  /* 0x00000001ff0e7807 */ /* 0x000fe20002800000 */
[----:B------:R-:W2:Y:S01]  /*29c0*/  LDSM.16.M88.4 R168, [R214+0x7080] ;  /* 0x00708000d6a8783b */ /* 0x000ea20000000200 */
[----:B------:R-:W-:-:S02]  /*29d0*/  LEA.HI R12, R31, R35, RZ, 0x7 ;  /* 0x000000231f0c7211 */ /* 0x000fc400078f38ff */
[----:B------:R-:W-:Y:S01]  /*29e0*/  LOP3.LUT P5, RZ, R7, 0x2, RZ, 0xc0, !PT ;  /* 0x0000000207ff7812 */ /* 0x000fe200078ac0ff */
[----:B------:R-:W3:Y:S01]  /*29f0*/  LDSM.16.M88.4 R172, [R215+0x6080] ;  /* 0x00608000d7ac783b */ /* 0x000ee20000000200 */
[----:B------:R-:W-:Y:S02]  /*2a00*/  LOP3.LUT R4, R4, 0xfffffffc, RZ, 0xc0, !PT ;  /* 0xfffffffc04047812 */ /* 0x000fe400078ec0ff */
[----:B------:R-:W-:Y:S01]  /*2a10*/  SHF.R.U32.HI R2, RZ, 0x4, R12 ;  /* 0x00000004ff027819 */ /* 0x000fe2000001160c */
[----:B------:R-:W4:Y:S01]  /*2a20*/  LDSM.16.M88.4 R176, [R215+0x7080] ;  /* 0x00708000d7b0783b */ /* 0x000f220000000200 */
[----:B------:R-:W-:Y:S01]  /*2a30*/  LOP3.LUT R0, R0, 0x10, RZ, 0xc0, !PT ;  /* 0x0000001000007812 */ /* 0x000fe200078ec0ff */
[----:B------:R-:W-:Y:S01]  /*2a40*/  IMAD.IADD R4, R3, 0x1, -R4 ;  /* 0x0000000103047824 */ /* 0x000fe200078e0a04 */
[----:B------:R-:W-:Y:S01]  /*2a50*/  ISETP.GE.OR P5, PT, R250, UR20, !P5 ;  /* 0x00000014fa007c0c */ /* 0x000fe2000efa6670 */
[----:B------:R-:W1:Y:S01]  /*2a60*/  LDSM.16.M88.4 R180, [R214+0x8080] ;  /* 0x00808000d6b4783b */ /* 0x000e620000000200 */
[----:B------:R-:W-:Y:S01]  /*2a70*/  IMAD.SHL.U32 R3, R29, 0x2, RZ ;  /* 0x000000021d037824 */ /* 0x000fe200078e00ff */
[----:B------:R-:W-:-:S02]  /*2a80*/  LOP3.LUT R13, R0, 0x8, R2, 0xf8, !PT ;  /* 0x00000008000d7812 */ /* 0x000fc400078ef802 */
[----:B------:R-:W1:Y:S01]  /*2a90*/  LDSM.16.M88.4 R184, [R214+0x9080] ;  /* 0x00908000d6b8783b */ /* 0x000e620000000200 */
[----:B------:R-:W-:Y:S01]  /*2aa0*/  IADD3 R12, R39, UR4, RZ ;  /* 0x00000004270c7c10 */ /* 0x000fe2000fffe0ff */
[----:B------:R-:W-:Y:S01]  /*2ab0*/  ULDC.64 UR4, c[0x0][0x240] ;  /* 0x0000900000047ab9 */ /* 0x000fe20000000a00 */
[----:B------:R-:W-:Y:S01]  /*2ac0*/  LOP3.LUT R15, R21, R15, RZ, 0x3c, !PT ;  /* 0x0000000f150f7212 */ /* 0x000fe200078e3cff */
[----:B------:R-:W1:Y:S01]  /*2ad0*/  LDSM.16.M88.4 R188, [R215+0x8080] ;  /* 0x00808000d7bc783b */ /* 0x000e620000000200 */
[----:B------:R-:W-:-:S03]  /*2ae0*/  UIMAD UR4, UR15, UR4, URZ ;  /* 0x000000040f0472a4 */ /* 0x000fc6000f8e023f */
[----:B------:R-:W1:Y:S01]  /*2af0*/  LDSM.16.M88.4 R192, [R215+0x9080] ;  /* 0x00908000d7c0783b */ /* 0x000e620000000200 */
[----:B------:R-:W-:Y:S01]  /*2b00*/  UIMAD UR5, UR16, UR5, UR4 ;  /* 0x00000005100572a4 */ /* 0x000fe2000f8e0204 */
[----:B------:R-:W-:Y:S02]  /*2b10*/  IMAD R213, R26, 0x200, R15 ;  /* 0x000002001ad57824 */ /* 0x000fe400078e020f */
[----:B------:R-:W1:Y:S01]  /*2b20*/  LDSM.16.M88.4 R196, [R214+0xa080] ;  /* 0x00a08000d6c4783b */ /* 0x000e620000000200 */
[----:B------:R-:W-:Y:S01]  /*2b30*/  UMOV UR4, URZ ;  /* 0x0000003f00047c82 */ /* 0x000fe20008000000 */
[----:B------:R-:W-:Y:S02]  /*2b40*/  IMAD.SHL.U32 R213, R213, 0x2, RZ ;  /* 0x00000002d5d57824 */ /* 0x000fe400078e00ff */
[----:B------:R-:W1:Y:S04]  /*2b50*/  LDSM.16.M88.4 R200, [R214+0xb080] ;  /* 0x00b08000d6c8783b */ /* 0x000e680000000200 */
[----:B------:R-:W1:Y:S04]  /*2b60*/  LDSM.16.M88.4 R204, [R215+0xa080] ;  /* 0x00a08000d7cc783b */ /* 0x000e680000000200 */
[----:B------:R-:W1:Y:S04]  /*2b70*/  LDSM.16.M88.4 R208, [R215+0xb080] ;  /* 0x00b08000d7d0783b */ /* 0x000e680000000200 */
[----:B------:R-:W-:Y:S06]  /*2b80*/  BAR.SYNC.DEFER_BLOCKING 0x0 ;  /* 0x0000000000007b1d */ /* 0x000fec0000010000 */
[----:B------:R1:W-:Y:S04]  /*2b90*/  STL [R1+0x48], R37 ;  /* 0x0000482501007387 */ /* 0x0003e80000100800 */
        /* <DEDUP_REMOVED lines=8> */
[----:B------:R-:W-:Y:S01]  /*2c20*/  @!P3 LEA R2, P2, R5, c[0x0][0x258], 0x2 ;  /* 0x000096000502ba11 */ /* 0x000fe200078410ff */
[----:B------:R-:W-:Y:S01]  /*2c30*/  IMAD.SHL.U32 R0, R7, 0x2, RZ ;  /* 0x0000000207007824 */ /* 0x000fe200078e00ff */
[----:B------:R-:W-:Y:S02]  /*2c40*/  LOP3.LUT R7, R3, 0x2, R33, 0xe2, !PT ;  /* 0x0000000203077812 */ /* 0x000fe400078ee221 */
[----:B------:R-:W-:Y:S01]  /*2c50*/  @!P3 LEA.HI.X R3, R5, c[0x0][0x25c], R6, 0x2, P2 ;  /* 0x000097000503ba11 */ /* 0x000fe200010f1406 */
[----:B------:R-:W-:Y:S01]  /*2c60*/  @!P3 IMAD.SHL.U32 R5, R35, 0x10, RZ ;  /* 0x000000102305b824 */ /* 0x000fe200078e00ff */
[----:B------:R-:W-:Y:S01]  /*2c70*/  LOP3.LUT R14, R0, 0x2, R14, 0xe2, !PT ;  /* 0x00000002000e7812 */ /* 0x000fe200078ee20e */
[----:B------:R-:W-:Y:S01]  /*2c80*/  IMAD.SHL.U32 R0, R26, 0x8, RZ ;  /* 0x000000081a007824 */ /* 0x000fe200078e00ff */
[----:B------:R-:W-:Y:S01]  /*2c90*/  ISETP.GE.AND P2, PT, R36, c[0x0][0x1fc], PT ;  /* 0x00007f0024007a0c */ /* 0x000fe20003f46270 */
[----:B------:R2:W-:Y:S01]  /*2ca0*/  STL [R1+0x4], R7 ;  /* 0x0000040701007387 */ /* 0x0005e20000100800 */
[----:B------:R-:W-:Y:S01]  /*2cb0*/  LOP3.LUT P5, RZ, R23, 0x4, RZ, 0xc0, !PT ;  /* 0x0000000417ff7812 */ /* 0x000fe200078ac0ff */
[----:B-1----:R-:W-:-:S02]  /*2cc0*/  CS2R R36, SRZ ;  /* 0x0000000000247805 */ /* 0x002fc4000001ff00 */
[----:B------:R1:W-:Y:S01]  /*2cd0*/  LDGSTS.E.BYPASS.LTC128B.128 [R251+0x8080], [R10.64+0x80], !P4 ;  /* 0x080800800afb7fae */ /* 0x0003e2000e101d52 */
[----:B------:R-:W-:Y:S02]  /*2ce0*/  LOP3.LUT P4, RZ, R23, 0x2, RZ, 0xc0, !PT ;  /* 0x0000000217ff7812 */ /* 0x000fe4000788c0ff */
[----:B------:R-:W-:Y:S01]  /*2cf0*/  SEL R222, R222, 0xffffffe0, !P5 ;  /* 0xffffffe0dede7807 */ /* 0x000fe20006800000 */
[----:B------:R1:W-:Y:S01]  /*2d00*/  @!P3 LDGSTS.E.BYPASS.LTC128B.128 [R5+0xf080], [R2.64] ;  /* 0x0f0800000205bfae */ /* 0x0003e2000b901d52 */
[----:B------:R-:W-:-:S03]  /*2d10*/  SEL R223, R225, 0xfffffff0, !P4 ;  /* 0xfffffff0e1df7807 */ /* 0x000fc60006000000 */
[----:B------:R-:W0:Y:S04]  /*2d20*/  LDGDEPBAR ;  /* 0x00000000000079af */ /* 0x000e280000000000 */
[----:B------:R3:W-:Y:S01]  /*2d30*/  LDGSTS.E.BYPASS.LTC128B.128 [R251+0xc080], [R8.64], !P0 ;  /* 0x0c08000008fb7fae */ /* 0x0007e2000c101d52 */
[----:B------:R-:W-:-:S03]  /*2d40*/  LOP3.LUT P0, RZ, R4, 0x2, RZ, 0xc0, !PT ;  /* 0x0000000204ff7812 */ /* 0x000fc6000780c0ff */
[----:B------:R3:W-:Y:S01]  /*2d50*/  STL [R1+0x3c], R12 ;  /* 0x00003c0c01007387 */ /* 0x0007e20000100800 */
[----:B------:R-:W-:-:S03]  /*2d60*/  SEL R225, R225, 0xfffffff0, !P0 ;  /* 0xfffffff0e1e17807 */ /* 0x000fc60004000000 */
[----:B------:R3:W-:Y:S01]  /*2d70*/  LDGSTS.E.BYPASS.LTC128B.128 [R251+0xd080], [R8.64+0x40], !P6 ;  /* 0x0d08004008fb7fae */ /* 0x0007e2000f101d52 */
[----:B--2---:R-:W-:-:S03]  /*2d80*/  SEL R7, RZ, 0x4, P2 ;  /* 0x00000004ff077807 */ /* 0x004fc60001000000 */
[----:B------:R2:W-:Y:S01]  /*2d90*/  LDGSTS.E.BYPASS.LTC128B.128 [R251+0xe080], [R8.64+0x80], !P1 ;  /* 0x0e08008008fb7fae */ /* 0x0005e2000c901d52 */
[----:B-1----:R-:W-:Y:S01]  /*2da0*/  LOP3.LUT R3, R0, 0x8, RZ, 0xc0, !PT ;  /* 0x0000000800037812 */ /* 0x002fe200078ec0ff */
[----:B------:R-:W-:Y:S01]  /*2db0*/  IMAD.SHL.U32 R2, R23, 0x40, RZ ;  /* 0x0000004017027824 */ /* 0x000fe200078e00ff */
[----:B------:R-:W-:Y:S01]  /*2dc0*/  IADD3 R0, P2, R38, UR17, RZ ;  /* 0x0000001126007c10 */ /* 0x000fe2000ff5e0ff */
[----:B------:R-:W-:Y:S01]  /*2dd0*/  IMAD.SHL.U32 R5, R4, 0x40, RZ ;  /* 0x0000004004057824 */ /* 0x000fe200078e00ff */
[----:B------:R-:W-:Y:S01]  /*2de0*/  LOP3.LUT R4, R14, R7, RZ, 0xfc, !PT ;  /* 0x000000070e047212 */ /* 0x000fe200078efcff */
[----:B------:R-:W-:Y:S01]  /*2df0*/  CS2R R38, SRZ ;  /* 0x0000000000267805 */ /* 0x000fe2000001ff00 */
[----:B------:R-:W-:Y:S02]  /*2e00*/  IADD3.X R6, R12, UR6, RZ, P2, !PT ;  /* 0x000000060c067c10 */ /* 0x000fe400097fe4ff */
[----:B------:R-:W-:Y:S01]  /*2e10*/  LEA R10, P2, R0, c[0x0][0x280], 0x2 ;  /* 0x0000a000000a7a11 */ /* 0x000fe200078410ff */
[----:B------:R1:W-:Y:S01]  /*2e20*/  STL [R1], R4 ;  /* 0x0000000401007387 */ /* 0x0003e20000100800 */
[----:B------:R-:W-:-:S02]  /*2e30*/  LOP3.LUT R2, R2, 0x1c0, RZ, 0xc0, !PT ;  /* 0x000001c002027812 */ /* 0x000fc400078ec0ff */
[----:B------:R-:W-:Y:S01]  /*2e40*/  LEA.HI.X R11, R0, c[0x0][0x284], R6, 0x2, P2 ;  /* 0x0000a100000b7a11 */ /* 0x000fe200010f1406 */
[----:B------:R-:W-:Y:S01]  /*2e50*/  IMAD.SHL.U32 R0, R32, 0x20, RZ ;  /* 0x0000002020007824 */ /* 0x000fe200078e00ff */
[----:B------:R-:W-:Y:S02]  /*2e60*/  LOP3.LUT R5, R5, 0xc0, RZ, 0xc0, !PT ;  /* 0x000000c005057812 */ /* 0x000fe400078ec0ff */
[----:B------:R-:W-:Y:S02]  /*2e70*/  ISETP.GE.AND P2, PT, R35, 0x10, PT ;  /* 0x000000102300780c */ /* 0x000fe40003f46270 */
[----:B---3--:R-:W-:Y:S02]  /*2e80*/  SHF.R.U32.HI R12, RZ, 0x3, R2 ;  /* 0x00000003ff0c7819 */ /* 0x008fe40000011602 */
[----:B------:R-:W-:Y:S02]  /*2e90*/  SHF.R.U32.HI R6, RZ, 0x3, R5 ;  /* 0x00000003ff067819 */ /* 0x000fe40000011605 */
[----:B------:R-:W-:-:S02]  /*2ea0*/  LOP3.LUT R12, R12, R2, R3, 0x1e, !PT ;  /* 0x000000020c0c7212 */ /* 0x000fc400078e1e03 */
[C---:B------:R-:W-:Y:S02]  /*2eb0*/  LOP3.LUT R3, R6.reuse, R5, R3, 0x1e, !PT ;  /* 0x0000000506037212 */ /* 0x040fe400078e1e03 */
[----:B------:R-:W-:Y:S01]  /*2ec0*/  LOP3.LUT R2, R6, R13, R5, 0x1e, !PT ;  /* 0x0000000d06027212 */ /* 0x000fe200078e1e05 */
[----:B------:R-:W-:Y:S01]  /*2ed0*/  IMAD.IADD R218, R218, 0x1, R12 ;  /* 0x00000001dada7824 */ /* 0x000fe200078e020c */
[----:B------:R-:W-:-:S03]  /*2ee0*/  LOP3.LUT R212, R6, R5, R212, 0x1e, !PT ;  /* 0x0000000506d47212 */ /* 0x000fc600078e1ed4 */
[C---:B------:R-:W-:Y:S01]  /*2ef0*/  IMAD.IADD R224, R0.reuse, 0x1, R2 ;  /* 0x0000000100e07824 */ /* 0x040fe200078e0202 */
[----:B------:R-:W-:Y:S01]  /*2f00*/  IADD3 R2, R19, UR5, RZ ;  /* 0x0000000513027c10 */ /* 0x000fe2000fffe0ff */
[----:B------:R-:W-:Y:S01]  /*2f10*/  IMAD.IADD R212, R0, 0x1, R212 ;  /* 0x0000000100d47824 */ /* 0x000fe200078e02d4 */
[----:B------:R-:W-:Y:S01]  /*2f20*/  LEA R218, R218, 0x13480, 0x1 ;  /* 0x00013480dada7811 */ /* 0x000fe200078e08ff */
[----:B-1----:R-:W-:Y:S01]  /*2f30*/  IMAD R4, R27, 0x200, R0 ;  /* 0x000002001b047824 */ /* 0x002fe200078e0200 */
[----:B------:R-:W-:Y:S01]  /*2f40*/  UMOV UR5, 0x1 ;  /* 0x0000000100057882 */ /* 0x000fe20000000000 */
[----:B------:R-:W-:Y:S01]  /*2f50*/  IMAD.SHL.U32 R0, R24, 0x2, RZ ;  /* 0x0000000218007824 */ /* 0x000fe200078e00ff */
[----:B------:R2:W-:Y:S01]  /*2f60*/  STL [R1+0x50], R2 ;  /* 0x0000500201007387 */ /* 0x0005e20000100800 */
[----:B------:R-:W-:Y:S01]  /*2f70*/  IMAD.IADD R221, R4, 0x1, R3 ;  /* 0x0000000104dd7824 */ /* 0x000fe200078e0203 */
[----:B------:R-:W-:Y:S01]  /*2f80*/  LEA R212, R212, 0x80, 0x1 ;  /* 0x00000080d4d47811 */ /* 0x000fe200078e08ff */
[----:B------:R-:W-:Y:S01]  /*2f90*/  @!P2 IMAD.SHL.U32 R3, R35, 0x10, RZ ;  /* 0x000000102303a824 */ /* 0x000fe200078e00ff */
[----:B------:R2:W-:Y:S01]  /*2fa0*/  STL [R1+0x38], R0 ;  /* 0x0000380001007387 */ /* 0x0005e20000100800 */
[----:B------:R-:W-:Y:S01]  /*2fb0*/  IMAD.SHL.U32 R216, R221, 0x2, RZ ;  /* 0x00000002ddd87824 */ /* 0x000fe200078e00ff */
[----:B------:R-:W-:Y:S01]  /*2fc0*/  IADD3 R252, -R0, UR8, RZ ;  /* 0x0000000800fc7c10 */ /* 0x000fe2000fffe1ff */
        /* <DEDUP_REMOVED lines=9> */
[----:B----4-:R-:W-:-:S03]  /*3060*/  IMAD.IADD R226, R221, 0x1, R225 ;  /* 0x00000001dde27824 */ /* 0x010fc600078e02e1 */
.L_x_585:
[----:B------:R-:W-:Y:S04]  /*3070*/  DEPBAR.LE SB0, 0x1 ;  /* 0x000080400000791a */ /* 0x000fe80000000000 */
[----:B------:R-:W-:Y:S01]  /*3080*/  BAR.SYNC.DEFER_BLOCKING 0x0 ;  /* 0x0000000000007b1d */ /* 0x000fe20000010000 */
[----:B--2---:R-:W-:Y:S01]  /*3090*/  MOV R0, UR4 ;  /* 0x0000000400007c02 */ /* 0x004fe20008000f00 */
[----:B------:R-:W-:Y:S01]  /*30a0*/  IMAD.U32 R2, RZ, RZ, UR4 ;  /* 0x00000004ff027e24 */ /* 0x000fe2000f8e00ff */
[----:B------:R-:W-:Y:S01]  /*30b0*/  MOV R3, UR4 ;  /* 0x0000000400037c02 */ /* 0x000fe20008000f00 */
[----:B------:R-:W-:Y:S02]  /*30c0*/  UIADD3 UR16, UR10, 0x1, URZ ;  /* 0x000000010a107890 */ /* 0x000fe4000fffe03f */
[----:B------:R-:W-:Y:S02]  /*30d0*/  IMAD R0, R0, 0x1800, R221 ;  /* 0x0000180000007824 */ /* 0x000fe400078e02dd */
[----:B------:R-:W-:Y:S01]  /*30e0*/  IMAD R2, R2, 0x1800, R225 ;  /* 0x0000180002027824 */ /* 0x000fe200078e02e1 */
[----:B------:R-:W-:Y:S01]  /*30f0*/  UISETP.GE.AND UP0, UPT, UR16, UR9, UPT ;  /* 0x000000091000728c */ /* 0x000fe2000bf06270 */
[----:B------:R-:W-:Y:S01]  /*3100*/  IMAD R3, R3, 0x1800, R226 ;  /* 0x0000180003037824 */ /* 0x000fe200078e02e2 */
[----:B------:R-:W-:Y:S02]  /*3110*/  SHF.L.U32 R0, R0, 0x1, RZ ;  /* 0x0000000100007819 */ /* 0x000fe400000006ff */
[----:B------:R-:W-:Y:S01]  /*3120*/  IADD3 R2, R221, R2, RZ ;  /* 0x00000002dd027210 */ /* 0x000fe20007ffe0ff */
[----:B------:R-:W-:Y:S01]  /*3130*/  IMAD.SHL.U32 R3, R3, 0x2, RZ ;  /* 0x0000000203037824 */ /* 0x000fe200078e00ff */
        /* <DEDUP_REMOVED lines=13> */
[----:B------:R-:W1:Y:S05]  /*3210*/  LDSM.16.M88.4 R152, [R0+0x7080] ;  /* 0x007080000098783b */ /* 0x000e6a0000000200 */
[----:B------:R-:W-:Y:S01]  /*3220*/  LDSM.16.M88.4 R160, [R215+0x5080] ;  /* 0x00508000d7a0783b */ /* 0x000fe20000000200 */
[C---:B--2---:R-:W-:Y:S08]  /*3230*/  HMMA.16816.F32 R8, R28.reuse, R16, RZ ;  /* 0x000000101c08723c */ /* 0x044ff000000018ff */
[-C--:B------:R-:W-:Y:S08]  /*3240*/  HMMA.16816.F32 R12, R28, R18.reuse, RZ ;  /* 0x000000121c0c723c */ /* 0x080ff000000018ff */
[C---:B------:R-:W-:Y:S08]  /*3250*/  HMMA.16816.F32 R16, R32.reuse, R18, RZ ;  /* 0x000000122010723c */ /* 0x040ff000000018ff */
[-C--:B---3--:R-:W-:Y:S08]  /*3260*/  HMMA.16816.F32 R20, R32, R132.reuse, RZ ;  /* 0x000000842014723c */ /* 0x088ff000000018ff */
[C---:B------:R-:W-:Y:S08]  /*3270*/  HMMA.16816.F32 R24, R28.reuse, R132, RZ ;  /* 0x000000841c18723c */ /* 0x040ff000000018ff */
[-C--:B------:R-:W-:Y:S08]  /*3280*/  HMMA.16816.F32 R28, R28, R134.reuse, RZ ;  /* 0x000000861c1c723c */ /* 0x080ff000000018ff */
[----:B------:R-:W-:Y:S01]  /*3290*/  HMMA.16816.F32 R32, R32, R134, RZ ;  /* 0x000000862020723c */ /* 0x000fe200000018ff */
[----:B------:R-:W2:Y:S07]  /*32a0*/  LDSM.16.M88.4 R132, [R0+0x7880] ;  /* 0x007880000084783b */ /* 0x000eae0000000200 */
[-C--:B----4-:R-:W-:Y:S08]  /*32b0*/  HMMA.16816.F32 R4, R136, R140.reuse, R4 ;  /* 0x0000008c8804723c */ /* 0x090ff00000001804 */
[C---:B-----5:R-:W-:Y:S08]  /*32c0*/  HMMA.16816.F32 R8, R144.reuse, R140, R8 ;  /* 0x0000008c9008723c */ /* 0x060ff00000001808 */
[-C--:B------:R-:W-:Y:S08]  /*32d0*/  HMMA.16816.F32 R12, R144, R142.reuse, R12 ;  /* 0x0000008e900c723c */ /* 0x080ff0000000180c */
[C---:B------:R-:W-:Y:S01]  /*32e0*/  HMMA.16816.F32 R16, R136.reuse, R142, R16 ;  /* 0x0000008e8810723c */ /* 0x040fe20000001810 */
[----:B------:R-:W3:Y:S07]  /*32f0*/  LDSM.16.M88.4 R140, [R214+0x3080] ;  /* 0x00308000d68c783b */ /* 0x000eee0000000200 */
[-C--:B------:R-:W-:Y:S08]  /*3300*/  HMMA.16816.F32 R20, R136, R148.reuse, R20 ;  /* 0x000000948814723c */ /* 0x080ff00000001814 */
[C---:B------:R-:W-:Y:S08]  /*3310*/  HMMA.16816.F32 R24, R144.reuse, R148, R24 ;  /* 0x000000949018723c */ /* 0x040ff00000001818 */
[-C--:B------:R-:W-:Y:S01]  /*3320*/  HMMA.16816.F32 R28, R144, R150.reuse, R28 ;  /* 0x00000096901c723c */ /* 0x080fe2000000181c */
[----:B------:R-:W-:Y:S07]  /*3330*/  LDSM.16.M88.4 R144, [R215+0x2080] ;  /* 0x00208000d790783b */ /* 0x000fee0000000200 */
[----:B------:R-:W-:Y:S01]  /*3340*/  HMMA.16816.F32 R32, R136, R150, R32 ;  /* 0x000000968820723c */ /* 0x000fe20000001820 */
[----:B------:R-:W4:Y:S05]  /*3350*/  LDSM.16.M88.4 R136, [R3+0x7080] ;  /* 0x007080000388783b */ /* 0x000f2a0000000200 */
[----:B------:R-:W5:Y:S02]  /*3360*/  LDSM.16.M88.4 R148, [R2+0x7880] ;  /* 0x007880000294783b */ /* 0x000f640000000200 */
        /* <DEDUP_REMOVED lines=8> */
[----:B------:R-:W-:Y:S07]  /*33f0*/  LDSM.16.M88.4 R132, [R0+0x8080] ;  /* 0x008080000084783b */ /* 0x000fee0000000200 */
[----:B------:R-:W-:Y:S01]  /*3400*/  HMMA.16816.F32 R32, R152, R142, R32 ;  /* 0x0000008e9820723c */ /* 0x000fe20000001820 */
[----:B------:R-:W2:Y:S05]  /*3410*/  LDSM.16.M88.4 R140, [R214+0x4080] ;  /* 0x00408000d68c783b */ /* 0x000eaa0000000200 */
[----:B------:R-:W3:Y:S02]  /*3420*/  LDSM.16.M88.4 R152, [R0+0x8880] ;  /* 0x008880000098783b */ /* 0x000ee40000000200 */
[-C--:B----4-:R-:W-:Y:S08]  /*3430*/  HMMA.16816.F32 R4, R136, R144.reuse, R4 ;  /* 0x000000908804723c */ /* 0x090ff00000001804 */
[C---:B-----5:R-:W-:Y:S08]  /*3440*/  HMMA.16816.F32 R8, R148.reuse, R144, R8 ;  /* 0x000000909408723c */ /* 0x060ff00000001808 */
[-C--:B------:R-:W-:Y:S08]  /*3450*/  HMMA.16816.F32 R12, R148, R146.reuse, R12 ;  /* 0x00000092940c723c */ /* 0x080ff0000000180c */
[C---:B------:R-:W-:Y:S01]  /*3460*/  HMMA.16816.F32 R16, R136.reuse, R146, R16 ;  /* 0x000000928810723c */ /* 0x040fe20000001810 */
[----:B------:R-:W4:Y:S07]  /*3470*/  LDSM.16.M88.4 R144, [R214+0x5080] ;  /* 0x00508000d690783b */ /* 0x000f2e0000000200 */
[-C--:B-1----:R-:W-:Y:S08]  /*3480*/  HMMA.16816.F32 R20, R136, R156.reuse, R20 ;  /* 0x0000009c8814723c */ /* 0x082ff00000001814 */
[C---:B------:R-:W-:Y:S08]  /*3490*/  HMMA.16816.F32 R24, R148.reuse, R156, R24 ;  /* 0x0000009c9418723c */ /* 0x040ff00000001818 */
[-C--:B------:R-:W-:Y:S01]  /*34a0*/  HMMA.16816.F32 R28, R148, R158.reuse, R28 ;  /* 0x0000009e941c723c */ /* 0x080fe2000000181c */
[----:B------:R-:W-:Y:S07]  /*34b0*/  LDSM.16.M88.4 R148, [R215+0x4080] ;  /* 0x00408000d794783b */ /* 0x000fee0000000200 */
[----:B------:R-:W-:Y:S01]  /*34c0*/  HMMA.16816.F32 R32, R136, R158, R32 ;  /* 0x0000009e8820723c */ /* 0x000fe20000001820 */
[----:B------:R-:W1:Y:S05]  /*34d0*/  LDSM.16.M88.4 R136, [R3+0x8080] ;  /* 0x008080000388783b */ /* 0x000e6a0000000200 */
[----:B------:R-:W5:Y:S02]  /*34e0*/  LDSM.16.M88.4 R156, [R2+0x8880] ;  /* 0x00888000029c783b */ /* 0x000f640000000200 */
[-C--:B--2---:R-:W-:Y:S08]  /*34f0*/  HMMA.16816.F32 R4, R132, R140.reuse, R4 ;  /* 0x0000008c8404723c */ /* 0x084ff00000001804 */
[C---:B---3--:R-:W-:Y:S08]  /*3500*/  HMMA.16816.F32 R8, R152.reuse, R140, R8 ;  /* 0x0000008c9808723c */ /* 0x048ff00000001808 */
[-C--:B------:R-:W-:Y:S08]  /*3510*/  HMMA.16816.F32 R12, R152, R142.reuse, R12 ;  /* 0x0000008e980c723c */ /* 0x080ff0000000180c */
[C---:B------:R-:W-:Y:S08]  /*3520*/  HMMA.16816.F32 R16, R132.reuse, R142, R16 ;  /* 0x0000008e8410723c */ /* 0x040ff00000001810 */
[-C--:B----4-:R-:W-:Y:S08]  /*3530*/  HMMA.16816.F32 R20, R132, R144.reuse, R20 ;  /* 0x000000908414723c */ /* 0x090ff00000001814 */
[C---:B------:R-:W-:Y:S08]  /*3540*/  HMMA.16816.F32 R24, R152.reuse, R144, R24 ;  /* 0x000000909818723c */ /* 0x040ff00000001818 */
[-C--:B------:R-:W-:Y:S07]  /*3550*/  HMMA.16816.F32 R28, R152, R146.reuse, R28 ;  /* 0x00000092981c723c */ /* 0x080fee000000181c */
[----:B------:R-:W-:Y:S01]  /*3560*/  MOV R154, UR4 ;  /* 0x00000004009a7c02 */ /* 0x000fe20008000f00 */
[----:B------:R-:W-:Y:S04]  /*3570*/  HMMA.16816.F32 R32, R132, R146, R32 ;  /* 0x000000928420723c */ /* 0x000fe80000001820 */
[----:B------:R-:W-:Y:S04]  /*3580*/  LEA R154, R154, R249, 0x6 ;  /* 0x000000f99a9a7211 */ /* 0x000fe800078e30ff */
[-C--:B-1----:R-:W-:Y:S01]  /*3590*/  HMMA.16816.F32 R4, R136, R148.reuse, R4 ;  /* 0x000000948804723c */ /* 0x082fe20000001804 */
[----:B------:R1:W2:Y:S05]  /*35a0*/  LDS R3, [R154.X4+0xf080] ;  /* 0x00f080009a037984 */ /* 0x0002aa0000004800 */
[----:B------:R1:W3:Y:S02]  /*35b0*/  LDS R152, [R154.X4+0xf0a0] ;  /* 0x00f0a0009a987984 */ /* 0x0002e40000004800 */
[C---:B-----5:R-:W-:Y:S03]  /*35c0*/  HMMA.16816.F32 R8, R156.reuse, R148, R8 ;  /* 0x000000949c08723c */ /* 0x060fe60000001808 */
[----:B------:R1:W4:Y:S05]  /*35d0*/  LDS R153, [R154.X4+0xf100] ;  /* 0x00f100009a997984 */ /* 0x00032a0000004800 */
[-C--:B------:R-:W-:Y:S01]  /*35e0*/  HMMA.16816.F32 R12, R156, R150.reuse, R12 ;  /* 0x000000969c0c723c */ /* 0x080fe2000000180c */
[----:B------:R-:W1:Y:S01]  /*35f0*/  LDS R154, [R154.X4+0xf120] ;  /* 0x00f120009a9a7984 */ /* 0x000e620000004800 */
[----:B------:R-:W-:Y:S04]  /*3600*/  DEPBAR.LE SB0, 0x0 ;  /* 0x000080000000791a */ /* 0x000fe80000000000 */
[----:B------:R-:W-:Y:S02]  /*3610*/  BAR.SYNC.DEFER_BLOCKING 0x0 ;  /* 0x0000000000007b1d */ /* 0x000fe40000010000 */
[C---:B------:R-:W-:Y:S08]  /*3620*/  HMMA.16816.F32 R16, R136.reuse, R150, R16 ;  /* 0x000000968810723c */ /* 0x040ff00000001810 */
[-C--:B------:R-:W-:Y:S08]  /*3630*/  HMMA.16816.F32 R20, R136, R160.reuse, R20 ;  /* 0x000000a08814723c */ /* 0x080ff00000001814 */
[C---:B------:R-:W-:Y:S01]  /*3640*/  HMMA.16816.F32 R24, R156.reuse, R160, R24 ;  /* 0x000000a09c18723c */ /* 0x040fe20000001818 */
[----:B------:R1:W1:Y:S07]  /*3650*/  LDSM.16.M88.4 R132, [R216+0xc080] ;  /* 0x00c08000d884783b */ /* 0x00026e0000000200 */
[-C--:B------:R-:W-:Y:S01]  /*3660*/  HMMA.16816.F32 R28, R156, R162.reuse, R28 ;  /* 0x000000a29c1c723c */ /* 0x080fe2000000181c */
[----:B------:R1:W1:Y:S05]  /*3670*/  LDSM.16.M88.4 R140, [R216+0xc880] ;  /* 0x00c88000d88c783b */ /* 0x00026a0000000200 */
[----:B------:R1:W1:Y:S02]  /*3680*/  LDSM.16.M88.4 R144, [R217] ;  /* 0x00000000d990783b */ /* 0x0002640000000200 */
[----:B------:R-:W-:Y:S03]  /*3690*/  HMMA.16816.F32 R32, R136, R162, R32 ;  /* 0x000000a28820723c */ /* 0x000fe60000001820 */
[----:B------:R1:W1:Y:S05]  /*36a0*/  LDSM.16.M88.4 R148, [R217+0x800] ;  /* 0x00080000d994783b */ /* 0x00026a0000000200 */
[----:B------:R-:W-:-:S05]  /*36b0*/  @P0 BRA `(.L_x_583) ;  /* 0x000002f000000947 */ /* 0x000fca0003800000 */
[----:B--234-:R-:W2:Y:S01]  /*36c0*/  LDL R234, [R1+0x4] ;  /* 0x0000040001ea7983 */ /* 0x01cea20000100800 */
[----:B------:R-:W-:Y:S01]  /*36d0*/  ULDC.64 UR6, c[0x0][0x178] ;  /* 0x00005e0000067ab9 */ /* 0x000fe20000000a00 */
[----:B------:R-:W-:Y:S01]  /*36e0*/  IMAD.U32 R156, RZ, RZ, UR5 ;  /* 0x00000005ff9c7e24 */ /* 0x000fe2000f8e00ff */
[----:B------:R-:W-:Y:S01]  /*36f0*/  USHF.R.S32.HI UR15, URZ, 0x1f, UR16 ;  /* 0x0000001f3f0f7899 */ /* 0x000fe20008011410 */
[----:B------:R-:W3:Y:S01]  /*3700*/  LDL.64 R236, [R1+0x30] ;  /* 0x0000300001ec7983 */ /* 0x000ee20000100a00 */
[----:B------:R-:W-:Y:S01]  /*3710*/  UIMAD.WIDE.U32 UR20, UR16, UR6, URZ ;  /* 0x00000006101472a5 */ /* 0x000fe2000f8e003f */
[----:B------:R-:W-:Y:S01]  /*3720*/  IMAD.U32 R155, RZ, RZ, UR5 ;  /* 0x00000005ff9b7e24 */ /* 0x000fe2000f8e00ff */
[----:B------:R-:W-:Y:S01]  /*3730*/  UIMAD UR15, UR15, UR6, URZ ;  /* 0x000000060f0f72a4 */ /* 0x000fe2000f8e023f */
[----:B------:R-:W4:Y:S01]  /*3740*/  LDL R235, [R1+0x4c] ;  /* 0x00004c0001eb7983 */ /* 0x000f220000100800 */
[----:B------:R-:W-:Y:S02]  /*3750*/  IMAD.U32 R2, RZ, RZ, UR10 ;  /* 0x0000000aff027e24 */ /* 0x000fe4000f8e00ff */
[----:B------:R-:W-:Y:S01]  /*3760*/  UIMAD UR15, UR16, UR7, UR15 ;  /* 0x00000007100f72a4 */ /* 0x000fe2000f8e020f */
[----:B------:R-:W5:Y:S01]  /*3770*/  LDL R230, [R1+0x8] ;  /* 0x0000080001e67983 */ /* 0x000f620000100800 */
[----:B------:R-:W-:Y:S01]  /*3780*/  UIMAD UR16, UR16, -0x40, UR12 ;  /* 0xffffffc0101078a4 */ /* 0x000fe2000f8e020c */
[----:B------:R-:W-:Y:S01]  /*3790*/  @!P3 LEA R2, R2, 0x40, 0x6 ;  /* 0x000000400202b811 */ /* 0x000fe200078e30ff */
[----:B------:R-:W-:Y:S01]  /*37a0*/  UIADD3 UR15, UR21, UR15, URZ ;  /* 0x0000000f150f7290 */ /* 0x000fe2000fffe03f */
[----:B------:R-:W5:Y:S01]  /*37b0*/  LDL.64 R232, [R1+0x20] ;  /* 0x0000200001e87983 */ /* 0x000f620000100a00 */
[----:B------:R-:W-:Y:S02]  /*37c0*/  IMAD.U32 R137, RZ, RZ, UR20 ;  /* 0x00000014ff897e24 */ /* 0x000fe4000f8e00ff */
[----:B------:R-:W-:Y:S01]  /*37d0*/  ISETP.LT.AND P4, PT, R250, UR16, PT ;  /* 0x00000010fa007c0c */ /* 0x000fe2000bf81270 */
[----:B------:R-:W5:Y:S01]  /*37e0*/  LDL R229, [R1+0x48] ;  /* 0x0000480001e57983 */ /* 0x000f620000100800 */
[----:B------:R-:W-:Y:S02]  /*37f0*/  IMAD.U32 R157, RZ, RZ, UR20 ;  /* 0x00000014ff9d7e24 */ /* 0x000fe4000f8e00ff */
[----:B------:R-:W-:Y:S01]  /*3800*/  IMAD.U32 R0, RZ, RZ, UR15 ;  /* 0x0000000fff007e24 */ /* 0x000fe2000f8e00ff */
[----:B------:R-:W1:Y:S01]  /*3810*/  S2R R231, SR_TID.X ;  /* 0x0000000000e77919 */ /* 0x000e620000002100 */
[C---:B--2---:R-:W-:Y:S01]  /*3820*/  LOP3.LUT P6, RZ, R234.reuse, 0x1, RZ, 0xc0, !PT ;  /* 0x00000001eaff7812 */ /* 0x044fe200078cc0ff */
[----:B-1----:R-:W-:Y:S01]  /*3830*/  IMAD.SHL.U32 R158, R231, 0x4, RZ ;  /* 0x00000004e79e7824 */ /* 0x002fe200078e00ff */
[----:B------:R-:W-:Y:S02]  /*3840*/  LOP3.LUT P5, RZ, R234, 0x2, RZ, 0xc0, !PT ;  /* 0x00000002eaff7812 */ /* 0x000fe400078ac0ff */
[----:B---3--:R-:W-:Y:S01]  /*3850*/  LEA R137, P1, R137, R236, 0x6 ;  /* 0x000000ec89897211 */ /* 0x008fe200078230ff */
[----:B------:R-:W-:Y:S01]  /*3860*/  @!P3 IMAD R155, R155, 0x40, R158 ;  /* 0x000000409b9bb824 */ /* 0x000fe200078e029e */
[C---:B------:R-:W-:Y:S02]  /*3870*/  ISETP.GE.OR P6, PT, R250.reuse, UR16, !P6 ;  /* 0x00000010fa007c0c */ /* 0x040fe4000f7c6670 */
[----:B----4-:R-:W-:Y:S02]  /*3880*/  LEA.HI.X R157, R157, R235, R0, 0x6, P1 ;  /* 0x000000eb9d9d7211 */ /* 0x010fe400008f3400 */
[----:B------:R-:W-:Y:S02]  /*3890*/  IADD3 R0, R251, 0x6080, RZ ;  /* 0x00006080fb007810 */ /* 0x000fe40007ffe0ff */
[----:B------:R-:W-:Y:S02]  /*38a0*/  ISETP.GE.OR P5, PT, R250, UR16, !P5 ;  /* 0x00000010fa007c0c */ /* 0x000fe4000efa6670 */
[C---:B------:R-:W-:Y:S01]  /*38b0*/  LEA R136, P2, R137.reuse, c[0x0][0x160], 0x1 ;  /* 0x0000580089887a11 */ /* 0x040fe200078408ff */
[----:B------:R-:W-:Y:S01]  /*38c0*/  IMAD R0, R156, 0x3000, R0 ;  /* 0x000030009c007824 */ /* 0x000fe200078e0200 */
[----:B-----5:R-:W-:Y:S02]  /*38d0*/  ISETP.GE.OR P4, PT, R230, c[0x0][0x16c], !P4 ;  /* 0x00005b00e6007a0c */ /* 0x020fe40006786670 */
[----:B------:R-:W-:Y:S02]  /*38e0*/  LEA.HI.X R137, R137, c[0x0][0x164], R157, 0x1, P2 ;  /* 0x0000590089897a11 */ /* 0x000fe400010f0c9d */
[C---:B------:R-:W-:Y:S03]  /*38f0*/  @!P3 IADD3 R139, P1, R2.reuse, R232, RZ ;  /* 0x000000e8028bb210 */ /* 0x040fe60007f3e0ff */
        /* <DEDUP_REMOVED lines=8> */
[----:B------:R1:W-:Y:S01]  /*3980*/  LDGSTS.E.BYPASS.LTC128B.128 [R0+0x2000], [R136.64+0x80], !P4 ;  /* 0x0200008088007fae */ /* 0x0003e2000e101d52 */
[----:B------:R-:W-:Y:S05]  /*3990*/  @!P3 IMAD.SHL.U32 R2, R155, 0x4, RZ ;  /* 0x000000049b02b824 */ /* 0x000fea00078e00ff */
[----:B------:R1:W-:Y:S02]  /*39a0*/  @!P3 LDGSTS.E.BYPASS.LTC128B.128 [R2+0xf080], [R138.64] ;  /* 0x0f0800008a02bfae */ /* 0x0003e4000b901d52 */
.L_x_583:
[----:B-1234-:R-:W2:Y:S01]  /*39b0*/  LDL R2, [R1+0x38] ;  /* 0x0000380001027983 */ /* 0x01eea20000100800 */
[----:B------:R-:W-:Y:S01]  /*39c0*/  ULEA UR7, UR10, 0x1, 0x6 ;  /* 0x000000010a077891 */ /* 0x000fe2000f8e303f */
[----:B------:R-:W-:Y:S01]  /*39d0*/  IMAD.U32 R0, RZ, RZ, UR12 ;  /* 0x0000000cff007e24 */ /* 0x000fe2000f8e00ff */
[----:B------:R-:W-:Y:S01]  /*39e0*/  USHF.L.U32 UR6, UR14, 0x7, URZ ;  /* 0x000000070e067899 */ /* 0x000fe2000800063f */
[----:B------:R-:W0:Y:S01]  /*39f0*/  LDGDEPBAR ;  /* 0x00000000000079af */ /* 0x000e220000000000 */
[----:B------:R-:W-:Y:S02]  /*3a00*/  UIADD3 UR10, UR10, 0x1, URZ ;  /* 0x000000010a0a7890 */ /* 0x000fe4000fffe03f */
[----:B------:R-:W-:Y:S06]  /*3a10*/  UIADD3 UR6, UR11, UR7, -UR6 ;  /* 0x000000070b067290 */ /* 0x000fec000fffe806 */
[----:B------:R-:W-:Y:S05]  /*3a20*/  IADD3 R0, R249, UR6, -R0 ;  /* 0x00000006f9007c10 */ /* 0x000fea000fffe800 */
[----:B--2---:R-:W-:Y:S05]  /*3a30*/  IMAD.IADD R136, R0, 0x1, -R2 ;  /* 0x0000000100887824 */ /* 0x004fea00078e0a02 */
[----:B------:R-:W-:Y:S02]  /*3a40*/  IADD3 R0, R136, 0x8, RZ ;  /* 0x0000000888007810 */ /* 0x000fe40007ffe0ff */
[C---:B------:R-:W-:Y:S02]  /*3a50*/  IMNMX R2, R252.reuse, R136, PT ;  /* 0x00000088fc027217 */ /* 0x040fe40003800200 */
[----:B------:R-:W-:Y:S02]  /*3a60*/  IMNMX R0, R252, R0, PT ;  /* 0x00000000fc007217 */ /* 0x000fe40003800200 */
[----:B------:R-:W-:Y:S02]  /*3a70*/  ISETP.GT.AND P5, PT, R2, RZ, PT ;  /* 0x000000ff0200720c */ /* 0x000fe40003fa4270 */
[----:B------:R-:W-:Y:S02]  /*3a80*/  ISETP.GT.AND P1, PT, R0, 0x1, PT ;  /* 0x000000010000780c */ /* 0x000fe40003f24270 */
[----:B------:R-:W-:Y:S02]  /*3a90*/  FSEL R157, R4, -INF , P5 ;  /* 0xff800000049d7808 */ /* 0x000fe40002800000 */
[----:B------:R-:W-:Y:S02]  /*3aa0*/  FSEL R160, R7, -INF , P1 ;  /* 0xff80000007a07808 */ /* 0x000fe40000800000 */
[C---:B------:R-:W-:Y:S01]  /*3ab0*/  ISETP.GT.AND P1, PT, R2.reuse, 0x20, PT ;  /* 0x000000200200780c */ /* 0x040fe20003f24270 */
[--C-:B------:R-:W-:Y:S01]  /*3ac0*/  FFMA.FTZ R157, R157, c[0x0][0x29c], -R3.reuse ;  /* 0x0000a7009d9d7a23 */ /* 0x100fe20000010803 */
[----:B------:R-:W-:Y:S01]  /*3ad0*/  ISETP.GT.AND P6, PT, R2, 0x21, PT ;  /* 0x000000210200780c */ /* 0x000fe20003fc4270 */
[--C-:B------:R-:W-:Y:S01]  /*3ae0*/  FFMA.FTZ R230, R160, c[0x0][0x29c], -R152.reuse ;  /* 0x0000a700a0e67a23 */ /* 0x100fe20000010898 */
[----:B------:R-:W-:Y:S02]  /*3af0*/  FSEL R139, R16, -INF , P1 ;  /* 0xff800000108b7808 */ /* 0x000fe40000800000 */
[----:B------:R-:W-:Y:S02]  /*3b00*/  ISETP.GT.AND P4, PT, R2, 0x1, PT ;  /* 0x000000010200780c */ /* 0x000fe40003f84270 */
[C---:B------:R-:W-:Y:S01]  /*3b10*/  ISETP.GT.AND P2, PT, R0.reuse, RZ, PT ;  /* 0x000000ff0000720c */ /* 0x040fe20003f44270 */
[--C-:B------:R-:W-:Y:S01]  /*3b20*/  FFMA.FTZ R162, R139, c[0x0][0x29c], -R3.reuse ;  /* 0x0000a7008ba27a23 */ /* 0x100fe20000010803 */
[C---:B------:R-:W-:Y:S02]  /*3b30*/  ISETP.GT.AND P5, PT, R0.reuse, 0x20, PT ;  /* 0x000000200000780c */ /* 0x040fe40003fa4270 */
[----:B------:R-:W-:Y:S02]  /*3b40*/  ISETP.GT.AND P1, PT, R0, 0x21, PT ;  /* 0x000000210000780c */ /* 0x000fe40003f24270 */
[----:B------:R-:W-:Y:S02]  /*3b50*/  FSEL R138, R17, -INF , P6 ;  /* 0xff800000118a7808 */ /* 0x000fe40003000000 */
[----:B------:R-:W-:Y:S02]  /*3b60*/  FSEL R156, R5, -INF , P4 ;  /* 0xff800000059c7808 */ /* 0x000fe40002000000 */
[----:B------:R-:W-:Y:S01]  /*3b70*/  FSEL R161, R6, -INF , P2 ;  /* 0xff80000006a17808 */ /* 0x000fe20001000000 */
[--C-:B------:R-:W-:Y:S01]  /*3b80*/  FFMA.FTZ R239, R138, c[0x0][0x29c], -R3.reuse ;  /* 0x0000a7008aef7a23 */ /* 0x100fe20000010803 */
[----:B------:R-:W-:Y:S02]  /*3b90*/  IADD3 R4, R136, 0x20, RZ ;  /* 0x0000002088047810 */ /* 0x000fe40007ffe0ff */
[C---:B------:R-:W-:Y:S01]  /*3ba0*/  ISETP.GT.AND P4, PT, R2.reuse, 0x40, PT ;  /* 0x000000400200780c */ /* 0x040fe20003f84270 */
[--C-:B------:R-:W-:Y:S01]  /*3bb0*/  FFMA.FTZ R231, R161, c[0x0][0x29c], -R152.reuse ;  /* 0x0000a700a1e77a23 */ /* 0x100fe20000010898 */
        /* <DEDUP_REMOVED lines=10> */
[----:B------:R-:W-:Y:S02]  /*3c60*/  FSEL R16, R21, -INF , P2 ;  /* 0xff80000015107808 */ /* 0x000fe40001000000 */
[----:B------:R-:W-:Y:S01]  /*3c70*/  IMNMX R2, R252, R2, PT ;  /* 0x00000002fc027217 */ /* 0x000fe20003800200 */
[--C-:B------:R-:W-:Y:S01]  /*3c80*/  FFMA.FTZ R242, R18, c[0x0][0x29c], -R3.reuse ;  /* 0x0000a70012f27a23 */ /* 0x100fe20000010803 */
[----:B------:R-:W-:Y:S01]  /*3c90*/  ISETP.GT.AND P4, PT, R0, 0x41, PT ;  /* 0x000000410000780c */ /* 0x000fe20003f84270 */
[--C-:B------:R-:W-:Y:S01]  /*3ca0*/  FFMA.FTZ R241, R16, c[0x0][0x29c], -R3.reuse ;  /* 0x0000a70010f17a23 */ /* 0x100fe20000010803 */
[----:B------:R-:W-:Y:S02]  /*3cb0*/  ISETP.GT.AND P2, PT, R0, 0x60, PT ;  /* 0x000000600000780c */ /* 0x000fe40003f44270 */
[----:B------:R-:W-:Y:S02]  /*3cc0*/  FSEL R155, R22, -INF , P1 ;  /* 0xff800000169b7808 */ /* 0x000fe40000800000 */
[----:B------:R-:W-:Y:S02]  /*3cd0*/  ISETP.GT.AND P1, PT, R0, 0x61, PT ;  /* 0x000000610000780c */ /* 0x000fe40003f24270 */
[----:B------:R-:W-:Y:S01]  /*3ce0*/  IMNMX R0, R252, R4, PT ;  /* 0x00000004fc007217 */ /* 0x000fe20003800200 */
[--C-:B------:R-:W-:Y:S01]  /*3cf0*/  FFMA.FTZ R161, R155, c[0x0][0x29c], -R152.reuse ;  /* 0x0000a7009ba17a23 */ /* 0x100fe20000010898 */
[-C--:B------:R-:W-:Y:S03]  /*3d00*/  HMMA.16816.F32 R4, R132, R164.reuse, RZ ;  /* 0x000000a48404723c */ /* 0x080fe600000018ff */
[----:B------:R-:W-:Y:S02]  /*3d10*/  FSEL R19, R23, -INF , P4 ;  /* 0xff80000017137808 */ /* 0x000fe40002000000 */
[----:B------:R-:W-:Y:S02]  /*3d20*/  FSEL R33, R33, -INF , P5 ;  /* 0xff80000021217808 */ /* 0x000fe40002800000 */
[----:B------:R-:W-:Y:S01]  /*3d30*/  FSEL R17, R34, -INF , P2 ;  /* 0xff80000022117808 */ /* 0x000fe20001000000 */
[--C-:B------:R-:W-:Y:S01]  /*3d40*/  FFMA.FTZ R160, R19, c[0x0][0x29c], -R152.reuse ;  /* 0x0000a70013a07a23 */ /* 0x100fe20000010898 */
[----:B------:R-:W-:Y:S02]  /*3d50*/  FSEL R35, R35, -INF , P1 ;  /* 0xff80000023237808 */ /* 0x000fe40000800000 */
[C---:B------:R-:W-:Y:S01]  /*3d60*/  ISETP.GT.AND P5, PT, R0.reuse, RZ, PT ;  /* 0x000000ff0000720c */ /* 0x040fe20003fa4270 */
[--C-:B------:R-:W-:Y:S01]  /*3d70*/  FFMA.FTZ R159, R17, c[0x0][0x29c], -R152.reuse ;  /* 0x0000a700119f7a23 */ /* 0x100fe20000010898 */
[----:B------:R-:W-:Y:S01]  /*3d80*/  ISETP.GT.AND P4, PT, R0, 0x1, PT ;  /* 0x000000010000780c */ /* 0x000fe20003f84270 */
[----:B------:R-:W-:Y:S01]  /*3d90*/  FFMA.FTZ R238, R33, c[0x0][0x29c], -R3 ;  /* 0x0000a70021ee7a23 */ /* 0x000fe20000010803 */
[C---:B------:R-:W-:Y:S01]  /*3da0*/  ISETP.GT.AND P2, PT, R2.reuse, RZ, PT ;  /* 0x000000ff0200720c */ /* 0x040fe20003f44270 */
[----:B------:R-:W-:Y:S01]  /*3db0*/  FFMA.FTZ R152, R35, c[0x0][0x29c], -R152 ;  /* 0x0000a70023987a23 */ /* 0x000fe20000010898 */
[----:B------:R-:W-:Y:S02]  /*3dc0*/  ISETP.GT.AND P1, PT, R2, 0x1, PT ;  /* 0x000000010200780c */ /* 0x000fe40003f24270 */
[----:B------:R-:W-:Y:S02]  /*3dd0*/  FSEL R137, R10, -INF , P2 ;  /* 0xff8000000a897808 */ /* 0x000fe40001000000 */
[----:B------:R-:W-:Y:S01]  /*3de0*/  FSEL R136, R11, -INF , P1 ;  /* 0xff8000000b887808 */ /* 0x000fe20000800000 */
[----:B------:R-:W-:Y:S01]  /*3df0*/  MUFU.EX2 R152, R152 ;  /* 0x0000009800987308 */ /* 0x000fe20000000800 */
[----:B------:R-:W-:Y:S01]  /*3e00*/  FSEL R23, R8, -INF , P5 ;  /* 0xff80000008177808 */ /* 0x000fe20002800000 */
[--C-:B------:R-:W-:Y:S01]  /*3e10*/  FFMA.FTZ R232, R137, c[0x0][0x29c], -R154.reuse ;  /* 0x0000a70089e87a23 */ /* 0x100fe2000001089a */
[----:B------:R-:W-:Y:S01]  /*3e20*/  FSEL R22, R9, -INF , P4 ;  /* 0xff80000009167808 */ /* 0x000fe20002000000 */
[--C-:B------:R-:W-:Y:S01]  /*3e30*/  FFMA.FTZ R243, R136, c[0x0][0x29c], -R154.reuse ;  /* 0x0000a70088f37a23 */ /* 0x100fe2000001089a */
[C---:B------:R-:W-:Y:S01]  /*3e40*/  HMMA.16816.F32 R8, R140.reuse, R164, RZ ;  /* 0x000000a48c08723c */ /* 0x040fe200000018ff */
[----:B------:R-:W-:Y:S01]  /*3e50*/  LDSM.16.M88.4 R136, [R216+0xd880] ;  /* 0x00d88000d888783b */ /* 0x000fe20000000200 */
[----:B------:R-:W-:Y:S01]  /*3e60*/  FSEL R32, R32, -INF , P6 ;  /* 0xff80000020207808 */ /* 0x000fe20003000000 */
[--C-:B------:R-:W-:Y:S01]  /*3e70*/  FFMA.FTZ R155, R23, c[0x0][0x29c], -R153.reuse ;  /* 0x0000a700179b7a23 */ /* 0x100fe20000010899 */
[----:B------:R-:W-:Y:S01]  /*3e80*/  ISETP.GT.AND P2, PT, R0, 0x20, PT ;  /* 0x000000200000780c */ /* 0x000fe20003f44270 */
[----:B------:R-:W-:Y:S01]  /*3e90*/  FFMA.FTZ R158, R22, c[0x0][0x29c], -R153 ;  /* 0x0000a700169e7a23 */ /* 0x000fe20000010899 */
[----:B------:R-:W-:Y:S01]  /*3ea0*/  ISETP.GT.AND P6, PT, R0, 0x21, PT ;  /* 0x000000210000780c */ /* 0x000fe20003fc4270 */
[----:B------:R-:W-:Y:S01]  /*3eb0*/  FFMA.FTZ R240, R32, c[0x0][0x29c], -R3 ;  /* 0x0000a70020f07a23 */ /* 0x000fe20000010803 */
[C---:B------:R-:W-:Y:S02]  /*3ec0*/  ISETP.GT.AND P5, PT, R2.reuse, 0x20, PT ;  /* 0x000000200200780c */ /* 0x040fe40003fa4270 */
[----:B------:R-:W-:Y:S01]  /*3ed0*/  ISETP.GT.AND P1, PT, R2, 0x21, PT ;  /* 0x000000210200780c */ /* 0x000fe20003f24270 */
[----:B------:R-:W-:Y:S01]  /*3ee0*/  MUFU.EX2 R158, R158 ;  /* 0x0000009e009e7308 */ /* 0x000fe20000000800 */
[----:B------:R-:W-:Y:S02]  /*3ef0*/  ISETP.GT.AND P4, PT, R0, 0x40, PT ;  /* 0x000000400000780c */ /* 0x000fe40003f84270 */
[----:B------:R-:W-:Y:S02]  /*3f00*/  FSEL R21, R12, -INF , P2 ;  /* 0xff8000000c157808 */ /* 0x000fe40001000000 */
[C---:B------:R-:W-:Y:S02]  /*3f10*/  ISETP.GT.AND P2, PT, R0.reuse, 0x41, PT ;  /* 0x000000410000780c */ /* 0x040fe40003f44270 */
[----:B------:R-:W-:Y:S01]  /*3f20*/  FSEL R20, R13, -INF , P6 ;  /* 0xff8000000d147808 */ /* 0x000fe20003000000 */
[--C-:B------:R-:W-:Y:S01]  /*3f30*/  FFMA.FTZ R233, R21, c[0x0][0x29c], -R153.reuse ;  /* 0x0000a70015e97a23 */ /* 0x100fe20000010899 */
[----:B------:R-:W-:Y:S02]  /*3f40*/  ISETP.GT.AND P6, PT, R0, 0x60, PT ;  /* 0x000000600000780c */ /* 0x000fe40003fc4270 */
[----:B------:R-:W-:Y:S01]  /*3f50*/  FSEL R34, R14, -INF , P5 ;  /* 0xff8000000e227808 */ /* 0x000fe20002800000 */
[--C-:B------:R-:W-:Y:S01]  /*3f60*/  FFMA.FTZ R237, R20, c[0x0][0x29c], -R153.reuse ;  /* 0x0000a70014ed7a23 */ /* 0x100fe20000010899 */
[----:B------:R-:W-:Y:S02]  /*3f70*/  ISETP.GT.AND P5, PT, R0, 0x61, PT ;  /* 0x000000610000780c */ /* 0x000fe40003fa4270 */
[----:B------:R-:W-:Y:S01]  /*3f80*/  FSEL R0, R15, -INF , P1 ;  /* 0xff8000000f007808 */ /* 0x000fe20000800000 */
[--C-:B------:R-:W-:Y:S01]  /*3f90*/  FFMA.FTZ R244, R34, c[0x0][0x29c], -R154.reuse ;  /* 0x0000a70022f47a23 */ /* 0x100fe2000001089a */
[-C--:B------:R-:W-:Y:S01]  /*3fa0*/  HMMA.16816.F32 R12, R140, R166.reuse, RZ ;  /* 0x000000a68c0c723c */ /* 0x080fe200000018ff */
[----:B------:R-:W-:Y:S02]  /*3fb0*/  ISETP.GT.AND P1, PT, R2, 0x40, PT ;  /* 0x000000400200780c */ /* 0x000fe40003f24270 */
[--C-:B------:R-:W-:Y:S01]  /*3fc0*/  FFMA.FTZ R245, R0, c[0x0][0x29c], -R154.reuse ;  /* 0x0000a70000f57a23 */ /* 0x100fe2000001089a */
[----:B------:R-:W-:Y:S01]  /*3fd0*/  FSEL R24, R24, -INF , P4 ;  /* 0xff80000018187808 */ /* 0x000fe20002000000 */
[----:B------:R-:W-:Y:S01]  /*3fe0*/  LDS R0, [R249.X4+0xf2a0] ;  /* 0x00f2a000f9007984 */ /* 0x000fe20000004800 */
[----:B------:R-:W-:Y:S02]  /*3ff0*/  ISETP.GT.AND P4, PT, R2, 0x41, PT ;  /* 0x000000410200780c */ /* 0x000fe40003f84270 */
[C---:B------:R-:W-:Y:S04]  /*4000*/  HMMA.16816.F32 R16, R132.reuse, R166, RZ ;  /* 0x000000a68410723c */ /* 0x040fe800000018ff */
[--C-:B------:R-:W-:Y:S01]  /*4010*/  FFMA.FTZ R236, R24, c[0x0][0x29c], -R153.reuse ;  /* 0x0000a70018ec7a23 */ /* 0x100fe20000010899 */
[----:B------:R-:W-:Y:S02]  /*4020*/  FSEL R25, R25, -INF , P2 ;  /* 0xff80000019197808 */ /* 0x000fe40001000000 */
[----:B------:R-:W-:Y:S01]  /*4030*/  ISETP.GT.AND P2, PT, R2, 0x60, PT ;  /* 0x000000600200780c */ /* 0x000fe20003f44270 */
[-C--:B------:R-:W-:Y:S01]  /*4040*/  HMMA.16816.F32 R20, R132, R168.reuse, RZ ;  /* 0x000000a88414723c */ /* 0x080fe200000018ff */
[----:B------:R-:W-:Y:S02]  /*4050*/  FSEL R26, R26, -INF , P1 ;  /* 0xff8000001a1a7808 */ /* 0x000fe40000800000 */
[----:B------:R-:W-:Y:S01]  /*4060*/  ISETP.GT.AND P1, PT, R2, 0x61, PT ;  /* 0x000000610200780c */ /* 0x000fe20003f24270 */
[----:B------:R-:W-:Y:S01]  /*4070*/  FFMA.FTZ R235, R25, c[0x0][0x29c], -R153 ;  /* 0x0000a70019eb7a23 */ /* 0x000fe20000010899 */
[----:B------:R-:W-:Y:S01]  /*4080*/  FSEL R27, R27, -INF , P4 ;  /* 0xff8000001b1b7808 */ /* 0x000fe20002000000 */
[--C-:B------:R-:W-:Y:S01]  /*4090*/  FFMA.FTZ R246, R26, c[0x0][0x29c], -R154.reuse ;  /* 0x0000a7001af67a23 */ /* 0x100fe2000001089a */
[----:B------:R-:W-:Y:S01]  /*40a0*/  FSEL R28, R28, -INF , P6 ;  /* 0xff8000001c1c7808 */ /* 0x000fe20003000000 */
[----:B------:R-:W-:Y:S01]  /*40b0*/  FFMA.FTZ R2, R156, c[0x0][0x29c], -R3 ;  /* 0x0000a7009c027a23 */ /* 0x000fe20000010803 */
[----:B------:R-:W-:Y:S01]  /*40c0*/  FSEL R29, R29, -INF , P5 ;  /* 0xff8000001d1d7808 */ /* 0x000fe20002800000 */
[----:B------:R-:W-:Y:S01]  /*40d0*/  LDS R3, [R249.X4+0xf280] ;  /* 0x00f28000f9037984 */ /* 0x000fe20000004800 */
[----:B------:R-:W-:Y:S01]  /*40e0*/  MUFU.EX2 R156, R157 ;  /* 0x0000009d009c7308 */ /* 0x000fe20000000800 */
[--C-:B------:R-:W-:Y:S01]  /*40f0*/  FFMA.FTZ R247, R27, c[0x0][0x29c], -R154.reuse ;  /* 0x0000a7001bf77a23 */ /* 0x100fe2000001089a */
[----:B------:R-:W-:Y:S01]  /*4100*/  FSEL R30, R30, -INF , P2 ;  /* 0xff8000001e1e7808 */ /* 0x000fe20001000000 */
[C---:B------:R-:W-:Y:S02]  /*4110*/  HMMA.16816.F32 R24, R140.reuse, R168, RZ ;  /* 0x000000a88c18723c */ /* 0x040fe400000018ff */
[----:B------:R-:W-:Y:S01]  /*4120*/  FSEL R31, R31, -INF , P1 ;  /* 0xff8000001f1f7808 */ /* 0x000fe20000800000 */
[--C-:B------:R-:W-:Y:S02]  /*4130*/  FFMA.FTZ R234, R28, c[0x0][0x29c], -R153.reuse ;  /* 0x0000a7001cea7a23 */ /* 0x100fe40000010899 */
[----:B------:R-:W-:Y:S02]  /*4140*/  FFMA.FTZ R153, R29, c[0x0][0x29c], -R153 ;  /* 0x0000a7001d997a23 */ /* 0x000fe40000010899 */
[--C-:B------:R-:W-:Y:S01]  /*4150*/  FFMA.FTZ R248, R30, c[0x0][0x29c], -R154.reuse ;  /* 0x0000a7001ef87a23 */ /* 0x100fe2000001089a */
[----:B------:R-:W1:Y:S01]  /*4160*/  MUFU.EX2 R2, R2 ;  /* 0x0000000200027308 */ /* 0x000e620000000800 */
[----:B------:R-:W-:Y:S02]  /*4170*/  FFMA.FTZ R154, R31, c[0x0][0x29c], -R154 ;  /* 0x0000a7001f9a7a23 */ /* 0x000fe4000001089a */
[-C--:B------:R-:W-:Y:S07]  /*4180*/  HMMA.16816.F32 R28, R140, R170.reuse, RZ ;  /* 0x000000aa8c1c723c */ /* 0x080fee00000018ff */
[----:B------:R-:W2:Y:S01]  /*4190*/  MUFU.EX2 R142, R230 ;  /* 0x000000e6008e7308 */ /* 0x000ea20000000800 */
[----:B------:R-:W-:Y:S01]  /*41a0*/  HMMA.16816.F32 R32, R132, R170, RZ ;  /* 0x000000aa8420723c */ /* 0x000fe200000018ff */
[----:B------:R-:W3:Y:S07]  /*41b0*/  LDSM.16.M88.4 R132, [R216+0xd080] ;  /* 0x00d08000d884783b */ /* 0x000eee0000000200 */
[-C--:B------:R-:W-:Y:S01]  /*41c0*/  HMMA.16816.F32 R4, R144, R172.reuse, R4 ;  /* 0x000000ac9004723c */ /* 0x080fe20000001804 */
[----:B------:R-:W-:Y:S07]  /*41d0*/  MUFU.EX2 R143, R229 ;  /* 0x000000e5008f7308 */ /* 0x000fee0000000800 */
[C---:B------:R-:W-:Y:S03]  /*41e0*/  HMMA.16816.F32 R8, R148.reuse, R172, R8 ;  /* 0x000000ac9408723c */ /* 0x040fe60000001808 */
[----:B------:R-:W-:Y:S05]  /*41f0*/  MUFU.EX2 R141, R239 ;  /* 0x000000ef008d7308 */ /* 0x000fea0000000800 */
[-C--:B------:R-:W-:Y:S05]  /*4200*/  HMMA.16816.F32 R12, R148, R174.reuse, R12 ;  /* 0x000000ae940c723c */ /* 0x080fea000000180c */
        /* <DEDUP_REMOVED lines=8> */
[----:B------:R-:W-:Y:S05]  /*4290*/  HMMA.16816.F32 R32, R144, R178, R32 ;  /* 0x000000b29020723c */ /* 0x000fea0000001820 */
[----:B------:R-:W-:Y:S03]  /*42a0*/  MUFU.EX2 R147, R159 ;  /* 0x0000009f00937308 */ /* 0x000fe60000000800 */
[-C--:B---3--:R-:W-:Y:S07]  /*42b0*/  HMMA.16816.F32 R4, R132, R180.reuse, R4 ;  /* 0x000000b48404723c */ /* 0x088fee0000001804 */
[----:B------:R-:W-:Y:S01]  /*42c0*/  MUFU.EX2 R145, R163 ;  /* 0x000000a300917308 */ /* 0x000fe20000000800 */
[C---:B------:R-:W-:Y:S08]  /*42d0*/  HMMA.16816.F32 R8, R136.reuse, R180, R8 ;  /* 0x000000b48808723c */ /* 0x040ff00000001808 */
[-C--:B------:R-:W-:Y:S01]  /*42e0*/  HMMA.16816.F32 R12, R136, R182.reuse, R12 ;  /* 0x000000b6880c723c */ /* 0x080fe2000000180c */
[----:B------:R-:W-:Y:S07]  /*42f0*/  MUFU.EX2 R144, R161 ;  /* 0x000000a100907308 */ /* 0x000fee0000000800 */
[C---:B------:R-:W-:Y:S03]  /*4300*/  HMMA.16816.F32 R16, R132.reuse, R182, R16 ;  /* 0x000000b68410723c */ /* 0x040fe60000001810 */
[----:B------:R-:W-:Y:S05]  /*4310*/  MUFU.EX2 R150, R235 ;  /* 0x000000eb00967308 */ /* 0x000fea0000000800 */
[-C--:B------:R-:W-:Y:S05]  /*4320*/  HMMA.16816.F32 R20, R132, R184.reuse, R20 ;  /* 0x000000b88414723c */ /* 0x080fea0000001814 */
[----:B------:R-:W-:Y:S03]  /*4330*/  MUFU.EX2 R149, R234 ;  /* 0x000000ea00957308 */ /* 0x000fe60000000800 */
[C---:B------:R-:W-:Y:S07]  /*4340*/  HMMA.16816.F32 R24, R136.reuse, R184, R24 ;  /* 0x000000b88818723c */ /* 0x040fee0000001818 */
[----:B------:R-:W3:Y:S01]  /*4350*/  MUFU.EX2 R151, R162 ;  /* 0x000000a200977308 */ /* 0x000ee20000000800 */
[-C--:B------:R-:W-:Y:S01]  /*4360*/  HMMA.16816.F32 R28, R136, R186.reuse, R28 ;  /* 0x000000ba881c723c */ /* 0x080fe2000000181c */
[----:B------:R-:W-:Y:S07]  /*4370*/  LDSM.16.M88.4 R136, [R217+0x1800] ;  /* 0x00180000d988783b */ /* 0x000fee0000000200 */
[----:B------:R-:W-:Y:S01]  /*4380*/  HMMA.16816.F32 R32, R132, R186, R32 ;  /* 0x000000ba8420723c */ /* 0x000fe20000001820 */
[----:B------:R-:W4:Y:S01]  /*4390*/  LDSM.16.M88.4 R132, [R217+0x1000] ;  /* 0x00100000d984783b */ /* 0x000f220000000200 */
[----:B------:R-:W-:Y:S10]  /*43a0*/  MUFU.EX2 R146, R160 ;  /* 0x000000a000927308 */ /* 0x000ff40000000800 */
[----:B------:R-:W-:Y:S10]  /*43b0*/  MUFU.EX2 R160, R232 ;  /* 0x000000e800a07308 */ /* 0x000ff40000000800 */
[----:B------:R-:W-:Y:S10]  /*43c0*/  MUFU.EX2 R159, R243 ;  /* 0x000000f3009f7308 */ /* 0x000ff40000000800 */
[----:B------:R-:W-:Y:S01]  /*43d0*/  MUFU.EX2 R154, R154 ;  /* 0x0000009a009a7308 */ /* 0x000fe20000000800 */
        /* <DEDUP_REMOVED lines=23> */
[C---:B------:R-:W-:Y:S04]  /*4550*/  HMMA.16816.F32 R16, R132.reuse, R206, R16 ;  /* 0x000000ce8410723c */ /* 0x040fe80000001810 */
[--C-:B------:R-:W-:Y:S02]  /*4560*/  FADD.FTZ R4, R4, -R3.reuse ;  /* 0x8000000304047221 */ /* 0x100fe40000010000 */
[--C-:B------:R-:W-:Y:S02]  /*4570*/  FADD.FTZ R5, R5, -R3.reuse ;  /* 0x8000000305057221 */ /* 0x100fe40000010000 */
[-C--:B------:R-:W-:Y:S04]  /*4580*/  HMMA.16816.F32 R20, R132, R208.reuse, R20 ;  /* 0x000000d08414723c */ /* 0x080fe80000001814 */
[----:B-1----:R-:W-:Y:S02]  /*4590*/  FMUL.FTZ R5, R2, R5 ;  /* 0x0000000502057220 */ /* 0x002fe40000410000 */
[----:B------:R-:W-:Y:S01]  /*45a0*/  FMUL.FTZ R4, R156, R4 ;  /* 0x000000049c047220 */ /* 0x000fe20000410000 */
[----:B------:R-:W-:Y:S01]  /*45b0*/  F2FP.PACK_AB R156, R2, R156 ;  /* 0x0000009c029c723e */ /* 0x000fe200000000ff */
[C---:B------:R-:W-:Y:S01]  /*45c0*/  HMMA.16816.F32 R24, R136.reuse, R208, R24 ;  /* 0x000000d08818723c */ /* 0x040fe20000001818 */
[----:B------:R-:W1:Y:S03]  /*45d0*/  LDS R2, [R249.X4+0xf300] ;  /* 0x00f30000f9027984 */ /* 0x000e660000004800 */
[--C-:B------:R-:W-:Y:S02]  /*45e0*/  FADD.FTZ R6, R6, -R0.reuse ;  /* 0x8000000006067221 */ /* 0x100fe40000010000 */
[--C-:B------:R-:W-:Y:S02]  /*45f0*/  FADD.FTZ R7, R7, -R0.reuse ;  /* 0x8000000007077221 */ /* 0x100fe40000010000 */
[-C--:B------:R-:W-:Y:S01]  /*4600*/  HMMA.16816.F32 R28, R136, R210.reuse, R28 ;  /* 0x000000d2881c723c */ /* 0x080fe2000000181c */
[----:B------:R-:W-:Y:S03]  /*4610*/  MUFU.EX2 R137, R238 ;  /* 0x000000ee00897308 */ /* 0x000fe60000000800 */
[----:B--2---:R-:W-:Y:S02]  /*4620*/  FMUL.FTZ R7, R142, R7 ;  /* 0x000000078e077220 */ /* 0x004fe40000410000 */
[--C-:B------:R-:W-:Y:S02]  /*4630*/  FADD.FTZ R16, R16, -R3.reuse ;  /* 0x8000000310107221 */ /* 0x100fe40000010000 */
[----:B------:R-:W-:Y:S03]  /*4640*/  HMMA.16816.F32 R32, R132, R210, R32 ;  /* 0x000000d28420723c */ /* 0x000fe60000001820 */
[----:B------:R-:W2:Y:S01]  /*4650*/  MUFU.EX2 R139, R241 ;  /* 0x000000f1008b7308 */ /* 0x000ea20000000800 */
[--C-:B------:R-:W-:Y:S02]  /*4660*/  FADD.FTZ R17, R17, -R3.reuse ;  /* 0x8000000311117221 */ /* 0x100fe40000010000 */
[----:B---3--:R-:W-:Y:S02]  /*4670*/  FMUL.FTZ R16, R151, R16 ;  /* 0x0000001097107220 */ /* 0x008fe40000410000 */
[C---:B------:R-:W-:Y:S01]  /*4680*/  FMUL.FTZ R17, R141.reuse, R17 ;  /* 0x000000118d117220 */ /* 0x040fe20000410000 */
[----:B------:R-:W-:Y:S03]  /*4690*/  F2FP.PACK_AB R141, R141, R151 ;  /* 0x000000978d8d723e */ /* 0x000fe600000000ff */
[--C-:B------:R-:W-:Y:S01]  /*46a0*/  FADD.FTZ R20, R20, -R3.reuse ;  /* 0x8000000314147221 */ /* 0x100fe20000010000 */
[----:B------:R-:W3:Y:S01]  /*46b0*/  MUFU.EX2 R138, R240 ;  /* 0x000000f0008a7308 */ /* 0x000ee20000000800 */
[--C-:B------:R-:W-:Y:S01]  /*46c0*/  FADD.FTZ R21, R21, -R3.reuse ;  /* 0x8000000315157221 */ /* 0x100fe20000010000 */
[----:B------:R-:W-:Y:S01]  /*46d0*/  F2FP.PACK_AB R151, R17, R16 ;  /* 0x000000101197723e */ /* 0x000fe200000000ff */
[----:B------:R-:W-:Y:S01]  /*46e0*/  FMUL.FTZ R20, R140, R20 ;  /* 0x000000148c147220 */ /* 0x000fe20000410000 */
[----:B------:R-:W-:Y:S01]  /*46f0*/  F2FP.PACK_AB R17, R152, R147 ;  /* 0x000000939811723e */ /* 0x000fe200000000ff */
[--C-:B------:R-:W-:Y:S02]  /*4700*/  FADD.FTZ R18, R18, -R0.reuse ;  /* 0x8000000012127221 */ /* 0x100fe40000010000 */
[--C-:B------:R-:W-:Y:S02]  /*4710*/  FADD.FTZ R19, R19, -R0.reuse ;  /* 0x8000000013137221 */ /* 0x100fe40000010000 */
[--C-:B------:R-:W-:Y:S01]  /*4720*/  FADD.FTZ R23, R23, -R0.reuse ;  /* 0x8000000017177221 */ /* 0x100fe20000010000 */
[----:B------:R-:W4:Y:S01]  /*4730*/  MUFU.EX2 R136, R231 ;  /* 0x000000e700887308 */ /* 0x000f220000000800 */
[--C-:B------:R-:W-:Y:S02]  /*4740*/  FADD.FTZ R32, R32, -R3.reuse ;  /* 0x8000000320207221 */ /* 0x100fe40000010000 */
[--C-:B------:R-:W-:Y:S02]  /*4750*/  FADD.FTZ R34, R34, -R0.reuse ;  /* 0x8000000022227221 */ /* 0x100fe40000010000 */
[--C-:B------:R-:W-:Y:S02]  /*4760*/  FADD.FTZ R35, R35, -R0.reuse ;  /* 0x8000000023237221 */ /* 0x100fe40000010000 */
[C---:B--2---:R-:W-:Y:S01]  /*4770*/  FMUL.FTZ R21, R139.reuse, R21 ;  /* 0x000000158b157220 */ /* 0x044fe20000410000 */
[----:B------:R-:W-:Y:S01]  /*4780*/  F2FP.PACK_AB R139, R139, R140 ;  /* 0x0000008c8b8b723e */ /* 0x000fe200000000ff */
[----:B------:R-:W-:Y:S01]  /*4790*/  FADD.FTZ R33, R33, -R3 ;  /* 0x8000000321217221 */ /* 0x000fe20000010000 */
[----:B------:R-:W-:Y:S01]  /*47a0*/  F2FP.PACK_AB R140, R5, R4 ;  /* 0x00000004058c723e */ /* 0x000fe200000000ff */
[----:B------:R-:W-:Y:S01]  /*47b0*/  FADD.FTZ R4, R22, -R0 ;  /* 0x8000000016047221 */ /* 0x000fe20000010000 */
[----:B------:R-:W2:Y:S01]  /*47c0*/  MUFU.EX2 R135, R237 ;  /* 0x000000ed00877308 */ /* 0x000ea20000000800 */
[----:B------:R-:W-:Y:S01]  /*47d0*/  FMUL.FTZ R0, R147, R34 ;  /* 0x0000002293007220 */ /* 0x000fe20000410000 */
[----:B------:R-:W-:Y:S01]  /*47e0*/  F2FP.PACK_AB R155, R21, R20 ;  /* 0x00000014159b723e */ /* 0x000fe200000000ff */
[----:B---3--:R-:W-:Y:S01]  /*47f0*/  FMUL.FTZ R16, R138, R32 ;  /* 0x000000208a107220 */ /* 0x008fe20000410000 */
[----:B------:R-:W-:Y:S01]  /*4800*/  F2FP.PACK_AB R22, R145, R143 ;  /* 0x0000008f9116723e */ /* 0x000fe200000000ff */
[----:B------:R-:W-:Y:S01]  /*4810*/  FMUL.FTZ R32, R152, R35 ;  /* 0x0000002398207220 */ /* 0x000fe20000410000 */
[----:B------:R-:W-:Y:S01]  /*4820*/  F2FP.PACK_AB R138, R137, R138 ;  /* 0x0000008a898a723e */ /* 0x000fe200000000ff */
[----:B------:R-:W-:Y:S01]  /*4830*/  FMUL.FTZ R21, R145, R19 ;  /* 0x0000001391157220 */ /* 0x000fe20000410000 */
[----:B------:R-:W-:Y:S01]  /*4840*/  F2FP.PACK_AB R19, R146, R144 ;  /* 0x000000909213723e */ /* 0x000fe200000000ff */
[----:B------:R-:W-:Y:S01]  /*4850*/  FMUL.FTZ R4, R144, R4 ;  /* 0x0000000490047220 */ /* 0x000fe20000410000 */
[----:B------:R-:W-:Y:S01]  /*4860*/  F2FP.PACK_AB R32, R32, R0 ;  /* 0x000000002020723e */ /* 0x000fe200000000ff */
[----:B------:R-:W-:Y:S01]  /*4870*/  MUFU.EX2 R132, R245 ;  /* 0x000000f500847308 */ /* 0x000fe20000000800 */
[----:B----4-:R-:W-:Y:S01]  /*4880*/  F2FP.PACK_AB R3, R142, R136 ;  /* 0x000000888e03723e */ /* 0x010fe200000000ff */
[----:B------:R-:W3:Y:S01]  /*4890*/  LDS R0, [R249.X4+0xf320] ;  /* 0x00f32000f9007984 */ /* 0x000ee20000004800 */
[----:B------:R-:W-:Y:S02]  /*48a0*/  FMUL.FTZ R146, R146, R23 ;  /* 0x0000001792927220 */ /* 0x000fe40000410000 */
[----:B------:R-:W-:Y:S01]  /*48b0*/  FMUL.FTZ R6, R136, R6 ;  /* 0x0000000688067220 */ /* 0x000fe20000410000 */
[----:B------:R4:W-:Y:S01]  /*48c0*/  STS [R227+0xf880], R3 ;  /* 0x00f88003e3007388 */ /* 0x0009e20000000800 */
[--C-:B-1----:R-:W-:Y:S01]  /*48d0*/  FADD.FTZ R9, R9, -R2.reuse ;  /* 0x8000000209097221 */ /* 0x102fe20000010000 */
[----:B------:R-:W-:Y:S01]  /*48e0*/  F2FP.PACK_AB R34, R146, R4 ;  /* 0x000000049222723e */ /* 0x000fe200000000ff */
[--C-:B------:R-:W-:Y:S01]  /*48f0*/  FADD.FTZ R4, R12, -R2.reuse ;  /* 0x800000020c047221 */ /* 0x100fe20000010000 */
[----:B------:R-:W1:Y:S01]  /*4900*/  MUFU.EX2 R134, R244 ;  /* 0x000000f400867308 */ /* 0x000e620000000800 */
[----:B------:R-:W-:Y:S01]  /*4910*/  STS [R227+0xf480], R156 ;  /* 0x00f4809ce3007388 */ /* 0x000fe20000000800 */
[----:B------:R-:W-:Y:S01]  /*4920*/  F2FP.PACK_AB R12, R158, R157 ;  /* 0x0000009d9e0c723e */ /* 0x000fe200000000ff */
[--C-:B------:R-:W-:Y:S02]  /*4930*/  FADD.FTZ R13, R13, -R2.reuse ;  /* 0x800000020d0d7221 */ /* 0x100fe40000010000 */
[----:B------:R-:W-:Y:S01]  /*4940*/  STS [R228], R141 ;  /* 0x0000008de4007388 */ /* 0x000fe20000000800 */
[----:B------:R-:W-:Y:S01]  /*4950*/  FMUL.FTZ R5, R143, R18 ;  /* 0x000000128f057220 */ /* 0x000fe20000410000 */
[----:B------:R-:W-:Y:S01]  /*4960*/  F2FP.PACK_AB R18, R7, R6 ;  /* 0x000000060712723e */ /* 0x000fe200000000ff */
[--C-:B------:R-:W-:Y:S01]  /*4970*/  FADD.FTZ R25, R25, -R2.reuse ;  /* 0x8000000219197221 */ /* 0x100fe20000010000 */
[----:B------:R-:W-:Y:S01]  /*4980*/  STS [R228+0x400], R22 ;  /* 0x00040016e4007388 */ /* 0x000fe20000000800 */
[----:B------:R-:W5:Y:S01]  /*4990*/  MUFU.EX2 R133, R233 ;  /* 0x000000e900857308 */ /* 0x000f620000000800 */
[--C-:B------:R-:W-:Y:S01]  /*49a0*/  FADD.FTZ R8, R8, -R2.reuse ;  /* 0x8000000208087221 */ /* 0x100fe20000010000 */
[----:B------:R-:W-:Y:S01]  /*49b0*/  F2FP.PACK_AB R21, R21, R5 ;  /* 0x000000051515723e */ /* 0x000fe200000000ff */
[----:B------:R-:W-:Y:S01]  /*49c0*/  FMUL.FTZ R6, R158, R9 ;  /* 0x000000099e067220 */ /* 0x000fe20000410000 */
[----:B------:R-:W-:Y:S01]  /*49d0*/  STS [R227+0x10480], R12 ;  /* 0x0104800ce3007388 */ /* 0x000fe20000000800 */
[----:B--2---:R-:W-:Y:S01]  /*49e0*/  FMUL.FTZ R9, R135, R13 ;  /* 0x0000000d87097220 */ /* 0x004fe20000410000 */
[----:B------:R-:W-:Y:S01]  /*49f0*/  F2FP.PACK_AB R5, R153, R149 ;  /* 0x000000959905723e */ /* 0x000fe200000000ff */
[--C-:B------:R-:W-:Y:S02]  /*4a00*/  FADD.FTZ R13, R29, -R2.reuse ;  /* 0x800000021d0d7221 */ /* 0x100fe40000010000 */
[--C-:B------:R-:W-:Y:S01]  /*4a10*/  FADD.FTZ R24, R24, -R2.reuse ;  /* 0x8000000218187221 */ /* 0x100fe20000010000 */
[----:B------:R-:W-:Y:S01]  /*4a20*/  MUFU.EX2 R20, R247 ;  /* 0x000000f700147308 */ /* 0x000fe20000000800 */
[----:B----4-:R-:W-:Y:S01]  /*4a30*/  F2FP.PACK_AB R3, R159, R160 ;  /* 0x000000a09f03723e */ /* 0x010fe200000000ff */
[----:B------:R-:W-:Y:S01]  /*4a40*/  FADD.FTZ R28, R28, -R2 ;  /* 0x800000021c1c7221 */ /* 0x000fe20000010000 */
[----:B-1----:R-:W-:Y:S01]  /*4a50*/  F2FP.PACK_AB R2, R132, R134 ;  /* 0x000000868402723e */ /* 0x002fe200000000ff */
[----:B------:R-:W-:Y:S02]  /*4a60*/  FMUL.FTZ R33, R137, R33 ;  /* 0x0000002189217220 */ /* 0x000fe40000410000 */
[----:B------:R1:W-:Y:S01]  /*4a70*/  STS [R227+0x10880], R3 ;  /* 0x01088003e3007388 */ /* 0x0003e20000000800 */
[----:B------:R-:W-:Y:S02]  /*4a80*/  FMUL.FTZ R136, R157, R8 ;  /* 0x000000089d887220 */ /* 0x000fe40000410000 */
[----:B------:R-:W-:Y:S01]  /*4a90*/  FMUL.FTZ R24, R148, R24 ;  /* 0x0000001894187220 */ /* 0x000fe20000410000 */
[----:B------:R2:W-:Y:S01]  /*4aa0*/  STS [R228+0x1400], R2 ;  /* 0x00140002e4007388 */ /* 0x0005e20000000800 */
[----:B------:R-:W2:Y:S01]  /*4ab0*/  MUFU.EX2 R23, R246 ;  /* 0x000000f600177308 */ /* 0x000ea20000000800 */
[----:B------:R-:W-:Y:S01]  /*4ac0*/  F2FP.PACK_AB R33, R33, R16 ;  /* 0x000000102121723e */ /* 0x000fe200000000ff */
[--C-:B---3--:R-:W-:Y:S01]  /*4ad0*/  FADD.FTZ R10, R10, -R0.reuse ;  /* 0x800000000a0a7221 */ /* 0x108fe20000010000 */
[----:B-----5:R-:W-:Y:S01]  /*4ae0*/  F2FP.PACK_AB R7, R135, R133 ;  /* 0x000000858707723e */ /* 0x020fe200000000ff */
[----:B------:R-:W-:Y:S01]  /*4af0*/  FMUL.FTZ R35, R133, R4 ;  /* 0x0000000485237220 */ /* 0x000fe20000410000 */
[----:B------:R-:W-:Y:S01]  /*4b00*/  F2FP.PACK_AB R4, R150, R148 ;  /* 0x000000949604723e */ /* 0x000fe200000000ff */
[--C-:B------:R-:W-:Y:S01]  /*4b10*/  FADD.FTZ R11, R11, -R0.reuse ;  /* 0x800000000b0b7221 */ /* 0x100fe20000010000 */
[----:B------:R-:W-:Y:S01]  /*4b20*/  F2FP.PACK_AB R6, R6, R136 ;  /* 0x000000880606723e */ /* 0x000fe200000000ff */
[----:B------:R-:W-:Y:S01]  /*4b30*/  STS [R228+0x1000], R7 ;  /* 0x00100007e4007388 */ /* 0x000fe20000000800 */
[----:B------:R-:W-:Y:S01]  /*4b40*/  FMUL.FTZ R10, R160, R10 ;  /* 0x0000000aa00a7220 */ /* 0x000fe20000410000 */
[----:B------:R-:W3:Y:S01]  /*4b50*/  MUFU.EX2 R16, R248 ;  /* 0x000000f800107308 */ /* 0x000ee20000000800 */
[----:B------:R-:W-:Y:S01]  /*4b60*/  FMUL.FTZ R11, R159, R11 ;  /* 0x0000000b9f0b7220 */ /* 0x000fe20000410000 */
[----:B------:R-:W-:Y:S01]  /*4b70*/  STS [R227+0x11480], R139 ;  /* 0x0114808be3007388 */ /* 0x000fe20000000800 */
[--C-:B------:R-:W-:Y:S01]  /*4b80*/  FADD.FTZ R14, R14, -R0.reuse ;  /* 0x800000000e0e7221 */ /* 0x100fe20000010000 */
[----:B------:R-:W-:Y:S01]  /*4b90*/  F2FP.PACK_AB R9, R9, R35 ;  /* 0x000000230909723e */ /* 0x000fe200000000ff */
[--C-:B------:R-:W-:Y:S01]  /*4ba0*/  FADD.FTZ R26, R26, -R0.reuse ;  /* 0x800000001a1a7221 */ /* 0x100fe20000010000 */
[----:B------:R-:W-:Y:S01]  /*4bb0*/  STS [R227+0x11880], R19 ;  /* 0x01188013e3007388 */ /* 0x000fe20000000800 */
[----:B------:R-:W-:Y:S02]  /*4bc0*/  FMUL.FTZ R134, R134, R14 ;  /* 0x0000000e86867220 */ /* 0x000fe40000410000 */
[----:B------:R-:W-:Y:S01]  /*4bd0*/  FMUL.FTZ R8, R150, R25 ;  /* 0x0000001996087220 */ /* 0x000fe20000410000 */
[----:B------:R-:W-:Y:S01]  /*4be0*/  STS [R228+0x2000], R138 ;  /* 0x0020008ae4007388 */ /* 0x000fe20000000800 */
[--C-:B-1----:R-:W-:Y:S02]  /*4bf0*/  FADD.FTZ R3, R27, -R0.reuse ;  /* 0x800000001b037221 */ /* 0x102fe40000010000 */
[--C-:B------:R-:W-:Y:S01]  /*4c00*/  FADD.FTZ R30, R30, -R0.reuse ;  /* 0x800000001e1e7221 */ /* 0x100fe20000010000 */
[----:B--2---:R-:W-:Y:S01]  /*4c10*/  F2FP.PACK_AB R2, R20, R23 ;  /* 0x000000171402723e */ /* 0x004fe200000000ff */
[----:B------:R-:W-:Y:S01]  /*4c20*/  STS [R228+0x2400], R17 ;  /* 0x00240011e4007388 */ /* 0x000fe20000000800 */
[--C-:B------:R-:W-:Y:S01]  /*4c30*/  FADD.FTZ R31, R31, -R0.reuse ;  /* 0x800000001f1f7221 */ /* 0x100fe20000010000 */
[----:B------:R-:W-:Y:S01]  /*4c40*/  F2FP.PACK_AB R8, R8, R24 ;  /* 0x000000180808723e */ /* 0x000fe200000000ff */
[----:B------:R-:W-:Y:S01]  /*4c50*/  FMUL.FTZ R23, R23, R26 ;  /* 0x0000001a17177220 */ /* 0x000fe20000410000 */
[----:B------:R3:W-:Y:S01]  /*4c60*/  STS [R227+0x12880], R2 ;  /* 0x01288002e3007388 */ /* 0x0007e20000000800 */
[----:B------:R-:W-:Y:S02]  /*4c70*/  FMUL.FTZ R3, R20, R3 ;  /* 0x0000000314037220 */ /* 0x000fe40000410000 */
[----:B------:R-:W-:Y:S01]  /*4c80*/  FMUL.FTZ R28, R149, R28 ;  /* 0x0000001c951c7220 */ /* 0x000fe20000410000 */
[----:B------:R1:W-:Y:S01]  /*4c90*/  STS [R227+0x12480], R4 ;  /* 0x01248004e3007388 */ /* 0x0003e20000000800 */
[----:B------:R-:W-:Y:S01]  /*4ca0*/  FMUL.FTZ R13, R153, R13 ;  /* 0x0000000d990d7220 */ /* 0x000fe20000410000 */
[----:B------:R-:W-:Y:S02]  /*4cb0*/  F2FP.PACK_AB R3, R3, R23 ;  /* 0x000000170303723e */ /* 0x000fe400000000ff */
[----:B------:R-:W-:Y:S02]  /*4cc0*/  STS [R228+0x3000], R5 ;  /* 0x00300005e4007388 */ /* 0x000fe40000000800 */
[----:B------:R-:W-:Y:S02]  /*4cd0*/  F2FP.PACK_AB R13, R13, R28 ;  /* 0x0000001c0d0d723e */ /* 0x000fe400000000ff */
[----:B---3--:R-:W-:Y:S01]  /*4ce0*/  F2FP.PACK_AB R2, R154, R16 ;  /* 0x000000109a02723e */ /* 0x008fe200000000ff */
[----:B------:R-:W-:Y:S02]  /*4cf0*/  FMUL.FTZ R16, R16, R30 ;  /* 0x0000001e10107220 */ /* 0x000fe40000410000 */
[----:B------:R-:W-:Y:S02]  /*4d00*/  FMUL.FTZ R154, R154, R31 ;  /* 0x0000001f9a9a7220 */ /* 0x000fe40000410000 */
[----:B------:R2:W-:Y:S01]  /*4d10*/  STS [R228+0x3400], R2 ;  /* 0x00340002e4007388 */ /* 0x0005e20000000800 */
[----:B-1----:R-:W-:Y:S02]  /*4d20*/  FADD.FTZ R4, R15, -R0 ;  /* 0x800000000f047221 */ /* 0x002fe40000010000 */
[----:B------:R-:W-:Y:S01]  /*4d30*/  IMAD.SHL.U32 R0, R224, 0x2, RZ ;  /* 0x00000002e0007824 */ /* 0x000fe200078e00ff */
[----:B------:R-:W-:Y:S01]  /*4d40*/  BAR.SYNC.DEFER_BLOCKING 0x0 ;  /* 0x0000000000007b1d */ /* 0x000fe20000010000 */
[----:B------:R-:W-:Y:S05]  /*4d50*/  FMUL.FTZ R4, R132, R4 ;  /* 0x0000000484047220 */ /* 0x000fea0000410000 */
[----:B------:R-:W-:Y:S02]  /*4d60*/  F2FP.PACK_AB R4, R4, R134 ;  /* 0x000000860404723e */ /* 0x000fe400000000ff */
[----:B--2---:R-:W-:Y:S01]  /*4d70*/  F2FP.PACK_AB R2, R11, R10 ;  /* 0x0000000a0b02723e */ /* 0x004fe200000000ff */
        /* <DEDUP_REMOVED lines=100> */
[----:B------:R-:W3:Y:S01]  /*53c0*/  LDL R162, [R1+0x3c] ;  /* 0x00003c0001a27983 */ /* 0x000ee20000100800 */
[----:B------:R-:W-:Y:S03]  /*53d0*/  USHF.R.S32.HI UR15, URZ, 0x1f, UR10 ;  /* 0x0000001f3f0f7899 */ /* 0x000fe6000801140a */
[----:B------:R-:W4:Y:S01]  /*53e0*/  LDL R239, [R1] ;  /* 0x0000000001ef7983 */ /* 0x000f220000100800 */
[----:B------:R-:W-:Y:S01]  /*53f0*/  IMAD.U32 R4, RZ, RZ, UR16 ;  /* 0x00000010ff047e24 */ /* 0x000fe2000f8e00ff */
[----:B------:R-:W-:Y:S01]  /*5400*/  UIMAD UR15, UR15, UR6, URZ ;  /* 0x000000060f0f72a4 */ /* 0x000fe2000f8e023f */
[----:B------:R-:W-:Y:S01]  /*5410*/  IMAD.U32 R0, RZ, RZ, UR16 ;  /* 0x00000010ff007e24 */ /* 0x000fe2000f8e00ff */
[----:B------:R-:W5:Y:S01]  /*5420*/  LDL.64 R236, [R1+0x28] ;  /* 0x0000280001ec7983 */ /* 0x000f620000100a00 */
[----:B------:R-:W-:Y:S02]  /*5430*/  USHF.L.U32 UR6, UR10, 0x6, URZ ;  /* 0x000000060a067899 */ /* 0x000fe4000800063f */
[----:B------:R-:W-:Y:S01]  /*5440*/  UIMAD UR15, UR10, UR7, UR15 ;  /* 0x000000070a0f72a4 */ /* 0x000fe2000f8e020f */
[----:B------:R-:W5:Y:S01]  /*5450*/  LDL.64 R240, [R1+0x10] ;  /* 0x0000100001f07983 */ /* 0x000f620000100a00 */
[----:B------:R-:W-:Y:S02]  /*5460*/  UIADD3 UR7, -UR6, UR12, URZ ;  /* 0x0000000c06077290 */ /* 0x000fe4000fffe13f */
[----:B------:R-:W-:Y:S01]  /*5470*/  IMAD.U32 R7, RZ, RZ, UR6 ;  /* 0x00000006ff077e24 */ /* 0x000fe2000f8e00ff */
[----:B------:R-:W-:Y:S06]  /*5480*/  UIADD3 UR15, UR17, UR15, URZ ;  /* 0x0000000f110f7290 */ /* 0x000fec000fffe03f */
[----:B------:R-:W-:Y:S01]  /*5490*/  IMAD.U32 R8, RZ, RZ, UR15 ;  /* 0x0000000fff087e24 */ /* 0x000fe2000f8e00ff */
[----:B--2---:R-:W-:Y:S04]  /*54a0*/  IADD3 R5, P0, R230, UR6, RZ ;  /* 0x00000006e6057c10 */ /* 0x004fe8000ff1e0ff */
[----:B---3--:R-:W-:Y:S02]  /*54b0*/  LEA.HI.X.SX32 R7, R7, R162, 0x1, P0 ;  /* 0x000000a207077211 */ /* 0x008fe400000f0eff */
[----:B------:R-:W-:Y:S01]  /*54c0*/  LEA R6, P0, R5, c[0x0][0x280], 0x2 ;  /* 0x0000a00005067a11 */ /* 0x000fe200078010ff */
[----:B------:R-:W1:Y:S01]  /*54d0*/  S2R R162, SR_TID.X ;  /* 0x0000000000a27919 */ /* 0x000e620000002100 */
[C---:B----4-:R-:W-:Y:S02]  /*54e0*/  LOP3.LUT P5, RZ, R239.reuse, 0x1, RZ, 0xc0, !PT ;  /* 0x00000001efff7812 */ /* 0x050fe400078ac0ff */
[C---:B------:R-:W-:Y:S02]  /*54f0*/  LOP3.LUT P4, RZ, R239.reuse, 0x2, RZ, 0xc0, !PT ;  /* 0x00000002efff7812 */ /* 0x040fe4000788c0ff */
[----:B-----5:R-:W-:Y:S02]  /*5500*/  LEA R0, P1, R0, R236, 0x6 ;  /* 0x000000ec00007211 */ /* 0x020fe400078230ff */
[C---:B------:R-:W-:Y:S02]  /*5510*/  ISETP.GE.OR P5, PT, R250.reuse, UR7, !P5 ;  /* 0x00000007fa007c0c */ /* 0x040fe4000efa6670 */
[----:B------:R-:W-:Y:S02]  /*5520*/  ISETP.GE.OR P4, PT, R250, UR7, !P4 ;  /* 0x00000007fa007c0c */ /* 0x000fe4000e786670 */
[----:B------:R-:W-:Y:S02]  /*5530*/  LEA.HI.X R8, R4, R241, R8, 0x6, P1 ;  /* 0x000000f104087211 */ /* 0x000fe400008f3408 */
[----:B------:R-:W-:Y:S02]  /*5540*/  LEA R4, P1, R0, c[0x0][0x1f0], 0x1 ;  /* 0x00007c0000047a11 */ /* 0x000fe400078208ff */
[----:B------:R-:W-:Y:S02]  /*5550*/  LOP3.LUT P2, RZ, R239, 0x4, RZ, 0xc0, !PT ;  /* 0x00000004efff7812 */ /* 0x000fe4000784c0ff */
[----:B------:R-:W-:Y:S02]  /*5560*/  LEA.HI.X R7, R5, c[0x0][0x284], R7, 0x2, P0 ;  /* 0x0000a10005077a11 */ /* 0x000fe400000f1407 */
[----:B------:R-:W-:Y:S02]  /*5570*/  ISETP.GE.OR P2, PT, R250, UR7, !P2 ;  /* 0x00000007fa007c0c */ /* 0x000fe4000d746670 */
[----:B------:R-:W-:Y:S01]  /*5580*/  LEA.HI.X R5, R0, c[0x0][0x1f4], R8, 0x1, P1 ;  /* 0x00007d0000057a11 */ /* 0x000fe200008f0c08 */
[----:B-1----:R-:W-:Y:S04]  /*5590*/  @!P3 IMAD.SHL.U32 R0, R162, 0x10, RZ ;  /* 0x00000010a200b824 */ /* 0x002fe800078e00ff */
[----:B------:R-:W-:Y:S01]  /*55a0*/  @!PT LDS RZ, [RZ] ;  /* 0x00000000fffff984 */ /* 0x000fe20000000800 */
[----:B------:R-:W-:Y:S01]  /*55b0*/  @!PT LDS RZ, [RZ] ;  /* 0x00000000fffff984 */ /* 0x000fe20000000800 */
[----:B------:R-:W-:Y:S01]  /*55c0*/  @!PT LDS RZ, [RZ] ;  /* 0x00000000fffff984 */ /* 0x000fe20000000800 */
[----:B------:R1:W-:Y:S04]  /*55d0*/  LDGSTS.E.BYPASS.LTC128B.128 [R251+0xc080], [R4.64], !P5 ;  /* 0x0c08000004fb7fae */ /* 0x0003e8000e901d52 */
[----:B------:R1:W-:Y:S04]  /*55e0*/  LDGSTS.E.BYPASS.LTC128B.128 [R251+0xd080], [R4.64+0x40], !P4 ;  /* 0x0d08004004fb7fae */ /* 0x0003e8000e101d52 */
[----:B------:R1:W-:Y:S04]  /*55f0*/  LDGSTS.E.BYPASS.LTC128B.128 [R251+0xe080], [R4.64+0x80], !P2 ;  /* 0x0e08008004fb7fae */ /* 0x0003e8000d101d52 */
[----:B------:R1:W-:Y:S02]  /*5600*/  @!P3 LDGSTS.E.BYPASS.LTC128B.128 [R0+0xf280], [R6.64] ;  /* 0x0f2800000600bfae */ /* 0x0003e4000b901d52 */
.L_x_584:
        /* <DEDUP_REMOVED lines=80> */
[-C--:B------:R-:W-:Y:S04]  /*5b10*/  HMMA.16816.F32 R12, R148, R152.reuse, R12 ;  /* 0x00000098940c723c */ /* 0x080fe8000000180c */
        /* <DEDUP_REMOVED lines=159> */
.L_x_582:
[----:B------:R-:W-:Y:S01]  /*6510*/  USHF.L.U32 UR6, UR14, 0x7, URZ ;  /* 0x000000070e067899 */ /* 0x000fe2000800063f */
[----:B------:R-:W-:Y:S05]  /*6520*/  @P1 BRA `(.L_x_586) ;  /* 0x0000128000001947 */ /* 0x000fea0003800000 */
[----:B------:R-:W1:Y:S01]  /*6530*/  S2R R32, SR_TID.X ;  /* 0x0000000000207919 */ /* 0x000e620000002100 */
[----:B------:R-:W-:Y:S01]  /*6540*/  F2FP.PACK_AB R36, R37, R36 ;  /* 0x000000242524723e */ /* 0x000fe200000000ff */
[----:B------:R-:W-:Y:S01]  /*6550*/  ULDC.64 UR4, c[0x0][0x358] ;  /* 0x0000d60000047ab9 */ /* 0x000fe20000000a00 */
[----:B------:R-:W-:Y:S01]  /*6560*/  F2FP.PACK_AB R38, R39, R38 ;  /* 0x000000262726723e */ /* 0x000fe200000000ff */
[----:B------:R-:W-:Y:S01]  /*6570*/  UISETP.NE.U32.AND UP1, UPT, URZ, UR4, UPT ;  /* 0x000000043f00728c */ /* 0x000fe2000bf25070 */
[----:B------:R-:W-:Y:S01]  /*6580*/  F2FP.PACK_AB R48, R49, R48 ;  /* 0x000000303130723e */ /* 0x000fe200000000ff */
[----:B------:R-:W-:Y:S01]  /*6590*/  UMOV UR7, 0x4 ;  /* 0x0000000400077882 */ /* 0x000fe20000000000 */
[----:B------:R-:W-:Y:S01]  /*65a0*/  F2FP.PACK_AB R50, R51, R50 ;  /* 0x000000323332723e */ /* 0x000fe200000000ff */
[----:B------:R-:W-:Y:S01]  /*65b0*/  UISETP.NE.AND.EX UP1, UPT, URZ, UR5, UPT, UP1 ;  /* 0x000000053f00728c */ /* 0x000fe2000bf25310 */
[----:B------:R-:W-:-:S02]  /*65c0*/  F2FP.PACK_AB R40, R41, R40 ;  /* 0x000000282928723e */ /* 0x000fc400000000ff */
[----:B------:R-:W-:Y:S01]  /*65d0*/  F2FP.PACK_AB R42, R43, R42 ;  /* 0x0000002a2b2a723e */ /* 0x000fe200000000ff */
[----:B------:R-:W-:Y:S01]  /*65e0*/  ULDC.64 UR4, c[0x0][0x358] ;  /* 0x0000d60000047ab9 */ /* 0x000fe20000000a00 */
[----:B------:R-:W-:Y:S01]  /*65f0*/  F2FP.PACK_AB R44, R45, R44 ;  /* 0x0000002c2d2c723e */ /* 0x000fe200000000ff */
[----:B------:R-:W-:Y:S01]  /*6600*/  UIMAD.WIDE UR4, UR13, UR7, UR4 ;  /* 0x000000070d0472a5 */ /* 0x000fe2000f8e0204 */
[----:B------:R-:W-:Y:S02]  /*6610*/  F2FP.PACK_AB R46, R47, R46 ;  /* 0x0000002e2f2e723e */ /* 0x000fe400000000ff */
[----:B------:R-:W-:Y:S02]  /*6620*/  F2FP.PACK_AB R52, R53, R52 ;  /* 0x000000343534723e */ /* 0x000fe400000000ff */
[----:B------:R-:W-:Y:S02]  /*6630*/  F2FP.PACK_AB R54, R55, R54 ;  /* 0x000000363736723e */ /* 0x000fe400000000ff */
[----:B------:R-:W-:-:S02]  /*6640*/  F2FP.PACK_AB R64, R65, R64 ;  /* 0x000000404140723e */ /* 0x000fc400000000ff */
[----:B------:R-:W-:Y:S02]  /*6650*/  F2FP.PACK_AB R66, R67, R66 ;  /* 0x000000424342723e */ /* 0x000fe400000000ff */
[----:B-1----:R-:W-:Y:S02]  /*6660*/  SHF.R.S32.HI R30, RZ, 0x1f, R32 ;  /* 0x0000001fff1e7819 */ /* 0x002fe40000011420 */
[----:B------:R-:W-:Y:S02]  /*6670*/  F2FP.PACK_AB R56, R57, R56 ;  /* 0x000000383938723e */ /* 0x000fe400000000ff */
[CC--:B------:R-:W-:Y:S02]  /*6680*/  LEA.HI R3, R30.reuse, R32.reuse, RZ, 0x2 ;  /* 0x000000201e037211 */ /* 0x0c0fe400078f10ff */
[----:B------:R-:W-:Y:S02]  /*6690*/  LEA.HI R2, R30, R32, RZ, 0x5 ;  /* 0x000000201e027211 */ /* 0x000fe400078f28ff */
[----:B------:R-:W-:-:S02]  /*66a0*/  SHF.R.S32.HI R28, RZ, 0x2, R3 ;  /* 0x00000002ff1c7819 */ /* 0x000fc40000011403 */
[----:B------:R-:W-:Y:S02]  /*66b0*/  SHF.R.S32.HI R0, RZ, 0x1f, R3 ;  /* 0x0000001fff007819 */ /* 0x000fe40000011403 */
[----:B------:R-:W-:Y:S02]  /*66c0*/  SHF.R.S32.HI R24, RZ, 0x5, R2 ;  /* 0x00000005ff187819 */ /* 0x000fe40000011402 */
        /* <DEDUP_REMOVED lines=72> */
[----:B------:R-:W-:Y:S01]  /*6b50*/  PLOP3.LUT P1, PT, PT, PT, UP1, 0x80, 0x0 ;  /* 0x000000000000781c */ /* 0x000fe20003f2f018 */
        /* <DEDUP_REMOVED lines=36> */
[----:B------:R3:W-:Y:S04]  /*6da0*/  STS [R0+0x5280], R7 ;  /* 0x0052800700007388 */ /* 0x0007e80000000800 */
[----:B------:R-:W-:Y:S04]  /*6db0*/  STS [R2+0x5080], R4 ;  /* 0x0050800402007388 */ /* 0x000fe80000000800 */
[----:B------:R4:W-:Y:S01]  /*6dc0*/  STS [R2+0x5280], R3 ;  /* 0x0052800302007388 */ /* 0x0009e20000000800 */
[----:B-1----:R-:W-:-:S02]  /*6dd0*/  IMAD.U32 R9, RZ, RZ, UR5 ;  /* 0x00000005ff097e24 */ /* 0x002fc4000f8e00ff */
[----:B--2---:R-:W-:Y:S01]  /*6de0*/  IMAD.U32 R8, RZ, RZ, UR4 ;  /* 0x00000004ff087e24 */ /* 0x004fe2000f8e00ff */
[----:B------:R-:W-:Y:S06]  /*6df0*/  BAR.SYNC.DEFER_BLOCKING 0x1, 0x100 ;  /* 0x0044000000007b1d */ /* 0x000fec0000010000 */
[----:B------:R-:W-:Y:S02]  /*6e00*/  ULDC.64 UR4, c[0x0][0x360] ;  /* 0x0000d80000047ab9 */ /* 0x000fe40000000a00 */
[----:B------:R-:W-:Y:S01]  /*6e10*/  UISETP.NE.U32.AND UP0, UPT, URZ, UR4, UPT ;  /* 0x000000043f00728c */ /* 0x000fe2000bf05070 */
[----:B---3--:R-:W2:Y:S03]  /*6e20*/  @P1 LDG.E R0, [R8.64] ;  /* 0x0000001208001981 */ /* 0x008ea6000c1e1900 */
[----:B------:R-:W-:Y:S01]  /*6e30*/  UISETP.NE.AND.EX UP0, UPT, URZ, UR5, UPT, UP0 ;  /* 0x000000053f00728c */ /* 0x000fe2000bf05300 */
[----:B------:R-:W-:-:S02]  /*6e40*/  IMAD.MOV.U32 R5, RZ, RZ, c[0x0][0x2f0] ;  /* 0x0000bc00ff057624 */ /* 0x000fc400078e00ff */
[----:B------:R-:W-:-:S03]  /*6e50*/  ULDC.64 UR4, c[0x0][0x360] ;  /* 0x0000d80000047ab9 */ /* 0x000fc60000000a00 */
[----:B------:R-:W-:-:S05]  /*6e60*/  PLOP3.LUT P0, PT, PT, PT, UP0, 0x80, 0x0 ;  /* 0x000000000000781c */ /* 0x000fca0003f0f008 */
[----:B------:R-:W-:-:S06]  /*6e70*/  @UP0 UIMAD.WIDE UR4, UR13, UR7, UR4 ;  /* 0x000000070d0402a5 */ /* 0x000fcc000f8e0204 */
[----:B----4-:R-:W-:Y:S02]  /*6e80*/  IMAD.U32 R2, RZ, RZ, UR4 ;  /* 0x00000004ff027e24 */ /* 0x010fe4000f8e00ff */
        /* <DEDUP_REMOVED lines=10> */
[----:B------:R-:W2:Y:S04]  /*6f30*/  LDG.E R0, [R8.64] ;  /* 0x0000001208007981 */ /* 0x000ea8000c1e1900 */
[----:B------:R-:W2:Y:S02]  /*6f40*/  LDG.E R2, [R8.64+0x4] ;  /* 0x0000041208027981 */ /* 0x000ea4000c1e1900 */
[----:B--2--5:R-:W-:Y:S02]  /*6f50*/  IADD3 R5, -R0, R2, RZ ;  /* 0x0000000200057210 */ /* 0x024fe40007ffe1ff */
.L_x_587:
[----:B-1----:R-:W2:Y:S01]  /*6f60*/  LDL R31, [R1+0xc] ;  /* 0x00000c00011f7983 */ /* 0x002ea20000100800 */
[----:B------:R-:W-:Y:S01]  /*6f70*/  LEA.HI R0, R30, R32, RZ, 0x3 ;  /* 0x000000201e007211 */ /* 0x000fe200078f18ff */
[----:B------:R-:W-:Y:S01]  /*6f80*/  IMAD.SHL.U32 R12, R29, 0x8, RZ ;  /* 0x000000081d0c7824 */ /* 0x000fe200078e00ff */
[----:B------:R-:W-:Y:S01]  /*6f90*/  LEA.HI R2, R28, R28, RZ, 0x1 ;  /* 0x0000001c1c027211 */ /* 0x000fe200078f08ff */
[----:B------:R-:W-:Y:S01]  /*6fa0*/  USHF.R.S32.HI UR7, URZ, 0x1f, UR13 ;  /* 0x0000001f3f077899 */ /* 0x000fe2000801140d */
[----:B-----5:R-:W-:Y:S01]  /*6fb0*/  IADD3 R5, R5, -UR6, RZ ;  /* 0x8000000605057c10 */ /* 0x020fe2000fffe0ff */
[----:B------:R-:W-:Y:S01]  /*6fc0*/  IMAD.SHL.U32 R0, R0, 0x8, RZ ;  /* 0x0000000800007824 */ /* 0x000fe200078e00ff */
[----:B------:R-:W-:Y:S01]  /*6fd0*/  LOP3.LUT R2, R2, 0x3fffffe, RZ, 0xc0, !PT ;  /* 0x03fffffe02027812 */ /* 0x000fe200078ec0ff */
[----:B------:R-:W-:Y:S01]  /*6fe0*/  USEL UR13, UR13, URZ, !UP1 ;  /* 0x0000003f0d0d7287 */ /* 0x000fe2000c800000 */
[----:B------:R-:W-:Y:S01]  /*6ff0*/  SHF.R.S32.HI R13, RZ, 0x1f, R12 ;  /* 0x0000001fff0d7819 */ /* 0x000fe2000001140c */
[----:B------:R-:W-:Y:S01]  /*7000*/  USEL UR7, UR7, URZ, !UP1 ;  /* 0x0000003f07077287 */ /* 0x000fe2000c800000 */
[----:B------:R-:W-:Y:S01]  /*7010*/  LOP3.LUT R0, R0, 0xc0, RZ, 0xc0, !PT ;  /* 0x000000c000007812 */ /* 0x000fe200078ec0ff */
[----:B------:R-:W-:Y:S01]  /*7020*/  IMAD.IADD R2, R28, 0x1, -R2 ;  /* 0x000000011c027824 */ /* 0x000fe200078e0a02 */
[----:B------:R-:W-:Y:S01]  /*7030*/  IMNMX R14, R5, 0x80, PT ;  /* 0x00000080050e7817 */ /* 0x000fe20003800200 */
[----:B------:R-:W-:Y:S01]  /*7040*/  ULDC.64 UR4, c[0x0][0x340] ;  /* 0x0000d00000047ab9 */ /* 0x000fe20000000a00 */
[----:B------:R-:W-:Y:S01]  /*7050*/  LOP3.LUT R3, R0, 0x18, R12, 0xf8, !PT ;  /* 0x0000001800037812 */ /* 0x000fe200078ef80c */
[----:B------:R-:W-:Y:S01]  /*7060*/  IMAD R2, R24, 0x8, R2 ;  /* 0x0000000818027824 */ /* 0x000fe200078e0202 */
[----:B------:R-:W-:Y:S01]  /*7070*/  SHF.R.U32.HI R0, RZ, 0x3, R0 ;  /* 0x00000003ff007819 */ /* 0x000fe20000011600 */
[----:B------:R-:W-:Y:S01]  /*7080*/  UIMAD UR4, UR7, UR4, URZ ;  /* 0x00000004070472a4 */ /* 0x000fe2000f8e023f */
[----:B------:R-:W-:Y:S01]  /*7090*/  ISETP.GE.AND P4, PT, R28, R14, PT ;  /* 0x0000000e1c00720c */ /* 0x000fe20003f86270 */
[----:B------:R-:W-:Y:S01]  /*70a0*/  IMAD.U32 R30, RZ, RZ, UR13 ;  /* 0x0000000dff1e7e24 */ /* 0x000fe2000f8e00ff */
[----:B------:R-:W-:Y:S01]  /*70b0*/  LOP3.LUT R0, R3, R0, RZ, 0x3c, !PT ;  /* 0x0000000003007212 */ /* 0x000fe200078e3cff */
[----:B------:R-:W-:Y:S01]  /*70c0*/  UIMAD UR4, UR13, UR5, UR4 ;  /* 0x000000050d0472a4 */ /* 0x000fe2000f8e0204 */
[----:B------:R-:W-:Y:S01]  /*70d0*/  IMAD.U32 R6, RZ, RZ, UR14 ;  /* 0x0000000eff067e24 */ /* 0x000fe2000f8e00ff */
[----:B------:R-:W-:Y:S01]  /*70e0*/  BSSY B0, `(.L_x_588) ;  /* 0x0000029000007945 */ /* 0x000fe20003800000 */
[----:B------:R-:W-:Y:S01]  /*70f0*/  IADD3 R15, R12, 0x20, RZ ;  /* 0x000000200c0f7810 */ /* 0x000fe20007ffe0ff */
[----:B------:R-:W-:-:S04]  /*7100*/  IMAD.U32 R0, R2, 0x20, R0 ;  /* 0x0000002002007824 */ /* 0x000fc800078e0000 */
[----:B------:R-:W-:-:S05]  /*7110*/  IMAD.SHL.U32 R0, R0, 0x2, RZ ;  /* 0x0000000200007824 */ /* 0x000fca00078e00ff */
[----:B------:R1:W3:Y:S04]  /*7120*/  LDS.128 R40, [R0+0x7080] ;  /* 0x0070800000287984 */ /* 0x0002e80000000c00 */
[----:B------:R1:W4:Y:S04]  /*7130*/  LDS.128 R36, [R0+0x9080] ;  /* 0x0090800000247984 */ /* 0x0003280000000c00 */
[----:B------:R1:W1:Y:S04]  /*7140*/  LDS.128 R32, [R0+0xb080] ;  /* 0x00b0800000207984 */ /* 0x0002680000000c00 */
[----:B------:R1:W1:Y:S04]  /*7150*/  LDS.128 R52, [R0+0x80] ;  /* 0x0000800000347984 */ /* 0x0002680000000c00 */
[----:B------:R1:W1:Y:S04]  /*7160*/  LDS.128 R48, [R0+0x2080] ;  /* 0x0020800000307984 */ /* 0x0002680000000c00 */
[----:B------:R1:W1:Y:S04]  /*7170*/  LDS.128 R44, [R0+0x4080] ;  /* 0x00408000002c7984 */ /* 0x0002680000000c00 */
[----:B------:R1:W1:Y:S04]  /*7180*/  LDS.128 R60, [R0+0x1080] ;  /* 0x00108000003c7984 */ /* 0x0002680000000c00 */
[----:B------:R1:W1:Y:S04]  /*7190*/  LDS.128 R56, [R0+0x3080] ;  /* 0x0030800000387984 */ /* 0x0002680000000c00 */
[----:B------:R1:W1:Y:S01]  /*71a0*/  LDS.128 R64, [R0+0x5080] ;  /* 0x0050800000407984 */ /* 0x0002620000000c00 */
[----:B--2---:R-:W-:-:S05]  /*71b0*/  SHF.R.S32.HI R29, RZ, 0x1f, R31 ;  /* 0x0000001fff1d7819 */ /* 0x004fca000001141f */
[----:B------:R-:W-:-:S04]  /*71c0*/  IMAD R2, R29, c[0x0][0x338], RZ ;  /* 0x0000ce001d027a24 */ /* 0x000fc800078e02ff */
[C---:B------:R-:W-:Y:S02]  /*71d0*/  IMAD R4, R31.reuse, c[0x0][0x33c], R2 ;  /* 0x0000cf001f047a24 */ /* 0x040fe400078e0202 */
[----:B------:R-:W-:-:S04]  /*71e0*/  IMAD.WIDE.U32 R2, R31, c[0x0][0x338], R12 ;  /* 0x0000ce001f027a25 */ /* 0x000fc800078e000c */
[----:B------:R-:W-:Y:S01]  /*71f0*/  IMAD.IADD R3, R3, 0x1, R4 ;  /* 0x0000000103037824 */ /* 0x000fe200078e0204 */
[----:B------:R-:W-:-:S03]  /*7200*/  IADD3 R4, P0, R28, UR8, RZ ;  /* 0x000000081c047c10 */ /* 0x000fc6000ff1e0ff */
[----:B------:R-:W-:Y:S01]  /*7210*/  IMAD.WIDE.U32 R10, R30, c[0x0][0x340], R2 ;  /* 0x0000d0001e0a7a25 */ /* 0x000fe200078e0002 */
[----:B------:R-:W-:-:S04]  /*7220*/  LEA.HI.X.SX32 R5, R28, UR9, 0x1, P0 ;  /* 0x000000091c057c11 */ /* 0x000fc800080f0eff */
[----:B------:R-:W-:Y:S01]  /*7230*/  IADD3 R7, R11, UR4, RZ ;  /* 0x000000040b077c10 */ /* 0x000fe2000fffe0ff */
[----:B------:R-:W-:Y:S01]  /*7240*/  IMAD.WIDE R8, R6, 0x80, R4 ;  /* 0x0000008006087825 */ /* 0x000fe200078e0204 */
[----:B------:R-:W-:Y:S05]  /*7250*/  @P4 BRA `(.L_x_589) ;  /* 0x0000011000004947 */ /* 0x000fea0003800000 */
[C---:B-1-34-:R-:W-:Y:S01]  /*7260*/  ISETP.GE.AND P3, PT, R12.reuse, c[0x0][0x324], PT ;  /* 0x0000c9000c007a0c */ /* 0x05afe20003f66270 */
[----:B------:R-:W1:Y:S01]  /*7270*/  LDS.128 R24, [R0+0x8080] ;  /* 0x0080800000187984 */ /* 0x000e620000000c00 */
[----:B------:R-:W-:Y:S01]  /*7280*/  IMAD.MOV.U32 R6, RZ, RZ, R10 ;  /* 0x000000ffff067224 */ /* 0x000fe200078e000a */
[----:B------:R-:W-:Y:S02]  /*7290*/  IADD3 R2, R12, 0x40, RZ ;  /* 0x000000400c027810 */ /* 0x000fe40007ffe0ff */
[----:B------:R-:W-:Y:S01]  /*72a0*/  LDS.128 R16, [R0+0xa080] ;  /* 0x00a0800000107984 */ /* 0x000fe20000000c00 */
[----:B------:R-:W-:Y:S01]  /*72b0*/  IMAD.WIDE.U32 R4, R8, c[0x0][0x330], R6 ;  /* 0x0000cc0008047a25 */ /* 0x000fe200078e0006 */
[----:B------:R-:W-:Y:S02]  /*72c0*/  ISETP.GE.AND P2, PT, R15, c[0x0][0x324], PT ;  /* 0x0000c9000f007a0c */ /* 0x000fe40003f46270 */
[----:B------:R-:W-:-:S02]  /*72d0*/  ISETP.GE.AND P1, PT, R2, c[0x0][0x324], PT ;  /* 0x0000c90002007a0c */ /* 0x000fc40003f26270 */
[----:B------:R-:W-:Y:S02]  /*72e0*/  LEA R2, P0, R4, c[0x0][0x318], 0x1 ;  /* 0x0000c60004027a11 */ /* 0x000fe400078008ff */
[----:B------:R2:W3:Y:S02]  /*72f0*/  @!P3 LDS.128 R20, [R0+0x6080] ;  /* 0x006080000014b984 */ /* 0x0004e40000000c00 */
[----:B--2---:R-:W-:-:S04]  /*7300*/  IMAD R0, R9, c[0x0][0x330], RZ ;  /* 0x0000cc0009007a24 */ /* 0x004fc800078e02ff */
[----:B------:R-:W-:-:S04]  /*7310*/  IMAD R0, R8, c[0x0][0x334], R0 ;  /* 0x0000cd0008007a24 */ /* 0x000fc800078e0200 */
[----:B------:R-:W-:-:S05]  /*7320*/  IMAD.IADD R0, R5, 0x1, R0 ;  /* 0x0000000105007824 */ /* 0x000fca00078e0200 */
[----:B------:R-:W-:-:S05]  /*7330*/  LEA.HI.X R3, R4, c[0x0][0x31c], R0, 0x1, P0 ;  /* 0x0000c70004037a11 */ /* 0x000fca00000f0c00 */
[----:B-1----:R1:W-:Y:S04]  /*7340*/  @!P2 STG.E.128 [R2.64+0x40], R24 ;  /* 0x000040180200a986 */ /* 0x0023e8000c101d12 */
[----:B---3--:R1:W-:Y:S04]  /*7350*/  @!P3 STG.E.128 [R2.64], R20 ;  /* 0x000000140200b986 */ /* 0x0083e8000c101d12 */
[----:B------:R1:W-:Y:S02]  /*7360*/  @!P1 STG.E.128 [R2.64+0x80], R16 ;  /* 0x0000801002009986 */ /* 0x0003e4000c101d12 */
.L_x_589:
[----:B-1-34-:R-:W-:Y:S05]  /*7370*/  BSYNC B0 ;  /* 0x0000000000007941 */ /* 0x01afea0003800000 */
.L_x_588:
[----:B------:R-:W-:Y:S01]  /*7380*/  IADD3 R28, R28, 0x40, RZ ;  /* 0x000000401c1c7810 */ /* 0x000fe20007ffe0ff */
[----:B------:R-:W-:Y:S03]  /*7390*/  BSSY B0, `(.L_x_590) ;  /* 0x0000014000007945 */ /* 0x000fe60003800000 */
[----:B------:R-:W-:-:S13]  /*73a0*/  ISETP.GE.AND P3, PT, R28, R14, PT ;  /* 0x0000000e1c00720c */ /* 0x000fda0003f66270 */
        /* <DEDUP_REMOVED lines=15> */
[----:B------:R1:W-:Y:S04]  /*74a0*/  @!P2 STG.E.128 [R2.64], R40 ;  /* 0x000000280200a986 */ /* 0x0003e8000c101d12 */
[----:B------:R1:W-:Y:S04]  /*74b0*/  @!P1 STG.E.128 [R2.64+0x40], R36 ;  /* 0x0000402402009986 */ /* 0x0003e8000c101d12 */
[----:B------:R1:W-:Y:S02]  /*74c0*/  @!P0 STG.E.128 [R2.64+0x80], R32 ;  /* 0x0000802002008986 */ /* 0x0003e4000c101d12 */
.L_x_591:
[----:B------:R-:W-:Y:S05]  /*74d0*/  BSYNC B0 ;  /* 0x0000000000007941 */ /* 0x000fea0003800000 */
.L_x_590:
[----:B------:R-:W-:Y:S01]  /*74e0*/  IMAD R0, R29, c[0x0][0x308], RZ ;  /* 0x0000c2001d007a24 */ /* 0x000fe200078e02ff */
[----:B------:R-:W-:Y:S01]  /*74f0*/  ULDC.64 UR4, c[0x0][0x310] ;  /* 0x0000c40000047ab9 */ /* 0x000fe20000000a00 */
[C---:B-1----:R-:W-:Y:S01]  /*7500*/  IMAD.WIDE.U32 R2, R31.reuse, c[0x0][0x308], R12 ;  /* 0x0000c2001f027a25 */ /* 0x042fe200078e000c */
[----:B------:R-:W-:Y:S01]  /*7510*/  UIMAD UR4, UR7, UR4, URZ ;  /* 0x00000004070472a4 */ /* 0x000fe2000f8e023f */
[----:B------:R-:W-:Y:S02]  /*7520*/  BSSY B0, `(.L_x_592) ;  /* 0x0000015000007945 */ /* 0x000fe40003800000 */
[----:B------:R-:W-:Y:S01]  /*7530*/  IMAD R0, R31, c[0x0][0x30c], R0 ;  /* 0x0000c3001f007a24 */ /* 0x000fe200078e0200 */
[----:B------:R-:W-:-:S04]  /*7540*/  UIMAD UR4, UR13, UR5, UR4 ;  /* 0x000000050d0472a4 */ /* 0x000fc8000f8e0204 */
[----:B------:R-:W-:-:S05]  /*7550*/  IADD3 R3, R3, R0, RZ ;  /* 0x0000000003037210 */ /* 0x000fca0007ffe0ff */
        /* <DEDUP_REMOVED lines=17> */
.L_x_593:
[----:B------:R-:W-:Y:S05]  /*7670*/  BSYNC B0 ;  /* 0x0000000000007941 */ /* 0x000fea0003800000 */
.L_x_592:
        /* <DEDUP_REMOVED lines=19> */
.L_x_586:
        /* <DEDUP_REMOVED lines=10> */
[----:B------:R-:W2:Y:S01]  /*7850*/  @P1 LDG.E R0, [R4.64] ;  /* 0x0000001204001981 */ /* 0x000ea2000c1e1900 */
        /* <DEDUP_REMOVED lines=20> */
.L_x_594:
[----:B-1----:R-:W2:Y:S01]  /*79a0*/  LDL R0, [R1+0xc] ;  /* 0x00000c0001007983 */ /* 0x002ea20000100800 */
[----:B------:R-:W-:Y:S01]  /*79b0*/  USHF.R.S32.HI UR7, URZ, 0x1f, UR13 ;  /* 0x0000001f3f077899 */ /* 0x000fe2000801140d */
[----:B-----5:R-:W-:Y:S01]  /*79c0*/  IADD3 R14, R6, -UR6, RZ ;  /* 0x80000006060e7c10 */ /* 0x020fe2000fffe0ff */
[----:B------:R-:W-:Y:S01]  /*79d0*/  USEL UR13, UR13, URZ, !UP1 ;  /* 0x0000003f0d0d7287 */ /* 0x000fe2000c800000 */
[----:B------:R-:W1:Y:S01]  /*79e0*/  S2R R2, SR_TID.X ;  /* 0x0000000000027919 */ /* 0x000e620000002100 */
[----:B------:R-:W-:Y:S01]  /*79f0*/  USEL UR7, UR7, URZ, !UP1 ;  /* 0x0000003f07077287 */ /* 0x000fe2000c800000 */
[----:B------:R-:W-:Y:S01]  /*7a00*/  IMAD.U32 R6, RZ, RZ, UR14 ;  /* 0x0000000eff067e24 */ /* 0x000fe2000f8e00ff */
[----:B------:R-:W-:Y:S01]  /*7a10*/  ULDC.64 UR4, c[0x0][0x310] ;  /* 0x0000c40000047ab9 */ /* 0x000fe20000000a00 */
[----:B------:R-:W-:Y:S01]  /*7a20*/  BSSY B0, `(.L_x_595) ;  /* 0x0000027000007945 */ /* 0x000fe20003800000 */
[----:B------:R-:W-:Y:S01]  /*7a30*/  UIMAD UR4, UR7, UR4, URZ ;  /* 0x00000004070472a4 */ /* 0x000fe2000f8e023f */
[----:B------:R-:W-:-:S03]  /*7a40*/  IMAD.U32 R17, RZ, RZ, UR13 ;  /* 0x0000000dff117e24 */ /* 0x000fc6000f8e00ff */
[----:B------:R-:W-:Y:S01]  /*7a50*/  UIMAD UR4, UR13, UR5, UR4 ;  /* 0x000000050d0472a4 */ /* 0x000fe2000f8e0204 */
[----:B-1----:R-:W-:-:S04]  /*7a60*/  SHF.R.S32.HI R4, RZ, 0x1f, R2 ;  /* 0x0000001fff047819 */ /* 0x002fc80000011402 */
[----:B------:R-:W-:Y:S01]  /*7a70*/  LEA.HI R4, R4, R2, RZ, 0x2 ;  /* 0x0000000204047211 */ /* 0x000fe200078f10ff */
[----:B--2---:R-:W-:-:S03]  /*7a80*/  IMAD.MOV.U32 R19, RZ, RZ, R0 ;  /* 0x000000ffff137224 */ /* 0x004fc600078e0000 */
[----:B------:R-:W-:Y:S02]  /*7a90*/  LOP3.LUT R0, R4, 0x1ffffffc, RZ, 0xc0, !PT ;  /* 0x1ffffffc04007812 */ /* 0x000fe400078ec0ff */
[----:B------:R-:W-:-:S03]  /*7aa0*/  SHF.R.S32.HI R18, RZ, 0x1f, R19 ;  /* 0x0000001fff127819 */ /* 0x000fc60000011413 */
[----:B------:R-:W-:-:S04]  /*7ab0*/  IMAD.IADD R0, R2, 0x1, -R0 ;  /* 0x0000000102007824 */ /* 0x000fc800078e0a00 */
[----:B------:R-:W-:Y:S02]  /*7ac0*/  IMAD.SHL.U32 R12, R0, 0x8, RZ ;  /* 0x00000008000c7824 */ /* 0x000fe400078e00ff */
[----:B------:R-:W-:-:S03]  /*7ad0*/  IMAD R0, R18, c[0x0][0x308], RZ ;  /* 0x0000c20012007a24 */ /* 0x000fc600078e02ff */
[----:B------:R-:W-:Y:S01]  /*7ae0*/  SHF.R.S32.HI R13, RZ, 0x1f, R12 ;  /* 0x0000001fff0d7819 */ /* 0x000fe2000001140c */
[C---:B------:R-:W-:Y:S01]  /*7af0*/  IMAD R0, R19.reuse, c[0x0][0x30c], R0 ;  /* 0x0000c30013007a24 */ /* 0x040fe200078e0200 */
[C---:B------:R-:W-:Y:S02]  /*7b00*/  IADD3 R15, R12.reuse, 0x20, RZ ;  /* 0x000000200c0f7810 */ /* 0x040fe40007ffe0ff */
[----:B------:R-:W-:Y:S01]  /*7b10*/  IADD3 R16, R12, 0x40, RZ ;  /* 0x000000400c107810 */ /* 0x000fe20007ffe0ff */
[----:B------:R-:W-:-:S04]  /*7b20*/  IMAD.WIDE.U32 R2, R19, c[0x0][0x308], R12 ;  /* 0x0000c20013027a25 */ /* 0x000fc800078e000c */
[----:B------:R-:W-:Y:S01]  /*7b30*/  IMAD.IADD R3, R3, 0x1, R0 ;  /* 0x0000000103037824 */ /* 0x000fe200078e0200 */
[----:B------:R-:W-:-:S03]  /*7b40*/  SHF.R.S32.HI R0, RZ, 0x2, R4 ;  /* 0x00000002ff007819 */ /* 0x000fc60000011404 */
[----:B------:R-:W-:Y:S01]  /*7b50*/  IMAD.WIDE.U32 R10, R17, c[0x0][0x310], R2 ;  /* 0x0000c400110a7a25 */ /* 0x000fe200078e0002 */
[C---:B------:R-:W-:Y:S02]  /*7b60*/  ISETP.GE.AND P4, PT, R0.reuse, R14, PT ;  /* 0x0000000e0000720c */ /* 0x040fe40003f86270 */
[C---:B------:R-:W-:Y:S02]  /*7b70*/  IADD3 R4, P0, R0.reuse, UR8, RZ ;  /* 0x0000000800047c10 */ /* 0x040fe4000ff1e0ff */
[----:B------:R-:W-:Y:S02]  /*7b80*/  IADD3 R3, R11, UR4, RZ ;  /* 0x000000040b037c10 */ /* 0x000fe4000fffe0ff */
[----:B------:R-:W-:-:S05]  /*7b90*/  LEA.HI.X.SX32 R5, R0, UR9, 0x1, P0 ;  /* 0x0000000900057c11 */ /* 0x000fca00080f0eff */
[----:B------:R-:W-:Y:S02]  /*7ba0*/  IMAD.WIDE R6, R6, 0x80, R4 ;  /* 0x0000008006067825 */ /* 0x000fe400078e0204 */
        /* <DEDUP_REMOVED lines=14> */
.L_x_596:
[----:B------:R-:W-:Y:S05]  /*7c90*/  BSYNC B0 ;  /* 0x0000000000007941 */ /* 0x000fea0003800000 */
.L_x_595:
        /* <DEDUP_REMOVED lines=19> */
.L_x_598:
[----:B------:R-:W-:Y:S05]  /*7dd0*/  BSYNC B0 ;  /* 0x0000000000007941 */ /* 0x000fea0003800000 */
.L_x_597:
        /* <DEDUP_REMOVED lines=24> */
.L_x_600:
[----:B------:R-:W-:Y:S05]  /*7f60*/  BSYNC B0 ;  /* 0x0000000000007941 */ /* 0x000fea0003800000 */
.L_x_599:
        /* <DEDUP_REMOVED lines=18> */
.L_x_601:
        /* <DEDUP_REMOVED lines=15> */
.L_x_1407:


//--------------------- .text._ZN7cutlass13device_kernelIN5flash19enable_sm80_to_sm89INS1_16FlashAttnBwdSm80INS1_25CollectiveMainloopBwdSm80ILi2ELi1EN4cute5tupleIJNS5_1CILi64EEENS7_ILi128EEENS7_ILi96EEEEEENS_6half_tEfNS_4arch4Sm80ELb1ELb0ELb0ELb1ELb0ELb0ELb0ELb0ELi2ELi2ELi4ELi2ELb1EEENS1_24CollectiveEpilogueBwdGQAISB_fSE_Li256ELb1ELb0EEENS1_25SingleTileBwdLPTSchedulerILb1ELi128ELb0EEEEEEEEEvNT_6ParamsE --------------------------
	.section	.text._ZN7cutlass13device_kernelIN5flash19enable_sm80_to_sm89INS1_16FlashAttnBwdSm80INS1_25CollectiveMainloopBwdSm80ILi2ELi1EN4cute5tupleIJNS5_1CILi64EEENS7_ILi128EEENS7_ILi96EEEEEENS_6half_tEfNS_4arch4Sm80ELb1ELb0ELb0ELb1ELb0ELb0ELb0ELb0ELi2ELi2ELi4ELi2ELb1EEENS1_24CollectiveEpilogueBwdGQAISB_fSE_Li256ELb1ELb0EEENS1_25SingleTileBwdLPTSchedulerILb1ELi128ELb0EEEEEEEEEvNT_6ParamsE,"ax",@progbits
	.sectioninfo	@"SHI_REGISTERS=255"
	.align	128
.text._ZN7cutlass13device_kernelIN5flash19enable_sm80_to_sm89INS1_16FlashAttnBwdSm80INS1_25CollectiveMainloopBwdSm80ILi2ELi1EN4cute5tupleIJNS5_1CILi64EEENS7_ILi128EEENS7_ILi96EEEEEENS_6half_tEfNS_4arch4Sm80ELb1ELb0ELb0ELb1ELb0ELb0ELb0ELb0ELi2ELi2ELi4ELi2ELb1EEENS1_24CollectiveEpilogueBwdGQAISB_fSE_Li256ELb1ELb0EEENS1_25SingleTileBwdLPTSchedulerILb1ELi128ELb0EEEEEEEEEvNT_6ParamsE:
        .type           _ZN7cutlass13device_kernelIN5flash19enable_sm80_to_sm89INS1_16FlashAttnBwdSm80INS1_25CollectiveMainloopBwdSm80ILi2ELi1EN4cute5tupleIJNS5_1CILi64EEENS7_ILi128EEENS7_ILi96EEEEEENS_6half_tEfNS_4arch4Sm80ELb1ELb0ELb0ELb1ELb0ELb0ELb0ELb0ELi2ELi2ELi4ELi2ELb1EEENS1_24CollectiveEpilogueBwdGQAISB_fSE_Li256ELb1ELb0EEENS1_25SingleTileBwdLPTSchedulerILb1ELi128ELb0EEEEEEEEEvNT_6ParamsE,@function
        .size           _ZN7cutlass13device_kernelIN5flash19enable_sm80_to_sm89INS1_16FlashAttnBwdSm80INS1_25CollectiveMainloopBwdSm80ILi2ELi1EN4cute5tupleIJNS5_1CILi64EEENS7_ILi128EEENS7_ILi96EEEEEENS_6half_tEfNS_4arch4Sm80ELb1ELb0ELb0ELb1ELb0ELb0ELb0ELb0ELi2ELi2ELi4ELi2ELb1EEENS1_24CollectiveEpilogueBwdGQAISB_fSE_Li256ELb1ELb0EEENS1_25SingleTileBwdLPTSchedulerILb1ELi128ELb0EEEEEEEEEvNT_6ParamsE,(.L_x_1408 - _ZN7cutlass13device_kernelIN5flash19enable_sm80_to_sm89INS1_16FlashAttnBwdSm80INS1_25CollectiveMainloopBwdSm80ILi2ELi1EN4cute5tupleIJNS5_1CILi64EEENS7_ILi128EEENS7_ILi96EEEEEENS_6half_tEfNS_4arch4Sm80ELb1ELb0ELb0ELb1ELb0ELb0ELb0ELb0ELi2ELi2ELi4ELi2ELb1EEENS1_24CollectiveEpilogueBwdGQAISB_fSE_Li256ELb1ELb0EEENS1_25SingleTileBwdLPTSchedulerILb1ELi128ELb0EEEEEEEEEvNT_6ParamsE)
        .other          _ZN7cutlass13device_kernelIN5flash19enable_sm80_to_sm89INS1_16FlashAttnBwdSm80INS1_25CollectiveMainloopBwdSm80ILi2ELi1EN4cute5tupleIJNS5_1CILi64EEENS7_ILi128EEENS7_ILi96EEEEEENS_6half_tEfNS_4arch4Sm80ELb1ELb0ELb0ELb1ELb0ELb0ELb0ELb0ELi2ELi2ELi4ELi2ELb1EEENS1_24CollectiveEpilogueBwdGQAISB_fSE_Li256ELb1ELb0EEENS1_25SingleTileBwdLPTSchedulerILb1ELi128ELb0EEEEEEEEEvNT_6ParamsE,@"STO_CUDA_ENTRY STV_DEFAULT"
_ZN7cutlass13device_kernelIN5flash19enable_sm80_to_sm89INS1_16FlashAttnBwdSm80INS1_25CollectiveMainloopBwdSm80ILi2ELi1EN4cute5tupleIJNS5_1CILi64EEENS7_ILi128EEENS7_ILi96EEEEEENS_6half_tEfNS_4arch4Sm80ELb1ELb0ELb0ELb1ELb0ELb0ELb0ELb0ELi2ELi2ELi4ELi2ELb1EEENS1_24CollectiveEpilogueBwdGQAISB_fSE_Li256ELb1ELb0EEENS1_25SingleTileBwdLPTSchedulerILb1ELi128ELb0EEEEEEEEEvNT_6ParamsE:
        /* <DEDUP_REMOVED lines=31> */
.L_x_603:
        /* <DEDUP_REMOVED lines=8> */
.L_x_604:
        /* <DEDUP_REMOVED lines=8> */
[----:B------:R-:W-:Y:S02]  /*02f0*/  UMOV UR7, UR5 ;  /* 0x0000000500077c82 */ /* 0x000fe40008000000 */
        /* <DEDUP_REMOVED lines=12> */
.L_x_605:
        /* <DEDUP_REMOVED lines=14> */
.L_x_607:
[----:B------:R-:W-:Y:S02]  /*04a0*/  ULDC UR5, c[0x0][0x3dc] ;  /* 0x0000f70000057ab9 */ /* 0x000fe40000000800 */
.L_x_606:
[----:B------:R-:W-:-:S04]  /*04b0*/  UIADD3 UR5, UR5, 0x7f, URZ ;  /* 0x0000007f05057890 */ /* 0x000fc8000fffe03f */
[----:B------:R-:W-:-:S04]  /*04c0*/  USHF.R.S32.HI UR4, URZ, 0x1f, UR5 ;  /* 0x0000001f3f047899 */ /* 0x000fc80008011405 */
[----:B------:R-:W-:-:S04]  /*04d0*/  ULEA.HI UR4, UR4, UR5, URZ, 0x7 ;  /* 0x0000000504047291 */ /* 0x000fc8000f8f383f */
[----:B------:R-:W-:-:S04]  /*04e0*/  USHF.R.S32.HI UR4, URZ, 0x7, UR4 ;  /* 0x000000073f047899 */ /* 0x000fc80008011404 */
[----:B------:R-:W-:-:S04]  /*04f0*/  UISETP.GE.AND UP0, UPT, UR14, UR4, UPT ;  /* 0x000000040e00728c */ /* 0x000fc8000bf06270 */
[----:B------:R-:W-:-:S06]  /*0500*/  USEL UR7, UR7, 0xffffffff, !UP0 ;  /* 0xffffffff07077887 */ /* 0x000fcc000c000000 */
[----:B------:R-:W-:-:S05]  /*0510*/  MOV R0, UR7 ;  /* 0x0000000700007c02 */ /* 0x000fca0008000f00 */
[----:B------:R1:W-:Y:S01]  /*0520*/  STL [R1+0x50], R0 ;  /* 0x0000500001007387 */ /* 0x0003e20000100800 */
[----:B------:R-:W-:Y:S05]  /*0530*/  BRA `(.L_x_608) ;  /* 0x000004a000007947 */ /* 0x000fea0003800000 */
.L_x_602:
        /* <DEDUP_REMOVED lines=22> */
.L_x_609:
        /* <DEDUP_REMOVED lines=8> */
.L_x_610:
        /* <DEDUP_REMOVED lines=21> */
.L_x_611:
        /* <DEDUP_REMOVED lines=14> */
.L_x_613:
[----:B------:R-:W-:Y:S02]  /*0950*/  ULDC UR5, c[0x0][0x3dc] ;  /* 0x0000f70000057ab9 */ /* 0x000fe40000000800 */
.L_x_612:
[----:B------:R-:W-:-:S04]  /*0960*/  UIADD3 UR5, UR5, 0x7f, URZ ;  /* 0x0000007f05057890 */ /* 0x000fc8000fffe03f */
[----:B------:R-:W-:-:S04]  /*0970*/  USHF.R.S32.HI UR4, URZ, 0x1f, UR5 ;  /* 0x0000001f3f047899 */ /* 0x000fc80008011405 */
[----:B------:R-:W-:-:S04]  /*0980*/  ULEA.HI UR4, UR4, UR5, URZ, 0x7 ;  /* 0x0000000504047291 */ /* 0x000fc8000f8f383f */
[----:B------:R-:W-:-:S04]  /*0990*/  USHF.R.S32.HI UR4, URZ, 0x7, UR4 ;  /* 0x000000073f047899 */ /* 0x000fc80008011404 */
[----:B------:R-:W-:-:S04]  /*09a0*/  UISETP.GE.AND UP0, UPT, UR14, UR4, UPT ;  /* 0x000000040e00728c */ /* 0x000fc8000bf06270 */
[----:B------:R-:W-:-:S06]  /*09b0*/  USEL UR7, UR7, 0xffffffff, !UP0 ;  /* 0xffffffff07077887 */ /* 0x000fcc000c000000 */
[----:B------:R-:W-:-:S05]  /*09c0*/  MOV R0, UR7 ;  /* 0x0000000700007c02 */ /* 0x000fca0008000f00 */
[----:B------:R1:W-:Y:S02]  /*09d0*/  STL [R1+0x50], R0 ;  /* 0x0000500001007387 */ /* 0x0003e40000100800 */
.L_x_608:
[----:B------:R-:W2:Y:S02]  /*09e0*/  LDL R23, [R1+0x50] ;  /* 0x0000500001177983 */ /* 0x000ea40000100800 */
[----:B--2---:R-:W-:-:S13]  /*09f0*/  ISETP.GE.AND P0, PT, R23, RZ, PT ;  /* 0x000000ff1700720c */ /* 0x004fda0003f06270 */
[----:B------:R-:W-:Y:S05]  /*0a00*/  @!P0 EXIT ;  /* 0x000000000000894d */ /* 0x000fea0003800000 */
[----:B------:R-:W-:Y:S01]  /*0a10*/  ISETP.NE.U32.AND P1, PT, RZ, c[0x0][0x2d8], PT ;  /* 0x0000b600ff007a0c */ /* 0x000fe20003f25070 */
[----:B------:R-:W-:Y:S01]  /*0a20*/  IMAD.MOV.U32 R9, RZ, RZ, 0x4 ;  /* 0x00000004ff097424 */ /* 0x000fe200078e00ff */
[----:B------:R-:W-:Y:S02]  /*0a30*/  ISETP.NE.U32.AND P0, PT, RZ, c[0x0][0x2c8], PT ;  /* 0x0000b200ff007a0c */ /* 0x000fe40003f05070 */
[----:B------:R-:W-:Y:S01]  /*0a40*/  ISETP.NE.AND.EX P1, PT, RZ, c[0x0][0x2dc], PT, P1 ;  /* 0x0000b700ff007a0c */ /* 0x000fe20003f25310 */
[----:B------:R-:W-:Y:S01]  /*0a50*/  IMAD.WIDE R4, R23, R9, c[0x0][0x2c8] ;  /* 0x0000b20017047625 */ /* 0x000fe200078e0209 */
[----:B------:R-:W-:Y:S02]  /*0a60*/  ISETP.NE.AND.EX P0, PT, RZ, c[0x0][0x2cc], PT, P0 ;  /* 0x0000b300ff007a0c */ /* 0x000fe40003f05300 */
[----:B------:R-:W-:-:S04]  /*0a70*/  ISETP.NE.U32.AND P2, PT, RZ, c[0x0][0x2d0], PT ;  /* 0x0000b400ff007a0c */ /* 0x000fc80003f45070 */
[----:B------:R-:W-:-:S05]  /*0a80*/  ISETP.NE.AND.EX P2, PT, RZ, c[0x0][0x2d4], PT, P2 ;  /* 0x0000b500ff007a0c */ /* 0x000fca0003f45320 */
[CC--:B------:R-:W-:Y:S02]  /*0a90*/  @P1 IMAD.WIDE R2, R23.reuse, R9.reuse, c[0x0][0x2d8] ;  /* 0x0000b60017021625 */ /* 0x0c0fe400078e0209 */
[----:B-1----:R-:W2:Y:S04]  /*0aa0*/  @P0 LDG.E R0, [R4.64] ;  /* 0x0000001004000981 */ /* 0x002ea8000c1e1900 */
[----:B------:R1:W3:Y:S04]  /*0ab0*/  @P1 LDG.E R8, [R2.64] ;  /* 0x0000001002081981 */ /* 0x0002e8000c1e1900 */
[----:B------:R-:W4:Y:S01]  /*0ac0*/  @P0 LDG.E R7, [R4.64] ;  /* 0x0000001004070981 */ /* 0x000f22000c1e1900 */
[----:B-1----:R-:W-:-:S05]  /*0ad0*/  IMAD.WIDE R2, R23, R9, c[0x0][0x2d0] ;  /* 0x0000b40017027625 */ /* 0x002fca00078e0209 */
[----:B------:R-:W5:Y:S01]  /*0ae0*/  @P2 LDG.E R6, [R2.64] ;  /* 0x0000001002062981 */ /* 0x000f62000c1e1900 */
[----:B------:R-:W-:Y:S01]  /*0af0*/  ULDC UR12, c[0x0][0x168] ;  /* 0x00005a00000c7ab9 */ /* 0x000fe20000000800 */
[----:B------:R-:W-:Y:S01]  /*0b00*/  CS2R R16, SRZ ;  /* 0x0000000000107805 */ /* 0x000fe2000001ff00 */
[----:B------:R-:W-:Y:S01]  /*0b10*/  ULDC UR11, c[0x0][0x198] ;  /* 0x00006600000b7ab9 */ /* 0x000fe20000000800 */
[----:B------:R-:W-:Y:S01]  /*0b20*/  CS2R R10, SRZ ;  /* 0x00000000000a7805 */ /* 0x000fe2000001ff00 */
[----:B------:R-:W-:Y:S02]  /*0b30*/  IMAD.MOV.U32 R18, RZ, RZ, RZ ;  /* 0x000000ffff127224 */ /* 0x000fe400078e00ff */
[----:B--2---:R-:W-:Y:S01]  /*0b40*/  @P0 IMAD R0, R23, 0x40, R0 ;  /* 0x0000004017000824 */ /* 0x004fe200078e0200 */
[----:B---3--:R1:W2:Y:S01]  /*0b50*/  @P1 R2UR UR12, R8 ;  /* 0x00000000080c13c2 */ /* 0x0082a200000e0000 */
[--C-:B----4-:R-:W-:Y:S01]  /*0b60*/  @P0 SHF.R.S32.HI R17, RZ, 0x1f, R7.reuse ;  /* 0x0000001fff110819 */ /* 0x110fe20000011407 */
[----:B------:R-:W-:-:S02]  /*0b70*/  @P0 IMAD.MOV.U32 R16, RZ, RZ, R7 ;  /* 0x000000ffff100224 */ /* 0x000fc400078e0007 */
[----:B-1----:R-:W-:-:S04]  /*0b80*/  @P0 SHF.R.S32.HI R8, RZ, 0x1f, R0 ;  /* 0x0000001fff080819 */ /* 0x002fc80000011400 */
[----:B------:R-:W-:Y:S02]  /*0b90*/  @P0 LEA.HI R0, R8, R0, RZ, 0x6 ;  /* 0x0000000008000211 */ /* 0x000fe400078f30ff */
[--C-:B-----5:R-:W-:Y:S01]  /*0ba0*/  @P2 SHF.R.S32.HI R11, RZ, 0x1f, R6.reuse ;  /* 0x0000001fff0b2819 */ /* 0x120fe20000011406 */
[----:B------:R-:W-:Y:S01]  /*0bb0*/  @P2 IMAD.MOV.U32 R10, RZ, RZ, R6 ;  /* 0x000000ffff0a2224 */ /* 0x000fe200078e0006 */
[----:B------:R-:W-:Y:S01]  /*0bc0*/  @P0 LOP3.LUT R18, R0, 0xffffffc0, RZ, 0xc0, !PT ;  /* 0xffffffc000120812 */ /* 0x000fe200078ec0ff */
[----:B--2---:R-:W-:Y:S05]  /*0bd0*/  @P1 BRA `(.L_x_614) ;  /* 0x0000006000001947 */ /* 0x004fea0003800000 */
[----:B------:R-:W-:Y:S05]  /*0be0*/  @!P0 BRA `(.L_x_614) ;  /* 0x0000005000008947 */ /* 0x000fea0003800000 */
[----:B------:R1:W2:Y:S04]  /*0bf0*/  LDG.E R0, [R4.64] ;  /* 0x0000001004007981 */ /* 0x0002a8000c1e1900 */
[----:B-1----:R-:W3:Y:S01]  /*0c00*/  LDG.E R4, [R4.64+0x4] ;  /* 0x0000041004047981 */ /* 0x002ee2000c1e1900 */
[----:B--2---:R-:W1:Y:S08]  /*0c10*/  R2UR UR12, R0 ;  /* 0x00000000000c73c2 */ /* 0x004e7000000e0000 */
[----:B---3--:R-:W1:Y:S02]  /*0c20*/  R2UR UR4, R4 ;  /* 0x00000000040473c2 */ /* 0x008e6400000e0000 */
[----:B-1----:R-:W-:-:S06]  /*0c30*/  UIADD3 UR12, -UR12, UR4, URZ ;  /* 0x000000040c0c7290 */ /* 0x002fcc000fffe13f */
.L_x_614:
[----:B------:R-:W-:-:S04]  /*0c40*/  ISETP.NE.U32.AND P1, PT, RZ, c[0x0][0x2e0], PT ;  /* 0x0000b800ff007a0c */ /* 0x000fc80003f25070 */
[----:B------:R-:W-:-:S13]  /*0c50*/  ISETP.NE.AND.EX P1, PT, RZ, c[0x0][0x2e4], PT, P1 ;  /* 0x0000b900ff007a0c */ /* 0x000fda0003f25310 */
[----:B------:R-:W-:Y:S05]  /*0c60*/  @!P1 BRA `(.L_x_615) ;  /* 0x0000004000009947 */ /* 0x000fea0003800000 */
[----:B------:R-:W-:-:S05]  /*0c70*/  IMAD.WIDE R2, R23, R9, c[0x0][0x2e0] ;  /* 0x0000b80017027625 */ /* 0x000fca00078e0209 */
[----:B------:R-:W2:Y:S02]  /*0c80*/  LDG.E R0, [R2.64] ;  /* 0x0000001002007981 */ /* 0x000ea4000c1e1900 */
[----:B--2---:R1:W2:Y:S02]  /*0c90*/  R2UR UR11, R0 ;  /* 0x00000000000b73c2 */ /* 0x0042a400000e0000 */
[----:B-12---:R-:W-:Y:S05]  /*0ca0*/  BRA `(.L_x_616) ;  /* 0x0000006000007947 */ /* 0x006fea0003800000 */
.L_x_615:
[----:B------:R-:W-:Y:S05]  /*0cb0*/  @!P2 BRA `(.L_x_616) ;  /* 0x000000500000a947 */ /* 0x000fea0003800000 */
[----:B------:R1:W2:Y:S04]  /*0cc0*/  LDG.E R0, [R2.64] ;  /* 0x0000001002007981 */ /* 0x0002a8000c1e1900 */
[----:B-1----:R-:W3:Y:S01]  /*0cd0*/  LDG.E R2, [R2.64+0x4] ;  /* 0x0000041002027981 */ /* 0x002ee2000c1e1900 */
[----:B--2---:R-:W1:Y:S08]  /*0ce0*/  R2UR UR11, R0 ;  /* 0x00000000000b73c2 */ /* 0x004e7000000e0000 */
[----:B---3--:R-:W1:Y:S02]  /*0cf0*/  R2UR UR4, R2 ;  /* 0x00000000020473c2 */ /* 0x008e6400000e0000 */
[----:B-1----:R-:W-:-:S06]  /*0d00*/  UIADD3 UR11, -UR11, UR4, URZ ;  /* 0x000000040b0b7290 */ /* 0x002fcc000fffe13f */
.L_x_616:
        /* <DEDUP_REMOVED lines=68> */
[----:B------:R-:W-:Y:S01]  /*1150*/  SHF.R.S32.HI R20, RZ, 0x1f, R23 ;  /* 0x0000001fff147819 */ /* 0x000fe20000011417 */
[----:B------:R-:W-:Y:S01]  /*1160*/  UIMAD.WIDE.U32 UR6, UR13, UR5, URZ ;  /* 0x000000050d0672a5 */ /* 0x000fe2000f8e003f */
[-C--:B------:R-:W-:Y:S01]  /*1170*/  LEA.HI R21, R36, R132.reuse, RZ, 0x2 ;  /* 0x0000008424157211 */ /* 0x080fe200078f10ff */
[----:B------:R-:W-:Y:S01]  /*1180*/  ULDC UR4, c[0x0][0x250] ;  /* 0x0000940000047ab9 */ /* 0x000fe20000000800 */
[----:B------:R-:W-:Y:S01]  /*1190*/  SEL R12, R20, RZ, !P2 ;  /* 0x000000ff140c7207 */ /* 0x000fe20005000000 */
[----:B------:R-:W-:Y:S01]  /*11a0*/  UMOV UR18, UR13 ;  /* 0x0000000d00127c82 */ /* 0x000fe20008000000 */
[----:B------:R-:W-:Y:S01]  /*11b0*/  LOP3.LUT R0, R21, 0xfffffffc, RZ, 0xc0, !PT ;  /* 0xfffffffc15007812 */ /* 0x000fe200078ec0ff */
[----:B------:R-:W-:Y:S01]  /*11c0*/  IMAD.U32 R14, RZ, RZ, UR14 ;  /* 0x0000000eff0e7e24 */ /* 0x000fe2000f8e00ff */
[----:B------:R-:W-:Y:S01]  /*11d0*/  SHF.R.S32.HI R250, RZ, 0x2, R21 ;  /* 0x00000002fffa7819 */ /* 0x000fe20000011415 */
[----:B------:R-:W-:Y:S01]  /*11e0*/  UIADD3 UR8, -UR8, UR11, URZ ;  /* 0x0000000b08087290 */ /* 0x000fe2000fffe13f */
[----:B------:R-:W-:Y:S01]  /*11f0*/  LEA.HI R39, R36, R132, RZ, 0x3 ;  /* 0x0000008424277211 */ /* 0x000fe200078f18ff */
[----:B------:R-:W-:Y:S01]  /*1200*/  @UP0 UMOV UR5, UR7 ;  /* 0x0000000700050c82 */ /* 0x000fe20008000000 */
[----:B------:R-:W-:Y:S01]  /*1210*/  IMAD.IADD R27, R132, 0x1, -R0 ;  /* 0x00000001841b7824 */ /* 0x000fe200078e0a00 */
[----:B------:R-:W-:Y:S01]  /*1220*/  @UP0 USHF.R.U32.HI UR18, URZ, UR4, UR5 ;  /* 0x000000043f120299 */ /* 0x000fe20008011605 */
[----:B------:R-:W-:Y:S01]  /*1230*/  SHF.R.S32.HI R24, RZ, 0x1f, R250 ;  /* 0x0000001fff187819 */ /* 0x000fe200000114fa */
[----:B------:R-:W-:Y:S01]  /*1240*/  ULDC.64 UR6, c[0x0][0x1e0] ;  /* 0x0000780000067ab9 */ /* 0x000fe20000000a00 */
[----:B------:R-:W-:Y:S01]  /*1250*/  IMAD.SHL.U32 R8, R27, 0x8, RZ ;  /* 0x000000081b087824 */ /* 0x000fe200078e00ff */
[----:B------:R-:W-:Y:S01]  /*1260*/  USHF.R.S32.HI UR15, URZ, 0x1f, UR18 ;  /* 0x0000001f3f0f7899 */ /* 0x000fe20008011412 */
[----:B------:R-:W-:Y:S01]  /*1270*/  IADD3 R10, P1, R250, R10, RZ ;  /* 0x0000000afa0a7210 */ /* 0x000fe20007f3e0ff */
[----:B------:R-:W-:Y:S01]  /*1280*/  ULDC.64 UR4, c[0x0][0x1b0] ;  /* 0x00006c0000047ab9 */ /* 0x000fe20000000a00 */
[----:B------:R-:W-:Y:S01]  /*1290*/  IMAD.U32 R6, RZ, RZ, UR18 ;  /* 0x00000012ff067e24 */ /* 0x000fe2000f8e00ff */
[----:B------:R-:W-:Y:S01]  /*12a0*/  UIMAD UR6, UR15, UR6, URZ ;  /* 0x000000060f0672a4 */ /* 0x000fe2000f8e023f */
[--C-:B------:R-:W-:Y:S01]  /*12b0*/  SHF.R.S32.HI R9, RZ, 0x1f, R8.reuse ;  /* 0x0000001fff097819 */ /* 0x100fe20000011408 */
[----:B------:R-:W-:Y:S01]  /*12c0*/  UIMAD UR4, UR15, UR4, URZ ;  /* 0x000000040f0472a4 */ /* 0x000fe2000f8e023f */
[----:B------:R-:W-:Y:S01]  /*12d0*/  SEL R0, R23, RZ, !P2 ;  /* 0x000000ff17007207 */ /* 0x000fe20005000000 */
[----:B------:R-:W-:Y:S01]  /*12e0*/  UIMAD UR6, UR18, UR7, UR6 ;  /* 0x00000007120672a4 */ /* 0x000fe2000f8e0206 */
[----:B------:R-:W-:Y:S01]  /*12f0*/  IMAD.X R11, R24, 0x1, R11, P1 ;  /* 0x00000001180b7824 */ /* 0x000fe200008e060b */
[----:B------:R-:W-:Y:S01]  /*1300*/  UIMAD UR4, UR18, UR5, UR4 ;  /* 0x00000005120472a4 */ /* 0x000fe2000f8e0204 */
[--C-:B------:R-:W-:Y:S01]  /*1310*/  IMAD.WIDE.U32 R2, R6, c[0x0][0x1e0], R8.reuse ;  /* 0x0000780006027a25 */ /* 0x100fe200078e0008 */
[----:B------:R-:W-:Y:S01]  /*1320*/  IADD3 R22, P1, R250, R16, RZ ;  /* 0x00000010fa167210 */ /* 0x000fe20007f3e0ff */
[----:B------:R-:W-:Y:S01]  /*1330*/  USHF.R.S32.HI UR19, URZ, 0x1f, UR13 ;  /* 0x0000001f3f137899 */ /* 0x000fe2000801140d */
[-C--:B------:R-:W-:Y:S01]  /*1340*/  LEA.HI R31, R36, R132.reuse, RZ, 0x5 ;  /* 0x00000084241f7211 */ /* 0x080fe200078f28ff */
[----:B------:R-:W-:Y:S01]  /*1350*/  IMAD.WIDE.U32 R6, R6, c[0x0][0x1b0], R8 ;  /* 0x00006c0006067a25 */ /* 0x000fe200078e0008 */
[----:B------:R-:W-:Y:S01]  /*1360*/  IADD3 R5, R3, UR6, RZ ;  /* 0x0000000603057c10 */ /* 0x000fe2000fffe0ff */
[----:B------:R-:W-:Y:S01]  /*1370*/  ULDC.64 UR6, c[0x0][0x180] ;  /* 0x0000600000067ab9 */ /* 0x000fe20000000a00 */
[----:B------:R-:W-:Y:S01]  /*1380*/  SHF.R.S32.HI R32, RZ, 0x5, R31 ;  /* 0x00000005ff207819 */ /* 0x000fe2000001141f */
[----:B------:R-:W-:Y:S01]  /*1390*/  IMAD.MOV.U32 R4, RZ, RZ, R2 ;  /* 0x000000ffff047224 */ /* 0x000fe200078e0002 */
[----:B------:R-:W-:Y:S01]  /*13a0*/  IADD3 R3, R7, UR4, RZ ;  /* 0x0000000407037c10 */ /* 0x000fe2000fffe0ff */
[----:B------:R-:W-:Y:S01]  /*13b0*/  IMAD R7, R12, c[0x0][0x1e8], RZ ;  /* 0x00007a000c077a24 */ /* 0x000fe200078e02ff */
[C---:B------:R-:W-:Y:S01]  /*13c0*/  IADD3 R25, R8.reuse, 0x20, RZ ;  /* 0x0000002008197810 */ /* 0x040fe20007ffe0ff */
[----:B------:R-:W-:Y:S01]  /*13d0*/  IMAD.MOV.U32 R2, RZ, RZ, R6 ;  /* 0x000000ffff027224 */ /* 0x000fe200078e0006 */
[----:B------:R-:W-:Y:S01]  /*13e0*/  IADD3 R40, R8, 0x40, RZ ;  /* 0x0000004008287810 */ /* 0x000fe20007ffe0ff */
[----:B------:R-:W-:Y:S01]  /*13f0*/  IMAD R13, R0, c[0x0][0x1ec], R7 ;  /* 0x00007b00000d7a24 */ /* 0x000fe200078e0207 */
[----:B------:R-:W-:Y:S01]  /*1400*/  ISETP.GE.AND P4, PT, R8, c[0x0][0x1cc], PT ;  /* 0x0000730008007a0c */ /* 0x000fe20003f86270 */
[----:B------:R-:W-:Y:S01]  /*1410*/  IMAD R12, R12, c[0x0][0x1b8], RZ ;  /* 0x00006e000c0c7a24 */ /* 0x000fe200078e02ff */
[----:B------:R-:W-:Y:S01]  /*1420*/  LEA.HI R29, R36, R132, RZ, 0x4 ;  /* 0x00000084241d7211 */ /* 0x000fe200078f20ff */
[C---:B------:R-:W-:Y:S01]  /*1430*/  IMAD.WIDE.U32 R6, R0.reuse, c[0x0][0x1e8], R4 ;  /* 0x00007a0000067a25 */ /* 0x040fe200078e0004 */
[----:B------:R-:W-:Y:S01]  /*1440*/  ULDC.64 UR4, c[0x0][0x270] ;  /* 0x00009c0000047ab9 */ /* 0x000fe20000000a00 */
[----:B------:R-:W-:Y:S01]  /*1450*/  SEL R26, R23, RZ, !P0 ;  /* 0x000000ff171a7207 */ /* 0x000fe20004000000 */
[----:B------:R-:W-:Y:S01]  /*1460*/  UIMAD UR4, UR19, UR4, URZ ;  /* 0x00000004130472a4 */ /* 0x000fe2000f8e023f */
[----:B------:R-:W-:Y:S01]  /*1470*/  IMAD.WIDE.U32 R4, R0, c[0x0][0x1b8], R2 ;  /* 0x00006e0000047a25 */ /* 0x000fe200078e0002 */
[----:B------:R-:W-:Y:S01]  /*1480*/  UIMAD UR20, UR19, UR6, URZ ;  /* 0x00000006131472a4 */ /* 0x000fe2000f8e023f */
[----:B------:R-:W-:Y:S01]  /*1490*/  STL [R1+0x8], R40 ;  /* 0x0000082801007387 */ /* 0x000fe20000100800 */
[----:B------:R-:W-:Y:S01]  /*14a0*/  UIMAD UR5, UR13, UR5, UR4 ;  /* 0x000000050d0572a4 */ /* 0x000fe2000f8e0204 */
[----:B------:R-:W-:Y:S01]  /*14b0*/  IMAD.WIDE R2, R14, 0x80, R10 ;  /* 0x000000800e027825 */ /* 0x000fe200078e020a */
[----:B------:R-:W-:Y:S01]  /*14c0*/  USHF.L.U32 UR15, UR10, 0x6, URZ ;  /* 0x000000060a0f7899 */ /* 0x000fe2000800063f */
[----:B------:R-:W-:Y:S01]  /*14d0*/  CS2R R130, SRZ ;  /* 0x0000000000827805 */ /* 0x000fe2000001ff00 */
[----:B------:R-:W-:Y:S01]  /*14e0*/  CS2R R128, SRZ ;  /* 0x0000000000807805 */ /* 0x000fe2000001ff00 */
[----:B------:R-:W-:Y:S01]  /*14f0*/  IMAD R12, R0, c[0x0][0x1bc], R12 ;  /* 0x00006f00000c7a24 */ /* 0x000fe200078e020c */
[----:B------:R-:W-:Y:S01]  /*1500*/  UIADD3 UR18, -UR15, UR12, URZ ;  /* 0x0000000c0f127290 */ /* 0x000fe2000fffe13f */
[----:B------:R-:W-:Y:S01]  /*1510*/  IMAD.SHL.U32 R0, R39, 0x8, RZ ;  /* 0x0000000827007824 */ /* 0x000fe200078e00ff */
[----:B------:R-:W-:Y:S01]  /*1520*/  CS2R R126, SRZ ;  /* 0x00000000007e7805 */ /* 0x000fe2000001ff00 */
[----:B------:R-:W-:Y:S01]  /*1530*/  IMAD R10, R3, c[0x0][0x1d8], RZ ;  /* 0x00007600030a7a24 */ /* 0x000fe200078e02ff */
[----:B------:R-:W-:Y:S01]  /*1540*/  CS2R R124, SRZ ;  /* 0x00000000007c7805 */ /* 0x000fe2000001ff00 */
[----:B------:R-:W-:Y:S01]  /*1550*/  IMAD.IADD R7, R7, 0x1, R13 ;  /* 0x0000000107077824 */ /* 0x000fe200078e020d */
[----:B------:R-:W-:Y:S01]  /*1560*/  LOP3.LUT R0, R0, 0xc0, RZ, 0xc0, !PT ;  /* 0x000000c000007812 */ /* 0x000fe200078ec0ff */
[----:B------:R-:W-:Y:S01]  /*1570*/  IMAD.IADD R5, R5, 0x1, R12 ;  /* 0x0000000105057824 */ /* 0x000fe200078e020c */
[----:B------:R-:W-:Y:S01]  /*1580*/  CS2R R122, SRZ ;  /* 0x00000000007a7805 */ /* 0x000fe2000001ff00 */
[C---:B------:R-:W-:Y:S01]  /*1590*/  IMAD R13, R2.reuse, c[0x0][0x1dc], R10 ;  /* 0x00007700020d7a24 */ /* 0x040fe200078e020a */
[----:B------:R-:W-:Y:S01]  /*15a0*/  SHF.R.U32.HI R12, RZ, 0x3, R0 ;  /* 0x00000003ff0c7819 */ /* 0x000fe20000011600 */
[C---:B------:R-:W-:Y:S01]  /*15b0*/  IMAD.WIDE.U32 R10, R2.reuse, c[0x0][0x1d8], R6 ;  /* 0x00007600020a7a25 */ /* 0x040fe200078e0006 */
[----:B------:R-:W-:Y:S01]  /*15c0*/  CS2R R120, SRZ ;  /* 0x0000000000787805 */ /* 0x000fe2000001ff00 */
[----:B------:R-:W-:Y:S01]  /*15d0*/  CS2R R118, SRZ ;  /* 0x0000000000767805 */ /* 0x000fe2000001ff00 */
[----:B------:R-:W-:Y:S01]  /*15e0*/  CS2R R116, SRZ ;  /* 0x0000000000747805 */ /* 0x000fe2000001ff00 */
[----:B------:R-:W-:Y:S01]  /*15f0*/  IMAD.WIDE.U32 R6, R2, c[0x0][0x1a8], R4 ;  /* 0x00006a0002067a25 */ /* 0x000fe200078e0004 */
[----:B------:R-:W-:Y:S01]  /*1600*/  LOP3.LUT R5, R0, 0x18, R8, 0xf8, !PT ;  /* 0x0000001800057812 */ /* 0x000fe200078ef808 */
[----:B------:R-:W-:Y:S01]  /*1610*/  CS2R R114, SRZ ;  /* 0x0000000000727805 */ /* 0x000fe2000001ff00 */
[----:B------:R-:W-:Y:S01]  /*1620*/  LEA R4, P2, R10, c[0x0][0x1c0], 0x1 ;  /* 0x000070000a047a11 */ /* 0x000fe200078408ff */
[----:B------:R-:W-:Y:S01]  /*1630*/  IMAD.IADD R0, R11, 0x1, R13 ;  /* 0x000000010b007824 */ /* 0x000fe200078e020d */
[----:B------:R-:W-:Y:S01]  /*1640*/  LOP3.LUT R12, R5, R12, RZ, 0x3c, !PT ;  /* 0x0000000c050c7212 */ /* 0x000fe200078e3cff */
[----:B------:R-:W-:Y:S01]  /*1650*/  IMAD R3, R3, c[0x0][0x1a8], RZ ;  /* 0x00006a0003037a24 */ /* 0x000fe200078e02ff */
[----:B------:R-:W-:Y:S01]  /*1660*/  CS2R R112, SRZ ;  /* 0x0000000000707805 */ /* 0x000fe2000001ff00 */
[----:B------:R-:W-:Y:S01]  /*1670*/  IMAD.X R24, R24, 0x1, R17, P1 ;  /* 0x0000000118187824 */ /* 0x000fe200008e0611 */
[----:B------:R-:W-:Y:S01]  /*1680*/  LEA.HI.X R5, R10, c[0x0][0x1c4], R0, 0x1, P2 ;  /* 0x000071000a057a11 */ /* 0x000fe200010f0c00 */
[----:B------:R-:W-:Y:S01]  /*1690*/  IMAD R3, R2, c[0x0][0x1ac], R3 ;  /* 0x00006b0002037a24 */ /* 0x000fe200078e0203 */
[----:B------:R-:W-:Y:S01]  /*16a0*/  LEA.HI R0, R21, R250, RZ, 0x1 ;  /* 0x000000fa15007211 */ /* 0x000fe200078f08ff */
[----:B------:R-:W-:Y:S01]  /*16b0*/  IMAD.MOV.U32 R13, RZ, RZ, c[0x0][0x1d8] ;  /* 0x00007600ff0d7624 */ /* 0x000fe200078e00ff */
[----:B------:R-:W-:Y:S01]  /*16c0*/  LEA R2, P1, R6, c[0x0][0x190], 0x1 ;  /* 0x0000640006027a11 */ /* 0x000fe200078208ff */
[----:B------:R-:W-:Y:S01]  /*16d0*/  IMAD.IADD R3, R7, 0x1, R3 ;  /* 0x0000000107037824 */ /* 0x000fe200078e0203 */
[----:B------:R-:W-:Y:S01]  /*16e0*/  LOP3.LUT R0, R0, 0x7fffffe, RZ, 0xc0, !PT ;  /* 0x07fffffe00007812 */ /* 0x000fe200078ec0ff */
[----:B------:R-:W-:Y:S01]  /*16f0*/  IMAD.MOV.U32 R11, RZ, RZ, c[0x0][0x1a8] ;  /* 0x00006a00ff0b7624 */ /* 0x000fe200078e00ff */
[----:B------:R-:W-:Y:S01]  /*1700*/  CS2R R110, SRZ ;  /* 0x00000000006e7805 */ /* 0x000fe2000001ff00 */
[----:B------:R-:W-:Y:S01]  /*1710*/  IMAD.MOV.U32 R16, RZ, RZ, c[0x0][0x1dc] ;  /* 0x00007700ff107624 */ /* 0x000fe200078e00ff */
[----:B------:R-:W-:Y:S01]  /*1720*/  LEA.HI.X R3, R6, c[0x0][0x194], R3, 0x1, P1 ;  /* 0x0000650006037a11 */ /* 0x000fe200008f0c03 */
[C---:B------:R-:W-:Y:S01]  /*1730*/  IMAD.IADD R6, R250.reuse, 0x1, -R0 ;  /* 0x00000001fa067824 */ /* 0x040fe200078e0a00 */
[----:B------:R-:W-:Y:S01]  /*1740*/  LEA R14, P2, R11, R2, 0x7 ;  /* 0x000000020b0e7211 */ /* 0x000fe200078438ff */
[----:B------:R-:W-:Y:S01]  /*1750*/  IMAD.MOV.U32 R15, RZ, RZ, c[0x0][0x1ac] ;  /* 0x00006b00ff0f7624 */ /* 0x000fe200078e00ff */
[----:B------:R-:W-:Y:S01]  /*1760*/  IADD3 R0, -R250, UR8, RZ ;  /* 0x00000008fa007c10 */ /* 0x000fe2000fffe1ff */
[----:B------:R-:W-:Y:S01]  /*1770*/  IMAD R7, R32, 0x8, R6 ;  /* 0x0000000820077824 */ /* 0x000fe200078e0206 */
[----:B------:R-:W-:Y:S01]  /*1780*/  LEA R6, P3, R13, R4, 0x7 ;  /* 0x000000040d067211 */ /* 0x000fe200078638ff */
[----:B------:R-:W-:Y:S01]  /*1790*/  IMAD.MOV.U32 R222, RZ, RZ, 0x20 ;  /* 0x00000020ffde7424 */ /* 0x000fe200078e00ff */
[----:B------:R-:W-:Y:S01]  /*17a0*/  LEA.HI.X R15, R11, R3, R15, 0x7, P2 ;  /* 0x000000030b0f7211 */ /* 0x000fe200010f3c0f */
[----:B------:R-:W-:Y:S01]  /*17b0*/  IMAD.U32 R10, R7, 0x20, R12 ;  /* 0x00000020070a7824 */ /* 0x000fe200078e000c */
[----:B------:R-:W-:Y:S01]  /*17c0*/  LEA.HI.X R7, R13, R5, R16, 0x7, P3 ;  /* 0x000000050d077211 */ /* 0x000fe200018f3c10 */
[----:B------:R-:W-:Y:S01]  /*17d0*/  IMAD.SHL.U32 R12, R132, 0x4, RZ ;  /* 0x00000004840c7824 */ /* 0x000fe200078e00ff */
[----:B------:R-:W-:Y:S01]  /*17e0*/  ISETP.GE.AND P3, PT, R25, c[0x0][0x1cc], PT ;  /* 0x0000730019007a0c */ /* 0x000fe20003f66270 */
[----:B------:R-:W-:Y:S01]  /*17f0*/  IMAD.SHL.U32 R251, R10, 0x2, RZ ;  /* 0x000000020afb7824 */ /* 0x000fe200078e00ff */
[----:B------:R-:W-:Y:S01]  /*1800*/  ISETP.GE.AND P2, PT, R40, c[0x0][0x1cc], PT ;  /* 0x0000730028007a0c */ /* 0x000fe20003f46270 */
[----:B------:R-:W-:Y:S01]  /*1810*/  IMAD R13, R18, 0x60, RZ ;  /* 0x00000060120d7824 */ /* 0x000fe200078e02ff */
[C---:B------:R-:W-:Y:S01]  /*1820*/  ISETP.LT.OR P1, PT, R0.reuse, 0x1, P4 ;  /* 0x000000010000780c */ /* 0x040fe20002721670 */
[----:B------:R-:W-:Y:S01]  /*1830*/  IMAD.MOV.U32 R225, RZ, RZ, 0x10 ;  /* 0x00000010ffe17424 */ /* 0x000fe200078e00ff */
[C---:B------:R-:W-:Y:S01]  /*1840*/  ISETP.LT.OR P6, PT, R0.reuse, 0x1, P3 ;  /* 0x000000010000780c */ /* 0x040fe20001fc1670 */
[----:B------:R-:W-:Y:S01]  /*1850*/  CS2R R108, SRZ ;  /* 0x00000000006c7805 */ /* 0x000fe2000001ff00 */
[C---:B------:R-:W-:Y:S01]  /*1860*/  ISETP.LT.OR P5, PT, R0.reuse, 0x1, P2 ;  /* 0x000000010000780c */ /* 0x040fe200017a1670 */
[----:B------:R-:W-:Y:S01]  /*1870*/  CS2R R106, SRZ ;  /* 0x00000000006a7805 */ /* 0x000fe2000001ff00 */
[C---:B------:R-:W-:Y:S01]  /*1880*/  ISETP.LT.OR P4, PT, R0.reuse, 0x41, P4 ;  /* 0x000000410000780c */ /* 0x040fe20002781670 */
[----:B------:R-:W-:Y:S01]  /*1890*/  CS2R R104, SRZ ;  /* 0x0000000000687805 */ /* 0x000fe2000001ff00 */
[C---:B------:R-:W-:Y:S01]  /*18a0*/  ISETP.LT.OR P3, PT, R0.reuse, 0x41, P3 ;  /* 0x000000410000780c */ /* 0x040fe20001f61670 */
[----:B------:R-:W-:Y:S01]  /*18b0*/  CS2R R102, SRZ ;  /* 0x0000000000667805 */ /* 0x000fe2000001ff00 */
[----:B------:R-:W-:Y:S01]  /*18c0*/  ISETP.LT.OR P2, PT, R0, 0x41, P2 ;  /* 0x000000410000780c */ /* 0x000fe20001741670 */
[----:B------:R-:W-:Y:S01]  /*18d0*/  CS2R R100, SRZ ;  /* 0x0000000000647805 */ /* 0x000fe2000001ff00 */
[----:B------:R-:W-:Y:S01]  /*18e0*/  SHF.R.S32.HI R11, RZ, 0x1f, R18 ;  /* 0x0000001fff0b7819 */ /* 0x000fe20000011412 */
[----:B------:R-:W-:Y:S01]  /*18f0*/  @!PT LDS RZ, [RZ] ;  /* 0x00000000fffff984 */ /* 0x000fe20000000800 */
[----:B------:R-:W-:Y:S01]  /*1900*/  @!PT LDS RZ, [RZ] ;  /* 0x00000000fffff984 */ /* 0x000fe20000000800 */
[----:B------:R-:W-:Y:S01]  /*1910*/  @!PT LDS RZ, [RZ] ;  /* 0x00000000fffff984 */ /* 0x000fe20000000800 */
[----:B------:R1:W-:Y:S01]  /*1920*/  LDGSTS.E.BYPASS.LTC128B.128 [R251+0x6080], [R4.64], !P1 ;  /* 0x0608000004fb7fae */ /* 0x0003e2000c901d50 */
[C---:B------:R-:W-:Y:S01]  /*1930*/  IADD3 R10, P1, R12.reuse, R18, RZ ;  /* 0x000000120c0a7210 */ /* 0x040fe20007f3e0ff */
[----:B------:R-:W-:Y:S01]  /*1940*/  CS2R R98, SRZ ;  /* 0x0000000000627805 */ /* 0x000fe2000001ff00 */
[----:B------:R-:W-:Y:S01]  /*1950*/  SHF.R.S32.HI R16, RZ, 0x1f, R132 ;  /* 0x0000001fff107819 */ /* 0x000fe20000011484 */
[----:B------:R1:W-:Y:S01]  /*1960*/  LDGSTS.E.BYPASS.LTC128B.128 [R251+0x8080], [R4.64+0x40], !P6 ;  /* 0x0808004004fb7fae */ /* 0x0003e2000f101d50 */
[----:B------:R-:W-:Y:S01]  /*1970*/  LEA.HI.X.SX32 R11, R12, R11, 0x1, P1 ;  /* 0x0000000b0c0b7211 */ /* 0x000fe200008f0eff */
[----:B------:R-:W-:Y:S01]  /*1980*/  CS2R R96, SRZ ;  /* 0x0000000000607805 */ /* 0x000fe2000001ff00 */
[----:B------:R-:W-:Y:S01]  /*1990*/  IADD3 R12, P1, R13, R132, RZ ;  /* 0x000000840d0c7210 */ /* 0x000fe20007f3e0ff */
[----:B------:R1:W-:Y:S01]  /*19a0*/  LDGSTS.E.BYPASS.LTC128B.128 [R251+0xa080], [R4.64+0x80], !P5 ;  /* 0x0a08008004fb7fae */ /* 0x0003e2000e901d50 */
[----:B------:R-:W-:Y:S01]  /*19b0*/  ISETP.GE.AND P5, PT, R25, c[0x0][0x19c], PT ;  /* 0x0000670019007a0c */ /* 0x000fe20003fa6270 */
[----:B------:R-:W-:Y:S01]  /*19c0*/  CS2R R94, SRZ ;  /* 0x00000000005e7805 */ /* 0x000fe2000001ff00 */
[----:B------:R-:W-:Y:S01]  /*19d0*/  LEA.HI.X.SX32 R13, R13, R16, 0x1, P1 ;  /* 0x000000100d0d7211 */ /* 0x000fe200008f0eff */
[----:B------:R2:W-:Y:S01]  /*19e0*/  LDGSTS.E.BYPASS.LTC128B.128 [R251+0x7080], [R6.64], !P4 ;  /* 0x0708000006fb7fae */ /* 0x0005e2000e101d50 */
[----:B------:R-:W-:Y:S01]  /*19f0*/  ISETP.LT.OR P4, PT, R0, 0x1, P5 ;  /* 0x000000010000780c */ /* 0x000fe20002f81670 */
[----:B------:R-:W-:Y:S01]  /*1a00*/  CS2R R92, SRZ ;  /* 0x00000000005c7805 */ /* 0x000fe2000001ff00 */
[----:B------:R-:W-:Y:S01]  /*1a10*/  SHF.R.S32.HI R18, RZ, 0x4, R29 ;  /* 0x00000004ff127819 */ /* 0x000fe2000001141d */
[----:B------:R2:W-:Y:S01]  /*1a20*/  LDGSTS.E.BYPASS.LTC128B.128 [R251+0x9080], [R6.64+0x40], !P3 ;  /* 0x0908004006fb7fae */ /* 0x0005e2000d901d50 */
[----:B------:R-:W-:Y:S01]  /*1a30*/  ISETP.GE.AND P3, PT, R40, c[0x0][0x19c], PT ;  /* 0x0000670028007a0c */ /* 0x000fe20003f66270 */
[----:B------:R-:W-:Y:S01]  /*1a40*/  CS2R R90, SRZ ;  /* 0x00000000005a7805 */ /* 0x000fe2000001ff00 */
[----:B------:R-:W-:Y:S01]  /*1a50*/  LEA.HI R19, R29, R18, RZ, 0x1 ;  /* 0x000000121d137211 */ /* 0x000fe200078f08ff */
[----:B------:R2:W-:Y:S01]  /*1a60*/  LDGSTS.E.BYPASS.LTC128B.128 [R251+0xb080], [R6.64+0x80], !P2 ;  /* 0x0b08008006fb7fae */ /* 0x0005e2000d101d50 */
[----:B------:R-:W-:Y:S01]  /*1a70*/  ISETP.GE.AND P2, PT, R8, c[0x0][0x19c], PT ;  /* 0x0000670008007a0c */ /* 0x000fe20003f46270 */
[----:B------:R-:W-:Y:S01]  /*1a80*/  CS2R R88, SRZ ;  /* 0x0000000000587805 */ /* 0x000fe2000001ff00 */
[C---:B------:R-:W-:Y:S01]  /*1a90*/  ISETP.LT.OR P1, PT, R0.reuse, 0x1, P3 ;  /* 0x000000010000780c */ /* 0x040fe20001f21670 */
[----:B------:R-:W0:Y:S01]  /*1aa0*/  LDGDEPBAR ;  /* 0x00000000000079af */ /* 0x000e220000000000 */
        /* <DEDUP_REMOVED lines=8> */
[----:B------:R-:W-:Y:S01]  /*1b30*/  CS2R R78, SRZ ;  /* 0x00000000004e7805 */ /* 0x000fe2000001ff00 */
[----:B------:R-:W-:Y:S01]  /*1b40*/  CS2R R76, SRZ ;  /* 0x00000000004c7805 */ /* 0x000fe2000001ff00 */
[----:B-1----:R-:W-:Y:S01]  /*1b50*/  IMAD.U32 R4, RZ, RZ, UR13 ;  /* 0x0000000dff047e24 */ /* 0x002fe2000f8e00ff */
[----:B------:R-:W-:Y:S01]  /*1b60*/  CS2R R74, SRZ ;  /* 0x00000000004a7805 */ /* 0x000fe2000001ff00 */
[----:B------:R-:W-:Y:S01]  /*1b70*/  CS2R R72, SRZ ;  /* 0x0000000000487805 */ /* 0x000fe2000001ff00 */
[----:B------:R1:W-:Y:S01]  /*1b80*/  LDGSTS.E.BYPASS.LTC128B.128 [R251+0x80], [R2.64], !P6 ;  /* 0x0008000002fb7fae */ /* 0x0003e2000f101d50 */
[----:B------:R-:W-:Y:S01]  /*1b90*/  IMAD.WIDE.U32 R4, R4, c[0x0][0x270], R10 ;  /* 0x00009c0004047a25 */ /* 0x000fe200078e000a */
[----:B------:R-:W-:Y:S01]  /*1ba0*/  ISETP.GE.AND P6, PT, R8, c[0x0][0x1fc], PT ;  /* 0x00007f0008007a0c */ /* 0x000fe20003fc6270 */
[----:B------:R-:W-:Y:S01]  /*1bb0*/  CS2R R70, SRZ ;  /* 0x0000000000467805 */ /* 0x000fe2000001ff00 */
[----:B------:R1:W-:Y:S01]  /*1bc0*/  LDGSTS.E.BYPASS.LTC128B.128 [R251+0x2080], [R2.64+0x40], !P4 ;  /* 0x0208004002fb7fae */ /* 0x0003e2000e101d50 */
[----:B------:R-:W-:Y:S01]  /*1bd0*/  CS2R R68, SRZ ;  /* 0x0000000000447805 */ /* 0x000fe2000001ff00 */
[----:B------:R-:W-:Y:S01]  /*1be0*/  CS2R R66, SRZ ;  /* 0x0000000000427805 */ /* 0x000fe2000001ff00 */
[----:B------:R-:W-:Y:S01]  /*1bf0*/  CS2R R64, SRZ ;  /* 0x0000000000407805 */ /* 0x000fe2000001ff00 */
[----:B------:R1:W-:Y:S01]  /*1c00*/  LDGSTS.E.BYPASS.LTC128B.128 [R251+0x4080], [R2.64+0x80], !P1 ;  /* 0x0408008002fb7fae */ /* 0x0003e2000c901d50 */
[----:B--2---:R-:W-:Y:S01]  /*1c10*/  IMAD.U32 R7, RZ, RZ, UR13 ;  /* 0x0000000dff077e24 */ /* 0x004fe2000f8e00ff */
[----:B------:R-:W-:Y:S01]  /*1c20*/  ISETP.LT.AND P1, PT, R250, UR18, PT ;  /* 0x00000012fa007c0c */ /* 0x000fe2000bf21270 */
[----:B------:R-:W-:Y:S01]  /*1c30*/  IMAD.U32 R6, RZ, RZ, UR13 ;  /* 0x0000000dff067e24 */ /* 0x000fe2000f8e00ff */
[----:B------:R2:W-:Y:S01]  /*1c40*/  LDGSTS.E.BYPASS.LTC128B.128 [R251+0x1080], [R14.64], !P2 ;  /* 0x010800000efb7fae */ /* 0x0005e2000d101d50 */
[----:B------:R-:W-:Y:S01]  /*1c50*/  IMAD.WIDE.U32 R12, R7, c[0x0][0x238], R12 ;  /* 0x00008e00070c7a25 */ /* 0x000fe200078e000c */
[----:B------:R-:W-:Y:S01]  /*1c60*/  ISETP.GE.OR P4, PT, R8, c[0x0][0x1fc], !P1 ;  /* 0x00007f0008007a0c */ /* 0x000fe20004f86670 */
[----:B------:R-:W-:Y:S01]  /*1c70*/  CS2R R62, SRZ ;  /* 0x00000000003e7805 */ /* 0x000fe2000001ff00 */
[----:B------:R2:W-:Y:S01]  /*1c80*/  LDGSTS.E.BYPASS.LTC128B.128 [R251+0x3080], [R14.64+0x40], !P5 ;  /* 0x030800400efb7fae */ /* 0x0005e2000e901d50 */
[----:B------:R-:W-:Y:S01]  /*1c90*/  IMAD.WIDE.U32 R16, R6, c[0x0][0x288], R10 ;  /* 0x0000a20006107a25 */ /* 0x000fe200078e000a */
[----:B------:R-:W-:Y:S01]  /*1ca0*/  LOP3.LUT R6, R19, 0xfffffffe, RZ, 0xc0, !PT ;  /* 0xfffffffe13067812 */ /* 0x000fe200078ec0ff */
[----:B------:R-:W-:Y:S01]  /*1cb0*/  CS2R R60, SRZ ;  /* 0x00000000003c7805 */ /* 0x000fe2000001ff00 */
[----:B------:R-:W-:Y:S01]  /*1cc0*/  LEA.HI R10, R36, R132, RZ, 0x6 ;  /* 0x00000084240a7211 */ /* 0x000fe200078f30ff */
[----:B------:R2:W-:Y:S01]  /*1cd0*/  LDGSTS.E.BYPASS.LTC128B.128 [R251+0x5080], [R14.64+0x80], !P3 ;  /* 0x050800800efb7fae */ /* 0x0005e2000d901d50 */
[C---:B------:R-:W-:Y:S01]  /*1ce0*/  ISETP.GE.AND P5, PT, R25.reuse, c[0x0][0x1fc], PT ;  /* 0x00007f0019007a0c */ /* 0x040fe20003fa6270 */
[----:B------:R-:W-:Y:S01]  /*1cf0*/  IMAD.IADD R28, R18, 0x1, -R6 ;  /* 0x00000001121c7824 */ /* 0x000fe200078e0a06 */
[----:B------:R-:W-:Y:S01]  /*1d00*/  SEL R18, R20, RZ, !P0 ;  /* 0x000000ff14127207 */ /* 0x000fe20004000000 */
[----:B------:R-:W-:Y:S01]  /*1d10*/  IMAD.MOV.U32 R20, RZ, RZ, R4 ;  /* 0x000000ffff147224 */ /* 0x000fe200078e0004 */
[----:B------:R-:W-:Y:S01]  /*1d20*/  SHF.R.S32.HI R10, RZ, 0x6, R10 ;  /* 0x00000006ff0a7819 */ /* 0x000fe2000001140a */
[----:B------:R-:W0:Y:S01]  /*1d30*/  LDGDEPBAR ;  /* 0x00000000000079af */ /* 0x000e220000000000 */
[----:B------:R-:W-:Y:S01]  /*1d40*/  ISETP.GE.AND P0, PT, R8, c[0x0][0x16c], PT ;  /* 0x00005b0008007a0c */ /* 0x000fe20003f06270 */
[----:B------:R-:W-:Y:S01]  /*1d50*/  IMAD R0, R18, c[0x0][0x188], RZ ;  /* 0x0000620012007a24 */ /* 0x000fe200078e02ff */
[----:B------:R-:W-:Y:S01]  /*1d60*/  ISETP.GE.OR P3, PT, R25, c[0x0][0x1fc], !P1 ;  /* 0x00007f0019007a0c */ /* 0x000fe20004f66670 */
[----:B------:R-:W-:Y:S01]  /*1d70*/  CS2R R58, SRZ ;  /* 0x00000000003a7805 */ /* 0x000fe2000001ff00 */
[----:B------:R-:W-:Y:S01]  /*1d80*/  SEL R38, RZ, 0x1, P0 ;  /* 0x00000001ff267807 */ /* 0x000fe20000000000 */
[----:B------:R-:W-:Y:S01]  /*1d90*/  CS2R R56, SRZ ;  /* 0x0000000000387805 */ /* 0x000fe2000001ff00 */
[----:B------:R-:W-:Y:S01]  /*1da0*/  ISETP.GE.AND P0, PT, R40, c[0x0][0x16c], PT ;  /* 0x00005b0028007a0c */ /* 0x000fe20003f06270 */
[----:B-1----:R-:W-:Y:S01]  /*1db0*/  IMAD R2, R24, c[0x0][0x178], RZ ;  /* 0x00005e0018027a24 */ /* 0x002fe200078e02ff */
[----:B------:R-:W-:Y:S01]  /*1dc0*/  SHF.R.S32.HI R3, RZ, 0x1f, R21 ;  /* 0x0000001fff037819 */ /* 0x000fe20000011415 */
[----:B------:R-:W-:Y:S01]  /*1dd0*/  CS2R R54, SRZ ;  /* 0x0000000000367805 */ /* 0x000fe2000001ff00 */
[----:B------:R-:W-:Y:S01]  /*1de0*/  IADD3 R21, R5, UR5, RZ ;  /* 0x0000000505157c10 */ /* 0x000fe2000fffe0ff */
[C---:B------:R-:W-:Y:S01]  /*1df0*/  IMAD R6, R22.reuse, c[0x0][0x17c], R2 ;  /* 0x00005f0016067a24 */ /* 0x040fe200078e0202 */
[----:B------:R-:W-:Y:S01]  /*1e00*/  LEA.HI R7, R3, R250, RZ, 0x3 ;  /* 0x000000fa03077211 */ /* 0x000fe200078f18ff */
[----:B------:R-:W-:Y:S01]  /*1e10*/  IMAD.WIDE.U32 R2, R22, c[0x0][0x178], R8 ;  /* 0x00005e0016027a25 */ /* 0x000fe200078e0008 */
[----:B------:R-:W-:Y:S01]  /*1e20*/  ULDC.64 UR4, c[0x0][0x288] ;  /* 0x0000a20000047ab9 */ /* 0x000fe20000000a00 */
[----:B------:R-:W-:Y:S01]  /*1e30*/  ISETP.GE.OR P1, PT, R40, c[0x0][0x1fc], !P1 ;  /* 0x00007f0028007a0c */ /* 0x000fe20004f26670 */
[----:B------:R-:W-:Y:S01]  /*1e40*/  UIMAD UR6, UR19, UR4, URZ ;  /* 0x00000004130672a4 */ /* 0x000fe2000f8e023f */
[----:B------:R-:W-:Y:S01]  /*1e50*/  LOP3.LUT R5, R7, 0xfffffff8, RZ, 0xc0, !PT ;  /* 0xfffffff807057812 */ /* 0x000fe200078ec0ff */
[----:B------:R-:W-:Y:S01]  /*1e60*/  IMAD.SHL.U32 R7, R10, 0x8, RZ ;  /* 0x000000080a077824 */ /* 0x000fe200078e00ff */
[----:B------:R-:W-:Y:S01]  /*1e70*/  UIMAD UR4, UR13, UR7, UR20 ;  /* 0x000000070d0472a4 */ /* 0x000fe2000f8e0214 */
[----:B------:R-:W-:Y:S01]  /*1e80*/  IMAD.IADD R3, R3, 0x1, R6 ;  /* 0x0000000103037824 */ /* 0x000fe200078e0206 */
[----:B------:R-:W-:Y:S01]  /*1e90*/  UIMAD UR7, UR13, UR5, UR6 ;  /* 0x000000050d0772a4 */ /* 0x000fe2000f8e0206 */
[----:B------:R-:W-:Y:S01]  /*1ea0*/  IMAD.IADD R4, R250, 0x1, -R5 ;  /* 0x00000001fa047824 */ /* 0x000fe200078e0a05 */
[----:B------:R-:W-:Y:S01]  /*1eb0*/  LEA.HI R5, R31, R32, RZ, 0x1 ;  /* 0x000000201f057211 */ /* 0x000fe200078f08ff */
[----:B------:R-:W-:Y:S01]  /*1ec0*/  IMAD.U32 R6, RZ, RZ, UR13 ;  /* 0x0000000dff067e24 */ /* 0x000fe2000f8e00ff */
[----:B------:R-:W-:Y:S01]  /*1ed0*/  LOP3.LUT R212, R7, 0x18, RZ, 0xc0, !PT ;  /* 0x0000001807d47812 */ /* 0x000fe200078ec0ff */
[----:B------:R-:W-:Y:S01]  /*1ee0*/  USHF.R.S32.HI UR6, URZ, 0x1f, UR10 ;  /* 0x0000001f3f067899 */ /* 0x000fe2000801140a */
[C---:B------:R-:W-:Y:S01]  /*1ef0*/  LOP3.LUT P2, RZ, R4.reuse, 0x4, RZ, 0xc0, !PT ;  /* 0x0000000404ff7812 */ /* 0x040fe2000784c0ff */
[----:B------:R-:W-:Y:S01]  /*1f00*/  IMAD.SHL.U32 R4, R4, 0x40, RZ ;  /* 0x0000004004047824 */ /* 0x000fe200078e00ff */
[----:B------:R-:W-:Y:S01]  /*1f10*/  LOP3.LUT R5, R5, 0xfffffffe, RZ, 0xc0, !PT ;  /* 0xfffffffe05057812 */ /* 0x000fe200078ec0ff */
[----:B------:R-:W-:Y:S01]  /*1f20*/  IMAD.WIDE.U32 R2, R6, c[0x0][0x180], R2 ;  /* 0x0000600006027a25 */ /* 0x000fe200078e0002 */
[----:B--2---:R-:W-:Y:S01]  /*1f30*/  IADD3 R15, R17, UR7, RZ ;  /* 0x00000007110f7c10 */ /* 0x004fe2000fffe0ff */
[----:B------:R-:W-:Y:S01]  /*1f40*/  UMOV UR7, 0x6 ;  /* 0x0000000600077882 */ /* 0x000fe20000000000 */
[----:B------:R-:W-:Y:S01]  /*1f50*/  LOP3.LUT R4, R4, 0x1c0, RZ, 0xc0, !PT ;  /* 0x000001c004047812 */ /* 0x000fe200078ec0ff */
[----:B------:R-:W-:Y:S01]  /*1f60*/  IMAD.IADD R30, R32, 0x1, -R5 ;  /* 0x00000001201e7824 */ /* 0x000fe200078e0a05 */
[----:B------:R-:W-:Y:S01]  /*1f70*/  IADD3 R3, R3, UR4, RZ ;  /* 0x0000000403037c10 */ /* 0x000fe2000fffe0ff */
[----:B------:R-:W-:Y:S01]  /*1f80*/  ULDC.64 UR4, c[0x0][0x178] ;  /* 0x00005e0000047ab9 */ /* 0x000fe20000000a00 */
[----:B------:R-:W-:Y:S01]  /*1f90*/  SHF.R.U32.HI R5, RZ, 0x3, R4 ;  /* 0x00000003ff057819 */ /* 0x000fe20000011604 */
[----:B------:R-:W-:Y:S01]  /*1fa0*/  IMAD.SHL.U32 R23, R30, 0x400, RZ ;  /* 0x000004001e177824 */ /* 0x000fe200078e00ff */
[----:B------:R-:W-:Y:S01]  /*1fb0*/  UIMAD UR20, UR6, UR4, URZ ;  /* 0x00000004061472a4 */ /* 0x000fe2000f8e023f */
[----:B------:R-:W-:Y:S01]  /*1fc0*/  IMAD.WIDE.U32 R34, R26, c[0x0][0x188], R2 ;  /* 0x000062001a227a25 */ /* 0x000fe200078e0002 */
[----:B------:R-:W-:Y:S01]  /*1fd0*/  LOP3.LUT R4, R5, R4, R212, 0x1e, !PT ;  /* 0x0000000405047212 */ /* 0x000fe200078e1ed4 */
[----:B------:R-:W-:Y:S01]  /*1fe0*/  UIMAD.WIDE.U32 UR22, UR10, UR4, URZ ;  /* 0x000000040a1672a5 */ /* 0x000fe2000f8e003f */
[----:B------:R-:W-:-:S04]  /*1ff0*/  DEPBAR.LE SB0, 0x1 ;  /* 0x000080400000791a */ /* 0x000fc80000000000 */
[----:B------:R-:W-:Y:S01]  /*2000*/  IMAD R5, R27, 0x2, R23 ;  /* 0x000000021b057824 */ /* 0x000fe200078e0217 */
[----:B------:R-:W-:Y:S01]  /*2010*/  UIMAD UR20, UR10, UR5, UR20 ;  /* 0x000000050a1472a4 */ /* 0x000fe2000f8e0214 */
[----:B------:R-:W-:Y:S01]  /*2020*/  IMAD.U32 R2, RZ, RZ, UR22 ;  /* 0x00000016ff027e24 */ /* 0x000fe2000f8e00ff */
[----:B------:R-:W-:Y:S01]  /*2030*/  STL.64 [R1+0x30], R34 ;  /* 0x0000302201007387 */ /* 0x000fe20000100a00 */
[----:B------:R-:W-:Y:S01]  /*2040*/  IMAD.IADD R4, R5, 0x1, R4 ;  /* 0x0000000105047824 */ /* 0x000fe200078e0204 */
[----:B------:R-:W-:Y:S01]  /*2050*/  UIADD3 UR20, UR23, UR20, URZ ;  /* 0x0000001417147290 */ /* 0x000fe2000fffe03f */
[----:B------:R-:W-:Y:S01]  /*2060*/  IMAD.U32 R3, RZ, RZ, UR23 ;  /* 0x00000017ff037e24 */ /* 0x000fe2000f8e00ff */
[----:B------:R-:W-:Y:S01]  /*2070*/  ULDC.64 UR4, c[0x0][0x238] ;  /* 0x00008e0000047ab9 */ /* 0x000fe20000000a00 */
[----:B------:R-:W-:Y:S01]  /*2080*/  IMAD.SHL.U32 R227, R4, 0x2, RZ ;  /* 0x0000000204e37824 */ /* 0x000fe200078e00ff */
[----:B------:R-:W-:Y:S01]  /*2090*/  UIMAD UR4, UR19, UR4, URZ ;  /* 0x00000004130472a4 */ /* 0x000fe2000f8e023f */
[----:B------:R-:W-:Y:S01]  /*20a0*/  IMAD.MOV.U32 R14, RZ, RZ, R16 ;  /* 0x000000ffff0e7224 */ /* 0x000fe200078e0010 */
[----:B------:R-:W-:Y:S01]  /*20b0*/  CS2R R52, SRZ ;  /* 0x0000000000347805 */ /* 0x000fe2000001ff00 */
[----:B------:R-:W-:Y:S01]  /*20c0*/  IMAD.U32 R3, RZ, RZ, UR20 ;  /* 0x00000014ff037e24 */ /* 0x000fe2000f8e00ff */
[C---:B------:R-:W-:Y:S01]  /*20d0*/  IADD3 R4, R227.reuse, 0xf480, RZ ;  /* 0x0000f480e3047810 */ /* 0x040fe20007ffe0ff */
[----:B------:R-:W-:Y:S01]  /*20e0*/  UIMAD UR4, UR13, UR5, UR4 ;  /* 0x000000050d0472a4 */ /* 0x000fe2000f8e0204 */
[----:B------:R-:W-:Y:S01]  /*20f0*/  IADD3 R228, R227, 0xf4c0, RZ ;  /* 0x0000f4c0e3e47810 */ /* 0x000fe20007ffe0ff */
[----:B------:R-:W-:Y:S01]  /*2100*/  IMAD.WIDE.U32 R20, R26, c[0x0][0x278], R20 ;  /* 0x00009e001a147a25 */ /* 0x000fe200078e0014 */
[----:B------:R-:W-:Y:S01]  /*2110*/  @P2 IADD3 R228, R4, -0x40, RZ ;  /* 0xffffffc004e42810 */ /* 0x000fe20007ffe0ff */
[----:B------:R-:W-:Y:S01]  /*2120*/  CS2R R50, SRZ ;  /* 0x0000000000327805 */ /* 0x000fe2000001ff00 */
[----:B------:R-:W-:Y:S01]  /*2130*/  BAR.SYNC.DEFER_BLOCKING 0x0 ;  /* 0x0000000000007b1d */ /* 0x000fe20000010000 */
[----:B------:R-:W-:Y:S01]  /*2140*/  IMAD R4, R26, c[0x0][0x18c], R0 ;  /* 0x000063001a047a24 */ /* 0x000fe200078e0200 */
[----:B------:R-:W-:Y:S01]  /*2150*/  LEA R19, P2, R2, R34, 0x6 ;  /* 0x0000002202137211 */ /* 0x000fe200078430ff */
[----:B------:R-:W-:Y:S01]  /*2160*/  IMAD R0, R24, c[0x0][0x208], RZ ;  /* 0x0000820018007a24 */ /* 0x000fe200078e02ff */
[----:B------:R-:W-:Y:S01]  /*2170*/  IADD3 R13, R13, UR4, RZ ;  /* 0x000000040d0d7c10 */ /* 0x000fe2000fffe0ff */
[----:B------:R-:W-:Y:S01]  /*2180*/  IMAD.IADD R11, R35, 0x1, R4 ;  /* 0x00000001230b7824 */ /* 0x000fe200078e0204 */
[----:B------:R-:W-:Y:S01]  /*2190*/  ULDC.64 UR4, c[0x0][0x210] ;  /* 0x0000840000047ab9 */ /* 0x000fe20000000a00 */
[C---:B------:R-:W-:Y:S01]  /*21a0*/  IMAD R0, R22.reuse, c[0x0][0x20c], R0 ;  /* 0x0000830016007a24 */ /* 0x040fe200078e0200 */
[----:B------:R-:W-:Y:S01]  /*21b0*/  UIMAD UR4, UR19, UR4, URZ ;  /* 0x00000004130472a4 */ /* 0x000fe2000f8e023f */
[----:B------:R-:W-:Y:S01]  /*21c0*/  IMAD.WIDE.U32 R4, R22, c[0x0][0x208], R8 ;  /* 0x0000820016047a25 */ /* 0x000fe200078e0008 */
[----:B------:R-:W-:Y:S01]  /*21d0*/  LEA.HI.X R24, R2, R11, R3, 0x6, P2 ;  /* 0x0000000b02187211 */ /* 0x000fe200010f3403 */
[----:B------:R1:W-:Y:S01]  /*21e0*/  STL [R1+0x4c], R11 ;  /* 0x00004c0b01007387 */ /* 0x0003e20000100800 */
[----:B------:R-:W-:Y:S01]  /*21f0*/  LOP3.LUT R9, R39, 0xfffffff8, RZ, 0xc0, !PT ;  /* 0xfffffff827097812 */ /* 0x000fe200078ec0ff */
[----:B------:R-:W-:Y:S01]  /*2200*/  IMAD.IADD R3, R5, 0x1, R0 ;  /* 0x0000000105037824 */ /* 0x000fe200078e0200 */
[----:B------:R-:W-:Y:S01]  /*2210*/  UIMAD UR4, UR13, UR5, UR4 ;  /* 0x000000050d0472a4 */ /* 0x000fe2000f8e0204 */
[----:B------:R-:W-:Y:S01]  /*2220*/  IMAD.U32 R0, RZ, RZ, UR13 ;  /* 0x0000000dff007e24 */ /* 0x000fe2000f8e00ff */
[----:B------:R-:W-:Y:S01]  /*2230*/  ISETP.GE.AND P2, PT, R25, c[0x0][0x16c], PT ;  /* 0x00005b0019007a0c */ /* 0x000fe20003f46270 */
[----:B------:R-:W-:Y:S01]  /*2240*/  IMAD.MOV.U32 R2, RZ, RZ, R4 ;  /* 0x000000ffff027224 */ /* 0x000fe200078e0004 */
[----:B------:R-:W-:Y:S01]  /*2250*/  CS2R R48, SRZ ;  /* 0x0000000000307805 */ /* 0x000fe2000001ff00 */
[----:B------:R-:W-:Y:S01]  /*2260*/  IMAD.IADD R9, R132, 0x1, -R9 ;  /* 0x0000000184097824 */ /* 0x000fe200078e0a09 */
[----:B------:R-:W-:Y:S01]  /*2270*/  SEL R37, RZ, 0xffffffff, P2 ;  /* 0xffffffffff257807 */ /* 0x000fe20001000000 */
[----:B------:R-:W-:Y:S01]  /*2280*/  IMAD.WIDE.U32 R4, R0, c[0x0][0x210], R2 ;  /* 0x0000840000047a25 */ /* 0x000fe200078e0002 */
[----:B------:R-:W-:Y:S01]  /*2290*/  LOP3.LUT R0, R29, 0xfffffff0, RZ, 0xc0, !PT ;  /* 0xfffffff01d007812 */ /* 0x000fe200078ec0ff */
[----:B------:R-:W-:Y:S01]  /*22a0*/  CS2R R46, SRZ ;  /* 0x00000000002e7805 */ /* 0x000fe2000001ff00 */
[----:B------:R-:W-:Y:S01]  /*22b0*/  SHF.R.S32.HI R2, RZ, 0x1f, R10 ;  /* 0x0000001fff027819 */ /* 0x000fe2000001140a */
[----:B------:R-:W-:Y:S01]  /*22c0*/  IMAD.WIDE.U32 R14, R26, c[0x0][0x290], R14 ;  /* 0x0000a4001a0e7a25 */ /* 0x000fe200078e000e */
[----:B------:R-:W-:-:S02]  /*22d0*/  LEA.HI R16, R9, R9, RZ, 0x1 ;  /* 0x0000000909107211 */ /* 0x000fc400078f08ff */
[----:B------:R-:W-:Y:S01]  /*22e0*/  LEA.HI R2, R2, R10, RZ, 0x2 ;  /* 0x0000000a02027211 */ /* 0x000fe200078f10ff */
[----:B------:R-:W-:Y:S01]  /*22f0*/  IMAD.IADD R0, R132, 0x1, -R0 ;  /* 0x0000000184007824 */ /* 0x000fe200078e0a00 */
[----:B------:R-:W-:Y:S01]  /*2300*/  LOP3.LUT R6, R16, 0x7fffffe, RZ, 0xc0, !PT ;  /* 0x07fffffe10067812 */ /* 0x000fe200078ec0ff */
[----:B------:R-:W-:Y:S01]  /*2310*/  IMAD.WIDE.U32 R12, R26, c[0x0][0x240], R12 ;  /* 0x000090001a0c7a25 */ /* 0x000fe200078e000c */
[----:B------:R-:W-:Y:S02]  /*2320*/  LOP3.LUT R3, R2, 0x1ffffffc, RZ, 0xc0, !PT ;  /* 0x1ffffffc02037812 */ /* 0x000fe400078ec0ff */
[----:B------:R-:W-:Y:S02]  /*2330*/  SHF.R.S32.HI R7, RZ, 0x1f, R0 ;  /* 0x0000001fff077819 */ /* 0x000fe40000011400 */
[-C--:B-1----:R-:W-:Y:S01]  /*2340*/  LEA.HI R11, R0, R0.reuse, RZ, 0x1 ;  /* 0x00000000000b7211 */ /* 0x082fe200078f08ff */
[----:B------:R-:W-:Y:S01]  /*2350*/  IMAD.IADD R33, R10, 0x1, -R3 ;  /* 0x000000010a217824 */ /* 0x000fe200078e0a03 */
[----:B------:R-:W-:Y:S01]  /*2360*/  LEA.HI R2, R7, R0, RZ, 0x3 ;  /* 0x0000000007027211 */ /* 0x000fe200078f18ff */
[----:B------:R-:W-:Y:S01]  /*2370*/  IMAD.IADD R7, R9, 0x1, -R6 ;  /* 0x0000000109077824 */ /* 0x000fe200078e0a06 */
[----:B------:R-:W-:Y:S01]  /*2380*/  LOP3.LUT R6, R11, 0x7fffffe, RZ, 0xc0, !PT ;  /* 0x07fffffe0b067812 */ /* 0x000fe200078ec0ff */
[----:B------:R-:W-:Y:S01]  /*2390*/  IMAD R3, R28, 0x4, R10 ;  /* 0x000000041c037824 */ /* 0x000fe200078e020a */
[----:B------:R-:W-:-:S02]  /*23a0*/  LOP3.LUT R8, R2, 0xfffffff8, RZ, 0xc0, !PT ;  /* 0xfffffff802087812 */ /* 0x000fc400078ec0ff */
[----:B------:R-:W-:Y:S01]  /*23b0*/  SHF.R.S32.HI R2, RZ, 0x3, R2 ;  /* 0x00000003ff027819 */ /* 0x000fe20000011402 */
[C---:B------:R-:W-:Y:S01]  /*23c0*/  IMAD.IADD R6, R0.reuse, 0x1, -R6 ;  /* 0x0000000100067824 */ /* 0x040fe200078e0a06 */
[----:B------:R-:W-:Y:S01]  /*23d0*/  SEL R29, RZ, 0x2, P2 ;  /* 0x00000002ff1d7807 */ /* 0x000fe20001000000 */
[----:B------:R-:W-:Y:S01]  /*23e0*/  IMAD R27, R3, 0x8, R7 ;  /* 0x00000008031b7824 */ /* 0x000fe200078e0207 */
[----:B------:R-:W-:Y:S01]  /*23f0*/  IADD3 R3, R5, UR4, RZ ;  /* 0x0000000405037c10 */ /* 0x000fe2000fffe0ff */
[----:B------:R-:W-:Y:S01]  /*2400*/  IMAD.IADD R17, R0, 0x1, -R8 ;  /* 0x0000000100117824 */ /* 0x000fe200078e0a08 */
[----:B------:R-:W-:Y:S01]  /*2410*/  LOP3.LUT R5, R31, 0xffffffe0, RZ, 0xc0, !PT ;  /* 0xffffffe01f057812 */ /* 0x000fe200078ec0ff */
[C---:B------:R-:W-:Y:S01]  /*2420*/  IMAD R34, R2.reuse, 0x8, R6 ;  /* 0x0000000802227824 */ /* 0x040fe200078e0206 */
[----:B------:R-:W-:Y:S01]  /*2430*/  ULDC.64 UR4, c[0x0][0x208] ;  /* 0x0000820000047ab9 */ /* 0x000fe20000000a00 */
[----:B------:R-:W-:Y:S01]  /*2440*/  IMAD R35, R2, 0x200, R23 ;  /* 0x0000020002237824 */ /* 0x000fe200078e0217 */
[----:B------:R-:W-:Y:S01]  /*2450*/  USHF.L.U32 UR19, UR4, 0x6, URZ ;  /* 0x0000000604137899 */ /* 0x000fe2000800063f */
[----:B------:R-:W-:Y:S01]  /*2460*/  IMAD R0, R18, c[0x0][0x218], RZ ;  /* 0x0000860012007a24 */ /* 0x000fe200078e02ff */
[----:B------:R-:W-:Y:S01]  /*2470*/  USHF.L.U64.HI UR4, UR4, UR7, UR5 ;  /* 0x0000000704047299 */ /* 0x000fe20008010205 */
[----:B------:R-:W-:Y:S01]  /*2480*/  IMAD.MOV.U32 R2, RZ, RZ, R4 ;  /* 0x000000ffff027224 */ /* 0x000fe200078e0004 */
[----:B------:R-:W-:Y:S01]  /*2490*/  ISETP.GT.AND P2, PT, R132, 0xf, PT ;  /* 0x0000000f8400780c */ /* 0x000fe20003f44270 */
[C---:B------:R-:W-:Y:S01]  /*24a0*/  IMAD R4, R26.reuse, c[0x0][0x21c], R0 ;  /* 0x000087001a047a24 */ /* 0x040fe200078e0200 */
[----:B------:R-:W-:Y:S01]  /*24b0*/  UIMAD UR4, UR4, UR10, URZ ;  /* 0x0000000a040472a4 */ /* 0x000fe2000f8e023f */
[----:B------:R-:W-:Y:S01]  /*24c0*/  IMAD.WIDE.U32 R44, R26, c[0x0][0x218], R2 ;  /* 0x000086001a2c7a25 */ /* 0x000fe200078e0002 */
[----:B------:R-:W-:Y:S01]  /*24d0*/  SEL R10, RZ, 0x4, P0 ;  /* 0x00000004ff0a7807 */ /* 0x000fe20000000000 */
[----:B------:R-:W-:Y:S01]  /*24e0*/  UMOV UR5, 0x1 ;  /* 0x0000000100057882 */ /* 0x000fe20000000000 */
[----:B------:R-:W-:Y:S01]  /*24f0*/  LEA R22, P0, R19, c[0x0][0x160], 0x1 ;  /* 0x0000580013167a11 */ /* 0x000fe200078008ff */
[----:B------:R-:W-:Y:S01]  /*2500*/  IMAD.IADD R0, R132, 0x1, -R5 ;  /* 0x0000000184007824 */ /* 0x000fe200078e0a05 */
[----:B------:R-:W-:Y:S01]  /*2510*/  UIMAD UR4, UR6, UR19, UR4 ;  /* 0x00000013060472a4 */ /* 0x000fe2000f8e0204 */
[----:B------:R-:W-:Y:S01]  /*2520*/  IMAD.IADD R43, R45, 0x1, R4 ;  /* 0x000000012d2b7824 */ /* 0x000fe200078e0204 */
[----:B------:R-:W-:Y:S01]  /*2530*/  LEA.HI.X R23, R19, c[0x0][0x164], R24, 0x1, P0 ;  /* 0x0000590013177a11 */ /* 0x000fe200000f0c18 */
[----:B------:R-:W-:Y:S01]  /*2540*/  IMAD.U32 R2, RZ, RZ, UR19 ;  /* 0x00000013ff027e24 */ /* 0x000fe2000f8e00ff */
[----:B------:R-:W-:Y:S01]  /*2550*/  SHF.R.S32.HI R4, RZ, 0x1f, R0 ;  /* 0x0000001fff047819 */ /* 0x000fe20000011400 */
[----:B------:R-:W-:Y:S01]  /*2560*/  IMAD.MOV.U32 R42, RZ, RZ, R44 ;  /* 0x000000ffff2a7224 */ /* 0x000fe200078e002c */
[----:B------:R1:W-:Y:S01]  /*2570*/  STL.64 [R1+0x28], R44 ;  /* 0x0000282c01007387 */ /* 0x0003e20000100a00 */
[----:B------:R-:W-:-:S02]  /*2580*/  SHF.R.S32.HI R7, RZ, 0x1, R11 ;  /* 0x00000001ff077819 */ /* 0x000fc4000001140b */
[----:B------:R-:W-:Y:S01]  /*2590*/  LEA.HI R249, R4, R0, RZ, 0x2 ;  /* 0x0000000004f97211 */ /* 0x000fe200078f10ff */
[----:B------:R-:W-:Y:S01]  /*25a0*/  IMAD.WIDE.U32 R2, R2, UR10, R42 ;  /* 0x0000000a02027c25 */ /* 0x000fe2000f8e002a */
[----:B------:R2:W-:Y:S02]  /*25b0*/  STL.64 [R1+0x10], R42 ;  /* 0x0000102a01007387 */ /* 0x0005e40000100a00 */
[----:B------:R-:W-:Y:S01]  /*25c0*/  LOP3.LUT R5, R249, 0x7ffffffc, RZ, 0xc0, !PT ;  /* 0x7ffffffcf9057812 */ /* 0x000fe200078ec0ff */
[----:B------:R-:W-:Y:S01]  /*25d0*/  IMAD R4, R18, c[0x0][0x278], RZ ;  /* 0x00009e0012047a24 */ /* 0x000fe200078e02ff */
[----:B------:R-:W-:Y:S01]  /*25e0*/  IADD3 R3, R3, UR4, RZ ;  /* 0x0000000403037c10 */ /* 0x000fe2000fffe0ff */
[----:B------:R-:W-:Y:S01]  /*25f0*/  USHF.R.S32.HI UR4, URZ, 0x1f, UR15 ;  /* 0x0000001f3f047899 */ /* 0x000fe2000801140f */
[----:B------:R-:W-:Y:S01]  /*2600*/  LEA R24, P0, R2, c[0x0][0x1f0], 0x1 ;  /* 0x00007c0002187a11 */ /* 0x000fe200078008ff */
[----:B------:R-:W-:Y:S01]  /*2610*/  IMAD R4, R26, c[0x0][0x27c], R4 ;  /* 0x00009f001a047a24 */ /* 0x000fe200078e0204 */
[----:B------:R3:W-:Y:S01]  /*2620*/  STL.64 [R1+0x20], R20 ;  /* 0x0000201401007387 */ /* 0x0007e20000100a00 */
[----:B------:R-:W-:Y:S01]  /*2630*/  IMAD.IADD R31, R0, 0x1, -R5 ;  /* 0x00000001001f7824 */ /* 0x000fe200078e0a05 */
[----:B------:R-:W-:Y:S01]  /*2640*/  LEA.HI.X R25, R2, c[0x0][0x1f4], R3, 0x1, P0 ;  /* 0x00007d0002197a11 */ /* 0x000fe200000f0c03 */
[----:B------:R-:W-:Y:S01]  /*2650*/  IMAD R0, R18, c[0x0][0x240], RZ ;  /* 0x0000900012007a24 */ /* 0x000fe200078e02ff */
[----:B------:R-:W-:Y:S01]  /*2660*/  @!P2 IADD3 R2, P0, R20, UR15, RZ ;  /* 0x0000000f1402ac10 */ /* 0x000fe2000ff1e0ff */
[----:B------:R-:W-:Y:S01]  /*2670*/  IMAD.IADD R6, R21, 0x1, R4 ;  /* 0x0000000115067824 */ /* 0x000fe200078e0204 */
[----:B------:R-:W-:Y:S01]  /*2680*/  LEA.HI R5, R36, R132, RZ, 0x7 ;  /* 0x0000008424057211 */ /* 0x000fe200078f38ff */
[----:B------:R-:W-:Y:S01]  /*2690*/  IMAD R3, R18, c[0x0][0x290], RZ ;  /* 0x0000a40012037a24 */ /* 0x000fe200078e02ff */
[----:B------:R-:W-:Y:S01]  /*26a0*/  SHF.R.S32.HI R249, RZ, 0x2, R249 ;  /* 0x00000002fff97819 */ /* 0x000fe200000114f9 */
[----:B------:R-:W-:Y:S01]  /*26b0*/  IMAD.SHL.U32 R4, R9, 0x40, RZ ;  /* 0x0000004009047824 */ /* 0x000fe200078e00ff */
[----:B------:R-:W-:Y:S01]  /*26c0*/  SHF.R.U32.HI R9, RZ, 0x4, R5 ;  /* 0x00000004ff097819 */ /* 0x000fe20000011605 */
[----:B------:R4:W-:Y:S01]  /*26d0*/  STL [R1+0x3c], R6 ;  /* 0x00003c0601007387 */ /* 0x0009e20000100800 */
[----:B------:R-:W-:-:S02]  /*26e0*/  IMAD R31, R33, 0x4, R31 ;  /* 0x00000004211f7824 */ /* 0x000fc400078e021f */
[----:B------:R-:W-:Y:S01]  /*26f0*/  IMAD R249, R30, 0x10, R249 ;  /* 0x000000101ef97824 */ /* 0x000fe200078e02f9 */
[----:B------:R-:W-:Y:S01]  /*2700*/  STL.64 [R1+0x18], R14 ;  /* 0x0000180e01007387 */ /* 0x000fe20000100a00 */
[----:B-1----:R-:W-:-:S03]  /*2710*/  CS2R R44, SRZ ;  /* 0x00000000002c7805 */ /* 0x002fc6000001ff00 */
[----:B------:R-:W-:Y:S01]  /*2720*/  STL.64 [R1+0x40], R12 ;  /* 0x0000400c01007387 */ /* 0x000fe20000100a00 */
[----:B--2---:R-:W-:Y:S01]  /*2730*/  CS2R R42, SRZ ;  /* 0x00000000002a7805 */ /* 0x004fe2000001ff00 */
[----:B---3--:R-:W-:Y:S01]  /*2740*/  IMAD R21, R26, c[0x0][0x244], R0 ;  /* 0x000091001a157a24 */ /* 0x008fe200078e0200 */
[----:B------:R-:W-:Y:S01]  /*2750*/  @!P2 IADD3.X R0, R6, UR4, RZ, P0, !PT ;  /* 0x000000040600ac10 */ /* 0x000fe200087fe4ff */
[----:B------:R-:W-:Y:S01]  /*2760*/  IMAD R20, R26, c[0x0][0x294], R3 ;  /* 0x0000a5001a147a24 */ /* 0x000fe200078e0203 */
[----:B------:R-:W-:Y:S01]  /*2770*/  @!P2 LEA R18, P0, R2, c[0x0][0x258], 0x2 ;  /* 0x000096000212aa11 */ /* 0x000fe200078010ff */
[----:B------:R-:W-:Y:S02]  /*2780*/  IMAD.SHL.U32 R3, R32, 0x10, RZ ;  /* 0x0000001020037824 */ /* 0x000fe400078e00ff */
[----:B------:R-:W-:Y:S01]  /*2790*/  IMAD.IADD R20, R15, 0x1, R20 ;  /* 0x000000010f147824 */ /* 0x000fe200078e0214 */
[----:B------:R-:W-:Y:S02]  /*27a0*/  @!P2 LEA.HI.X R19, R2, c[0x0][0x25c], R0, 0x2, P0 ;  /* 0x000097000213aa11 */ /* 0x000fe400000f1400 */
[----:B------:R-:W-:Y:S01]  /*27b0*/  SHF.R.S32.HI R2, RZ, 0x1, R16 ;  /* 0x00000001ff027819 */ /* 0x000fe20000011410 */
[----:B----4-:R-:W-:Y:S01]  /*27c0*/  IMAD.SHL.U32 R6, R28, 0x10, RZ ;  /* 0x000000101c067824 */ /* 0x010fe200078e00ff */
[----:B------:R-:W-:Y:S01]  /*27d0*/  LOP3.LUT R0, R4, 0x1c0, RZ, 0xc0, !PT ;  /* 0x000001c004007812 */ /* 0x000fe200078ec0ff */
[----:B------:R-:W-:Y:S01]  /*27e0*/  STL [R1+0x38], R20 ;  /* 0x0000381401007387 */ /* 0x000fe20000100800 */
[C---:B------:R-:W-:Y:S01]  /*27f0*/  LOP3.LUT P0, RZ, R2.reuse, 0x2, RZ, 0xc0, !PT ;  /* 0x0000000202ff7812 */ /* 0x040fe2000780c0ff */
[----:B------:R-:W-:Y:S01]  /*2800*/  IMAD.SHL.U32 R2, R2, 0x40, RZ ;  /* 0x0000004002027824 */ /* 0x000fe200078e00ff */
[----:B------:R-:W-:-:S02]  /*2810*/  SHF.R.S32.HI R4, RZ, 0x1f, R11 ;  /* 0x0000001fff047819 */ /* 0x000fc4000001140b */
[----:B------:R-:W-:Y:S02]  /*2820*/  LOP3.LUT R5, R0, 0x30, R3, 0xf8, !PT ;  /* 0x0000003000057812 */ /* 0x000fe400078ef803 */
[----:B------:R-:W-:Y:S02]  /*2830*/  SHF.R.U32.HI R8, RZ, 0x3, R0 ;  /* 0x00000003ff087819 */ /* 0x000fe40000011600 */
[----:B------:R-:W-:Y:S02]  /*2840*/  LEA.HI R3, R4, R7, RZ, 0x2 ;  /* 0x0000000704037211 */ /* 0x000fe400078f10ff */
[----:B------:R-:W-:Y:S02]  /*2850*/  LOP3.LUT R0, R2, 0xc0, RZ, 0xc0, !PT ;  /* 0x000000c002007812 */ /* 0x000fe400078ec0ff */
[----:B------:R-:W-:Y:S02]  /*2860*/  LOP3.LUT R4, R3, 0xfffffffc, RZ, 0xc0, !PT ;  /* 0xfffffffc03047812 */ /* 0x000fe400078ec0ff */
[----:B------:R-:W-:-:S02]  /*2870*/  LOP3.LUT R3, R0, 0x8, R39, 0xf8, !PT ;  /* 0x0000000800037812 */ /* 0x000fc400078ef827 */
[----:B------:R-:W-:Y:S01]  /*2880*/  SHF.R.U32.HI R2, RZ, 0x3, R0 ;  /* 0x00000003ff027819 */ /* 0x000fe20000011600 */
[----:B------:R-:W-:Y:S01]  /*2890*/  IMAD.IADD R4, R7, 0x1, -R4 ;  /* 0x0000000107047824 */ /* 0x000fe200078e0a04 */
[----:B------:R-:W-:Y:S02]  /*28a0*/  LOP3.LUT R0, R6, 0x10, RZ, 0xc0, !PT ;  /* 0x0000001006007812 */ /* 0x000fe400078ec0ff */
[----:B------:R-:W-:Y:S02]  /*28b0*/  LOP3.LUT R2, R3, R2, RZ, 0x3c, !PT ;  /* 0x0000000203027212 */ /* 0x000fe400078e3cff */
[----:B------:R-:W-:Y:S01]  /*28c0*/  LOP3.LUT R7, R0, 0x8, R9, 0xf8, !PT ;  /* 0x0000000800077812 */ /* 0x000fe200078ef809 */
[----:B------:R-:W-:Y:S01]  /*28d0*/  IMAD.SHL.U32 R9, R37, 0x2, RZ ;  /* 0x0000000225097824 */ /* 0x000fe200078e00ff */
[----:B------:R-:W-:Y:S01]  /*28e0*/  SEL R0, R222, 0xffffffe0, !P0 ;  /* 0xffffffe0de007807 */ /* 0x000fe20004000000 */
[----:B------:R-:W-:Y:S01]  /*28f0*/  IMAD.U32 R2, R27, 0x20, R2 ;  /* 0x000000201b027824 */ /* 0x000fe200078e0002 */
[----:B------:R-:W-:Y:S01]  /*2900*/  LOP3.LUT R5, R5, 0x8, R39, 0xf8, !PT ;  /* 0x0000000805057812 */ /* 0x000fe200078ef827 */
[----:B------:R-:W-:Y:S01]  /*2910*/  CS2R R36, SRZ ;  /* 0x0000000000247805 */ /* 0x000fe2000001ff00 */
[----:B------:R-:W-:Y:S01]  /*2920*/  IADD3 R3, R10, R29, R38 ;  /* 0x0000001d0a037210 */ /* 0x000fe20007ffe026 */
[----:B------:R-:W-:Y:S01]  /*2930*/  IMAD.SHL.U32 R214, R2, 0x2, RZ ;  /* 0x0000000202d67824 */ /* 0x000fe200078e00ff */
[----:B------:R-:W-:-:S02]  /*2940*/  LOP3.LUT R5, R5, R8, RZ, 0x3c, !PT ;  /* 0x0000000805057212 */ /* 0x000fc400078e3cff */
[----:B------:R-:W-:Y:S01]  /*2950*/  SEL R8, RZ, 0x1, P6 ;  /* 0x00000001ff087807 */ /* 0x000fe20003000000 */
[----:B------:R-:W-:Y:S01]  /*2960*/  IMAD.IADD R215, R214, 0x1, R0 ;  /* 0x00000001d6d77824 */ /* 0x000fe200078e0200 */
[----:B------:R-:W1:Y:S01]  /*2970*/  LDSM.16.M88.4 R164, [R214+0x6080] ;  /* 0x00608000d6a4783b */ /* 0x000e620000000200 */
[C---:B------:R-:W-:Y:S01]  /*2980*/  LOP3.LUT P6, RZ, R3.reuse, 0x1, RZ, 0xc0, !PT ;  /* 0x0000000103ff7812 */ /* 0x040fe200078cc0ff */
[----:B------:R-:W-:Y:S01]  /*2990*/  IMAD R213, R28, 0x200, R5 ;  /* 0x000002001cd57824 */ /* 0x000fe200078e0205 */
[----:B------:R-:W-:Y:S01]  /*29a0*/  SEL R6, RZ, 0xffffffff, P5 ;  /* 0xffffffffff067807 */ /* 0x000fe20002800000 */
[----:B------:R-:W2:Y:S01]  /*29b0*/  LDSM.16.M88.4 R168, [R214+0x7080] ;  /* 0x00708000d6a8783b */ /* 0x000ea20000000200 */
[----:B------:R-:W-:Y:S01]  /*29c0*/  ISETP.GE.OR P6, PT, R250, UR18, !P6 ;  /* 0x00000012fa007c0c */ /* 0x000fe2000f7c6670 */
[----:B------:R-:W-:Y:S01]  /*29d0*/  IMAD.SHL.U32 R5, R4, 0x40, RZ ;  /* 0x0000004004057824 */ /* 0x000fe200078e00ff */
[----:B------:R-:W-:Y:S01]  /*29e0*/  LOP3.LUT P5, RZ, R3, 0x4, RZ, 0xc0, !PT ;  /* 0x0000000403ff7812 */ /* 0x000fe200078ac0ff */
[----:B------:R-:W3:Y:S01]  /*29f0*/  LDSM.16.M88.4 R172, [R215+0x6080] ;  /* 0x00608000d7ac783b */ /* 0x000ee20000000200 */
[----:B------:R-:W-:Y:S01]  /*2a00*/  IMAD.SHL.U32 R6, R6, 0x2, RZ ;  /* 0x0000000206067824 */ /* 0x000fe200078e00ff */
[----:B------:R-:W-:Y:S01]  /*2a10*/  ISETP.GE.AND P0, PT, R40, c[0x0][0x1fc], PT ;  /* 0x00007f0028007a0c */ /* 0x000fe20003f06270 */
[----:B------:R-:W-:Y:S01]  /*2a20*/  IMAD.SHL.U32 R213, R213, 0x2, RZ ;  /* 0x00000002d5d57824 */ /* 0x000fe200078e00ff */
[----:B------:R-:W4:Y:S01]  /*2a30*/  LDSM.16.M88.4 R176, [R215+0x7080] ;  /* 0x00708000d7b0783b */ /* 0x000f220000000200 */
[----:B------:R-:W-:Y:S01]  /*2a40*/  ISETP.GE.OR P5, PT, R250, UR18, !P5 ;  /* 0x00000012fa007c0c */ /* 0x000fe2000efa6670 */
[----:B------:R-:W-:Y:S01]  /*2a50*/  CS2R R40, SRZ ;  /* 0x0000000000287805 */ /* 0x000fe2000001ff00 */
[----:B------:R-:W-:Y:S01]  /*2a60*/  SEL R2, RZ, 0x4, P0 ;  /* 0x00000004ff027807 */ /* 0x000fe20000000000 */
[----:B------:R-:W1:Y:S01]  /*2a70*/  LDSM.16.M88.4 R180, [R214+0x8080] ;  /* 0x00808000d6b4783b */ /* 0x000e620000000200 */
[----:B------:R-:W-:-:S02]  /*2a80*/  LOP3.LUT R6, R6, 0x2, R8, 0xe2, !PT ;  /* 0x0000000206067812 */ /* 0x000fc400078ee208 */
[----:B------:R-:W-:Y:S01]  /*2a90*/  IADD3 R0, P0, R14, UR15, RZ ;  /* 0x0000000f0e007c10 */ /* 0x000fe2000ff1e0ff */
[----:B------:R-:W1:Y:S01]  /*2aa0*/  LDSM.16.M88.4 R184, [R214+0x9080] ;  /* 0x00908000d6b8783b */ /* 0x000e620000000200 */
[----:B------:R-:W-:Y:S01]  /*2ab0*/  LOP3.LUT R6, R6, R2, RZ, 0xfc, !PT ;  /* 0x0000000206067212 */ /* 0x000fe200078efcff */
[----:B------:R-:W-:Y:S01]  /*2ac0*/  @!P2 IMAD.SHL.U32 R2, R132, 0x10, RZ ;  /* 0x000000108402a824 */ /* 0x000fe200078e00ff */
[----:B------:R-:W-:Y:S01]  /*2ad0*/  LOP3.LUT R9, R9, 0x2, R38, 0xe2, !PT ;  /* 0x0000000209097812 */ /* 0x000fe200078ee226 */
[----:B------:R-:W1:Y:S01]  /*2ae0*/  LDSM.16.M88.4 R188, [R215+0x8080] ;  /* 0x00808000d7bc783b */ /* 0x000e620000000200 */
[----:B------:R-:W-:Y:S01]  /*2af0*/  LOP3.LUT R5, R5, 0xc0, RZ, 0xc0, !PT ;  /* 0x000000c005057812 */ /* 0x000fe200078ec0ff */
[----:B------:R-:W-:Y:S02]  /*2b00*/  CS2R R38, SRZ ;  /* 0x0000000000267805 */ /* 0x000fe4000001ff00 */
[----:B------:R-:W1:Y:S04]  /*2b10*/  LDSM.16.M88.4 R192, [R215+0x9080] ;  /* 0x00908000d7c0783b */ /* 0x000e680000000200 */
[----:B------:R-:W1:Y:S04]  /*2b20*/  LDSM.16.M88.4 R196, [R214+0xa080] ;  /* 0x00a08000d6c4783b */ /* 0x000e680000000200 */
[----:B------:R-:W1:Y:S04]  /*2b30*/  LDSM.16.M88.4 R200, [R214+0xb080] ;  /* 0x00b08000d6c8783b */ /* 0x000e680000000200 */
[----:B------:R-:W1:Y:S04]  /*2b40*/  LDSM.16.M88.4 R204, [R215+0xa080] ;  /* 0x00a08000d7cc783b */ /* 0x000e680000000200 */
[----:B------:R-:W1:Y:S04]  /*2b50*/  LDSM.16.M88.4 R208, [R215+0xb080] ;  /* 0x00b08000d7d0783b */ /* 0x000e680000000200 */
[----:B------:R-:W-:Y:S06]  /*2b60*/  BAR.SYNC.DEFER_BLOCKING 0x0 ;  /* 0x0000000000007b1d */ /* 0x000fec0000010000 */
[----:B------:R5:W-:Y:S04]  /*2b70*/  STL [R1+0x4], R9 ;  /* 0x0000040901007387 */ /* 0x000be80000100800 */
[----:B------:R1:W-:Y:S04]  /*2b80*/  STL [R1], R6 ;  /* 0x0000000601007387 */ /* 0x0003e80000100800 */
[----:B------:R-:W-:Y:S01]  /*2b90*/  @!PT LDS RZ, [RZ] ;  /* 0x00000000fffff984 */ /* 0x000fe20000000800 */
[----:B------:R-:W-:Y:S01]  /*2ba0*/  @!PT LDS RZ, [RZ] ;  /* 0x00000000fffff984 */ /* 0x000fe20000000800 */
[----:B------:R-:W-:Y:S01]  /*2bb0*/  @!PT LDS RZ, [RZ] ;  /* 0x00000000fffff984 */ /* 0x000fe20000000800 */
[----:B------:R2:W-:Y:S01]  /*2bc0*/  LDGSTS.E.BYPASS.LTC128B.128 [R251+0x6080], [R22.64], !P6 ;  /* 0x0608000016fb7fae */ /* 0x0005e2000f101d50 */
[----:B------:R-:W-:-:S02]  /*2bd0*/  LOP3.LUT P6, RZ, R3, 0x2, RZ, 0xc0, !PT ;  /* 0x0000000203ff7812 */ /* 0x000fc400078cc0ff */
[----:B------:R-:W-:Y:S01]  /*2be0*/  IADD3.X R3, R20, UR4, RZ, P0, !PT ;  /* 0x0000000414037c10 */ /* 0x000fe200087fe4ff */
[----:B------:R-:W-:Y:S01]  /*2bf0*/  UMOV UR4, URZ ;  /* 0x0000003f00047c82 */ /* 0x000fe20008000000 */
[----:B------:R-:W-:Y:S02]  /*2c00*/  ISETP.GE.OR P6, PT, R250, UR18, !P6 ;  /* 0x00000012fa007c0c */ /* 0x000fe4000f7c6670 */
[----:B------:R-:W-:-:S04]  /*2c10*/  LEA R8, P0, R0, c[0x0][0x280], 0x2 ;  /* 0x0000a00000087a11 */ /* 0x000fc800078010ff */
[----:B-----5:R-:W-:Y:S01]  /*2c20*/  LEA.HI.X R9, R0, c[0x0][0x284], R3, 0x2, P0 ;  /* 0x0000a10000097a11 */ /* 0x020fe200000f1403 */
[----:B------:R-:W-:Y:S01]  /*2c30*/  IMAD.SHL.U32 R3, R28, 0x8, RZ ;  /* 0x000000081c037824 */ /* 0x000fe200078e00ff */
[----:B------:R-:W-:Y:S01]  /*2c40*/  LOP3.LUT P0, RZ, R4, 0x2, RZ, 0xc0, !PT ;  /* 0x0000000204ff7812 */ /* 0x000fe2000780c0ff */
[----:B------:R-:W-:Y:S01]  /*2c50*/  IMAD.SHL.U32 R0, R34, 0x20, RZ ;  /* 0x0000002022007824 */ /* 0x000fe200078e00ff */
[----:B-1----:R-:W-:Y:S02]  /*2c60*/  SHF.R.U32.HI R6, RZ, 0x3, R5 ;  /* 0x00000003ff067819 */ /* 0x002fe40000011605 */
[----:B------:R-:W-:Y:S01]  /*2c70*/  LOP3.LUT R3, R3, 0x8, RZ, 0xc0, !PT ;  /* 0x0000000803037812 */ /* 0x000fe200078ec0ff */
[----:B------:R1:W-:Y:S01]  /*2c80*/  LDGSTS.E.BYPASS.LTC128B.128 [R251+0x7080], [R22.64+0x40], !P6 ;  /* 0x0708004016fb7fae */ /* 0x0003e2000f101d50 */
[----:B------:R-:W-:Y:S02]  /*2c90*/  LOP3.LUT R212, R6, R5, R212, 0x1e, !PT ;  /* 0x0000000506d47212 */ /* 0x000fe400078e1ed4 */
[C---:B------:R-:W-:Y:S01]  /*2ca0*/  LOP3.LUT P6, RZ, R17.reuse, 0x4, RZ, 0xc0, !PT ;  /* 0x0000000411ff7812 */ /* 0x040fe200078cc0ff */
[----:B------:R1:W-:Y:S01]  /*2cb0*/  LDGSTS.E.BYPASS.LTC128B.128 [R251+0x8080], [R22.64+0x80], !P5 ;  /* 0x0808008016fb7fae */ /* 0x0003e2000e901d50 */
[----:B------:R-:W-:Y:S01]  /*2cc0*/  ISETP.GE.AND P5, PT, R132, 0x10, PT ;  /* 0x000000108400780c */ /* 0x000fe20003fa6270 */
[----:B------:R-:W-:Y:S01]  /*2cd0*/  IMAD.IADD R212, R0, 0x1, R212 ;  /* 0x0000000100d47824 */ /* 0x000fe200078e02d4 */
[----:B------:R-:W-:Y:S01]  /*2ce0*/  SEL R222, R222, 0xffffffe0, !P6 ;  /* 0xffffffe0dede7807 */ /* 0x000fe20007000000 */
[----:B------:R5:W-:Y:S03]  /*2cf0*/  @!P2 LDGSTS.E.BYPASS.LTC128B.128 [R2+0xf080], [R18.64] ;  /* 0x0f0800001202afae */ /* 0x000be6000b901d50 */
[----:B------:R-:W-:Y:S01]  /*2d00*/  LEA R212, R212, 0x80, 0x1 ;  /* 0x00000080d4d47811 */ /* 0x000fe200078e08ff */
[----:B------:R-:W0:Y:S04]  /*2d10*/  LDGDEPBAR ;  /* 0x00000000000079af */ /* 0x000e280000000000 */
[----:B------:R1:W-:Y:S01]  /*2d20*/  LDGSTS.E.BYPASS.LTC128B.128 [R251+0xc080], [R24.64], !P4 ;  /* 0x0c08000018fb7fae */ /* 0x0003e2000e101d50 */
[----:B------:R-:W-:-:S03]  /*2d30*/  LOP3.LUT P4, RZ, R17, 0x2, RZ, 0xc0, !PT ;  /* 0x0000000211ff7812 */ /* 0x000fc6000788c0ff */
[----:B------:R1:W-:Y:S01]  /*2d40*/  LDGSTS.E.BYPASS.LTC128B.128 [R251+0xd080], [R24.64+0x40], !P3 ;  /* 0x0d08004018fb7fae */ /* 0x0003e2000d901d50 */
[C---:B------:R-:W-:Y:S02]  /*2d50*/  SEL R223, R225.reuse, 0xfffffff0, !P4 ;  /* 0xfffffff0e1df7807 */ /* 0x040fe40006000000 */
[----:B------:R-:W-:Y:S01]  /*2d60*/  SEL R225, R225, 0xfffffff0, !P0 ;  /* 0xfffffff0e1e17807 */ /* 0x000fe20004000000 */
[----:B------:R1:W-:Y:S01]  /*2d70*/  LDGSTS.E.BYPASS.LTC128B.128 [R251+0xe080], [R24.64+0x80], !P1 ;  /* 0x0e08008018fb7fae */ /* 0x0003e2000c901d50 */
[----:B-----5:R-:W-:-:S05]  /*2d80*/  IMAD.SHL.U32 R2, R17, 0x40, RZ ;  /* 0x0000004011027824 */ /* 0x020fca00078e00ff */
[----:B------:R-:W-:-:S04]  /*2d90*/  LOP3.LUT R2, R2, 0x1c0, RZ, 0xc0, !PT ;  /* 0x000001c002027812 */ /* 0x000fc800078ec0ff */
[----:B------:R-:W-:-:S04]  /*2da0*/  SHF.R.U32.HI R4, RZ, 0x3, R2 ;  /* 0x00000003ff047819 */ /* 0x000fc80000011602 */
[--C-:B------:R-:W-:Y:S01]  /*2db0*/  LOP3.LUT R218, R4, R2, R3.reuse, 0x1e, !PT ;  /* 0x0000000204da7212 */ /* 0x100fe200078e1e03 */
[----:B------:R-:W-:Y:S01]  /*2dc0*/  IMAD R4, R30, 0x200, R0 ;  /* 0x000002001e047824 */ /* 0x000fe200078e0200 */
[C---:B------:R-:W-:Y:S02]  /*2dd0*/  LOP3.LUT R3, R6.reuse, R5, R3, 0x1e, !PT ;  /* 0x0000000506037212 */ /* 0x040fe400078e1e03 */
[----:B------:R-:W-:Y:S01]  /*2de0*/  LOP3.LUT R2, R6, R7, R5, 0x1e, !PT ;  /* 0x0000000706027212 */ /* 0x000fe200078e1e05 */
[----:B------:R-:W-:Y:S02]  /*2df0*/  IMAD.IADD R218, R35, 0x1, R218 ;  /* 0x0000000123da7824 */ /* 0x000fe400078e02da */
[----:B------:R-:W-:Y:S02]  /*2e00*/  IMAD.IADD R221, R4, 0x1, R3 ;  /* 0x0000000104dd7824 */ /* 0x000fe400078e0203 */
[----:B------:R-:W-:Y:S01]  /*2e10*/  @!P5 IMAD.SHL.U32 R3, R132, 0x10, RZ ;  /* 0x000000108403d824 */ /* 0x000fe200078e00ff */
[----:B------:R-:W-:Y:S01]  /*2e20*/  LEA R218, R218, 0x13480, 0x1 ;  /* 0x00013480dada7811 */ /* 0x000fe200078e08ff */
[----:B------:R-:W-:-:S02]  /*2e30*/  IMAD.IADD R224, R0, 0x1, R2 ;  /* 0x0000000100e07824 */ /* 0x000fc400078e0202 */
[----:B------:R-:W-:Y:S01]  /*2e40*/  IMAD.IADD R2, R13, 0x1, R21 ;  /* 0x000000010d027824 */ /* 0x000fe200078e0215 */
[----:B------:R1:W-:Y:S01]  /*2e50*/  @!P5 LDGSTS.E.BYPASS.LTC128B.128 [R3+0xf280], [R8.64] ;  /* 0x0f2800000803dfae */ /* 0x0003e2000b901d50 */
[----:B------:R-:W-:Y:S02]  /*2e60*/  IMAD.SHL.U32 R0, R31, 0x2, RZ ;  /* 0x000000021f007824 */ /* 0x000fe400078e00ff */
[----:B------:R-:W-:Y:S01]  /*2e70*/  IMAD.SHL.U32 R216, R221, 0x2, RZ ;  /* 0x00000002ddd87824 */ /* 0x000fe200078e00ff */
[----:B------:R-:W0:Y:S01]  /*2e80*/  LDGDEPBAR ;  /* 0x00000000000079af */ /* 0x000e220000000000 */
[--C-:B------:R-:W-:Y:S01]  /*2e90*/  IMAD R219, R222, 0x2, R218.reuse ;  /* 0x00000002dedb7824 */ /* 0x100fe200078e02da */
[----:B------:R-:W-:Y:S01]  /*2ea0*/  IADD3 R252, -R0, UR8, RZ ;  /* 0x0000000800fc7c10 */ /* 0x000fe2000fffe1ff */
[C---:B------:R-:W-:Y:S01]  /*2eb0*/  IMAD R220, R223.reuse, 0x2, R218 ;  /* 0x00000002dfdc7824 */ /* 0x040fe200078e02da */
[----:B------:R1:W-:Y:S01]  /*2ec0*/  STL [R1+0x48], R2 ;  /* 0x0000480201007387 */ /* 0x0003e20000100800 */
[----:B------:R-:W-:Y:S01]  /*2ed0*/  IADD3 R217, R216, 0xc080, RZ ;  /* 0x0000c080d8d97810 */ /* 0x000fe20007ffe0ff */
[----:B------:R-:W-:-:S02]  /*2ee0*/  IMAD R223, R223, 0x2, R219 ;  /* 0x00000002dfdf7824 */ /* 0x000fc400078e02db */
[----:B------:R-:W0:Y:S01]  /*2ef0*/  LDGDEPBAR ;  /* 0x00000000000079af */ /* 0x000e220000000000 */
[----:B------:R-:W-:Y:S02]  /*2f00*/  IMAD R222, R222, 0x2, R220 ;  /* 0x00000002dede7824 */ /* 0x000fe400078e02dc */
[----:B------:R-:W-:Y:S01]  /*2f10*/  IMAD R217, R225, 0x2, R217 ;  /* 0x00000002e1d97824 */ /* 0x000fe200078e02d9 */
[----:B------:R1:W-:Y:S01]  /*2f20*/  STL [R1+0xc], R0 ;  /* 0x00000c0001007387 */ /* 0x0003e20000100800 */
[----:B--234-:R-:W-:-:S03]  /*2f30*/  IMAD.IADD R226, R221, 0x1, R225 ;  /* 0x00000001dde27824 */ /* 0x01cfc600078e02e1 */
.L_x_620:
[----:B------:R-:W-:Y:S04]  /*2f40*/  DEPBAR.LE SB0, 0x1 ;  /* 0x000080400000791a */ /* 0x000fe80000000000 */
[----:B------:R-:W-:Y:S01]  /*2f50*/  BAR.SYNC.DEFER_BLOCKING 0x0 ;  /* 0x0000000000007b1d */ /* 0x000fe20000010000 */
[----:B-1----:R-:W-:Y:S01]  /*2f60*/  MOV R0, UR4 ;  /* 0x0000000400007c02 */ /* 0x002fe20008000f00 */
        /* <DEDUP_REMOVED lines=145> */
.L_x_618:
        /* <DEDUP_REMOVED lines=454> */
.L_x_619:
        /* <DEDUP_REMOVED lines=240> */
.L_x_617:
[----:B------:R-:W-:Y:S05]  /*63e0*/  @P3 EXIT ;  /* 0x000000000000394d */ /* 0x000fea0003800000 */
[----:B------:R-:W2:Y:S01]  /*63f0*/  LDL.LU R7, [R1+0x50] ;  /* 0x0000500001077983 */ /* 0x000ea20000300800 */
[----:B------:R-:W-:Y:S01]  /*6400*/  ISETP.NE.U32.AND P2, PT, RZ, c[0x0][0x360], PT ;  /* 0x0000d800ff007a0c */ /* 0x000fe20003f45070 */
[----:B------:R-:W-:Y:S02]  /*6410*/  UMOV UR6, 0x1 ;  /* 0x0000000100067882 */ /* 0x000fe40000000000 */
[----:B------:R-:W-:Y:S01]  /*6420*/  ULDC.64 UR4, c[0x0][0x338] ;  /* 0x0000ce0000047ab9 */ /* 0x000fe20000000a00 */
[----:B------:R-:W-:-:S13]  /*6430*/  ISETP.NE.AND.EX P2, PT, RZ, c[0x0][0x364], PT, P2 ;  /* 0x0000d900ff007a0c */ /* 0x000fda0003f45320 */
[----:B------:R-:W-:-:S04]  /*6440*/  @P2 IMAD.MOV.U32 R2, RZ, RZ, 0x4 ;  /* 0x00000004ff022424 */ /* 0x000fc800078e00ff */
[----:B--2---:R-:W-:-:S05]  /*6450*/  @P2 IMAD.WIDE R2, R7, R2, c[0x0][0x360] ;  /* 0x0000d80007022625 */ /* 0x004fca00078e0202 */
[----:B------:R-:W2:Y:S01]  /*6460*/  @P2 LDG.E R0, [R2.64] ;  /* 0x0000001002002981 */ /* 0x000ea2000c1e1900 */
[----:B------:R-:W-:Y:S01]  /*6470*/  UISETP.NE.AND UP0, UPT, UR6, UR4, UPT ;  /* 0x000000040600728c */ /* 0x000fe2000bf05270 */
[----:B------:R-:W-:Y:S01]  /*6480*/  SHF.R.S32.HI R6, RZ, 0x1f, R7 ;  /* 0x0000001fff067819 */ /* 0x000fe20000011407 */
[----:B------:R-:W-:Y:S01]  /*6490*/  UIMAD.WIDE.U32 UR6, UR13, UR5, URZ ;  /* 0x000000050d0672a5 */ /* 0x000fe2000f8e003f */
[----:B------:R-:W1:Y:S01]  /*64a0*/  S2R R4, SR_TID.X ;  /* 0x0000000000047919 */ /* 0x000e620000002100 */
[----:B------:R-:W-:Y:S02]  /*64b0*/  ULDC UR4, c[0x0][0x340] ;  /* 0x0000d00000047ab9 */ /* 0x000fe40000000800 */
[----:B------:R-:W-:-:S04]  /*64c0*/  UIMAD UR14, UR14, 0x3000, URZ ;  /* 0x000030000e0e78a4 */ /* 0x000fc8000f8e023f */
[----:B------:R-:W-:Y:S02]  /*64d0*/  USHF.R.S32.HI UR6, URZ, 0x1f, UR14 ;  /* 0x0000001f3f067899 */ /* 0x000fe4000801140e */
[----:B------:R-:W-:Y:S02]  /*64e0*/  @UP0 UMOV UR5, UR7 ;  /* 0x0000000700050c82 */ /* 0x000fe40008000000 */
[----:B------:R-:W-:-:S03]  /*64f0*/  @UP0 USHF.R.U32.HI UR13, URZ, UR4, UR5 ;  /* 0x000000043f0d0299 */ /* 0x000fc60008011605 */
[----:B------:R-:W-:Y:S02]  /*6500*/  ULDC.64 UR4, c[0x0][0x328] ;  /* 0x0000ca0000047ab9 */ /* 0x000fe40000000a00 */
[----:B------:R-:W-:-:S04]  /*6510*/  USHF.R.S32.HI UR7, URZ, 0x1f, UR13 ;  /* 0x0000001f3f077899 */ /* 0x000fc8000801140d */
[----:B------:R-:W-:-:S04]  /*6520*/  UIMAD UR4, UR7, UR4, URZ ;  /* 0x00000004070472a4 */ /* 0x000fc8000f8e023f */
[----:B------:R-:W-:-:S03]  /*6530*/  UIMAD UR8, UR13, UR5, UR4 ;  /* 0x000000050d0872a4 */ /* 0x000fc6000f8e0204 */
[----:B------:R-:W-:Y:S02]  /*6540*/  ULDC.64 UR4, c[0x0][0x300] ;  /* 0x0000c00000047ab9 */ /* 0x000fe40000000a00 */
[----:B------:R-:W-:-:S04]  /*6550*/  UIMAD UR4, UR7, UR4, URZ ;  /* 0x00000004070472a4 */ /* 0x000fc8000f8e023f */
[----:B------:R-:W-:Y:S01]  /*6560*/  UIMAD UR4, UR13, UR5, UR4 ;  /* 0x000000050d0472a4 */ /* 0x000fe2000f8e0204 */
[----:B------:R-:W-:Y:S01]  /*6570*/  BAR.SYNC.DEFER_BLOCKING 0x1, 0x100 ;  /* 0x0044000000007b1d */ /* 0x000fe20000010000 */
[----:B--2---:R-:W-:-:S05]  /*6580*/  @P2 IMAD R0, R7, 0x80, R0 ;  /* 0x0000008007002824 */ /* 0x004fca00078e0200 */
[----:B------:R-:W-:-:S04]  /*6590*/  @P2 SHF.R.S32.HI R2, RZ, 0x1f, R0 ;  /* 0x0000001fff022819 */ /* 0x000fc80000011400 */
[----:B------:R-:W-:Y:S02]  /*65a0*/  @P2 LEA.HI R2, R2, R0, RZ, 0x7 ;  /* 0x0000000002022211 */ /* 0x000fe400078f38ff */
[----:B-1----:R-:W-:Y:S02]  /*65b0*/  SHF.R.S32.HI R0, RZ, 0x1f, R4 ;  /* 0x0000001fff007819 */ /* 0x002fe40000011404 */
[----:B------:R-:W-:-:S05]  /*65c0*/  @P2 SHF.R.S32.HI R2, RZ, 0x7, R2 ;  /* 0x00000007ff022819 */ /* 0x000fca0000011402 */
[----:B------:R-:W-:-:S05]  /*65d0*/  @P2 IMAD R2, R2, 0x3000, RZ ;  /* 0x0000300002022824 */ /* 0x000fca00078e02ff */
[----:B------:R-:W-:Y:S02]  /*65e0*/  @P2 SHF.R.S32.HI R3, RZ, 0x1f, R2 ;  /* 0x0000001fff032819 */ /* 0x000fe40000011402 */
[----:B------:R-:W-:-:S06]  /*65f0*/  @!P2 CS2R R2, SRZ ;  /* 0x000000000002a805 */ /* 0x000fcc000001ff00 */
[----:B------:R-:W-:Y:S01]  /*6600*/  IADD3 R2, P1, P0, R2, UR14, R4 ;  /* 0x0000000e02027c10 */ /* 0x000fe2000f83e004 */
[----:B------:R-:W-:-:S03]  /*6610*/  IMAD.U32 R4, RZ, RZ, UR13 ;  /* 0x0000000dff047e24 */ /* 0x000fc6000f8e00ff */
[----:B------:R-:W-:Y:S01]  /*6620*/  IADD3.X R3, R3, UR6, R0, P1, P0 ;  /* 0x0000000603037c10 */ /* 0x000fe20008fe0400 */
[----:B------:R-:W-:-:S04]  /*6630*/  IMAD.U32 R0, RZ, RZ, UR13 ;  /* 0x0000000dff007e24 */ /* 0x000fc8000f8e00ff */
[----:B------:R-:W-:-:S04]  /*6640*/  IMAD.WIDE.U32 R4, R4, c[0x0][0x328], R2 ;  /* 0x0000ca0004047a25 */ /* 0x000fc800078e0002 */
[----:B------:R-:W-:Y:S01]  /*6650*/  IMAD.WIDE.U32 R2, R0, c[0x0][0x300], R2 ;  /* 0x0000c00000027a25 */ /* 0x000fe200078e0002 */
[----:B------:R-:W-:Y:S02]  /*6660*/  SEL R0, R6, RZ, !P2 ;  /* 0x000000ff06007207 */ /* 0x000fe40005000000 */
[----:B------:R-:W-:Y:S02]  /*6670*/  IADD3 R5, R5, UR8, RZ ;  /* 0x0000000805057c10 */ /* 0x000fe4000fffe0ff */
[----:B------:R-:W-:Y:S01]  /*6680*/  SEL R6, R7, RZ, !P2 ;  /* 0x000000ff07067207 */ /* 0x000fe20005000000 */
[C---:B------:R-:W-:Y:S01]  /*6690*/  IMAD R10, R0.reuse, c[0x0][0x330], RZ ;  /* 0x0000cc00000a7a24 */ /* 0x040fe200078e02ff */
[----:B------:R-:W-:Y:S01]  /*66a0*/  IADD3 R3, R3, UR4, RZ ;  /* 0x0000000403037c10 */ /* 0x000fe2000fffe0ff */
[----:B------:R-:W-:Y:S02]  /*66b0*/  IMAD R0, R0, c[0x0][0x308], RZ ;  /* 0x0000c20000007a24 */ /* 0x000fe400078e02ff */
[----:B------:R-:W-:-:S02]  /*66c0*/  IMAD R10, R6, c[0x0][0x334], R10 ;  /* 0x0000cd00060a7a24 */ /* 0x000fc400078e020a */
[----:B------:R-:W-:-:S04]  /*66d0*/  IMAD.WIDE.U32 R8, R6, c[0x0][0x330], R4 ;  /* 0x0000cc0006087a25 */ /* 0x000fc800078e0004 */
[----:B------:R-:W-:Y:S01]  /*66e0*/  IMAD R0, R6, c[0x0][0x30c], R0 ;  /* 0x0000c30006007a24 */ /* 0x000fe200078e0200 */
[----:B------:R-:W-:Y:S01]  /*66f0*/  LEA R4, P1, R8, c[0x0][0x310], 0x2 ;  /* 0x0000c40008047a11 */ /* 0x000fe200078210ff */
[----:B------:R-:W-:-:S04]  /*6700*/  IMAD.WIDE.U32 R6, R6, c[0x0][0x308], R2 ;  /* 0x0000c20006067a25 */ /* 0x000fc800078e0002 */
[----:B------:R-:W-:Y:S01]  /*6710*/  IMAD.IADD R3, R9, 0x1, R10 ;  /* 0x0000000109037824 */ /* 0x000fe200078e020a */
[----:B------:R-:W-:Y:S01]  /*6720*/  LEA R2, P0, R6, c[0x0][0x2e8], 0x2 ;  /* 0x0000ba0006027a11 */ /* 0x000fe200078010ff */
[----:B------:R-:W-:-:S03]  /*6730*/  IMAD.IADD R0, R7, 0x1, R0 ;  /* 0x0000000107007824 */ /* 0x000fc600078e0200 */
        /* <DEDUP_REMOVED lines=99> */
.L_x_621:
        /* <DEDUP_REMOVED lines=9> */
.L_x_1408:


//--------------------- .text._ZN7cutlass13device_kernelIN5flash19enable_sm80_to_sm89INS1_16FlashAttnBwdSm80INS1_25CollectiveMainloopBwdSm80ILi2ELi1EN4cute5tupleIJNS5_1CILi64EEENS7_ILi128EEENS7_ILi96EEEEEENS_6half_tEfNS_4arch4Sm80ELb1ELb0ELb0ELb1ELb1ELb0ELb0ELb0ELi2ELi2ELi4ELi2ELb1EEENS1_24CollectiveEpilogueBwdGQAISB_fSE_Li256ELb1ELb1EEENS1_25SingleTileBwdLPTSchedulerILb1ELi128ELb1EEEEEEEEEvNT_6ParamsE --------------------------
	.section	.text._ZN7cutlass13device_kernelIN5flash19enable_sm80_to_sm89INS1_16FlashAttnBwdSm80INS1_25CollectiveMainloopBwdSm80ILi2ELi1EN4cute5tupleIJNS5_1CILi64EEENS7_ILi128EEENS7_ILi96EEEEEENS_6half_tEfNS_4arch4Sm80ELb1ELb0ELb0ELb1ELb1ELb0ELb0ELb0ELi2ELi2ELi4ELi2ELb1EEENS1_24CollectiveEpilogueBwdGQAISB_fSE_Li256ELb1ELb1EEENS1_25SingleTileBwdLPTSchedulerILb1ELi128ELb1EEEEEEEEEvNT_6ParamsE,"ax",@progbits
	.sectioninfo	@"SHI_REGISTERS=255"
	.align	128
.text._ZN7cutlass13device_kernelIN5flash19enable_sm80_to_sm89INS1_16FlashAttnBwdSm80INS1_25CollectiveMainloopBwdSm80ILi2ELi1EN4cute5tupleIJNS5_1CILi64EEENS7_ILi128EEENS7_ILi96EEEEEENS_6half_tEfNS_4arch4Sm80ELb1ELb0ELb0ELb1ELb1ELb0ELb0ELb0ELi2ELi2ELi4ELi2ELb1EEENS1_24CollectiveEpilogueBwdGQAISB_fSE_Li256ELb1ELb1EEENS1_25SingleTileBwdLPTSchedulerILb1ELi128ELb1EEEEEEEEEvNT_6ParamsE:
        .type           _ZN7cutlass13device_kernelIN5flash19enable_sm80_to_sm89INS1_16FlashAttnBwdSm80INS1_25CollectiveMainloopBwdSm80ILi2ELi1EN4cute5tupleIJNS5_1CILi64EEENS7_ILi128EEENS7_ILi96EEEEEENS_6half_tEfNS_4arch4Sm80ELb1ELb0ELb0ELb1ELb1ELb0ELb0ELb0ELi2ELi2ELi4ELi2ELb1EEENS1_24CollectiveEpilogueBwdGQAISB_fSE_Li256ELb1ELb1EEENS1_25SingleTileBwdLPTSchedulerILb1ELi128ELb1EEEEEEEEEvNT_6ParamsE,@function
        .size           _ZN7cutlass13device_kernelIN5flash19enable_sm80_to_sm89INS1_16FlashAttnBwdSm80INS1_25CollectiveMainloopBwdSm80ILi2ELi1EN4cute5tupleIJNS5_1CILi64EEENS7_ILi128EEENS7_ILi96EEEEEENS_6half_tEfNS_4arch4Sm80ELb1ELb0ELb0ELb1ELb1ELb0ELb0ELb0ELi2ELi2ELi4ELi2ELb1EEENS1_24CollectiveEpilogueBwdGQAISB_fSE_Li256ELb1ELb1EEENS1_25SingleTileBwdLPTSchedulerILb1ELi128ELb1EEEEEEEEEvNT_6ParamsE,(.L_x_1409 - _ZN7cutlass13device_kernelIN5flash19enable_sm80_to_sm89INS1_16FlashAttnBwdSm80INS1_25CollectiveMainloopBwdSm80ILi2ELi1EN4cute5tupleIJNS5_1CILi64EEENS7_ILi128EEENS7_ILi96EEEEEENS_6half_tEfNS_4arch4Sm80ELb1ELb0ELb0ELb1ELb1ELb0ELb0ELb0ELi2ELi2ELi4ELi2ELb1EEENS1_24CollectiveEpilogueBwdGQAISB_fSE_Li256ELb1ELb1EEENS1_25SingleTileBwdLPTSchedulerILb1ELi128ELb1EEEEEEEEEvNT_6ParamsE)
        .other          _ZN7cutlass13device_kernelIN5flash19enable_sm80_to_sm89INS1_16FlashAttnBwdSm80INS1_25CollectiveMainloopBwdSm80ILi2ELi1EN4cute5tupleIJNS5_1CILi64EEENS7_ILi128EEENS7_ILi96EEEEEENS_6half_tEfNS_4arch4Sm80ELb1ELb0ELb0ELb1ELb1ELb0ELb0ELb0ELi2ELi2ELi4ELi2ELb1EEENS1_24CollectiveEpilogueBwdGQAISB_fSE_Li256ELb1ELb1EEENS1_25SingleTileBwdLPTSchedulerILb1ELi128ELb1EEEEEEEEEvNT_6ParamsE,@"STO_CUDA_ENTRY STV_DEFAULT"
_ZN7cutlass13device_kernelIN5flash19enable_sm80_to_sm89INS1_16FlashAttnBwdSm80INS1_25CollectiveMainloopBwdSm80ILi2ELi1EN4cute5tupleIJNS5_1CILi64EEENS7_ILi128EEENS7_ILi96EEEEEENS_6half_tEfNS_4arch4Sm80ELb1ELb0ELb0ELb1ELb1ELb0ELb0ELb0ELi2ELi2ELi4ELi2ELb1EEENS1_24CollectiveEpilogueBwdGQAISB_fSE_Li256ELb1ELb1EEENS1_25SingleTileBwdLPTSchedulerILb1ELi128ELb1EEEEEEEEEvNT_6ParamsE:
        /* <DEDUP_REMOVED lines=30> */
.L_x_623:
[----:B------:R-:W-:Y:S02]  /*01e0*/  ULDC UR9, c[0x0][0x3b4] ;  /* 0x0000ed0000097ab9 */ /* 0x000fe40000000800 */
[----:B------:R-:W-:Y:S02]  /*01f0*/  UISETP.NE.AND UP0, UPT, UR9, 0x1, UPT ;  /* 0x000000010900788c */ /* 0x000fe4000bf05270 */
[----:B------:R-:W-:Y:S02]  /*0200*/  ULDC.64 UR4, c[0x0][0x3b8] ;  /* 0x0000ee0000047ab9 */ /* 0x000fe40000000a00 */
[----:B------:R-:W-:Y:S02]  /*0210*/  UIMAD.WIDE.U32 UR10, UR8, UR4, URZ ;  /* 0x00000004080a72a5 */ /* 0x000fe4000f8e003f */
[----:B------:R-:W-:-:S05]  /*0220*/  UMOV UR6, UR8 ;  /* 0x0000000800067c82 */ /* 0x000fca0008000000 */
[----:B------:R-:W-:-:S04]  /*0230*/  @UP0 USHF.R.U32.HI UR6, URZ, UR5, UR11 ;  /* 0x000000053f060299 */ /* 0x000fc8000801160b */
[----:B------:R-:W-:-:S04]  /*0240*/  UIMAD UR9, UR6, UR9, URZ ;  /* 0x00000009060972a4 */ /* 0x000fc8000f8e023f */
.L_x_624:
        /* <DEDUP_REMOVED lines=22> */
.L_x_625:
        /* <DEDUP_REMOVED lines=14> */
.L_x_627:
[----:B------:R-:W-:Y:S02]  /*0490*/  ULDC UR5, c[0x0][0x3dc] ;  /* 0x0000f70000057ab9 */ /* 0x000fe40000000800 */
.L_x_626:
        /* <DEDUP_REMOVED lines=9> */
.L_x_622:
        /* <DEDUP_REMOVED lines=21> */
.L_x_629:
[----:B------:R-:W-:Y:S02]  /*0680*/  ULDC UR9, c[0x0][0x3b4] ;  /* 0x0000ed0000097ab9 */ /* 0x000fe40000000800 */
[----:B------:R-:W-:Y:S02]  /*0690*/  UISETP.NE.AND UP0, UPT, UR9, 0x1, UPT ;  /* 0x000000010900788c */ /* 0x000fe4000bf05270 */
[----:B------:R-:W-:Y:S02]  /*06a0*/  ULDC.64 UR4, c[0x0][0x3b8] ;  /* 0x0000ee0000047ab9 */ /* 0x000fe40000000a00 */
[----:B------:R-:W-:Y:S02]  /*06b0*/  UIMAD.WIDE.U32 UR10, UR8, UR4, URZ ;  /* 0x00000004080a72a5 */ /* 0x000fe4000f8e003f */
[----:B------:R-:W-:-:S05]  /*06c0*/  UMOV UR6, UR8 ;  /* 0x0000000800067c82 */ /* 0x000fca0008000000 */
[----:B------:R-:W-:-:S04]  /*06d0*/  @UP0 USHF.R.U32.HI UR6, URZ, UR5, UR11 ;  /* 0x000000053f060299 */ /* 0x000fc8000801160b */
[----:B------:R-:W-:-:S04]  /*06e0*/  UIMAD UR9, UR6, UR9, URZ ;  /* 0x00000009060972a4 */ /* 0x000fc8000f8e023f */
.L_x_630:
        /* <DEDUP_REMOVED lines=22> */
.L_x_631:
        /* <DEDUP_REMOVED lines=14> */
.L_x_633:
[----:B------:R-:W-:Y:S02]  /*0930*/  ULDC UR5, c[0x0][0x3dc] ;  /* 0x0000f70000057ab9 */ /* 0x000fe40000000800 */
.L_x_632:
        /* <DEDUP_REMOVED lines=8> */
.L_x_628:
[----:B------:R-:W-:-:S13]  /*09c0*/  ISETP.LE.AND P0, PT, RZ, UR10, PT ;  /* 0x0000000aff007c0c */ /* 0x000fda000bf03270 */
[----:B------:R-:W-:Y:S05]  /*09d0*/  @!P0 EXIT ;  /* 0x000000000000894d */ /* 0x000fea0003800000 */
[----:B------:R-:W-:Y:S02]  /*09e0*/  ULDC.64 UR4, c[0x0][0x2c8] ;  /* 0x0000b20000047ab9 */ /* 0x000fe40000000a00 */
[----:B------:R-:W-:Y:S02]  /*09f0*/  UISETP.NE.U32.AND UP2, UPT, URZ, UR4, UPT ;  /* 0x000000043f00728c */ /* 0x000fe4000bf45070 */
[----:B------:R-:W-:Y:S02]  /*0a00*/  ULDC.64 UR6, c[0x0][0x2d0] ;  /* 0x0000b40000067ab9 */ /* 0x000fe40000000a00 */
[----:B------:R-:W-:Y:S02]  /*0a10*/  UISETP.NE.AND.EX UP2, UPT, URZ, UR5, UPT, UP2 ;  /* 0x000000053f00728c */ /* 0x000fe4000bf45320 */
[----:B------:R-:W-:Y:S02]  /*0a20*/  UISETP.NE.U32.AND UP1, UPT, URZ, UR6, UPT ;  /* 0x000000063f00728c */ /* 0x000fe4000bf25070 */
[----:B------:R-:W-:-:S02]  /*0a30*/  UMOV UR4, 0x4 ;  /* 0x0000000400047882 */ /* 0x000fc40000000000 */
[----:B------:R-:W-:Y:S01]  /*0a40*/  ULDC.64 UR8, c[0x0][0x2c8] ;  /* 0x0000b20000087ab9 */ /* 0x000fe20000000a00 */
[----:B------:R-:W-:Y:S01]  /*0a50*/  PLOP3.LUT P2, PT, PT, PT, UP2, 0x80, 0x0 ;  /* 0x000000000000781c */ /* 0x000fe20003f4f028 */
[----:B------:R-:W-:Y:S02]  /*0a60*/  UIMAD.WIDE UR8, UR10, UR4, UR8 ;  /* 0x000000040a0872a5 */ /* 0x000fe4000f8e0208 */
[----:B------:R-:W-:Y:S02]  /*0a70*/  UISETP.NE.AND.EX UP1, UPT, URZ, UR7, UPT, UP1 ;  /* 0x000000073f00728c */ /* 0x000fe4000bf25310 */
[----:B------:R-:W-:Y:S02]  /*0a80*/  ULDC.64 UR14, c[0x0][0x2d0] ;  /* 0x0000b400000e7ab9 */ /* 0x000fe40000000a00 */
[----:B------:R-:W-:Y:S01]  /*0a90*/  IMAD.U32 R8, RZ, RZ, UR8 ;  /* 0x00000008ff087e24 */ /* 0x000fe2000f8e00ff */
[----:B------:R-:W-:Y:S01]  /*0aa0*/  UIMAD.WIDE UR14, UR10, UR4, UR14 ;  /* 0x000000040a0e72a5 */ /* 0x000fe2000f8e020e */
[----:B------:R-:W-:Y:S01]  /*0ab0*/  IMAD.U32 R9, RZ, RZ, UR9 ;  /* 0x00000009ff097e24 */ /* 0x000fe2000f8e00ff */
[----:B------:R-:W-:Y:S01]  /*0ac0*/  PLOP3.LUT P1, PT, PT, PT, UP1, 0x80, 0x0 ;  /* 0x000000000000781c */ /* 0x000fe20003f2f018 */
[----:B------:R-:W-:-:S02]  /*0ad0*/  ULDC.64 UR6, c[0x0][0x2d8] ;  /* 0x0000b60000067ab9 */ /* 0x000fc40000000a00 */
[----:B------:R-:W-:Y:S01]  /*0ae0*/  UISETP.NE.U32.AND UP0, UPT, URZ, UR6, UPT ;  /* 0x000000063f00728c */ /* 0x000fe2000bf05070 */
[----:B------:R-:W2:Y:S01]  /*0af0*/  @P2 LDG.E R0, [R8.64] ;  /* 0x0000001208002981 */ /* 0x000ea2000c1e1900 */
[----:B------:R-:W-:Y:S01]  /*0b00*/  MOV R6, UR14 ;  /* 0x0000000e00067c02 */ /* 0x000fe20008000f00 */
[----:B------:R-:W-:Y:S01]  /*0b10*/  IMAD.U32 R7, RZ, RZ, UR15 ;  /* 0x0000000fff077e24 */ /* 0x000fe2000f8e00ff */
[----:B------:R-:W-:Y:S01]  /*0b20*/  UISETP.NE.AND.EX UP0, UPT, URZ, UR7, UPT, UP0 ;  /* 0x000000073f00728c */ /* 0x000fe2000bf05300 */
[----:B------:R-:W3:Y:S02]  /*0b30*/  @P2 LDG.E R3, [R8.64] ;  /* 0x0000001208032981 */ /* 0x000ee4000c1e1900 */
[----:B------:R-:W-:-:S03]  /*0b40*/  ULDC.64 UR6, c[0x0][0x2d8] ;  /* 0x0000b60000067ab9 */ /* 0x000fc60000000a00 */
[----:B------:R-:W4:Y:S01]  /*0b50*/  @P1 LDG.E R2, [R6.64] ;  /* 0x0000001206021981 */ /* 0x000f22000c1e1900 */
[----:B------:R-:W-:-:S04]  /*0b60*/  PLOP3.LUT P0, PT, PT, PT, UP0, 0x80, 0x0 ;  /* 0x000000000000781c */ /* 0x000fc80003f0f008 */
[----:B------:R-:W-:-:S06]  /*0b70*/  @UP0 UIMAD.WIDE UR6, UR10, UR4, UR6 ;  /* 0x000000040a0602a5 */ /* 0x000fcc000f8e0206 */
[----:B------:R-:W-:Y:S01]  /*0b80*/  MOV R4, UR6 ;  /* 0x0000000600047c02 */ /* 0x000fe20008000f00 */
[----:B------:R-:W-:-:S05]  /*0b90*/  IMAD.U32 R5, RZ, RZ, UR7 ;  /* 0x00000007ff057e24 */ /* 0x000fca000f8e00ff */
[----:B------:R-:W5:Y:S01]  /*0ba0*/  @P0 LDG.E R4, [R4.64] ;  /* 0x0000001204040981 */ /* 0x000f62000c1e1900 */
[----:B------:R-:W-:Y:S02]  /*0bb0*/  ULDC UR9, c[0x0][0x168] ;  /* 0x00005a0000097ab9 */ /* 0x000fe40000000800 */
[----:B------:R-:W-:Y:S02]  /*0bc0*/  UMOV UR16, URZ ;  /* 0x0000003f00107c82 */ /* 0x000fe40008000000 */
[----:B------:R-:W-:Y:S02]  /*0bd0*/  UMOV UR24, URZ ;  /* 0x0000003f00187c82 */ /* 0x000fe40008000000 */
[----:B------:R-:W-:Y:S02]  /*0be0*/  UMOV UR25, URZ ;  /* 0x0000003f00197c82 */ /* 0x000fe40008000000 */
[----:B------:R-:W-:Y:S02]  /*0bf0*/  UMOV UR20, URZ ;  /* 0x0000003f00147c82 */ /* 0x000fe40008000000 */
[----:B------:R-:W-:Y:S01]  /*0c00*/  UMOV UR21, URZ ;  /* 0x0000003f00157c82 */ /* 0x000fe20008000000 */
[----:B--2---:R-:W1:Y:S08]  /*0c10*/  @P2 R2UR UR5, R0 ;  /* 0x00000000000523c2 */ /* 0x004e7000000e0000 */
[----:B---3--:R-:W2:Y:S08]  /*0c20*/  @P2 R2UR UR13, R3 ;  /* 0x00000000030d23c2 */ /* 0x008eb000000e0000 */
[----:B----4-:R-:W3:Y:S01]  /*0c30*/  @P1 R2UR UR7, R2 ;  /* 0x00000000020713c2 */ /* 0x010ee200000e0000 */
[----:B-1----:R-:W-:-:S04]  /*0c40*/  @UP2 ULEA UR5, UR10, UR5, 0x6 ;  /* 0x000000050a052291 */ /* 0x002fc8000f8e303f */
[----:B------:R-:W-:-:S04]  /*0c50*/  @UP2 USHF.R.S32.HI UR8, URZ, 0x1f, UR5 ;  /* 0x0000001f3f082899 */ /* 0x000fc80008011405 */
[----:B------:R-:W-:Y:S02]  /*0c60*/  @UP2 ULEA.HI UR8, UR8, UR5, URZ, 0x6 ;  /* 0x0000000508082291 */ /* 0x000fe4000f8f303f */
[----:B--2---:R-:W-:Y:S02]  /*0c70*/  @UP2 USHF.R.S32.HI UR6, URZ, 0x1f, UR13 ;  /* 0x0000001f3f062899 */ /* 0x004fe4000801140d */
[----:B---3--:R-:W-:Y:S01]  /*0c80*/  @UP1 USHF.R.S32.HI UR5, URZ, 0x1f, UR7 ;  /* 0x0000001f3f051899 */ /* 0x008fe20008011407 */
[----:B-----5:R1:W2:Y:S01]  /*0c90*/  @P0 R2UR UR9, R4 ;  /* 0x00000000040903c2 */ /* 0x0202a200000e0000 */
[----:B------:R-:W-:Y:S02]  /*0ca0*/  @UP2 ULOP3.LUT UR16, UR8, 0xffffffc0, URZ, 0xc0, !UPT ;  /* 0xffffffc008102892 */ /* 0x000fe4000f8ec03f */
[----:B------:R-:W-:Y:S02]  /*0cb0*/  @UP2 UMOV UR20, UR13 ;  /* 0x0000000d00142c82 */ /* 0x000fe40008000000 */
[----:B------:R-:W-:-:S02]  /*0cc0*/  ULDC UR8, c[0x0][0x198] ;  /* 0x0000660000087ab9 */ /* 0x000fc40000000800 */
[----:B------:R-:W-:Y:S02]  /*0cd0*/  @UP2 UMOV UR21, UR6 ;  /* 0x0000000600152c82 */ /* 0x000fe40008000000 */
[----:B------:R-:W-:Y:S02]  /*0ce0*/  @UP1 UMOV UR24, UR7 ;  /* 0x0000000700181c82 */ /* 0x000fe40008000000 */
[----:B------:R-:W-:Y:S01]  /*0cf0*/  @UP1 UMOV UR25, UR5 ;  /* 0x0000000500191c82 */ /* 0x000fe20008000000 */
[----:B-12---:R-:W-:Y:S05]  /*0d00*/  @P0 BRA `(.L_x_634) ;  /* 0x0000006000000947 */ /* 0x006fea0003800000 */
[----:B------:R-:W-:Y:S05]  /*0d10*/  @!P2 BRA `(.L_x_634) ;  /* 0x000000500000a947 */ /* 0x000fea0003800000 */
[----:B------:R-:W2:Y:S04]  /*0d20*/  LDG.E R0, [R8.64] ;  /* 0x0000001208007981 */ /* 0x000ea8000c1e1900 */
[----:B------:R-:W3:Y:S01]  /*0d30*/  LDG.E R2, [R8.64+0x4] ;  /* 0x0000041208027981 */ /* 0x000ee2000c1e1900 */
[----:B--2---:R-:W1:Y:S08]  /*0d40*/  R2UR UR9, R0 ;  /* 0x00000000000973c2 */ /* 0x004e7000000e0000 */
[----:B---3--:R-:W1:Y:S02]  /*0d50*/  R2UR UR5, R2 ;  /* 0x00000000020573c2 */ /* 0x008e6400000e0000 */
[----:B-1----:R-:W-:-:S06]  /*0d60*/  UIADD3 UR9, -UR9, UR5, URZ ;  /* 0x0000000509097290 */ /* 0x002fcc000fffe13f */
.L_x_634:
        /* <DEDUP_REMOVED lines=10> */
.L_x_635:
[----:B------:R-:W-:Y:S05]  /*0e10*/  @!P1 BRA `(.L_x_636) ;  /* 0x0000005000009947 */ /* 0x000fea0003800000 */
[----:B------:R-:W2:Y:S04]  /*0e20*/  LDG.E R0, [R6.64] ;  /* 0x0000001206007981 */ /* 0x000ea8000c1e1900 */
[----:B------:R-:W3:Y:S01]  /*0e30*/  LDG.E R2, [R6.64+0x4] ;  /* 0x0000041206027981 */ /* 0x000ee2000c1e1900 */
[----:B--2---:R-:W1:Y:S08]  /*0e40*/  R2UR UR8, R0 ;  /* 0x00000000000873c2 */ /* 0x004e7000000e0000 */
[----:B---3--:R-:W1:Y:S02]  /*0e50*/  R2UR UR4, R2 ;  /* 0x00000000020473c2 */ /* 0x008e6400000e0000 */
[----:B-1----:R-:W-:-:S06]  /*0e60*/  UIADD3 UR8, -UR8, UR4, URZ ;  /* 0x0000000408087290 */ /* 0x002fcc000fffe13f */
.L_x_636:
        /* <DEDUP_REMOVED lines=66> */
[--C-:B------:R-:W-:Y:S01]  /*1290*/  SHF.R.S32.HI R3, RZ, 0x1f, R236.reuse ;  /* 0x0000001fff037819 */ /* 0x100fe200000114ec */
[----:B------:R-:W-:Y:S01]  /*12a0*/  ULDC.64 UR4, c[0x0][0x248] ;  /* 0x0000920000047ab9 */ /* 0x000fe20000000a00 */
[C---:B------:R-:W-:Y:S01]  /*12b0*/  IMAD.SHL.U32 R0, R236.reuse, 0x4, RZ ;  /* 0x00000004ec007824 */ /* 0x040fe200078e00ff */
[----:B------:R-:W-:Y:S01]  /*12c0*/  UISETP.NE.AND UP0, UPT, UR4, 0x1, UPT ;  /* 0x000000010400788c */ /* 0x000fe2000bf05270 */
[----:B------:R-:W-:Y:S01]  /*12d0*/  SHF.R.S32.HI R11, RZ, 0x1f, R236 ;  /* 0x0000001fff0b7819 */ /* 0x000fe200000114ec */
[----:B------:R-:W-:Y:S01]  /*12e0*/  IMAD.U32 R2, RZ, RZ, UR13 ;  /* 0x0000000dff027e24 */ /* 0x000fe2000f8e00ff */
[----:B------:R-:W-:Y:S01]  /*12f0*/  IADD3 R4, P0, R236, UR13, RZ ;  /* 0x0000000dec047c10 */ /* 0x000fe2000ff1e0ff */
[----:B------:R-:W-:Y:S01]  /*1300*/  UIMAD.WIDE.U32 UR22, UR12, UR5, URZ ;  /* 0x000000050c1672a5 */ /* 0x000fe2000f8e003f */
[----:B------:R-:W-:Y:S01]  /*1310*/  IMAD.U32 R24, RZ, RZ, UR12 ;  /* 0x0000000cff187e24 */ /* 0x000fe2000f8e00ff */
[----:B------:R-:W-:Y:S01]  /*1320*/  USHF.R.S32.HI UR22, URZ, 0x1f, UR16 ;  /* 0x0000001f3f167899 */ /* 0x000fe20008011410 */
[----:B------:R-:W-:Y:S01]  /*1330*/  LEA.HI.X.SX32 R5, R2, R3, 0x1, P0 ;  /* 0x0000000302057211 */ /* 0x000fe200000f0eff */
[----:B------:R-:W-:Y:S01]  /*1340*/  IMAD.U32 R22, RZ, RZ, UR12 ;  /* 0x0000000cff167e24 */ /* 0x000fe2000f8e00ff */
[C---:B------:R-:W-:Y:S01]  /*1350*/  IADD3 R2, P0, R0.reuse, UR16, RZ ;  /* 0x0000001000027c10 */ /* 0x040fe2000ff1e0ff */
[----:B------:R-:W-:Y:S01]  /*1360*/  ULDC UR4, c[0x0][0x250] ;  /* 0x0000940000047ab9 */ /* 0x000fe20000000800 */
[CC--:B------:R-:W-:Y:S01]  /*1370*/  LEA.HI R20, R11.reuse, R236.reuse, RZ, 0x2 ;  /* 0x000000ec0b147211 */ /* 0x0c0fe200078f10ff */
[----:B------:R-:W-:Y:S01]  /*1380*/  @UP0 UMOV UR5, UR23 ;  /* 0x0000001700050c82 */ /* 0x000fe20008000000 */
[----:B------:R-:W-:Y:S01]  /*1390*/  LEA.HI.X.SX32 R3, R0, UR22, 0x1, P0 ;  /* 0x0000001600037c11 */ /* 0x000fe200080f0eff */
[----:B------:R-:W-:Y:S01]  /*13a0*/  UMOV UR15, UR12 ;  /* 0x0000000c000f7c82 */ /* 0x000fe20008000000 */
[----:B------:R-:W-:Y:S01]  /*13b0*/  SHF.R.S32.HI R241, RZ, 0x2, R20 ;  /* 0x00000002fff17819 */ /* 0x000fe20000011414 */
[----:B------:R-:W-:Y:S01]  /*13c0*/  @UP0 USHF.R.U32.HI UR15, URZ, UR4, UR5 ;  /* 0x000000043f0f0299 */ /* 0x000fe20008011605 */
[----:B------:R-:W-:Y:S01]  /*13d0*/  IMAD.U32 R16, RZ, RZ, UR12 ;  /* 0x0000000cff107e24 */ /* 0x000fe2000f8e00ff */
[-C--:B------:R-:W-:Y:S01]  /*13e0*/  LEA.HI R12, R11, R236.reuse, RZ, 0x3 ;  /* 0x000000ec0b0c7211 */ /* 0x080fe200078f18ff */
[--C-:B------:R-:W-:Y:S01]  /*13f0*/  IMAD.WIDE.U32 R24, R24, c[0x0][0x270], R2.reuse ;  /* 0x00009c0018187a25 */ /* 0x100fe200078e0002 */
[----:B------:R-:W-:Y:S01]  /*1400*/  USHF.R.S32.HI UR14, URZ, 0x1f, UR15 ;  /* 0x0000001f3f0e7899 */ /* 0x000fe2000801140f */
[----:B------:R-:W-:Y:S01]  /*1410*/  IADD3 R14, P0, R241, UR24, RZ ;  /* 0x00000018f10e7c10 */ /* 0x000fe2000ff1e0ff */
[----:B------:R-:W-:Y:S01]  /*1420*/  ULDC.64 UR4, c[0x0][0x1e0] ;  /* 0x0000780000047ab9 */ /* 0x000fe20000000a00 */
[----:B------:R-:W-:Y:S01]  /*1430*/  IMAD.WIDE.U32 R22, R22, c[0x0][0x288], R2 ;  /* 0x0000a20016167a25 */ /* 0x000fe200078e0002 */
[----:B------:R-:W-:Y:S01]  /*1440*/  LOP3.LUT R3, R20, 0xfffffffc, RZ, 0xc0, !PT ;  /* 0xfffffffc14037812 */ /* 0x000fe200078ec0ff */
[----:B------:R-:W-:Y:S01]  /*1450*/  UIMAD UR4, UR14, UR4, URZ ;  /* 0x000000040e0472a4 */ /* 0x000fe2000f8e023f */
[----:B------:R-:W-:Y:S01]  /*1460*/  SHF.R.S32.HI R2, RZ, 0x1f, R241 ;  /* 0x0000001fff027819 */ /* 0x000fe200000114f1 */
[----:B------:R-:W-:Y:S01]  /*1470*/  IMAD.WIDE.U32 R16, R16, c[0x0][0x238], R4 ;  /* 0x00008e0010107a25 */ /* 0x000fe200078e0004 */
[----:B------:R-:W-:Y:S01]  /*1480*/  USHF.R.S32.HI UR22, URZ, 0x1f, UR10 ;  /* 0x0000001f3f167899 */ /* 0x000fe2000801140a */
[----:B------:R-:W-:Y:S01]  /*1490*/  CS2R R154, SRZ ;  /* 0x00000000009a7805 */ /* 0x000fe2000001ff00 */
[----:B------:R-:W-:Y:S01]  /*14a0*/  UIMAD UR13, UR15, UR5, UR4 ;  /* 0x000000050f0d72a4 */ /* 0x000fe2000f8e0204 */
[----:B------:R-:W-:Y:S01]  /*14b0*/  IMAD.IADD R6, R236, 0x1, -R3 ;  /* 0x00000001ec067824 */ /* 0x000fe200078e0a03 */
[----:B------:R-:W-:Y:S01]  /*14c0*/  IADD3.X R15, R2, UR25, RZ, P0, !PT ;  /* 0x00000019020f7c10 */ /* 0x000fe200087fe4ff */
[----:B------:R-:W-:Y:S01]  /*14d0*/  ULDC.64 UR4, c[0x0][0x1b0] ;  /* 0x00006c0000047ab9 */ /* 0x000fe20000000a00 */
[----:B------:R-:W-:Y:S01]  /*14e0*/  IMAD.U32 R5, RZ, RZ, UR15 ;  /* 0x0000000fff057e24 */ /* 0x000fe2000f8e00ff */
[----:B------:R-:W-:Y:S01]  /*14f0*/  UIMAD UR4, UR14, UR4, URZ ;  /* 0x000000040e0472a4 */ /* 0x000fe2000f8e023f */
[----:B------:R-:W-:Y:S01]  /*1500*/  IMAD.SHL.U32 R26, R6, 0x8, RZ ;  /* 0x00000008061a7824 */ /* 0x000fe200078e00ff */
[----:B------:R-:W-:Y:S01]  /*1510*/  USEL UR14, UR10, URZ, !UP1 ;  /* 0x0000003f0a0e7287 */ /* 0x000fe2000c800000 */
[----:B------:R-:W-:Y:S01]  /*1520*/  IMAD.SHL.U32 R3, R12, 0x8, RZ ;  /* 0x000000080c037824 */ /* 0x000fe200078e00ff */
[----:B------:R-:W-:Y:S01]  /*1530*/  UIMAD UR16, UR15, UR5, UR4 ;  /* 0x000000050f1072a4 */ /* 0x000fe2000f8e0204 */
[----:B------:R-:W-:Y:S01]  /*1540*/  IMAD.U32 R8, RZ, RZ, UR11 ;  /* 0x0000000bff087e24 */ /* 0x000fe2000f8e00ff */
[----:B------:R-:W-:Y:S01]  /*1550*/  SHF.R.S32.HI R27, RZ, 0x1f, R26 ;  /* 0x0000001fff1b7819 */ /* 0x000fe2000001141a */
[----:B------:R-:W-:Y:S01]  /*1560*/  USEL UR15, UR22, URZ, !UP1 ;  /* 0x0000003f160f7287 */ /* 0x000fe2000c800000 */
[----:B------:R-:W-:Y:S01]  /*1570*/  LOP3.LUT R3, R3, 0xc0, RZ, 0xc0, !PT ;  /* 0x000000c003037812 */ /* 0x000fe200078ec0ff */
[----:B------:R-:W-:Y:S01]  /*1580*/  IMAD.WIDE R8, R8, 0x80, R14 ;  /* 0x0000008008087825 */ /* 0x000fe200078e020e */
[----:B------:R-:W-:Y:S01]  /*1590*/  ULDC.64 UR4, c[0x0][0x1e8] ;  /* 0x00007a0000047ab9 */ /* 0x000fe20000000a00 */
[C---:B------:R-:W-:Y:S01]  /*15a0*/  IADD3 R240, R26.reuse, 0x40, RZ ;  /* 0x000000401af07810 */ /* 0x040fe20007ffe0ff */
[----:B------:R-:W-:Y:S01]  /*15b0*/  UIMAD UR4, UR15, UR4, URZ ;  /* 0x000000040f0472a4 */ /* 0x000fe2000f8e023f */
[--C-:B------:R-:W-:Y:S01]  /*15c0*/  IMAD.WIDE.U32 R18, R5, c[0x0][0x1e0], R26.reuse ;  /* 0x0000780005127a25 */ /* 0x100fe200078e001a */
[--C-:B------:R-:W-:Y:S01]  /*15d0*/  LOP3.LUT R0, R3, 0x18, R26.reuse, 0xf8, !PT ;  /* 0x0000001803007812 */ /* 0x100fe200078ef81a */
[----:B------:R-:W-:Y:S01]  /*15e0*/  UIADD3 UR6, -UR6, UR8, URZ ;  /* 0x0000000806067290 */ /* 0x000fe2000fffe13f */
[----:B------:R-:W-:Y:S01]  /*15f0*/  ISETP.GE.AND P3, PT, R26, c[0x0][0x1cc], PT ;  /* 0x000073001a007a0c */ /* 0x000fe20003f66270 */
[----:B------:R-:W-:Y:S01]  /*1600*/  IMAD.WIDE.U32 R14, R5, c[0x0][0x1b0], R26 ;  /* 0x00006c00050e7a25 */ /* 0x000fe200078e001a */
[----:B------:R-:W-:Y:S01]  /*1610*/  IADD3 R19, R19, UR13, RZ ;  /* 0x0000000d13137c10 */ /* 0x000fe2000fffe0ff */
[----:B------:R-:W-:Y:S01]  /*1620*/  UIMAD UR13, UR14, UR5, UR4 ;  /* 0x000000050e0d72a4 */ /* 0x000fe2000f8e0204 */
[----:B------:R-:W-:Y:S01]  /*1630*/  SHF.R.U32.HI R5, RZ, 0x3, R3 ;  /* 0x00000003ff057819 */ /* 0x000fe20000011603 */
[----:B------:R-:W-:Y:S01]  /*1640*/  IMAD.U32 R30, RZ, RZ, UR14 ;  /* 0x0000000eff1e7e24 */ /* 0x000fe2000f8e00ff */
[----:B------:R-:W-:Y:S01]  /*1650*/  ULDC.64 UR4, c[0x0][0x1b8] ;  /* 0x00006e0000047ab9 */ /* 0x000fe20000000a00 */
[----:B------:R-:W-:Y:S01]  /*1660*/  IMAD R7, R9, c[0x0][0x1d8], RZ ;  /* 0x0000760009077a24 */ /* 0x000fe200078e02ff */
[----:B------:R-:W-:Y:S01]  /*1670*/  LOP3.LUT R5, R0, R5, RZ, 0x3c, !PT ;  /* 0x0000000500057212 */ /* 0x000fe200078e3cff */
[----:B------:R-:W-:Y:S01]  /*1680*/  IMAD.WIDE.U32 R18, R30, c[0x0][0x1e8], R18 ;  /* 0x00007a001e127a25 */ /* 0x000fe200078e0012 */
[----:B------:R-:W-:Y:S01]  /*1690*/  LEA.HI R0, R20, R241, RZ, 0x1 ;  /* 0x000000f114007211 */ /* 0x000fe200078f08ff */
[----:B------:R-:W-:Y:S01]  /*16a0*/  UIMAD UR4, UR15, UR4, URZ ;  /* 0x000000040f0472a4 */ /* 0x000fe2000f8e023f */
[----:B------:R-:W-:Y:S01]  /*16b0*/  IADD3 R15, R15, UR16, RZ ;  /* 0x000000100f0f7c10 */ /* 0x000fe2000fffe0ff */
[----:B------:R-:W-:Y:S01]  /*16c0*/  IMAD.MOV.U32 R4, RZ, RZ, c[0x0][0x1dc] ;  /* 0x00007700ff047624 */ /* 0x000fe200078e00ff */
[----:B------:R-:W-:Y:S01]  /*16d0*/  LOP3.LUT R0, R0, 0x7fffffe, RZ, 0xc0, !PT ;  /* 0x07fffffe00007812 */ /* 0x000fe200078ec0ff */
[----:B------:R-:W-:Y:S01]  /*16e0*/  UIMAD UR16, UR14, UR5, UR4 ;  /* 0x000000050e1072a4 */ /* 0x000fe2000f8e0204 */
[----:B------:R-:W-:Y:S01]  /*16f0*/  IADD3 R19, R19, UR13, RZ ;  /* 0x0000000d13137c10 */ /* 0x000fe2000fffe0ff */
[----:B------:R-:W-:Y:S01]  /*1700*/  IMAD.WIDE.U32 R30, R30, c[0x0][0x1b8], R14 ;  /* 0x00006e001e1e7a25 */ /* 0x000fe200078e000e */
[-C--:B------:R-:W-:Y:S01]  /*1710*/  LEA.HI R3, R11, R236.reuse, RZ, 0x5 ;  /* 0x000000ec0b037211 */ /* 0x080fe200078f28ff */
[----:B------:R-:W-:Y:S01]  /*1720*/  USHF.R.S32.HI UR23, URZ, 0x1f, UR12 ;  /* 0x0000001f3f177899 */ /* 0x000fe2000801140c */
[----:B------:R-:W-:Y:S01]  /*1730*/  ISETP.GE.AND P1, PT, R240, c[0x0][0x1cc], PT ;  /* 0x00007300f0007a0c */ /* 0x000fe20003f26270 */
[----:B------:R-:W-:Y:S01]  /*1740*/  IMAD.IADD R13, R241, 0x1, -R0 ;  /* 0x00000001f10d7824 */ /* 0x000fe200078e0a00 */
[----:B------:R-:W-:Y:S01]  /*1750*/  IADD3 R31, R31, UR16, RZ ;  /* 0x000000101f1f7c10 */ /* 0x000fe2000fffe0ff */
[C---:B------:R-:W-:Y:S01]  /*1760*/  IMAD R0, R8.reuse, c[0x0][0x1dc], R7 ;  /* 0x0000770008007a24 */ /* 0x040fe200078e0207 */
[----:B------:R-:W-:Y:S01]  /*1770*/  SHF.R.S32.HI R14, RZ, 0x5, R3 ;  /* 0x00000005ff0e7819 */ /* 0x000fe20000011403 */
[----:B------:R-:W-:Y:S01]  /*1780*/  IMAD.WIDE.U32 R18, R8, c[0x0][0x1d8], R18 ;  /* 0x0000760008127a25 */ /* 0x000fe200078e0012 */
[----:B------:R-:W-:Y:S01]  /*1790*/  IADD3 R7, -R241, UR6, RZ ;  /* 0x00000006f1077c10 */ /* 0x000fe2000fffe1ff */
[----:B------:R-:W-:Y:S01]  /*17a0*/  ULDC.64 UR4, c[0x0][0x270] ;  /* 0x00009c0000047ab9 */ /* 0x000fe20000000a00 */
[----:B------:R-:W-:Y:S01]  /*17b0*/  LEA.HI R15, R11, R236, RZ, 0x4 ;  /* 0x000000ec0b0f7211 */ /* 0x000fe200078f20ff */
[----:B------:R-:W-:Y:S01]  /*17c0*/  IMAD.IADD R0, R19, 0x1, R0 ;  /* 0x0000000113007824 */ /* 0x000fe200078e0200 */
[----:B------:R-:W-:Y:S01]  /*17d0*/  LEA R32, P0, R18, c[0x0][0x1c0], 0x1 ;  /* 0x0000700012207a11 */ /* 0x000fe200078008ff */
[----:B------:R-:W-:Y:S01]  /*17e0*/  IMAD.WIDE.U32 R30, R8, c[0x0][0x1a8], R30 ;  /* 0x00006a00081e7a25 */ /* 0x000fe200078e001e */
[----:B------:R-:W-:Y:S01]  /*17f0*/  ISETP.LT.OR P6, PT, R7, 0x1, P3 ;  /* 0x000000010700780c */ /* 0x000fe20001fc1670 */
[----:B------:R-:W-:Y:S01]  /*1800*/  UIMAD UR4, UR23, UR4, URZ ;  /* 0x00000004170472a4 */ /* 0x000fe2000f8e023f */
[----:B------:R-:W-:Y:S01]  /*1810*/  LEA.HI.X R33, R18, c[0x0][0x1c4], R0, 0x1, P0 ;  /* 0x0000710012217a11 */ /* 0x000fe200000f0c00 */
[----:B------:R-:W-:Y:S01]  /*1820*/  IMAD R0, R9, c[0x0][0x1a8], RZ ;  /* 0x00006a0009007a24 */ /* 0x000fe200078e02ff */
[C---:B------:R-:W-:Y:S01]  /*1830*/  ISETP.LT.OR P4, PT, R7.reuse, 0x1, P1 ;  /* 0x000000010700780c */ /* 0x040fe20000f81670 */
[----:B------:R-:W-:Y:S01]  /*1840*/  IMAD R238, R14, 0x8, R13 ;  /* 0x000000080eee7824 */ /* 0x000fe200078e020d */
[C---:B------:R-:W-:Y:S01]  /*1850*/  ISETP.LT.OR P3, PT, R7.reuse, 0x41, P3 ;  /* 0x000000410700780c */ /* 0x040fe20001f61670 */
[----:B------:R-:W-:Y:S01]  /*1860*/  IMAD R0, R8, c[0x0][0x1ac], R0 ;  /* 0x00006b0008007a24 */ /* 0x000fe200078e0200 */
[----:B------:R-:W-:Y:S01]  /*1870*/  IADD3 R8, R26, 0x20, RZ ;  /* 0x000000201a087810 */ /* 0x000fe20007ffe0ff */
[----:B------:R-:W-:Y:S01]  /*1880*/  IMAD.U32 R238, R238, 0x20, R5 ;  /* 0x00000020eeee7824 */ /* 0x000fe200078e0005 */
[----:B------:R-:W-:Y:S01]  /*1890*/  ISETP.LT.OR P1, PT, R7, 0x41, P1 ;  /* 0x000000410700780c */ /* 0x000fe20000f21670 */
[----:B------:R-:W-:Y:S01]  /*18a0*/  IMAD.MOV.U32 R5, RZ, RZ, c[0x0][0x1d8] ;  /* 0x00007600ff057624 */ /* 0x000fe200078e00ff */
[----:B------:R-:W-:Y:S01]  /*18b0*/  ISETP.GE.AND P2, PT, R8, c[0x0][0x1cc], PT ;  /* 0x0000730008007a0c */ /* 0x000fe20003f46270 */
[----:B------:R-:W-:Y:S01]  /*18c0*/  IMAD.SHL.U32 R238, R238, 0x2, RZ ;  /* 0x00000002eeee7824 */ /* 0x000fe200078e00ff */
[----:B------:R-:W-:Y:S01]  /*18d0*/  UMOV UR13, 0x6 ;  /* 0x00000006000d7882 */ /* 0x000fe20000000000 */
[----:B------:R-:W-:Y:S01]  /*18e0*/  IMAD.IADD R0, R31, 0x1, R0 ;  /* 0x000000011f007824 */ /* 0x000fe200078e0200 */
[C---:B------:R-:W-:Y:S01]  /*18f0*/  ISETP.LT.OR P5, PT, R7.reuse, 0x1, P2 ;  /* 0x000000010700780c */ /* 0x040fe200017a1670 */
[----:B------:R-:W-:Y:S01]  /*1900*/  ULDC.64 UR14, c[0x0][0x208] ;  /* 0x00008200000e7ab9 */ /* 0x000fe20000000a00 */
[----:B------:R-:W-:Y:S01]  /*1910*/  ISETP.LT.OR P2, PT, R7, 0x41, P2 ;  /* 0x000000410700780c */ /* 0x000fe20001741670 */
[----:B------:R-:W-:Y:S01]  /*1920*/  @!PT LDS RZ, [RZ] ;  /* 0x00000000fffff984 */ /* 0x000fe20000000800 */
[----:B------:R-:W-:Y:S01]  /*1930*/  @!PT LDS RZ, [RZ] ;  /* 0x00000000fffff984 */ /* 0x000fe20000000800 */
[----:B------:R-:W-:Y:S01]  /*1940*/  @!PT LDS RZ, [RZ] ;  /* 0x00000000fffff984 */ /* 0x000fe20000000800 */
[----:B------:R1:W-:Y:S01]  /*1950*/  LDGSTS.E.BYPASS.LTC128B.128 [R238+0x6080], [R32.64], !P6 ;  /* 0x0608000020ee7fae */ /* 0x0003e2000f101d52 */
[C---:B------:R-:W-:Y:S01]  /*1960*/  LEA R18, P0, R5.reuse, R32, 0x7 ;  /* 0x0000002005127211 */ /* 0x040fe200078038ff */
[----:B------:R-:W-:Y:S01]  /*1970*/  USHF.L.U64.HI UR15, UR14, UR13, UR15 ;  /* 0x0000000d0e0f7299 */ /* 0x000fe2000801020f */
[----:B------:R-:W-:Y:S01]  /*1980*/  SHF.R.S32.HI R9, RZ, 0x4, R15 ;  /* 0x00000004ff097819 */ /* 0x000fe2000001140f */
[----:B------:R-:W-:Y:S01]  /*1990*/  USHF.L.U32 UR16, UR14, 0x6, URZ ;  /* 0x000000060e107899 */ /* 0x000fe2000800063f */
[----:B------:R-:W-:Y:S01]  /*19a0*/  LEA.HI.X R19, R5, R33, R4, 0x7, P0 ;  /* 0x0000002105137211 */ /* 0x000fe200000f3c04 */
[----:B------:R-:W-:Y:S01]  /*19b0*/  UIMAD UR14, UR12, UR5, UR4 ;  /* 0x000000050c0e72a4 */ /* 0x000fe2000f8e0204 */
[----:B------:R-:W-:Y:S01]  /*19c0*/  LEA R28, P0, R30, c[0x0][0x190], 0x1 ;  /* 0x000064001e1c7a11 */ /* 0x000fe200078008ff */
[----:B------:R-:W-:Y:S01]  /*19d0*/  IMAD.MOV.U32 R5, RZ, RZ, c[0x0][0x1a8] ;  /* 0x00006a00ff057624 */ /* 0x000fe200078e00ff */
[----:B------:R-:W-:Y:S01]  /*19e0*/  ISETP.GE.AND P6, PT, R8, c[0x0][0x19c], PT ;  /* 0x0000670008007a0c */ /* 0x000fe20003fc6270 */
[----:B------:R1:W-:Y:S01]  /*19f0*/  LDGSTS.E.BYPASS.LTC128B.128 [R238+0x8080], [R32.64+0x40], !P5 ;  /* 0x0808004020ee7fae */ /* 0x0003e2000e901d52 */
[----:B------:R-:W-:Y:S01]  /*1a00*/  ULDC.64 UR4, c[0x0][0x288] ;  /* 0x0000a20000047ab9 */ /* 0x000fe20000000a00 */
[----:B------:R-:W-:Y:S01]  /*1a10*/  LEA.HI.X R29, R30, c[0x0][0x194], R0, 0x1, P0 ;  /* 0x000065001e1d7a11 */ /* 0x000fe200000f0c00 */
[----:B------:R-:W-:Y:S01]  /*1a20*/  UIMAD UR4, UR23, UR4, URZ ;  /* 0x00000004170472a4 */ /* 0x000fe2000f8e023f */
[----:B------:R1:W-:Y:S01]  /*1a30*/  LDGSTS.E.BYPASS.LTC128B.128 [R238+0xa080], [R32.64+0x80], !P4 ;  /* 0x0a08008020ee7fae */ /* 0x0003e2000e101d52 */
[----:B------:R-:W-:Y:S01]  /*1a40*/  ISETP.GE.AND P4, PT, R240, c[0x0][0x19c], PT ;  /* 0x00006700f0007a0c */ /* 0x000fe20003f86270 */
[----:B------:R-:W-:Y:S01]  /*1a50*/  IMAD.MOV.U32 R0, RZ, RZ, c[0x0][0x1ac] ;  /* 0x00006b00ff007624 */ /* 0x000fe200078e00ff */
[----:B------:R-:W-:Y:S01]  /*1a60*/  IADD3 R4, P0, R241, UR20, RZ ;  /* 0x00000014f1047c10 */ /* 0x000fe2000ff1e0ff */
[----:B------:R2:W-:Y:S01]  /*1a70*/  LDGSTS.E.BYPASS.LTC128B.128 [R238+0x7080], [R18.64], !P3 ;  /* 0x0708000012ee7fae */ /* 0x0005e2000d901d52 */
[----:B------:R-:W-:Y:S01]  /*1a80*/  LEA.HI R10, R15, R9, RZ, 0x1 ;  /* 0x000000090f0a7211 */ /* 0x000fe200078f08ff */
[----:B------:R-:W-:Y:S01]  /*1a90*/  UIMAD UR13, UR12, UR5, UR4 ;  /* 0x000000050c0d72a4 */ /* 0x000fe2000f8e0204 */
[C---:B------:R-:W-:Y:S01]  /*1aa0*/  ISETP.LT.OR P3, PT, R7.reuse, 0x1, P6 ;  /* 0x000000010700780c */ /* 0x040fe20003761670 */
[----:B------:R2:W-:Y:S01]  /*1ab0*/  LDGSTS.E.BYPASS.LTC128B.128 [R238+0x9080], [R18.64+0x40], !P2 ;  /* 0x0908004012ee7fae */ /* 0x0005e2000d101d52 */
[----:B------:R-:W-:Y:S01]  /*1ac0*/  ISETP.GE.AND P2, PT, R26, c[0x0][0x19c], PT ;  /* 0x000067001a007a0c */ /* 0x000fe20003f46270 */
[----:B------:R-:W-:Y:S01]  /*1ad0*/  USHF.L.U32 UR20, UR17, 0x6, URZ ;  /* 0x0000000611147899 */ /* 0x000fe2000800063f */
[----:B------:R-:W-:Y:S01]  /*1ae0*/  IADD3.X R2, R2, UR21, RZ, P0, !PT ;  /* 0x0000001502027c10 */ /* 0x000fe200087fe4ff */
[----:B------:R2:W-:Y:S01]  /*1af0*/  LDGSTS.E.BYPASS.LTC128B.128 [R238+0xb080], [R18.64+0x80], !P1 ;  /* 0x0b08008012ee7fae */ /* 0x0005e2000c901d52 */
[C---:B------:R-:W-:Y:S01]  /*1b00*/  ISETP.LT.OR P5, PT, R7.reuse, 0x1, P2 ;  /* 0x000000010700780c */ /* 0x040fe200017a1670 */
[----:B------:R-:W-:Y:S01]  /*1b10*/  ULDC.64 UR4, c[0x0][0x180] ;  /* 0x0000600000047ab9 */ /* 0x000fe20000000a00 */
[C---:B------:R-:W-:Y:S01]  /*1b20*/  ISETP.LT.OR P1, PT, R7.reuse, 0x1, P4 ;  /* 0x000000010700780c */ /* 0x040fe20002721670 */
[----:B------:R-:W-:Y:S01]  /*1b30*/  UIMAD UR4, UR23, UR4, URZ ;  /* 0x00000004170472a4 */ /* 0x000fe2000f8e023f */
[----:B------:R-:W-:Y:S01]  /*1b40*/  LOP3.LUT R10, R10, 0xfffffffe, RZ, 0xc0, !PT ;  /* 0xfffffffe0a0a7812 */ /* 0x000fe200078ec0ff */
[----:B------:R-:W-:Y:S01]  /*1b50*/  UIADD3 UR21, -UR20, UR9, URZ ;  /* 0x0000000914157290 */ /* 0x000fe2000fffe13f */
[----:B------:R-:W0:Y:S01]  /*1b60*/  LDGDEPBAR ;  /* 0x00000000000079af */ /* 0x000e220000000000 */
[----:B------:R-:W-:Y:S01]  /*1b70*/  UIMAD UR25, UR12, UR5, UR4 ;  /* 0x000000050c1972a4 */ /* 0x000fe2000f8e0204 */
[----:B------:R-:W-:Y:S01]  /*1b80*/  ISETP.LT.OR P2, PT, R7, 0x41, P2 ;  /* 0x000000410700780c */ /* 0x000fe20001741670 */
[----:B------:R-:W-:Y:S01]  /*1b90*/  IMAD.IADD R10, R9, 0x1, -R10 ;  /* 0x00000001090a7824 */ /* 0x000fe200078e0a0a */
[----:B------:R-:W-:Y:S01]  /*1ba0*/  ULDC.64 UR4, c[0x0][0x210] ;  /* 0x0000840000047ab9 */ /* 0x000fe20000000a00 */
[----:B------:R-:W-:Y:S01]  /*1bb0*/  IMAD R9, R2, c[0x0][0x208], RZ ;  /* 0x0000820002097a24 */ /* 0x000fe200078e02ff */
[----:B------:R-:W-:Y:S01]  /*1bc0*/  UIMAD UR4, UR23, UR4, URZ ;  /* 0x00000004170472a4 */ /* 0x000fe2000f8e023f */
[----:B------:R3:W-:Y:S01]  /*1bd0*/  LDGSTS.E.BYPASS.LTC128B.128 [R238+0x80], [R28.64], !P5 ;  /* 0x000800001cee7fae */ /* 0x0007e2000e901d52 */
[----:B------:R-:W-:Y:S01]  /*1be0*/  ISETP.GE.AND P5, PT, R26, c[0x0][0x1fc], PT ;  /* 0x00007f001a007a0c */ /* 0x000fe20003fa6270 */
[----:B------:R-:W-:Y:S01]  /*1bf0*/  IMAD R9, R4, c[0x0][0x20c], R9 ;  /* 0x0000830004097a24 */ /* 0x000fe200078e0209 */
[----:B------:R-:W-:Y:S01]  /*1c00*/  UIMAD UR24, UR12, UR5, UR4 ;  /* 0x000000050c1872a4 */ /* 0x000fe2000f8e0204 */
[----:B------:R3:W-:Y:S01]  /*1c10*/  LDGSTS.E.BYPASS.LTC128B.128 [R238+0x2080], [R28.64+0x40], !P3 ;  /* 0x020800401cee7fae */ /* 0x0007e2000d901d52 */
[----:B------:R-:W-:Y:S01]  /*1c20*/  ISETP.GE.AND P3, PT, R26, c[0x0][0x16c], PT ;  /* 0x00005b001a007a0c */ /* 0x000fe20003f66270 */
[----:B------:R-:W-:Y:S01]  /*1c30*/  IMAD.U32 R250, RZ, RZ, UR12 ;  /* 0x0000000cfffa7e24 */ /* 0x000fe2000f8e00ff */
[----:B------:R-:W-:Y:S01]  /*1c40*/  ULDC.64 UR4, c[0x0][0x238] ;  /* 0x00008e0000047ab9 */ /* 0x000fe20000000a00 */
[----:B------:R3:W-:Y:S01]  /*1c50*/  LDGSTS.E.BYPASS.LTC128B.128 [R238+0x4080], [R28.64+0x80], !P1 ;  /* 0x040800801cee7fae */ /* 0x0007e2000c901d52 */
[----:B------:R-:W-:Y:S01]  /*1c60*/  ISETP.LT.AND P1, PT, R241, UR21, PT ;  /* 0x00000015f1007c0c */ /* 0x000fe2000bf21270 */
[----:B------:R-:W-:Y:S01]  /*1c70*/  UIMAD UR4, UR23, UR4, URZ ;  /* 0x00000004170472a4 */ /* 0x000fe2000f8e023f */
[----:B------:R-:W-:Y:S01]  /*1c80*/  ISETP.LT.OR P6, PT, R7, 0x41, P6 ;  /* 0x000000410700780c */ /* 0x000fe200037c1670 */
[----:B------:R-:W-:Y:S01]  /*1c90*/  USEL UR22, UR22, URZ, !UP2 ;  /* 0x0000003f16167287 */ /* 0x000fe2000d000000 */
[----:B--2---:R-:W-:Y:S01]  /*1ca0*/  LEA R18, P0, R5, R28, 0x7 ;  /* 0x0000001c05127211 */ /* 0x004fe200078038ff */
[----:B------:R-:W-:Y:S01]  /*1cb0*/  UIMAD UR26, UR12, UR5, UR4 ;  /* 0x000000050c1a72a4 */ /* 0x000fe2000f8e0204 */
[----:B------:R-:W-:Y:S01]  /*1cc0*/  ISETP.LT.OR P4, PT, R7, 0x41, P4 ;  /* 0x000000410700780c */ /* 0x000fe20002781670 */
[----:B------:R-:W-:Y:S01]  /*1cd0*/  USEL UR23, UR10, URZ, !UP2 ;  /* 0x0000003f0a177287 */ /* 0x000fe2000d000000 */
[----:B------:R-:W-:Y:S01]  /*1ce0*/  LEA.HI.X R19, R5, R29, R0, 0x7, P0 ;  /* 0x0000001d05137211 */ /* 0x000fe200000f3c00 */
[----:B------:R-:W-:Y:S01]  /*1cf0*/  IMAD R5, R2, c[0x0][0x178], RZ ;  /* 0x00005e0002057a24 */ /* 0x000fe200078e02ff */
[----:B------:R-:W-:Y:S01]  /*1d00*/  SHF.R.S32.HI R2, RZ, 0x1f, R20 ;  /* 0x0000001fff027819 */ /* 0x000fe20000011414 */
[----:B------:R-:W-:Y:S01]  /*1d10*/  ULDC.64 UR4, c[0x0][0x188] ;  /* 0x0000620000047ab9 */ /* 0x000fe20000000a00 */
[----:B------:R-:W-:Y:S01]  /*1d20*/  ISETP.GE.OR P0, PT, R26, c[0x0][0x1fc], !P1 ;  /* 0x00007f001a007a0c */ /* 0x000fe20004f06670 */
[----:B------:R-:W-:Y:S01]  /*1d30*/  IMAD R5, R4, c[0x0][0x17c], R5 ;  /* 0x00005f0004057a24 */ /* 0x000fe200078e0205 */
[----:B------:R-:W-:Y:S01]  /*1d40*/  LEA.HI R2, R2, R241, RZ, 0x3 ;  /* 0x000000f102027211 */ /* 0x000fe200078f18ff */
[----:B------:R2:W-:Y:S01]  /*1d50*/  LDGSTS.E.BYPASS.LTC128B.128 [R238+0x1080], [R18.64], !P2 ;  /* 0x0108000012ee7fae */ /* 0x0005e2000d101d52 */
[----:B------:R-:W-:Y:S01]  /*1d60*/  UIMAD UR4, UR22, UR4, URZ ;  /* 0x00000004160472a4 */ /* 0x000fe2000f8e023f */
[----:B------:R-:W-:Y:S01]  /*1d70*/  IMAD.U32 R0, RZ, RZ, UR12 ;  /* 0x0000000cff007e24 */ /* 0x000fe2000f8e00ff */
[----:B------:R-:W-:Y:S01]  /*1d80*/  LOP3.LUT R2, R2, 0xfffffff8, RZ, 0xc0, !PT ;  /* 0xfffffff802027812 */ /* 0x000fe200078ec0ff */
[----:B------:R-:W-:Y:S01]  /*1d90*/  USHF.R.S32.HI UR27, URZ, 0x1f, UR17 ;  /* 0x0000001f3f1b7899 */ /* 0x000fe20008011411 */
[----:B------:R-:W-:Y:S01]  /*1da0*/  IMAD.U32 R242, RZ, RZ, UR23 ;  /* 0x00000017fff27e24 */ /* 0x000fe2000f8e00ff */
[----:B------:R-:W-:Y:S01]  /*1db0*/  UIMAD UR28, UR23, UR5, UR4 ;  /* 0x00000005171c72a4 */ /* 0x000fe2000f8e0204 */
[----:B------:R-:W-:Y:S01]  /*1dc0*/  IADD3 R25, R25, UR14, RZ ;  /* 0x0000000e19197c10 */ /* 0x000fe2000fffe0ff */
[----:B------:R-:W-:Y:S01]  /*1dd0*/  IMAD.IADD R2, R241, 0x1, -R2 ;  /* 0x00000001f1027824 */ /* 0x000fe200078e0a02 */
[----:B------:R-:W-:Y:S01]  /*1de0*/  ULDC.64 UR4, c[0x0][0x178] ;  /* 0x00005e0000047ab9 */ /* 0x000fe20000000a00 */
[----:B------:R-:W-:Y:S01]  /*1df0*/  IADD3 R23, R23, UR13, RZ ;  /* 0x0000000d17177c10 */ /* 0x000fe2000fffe0ff */
[--C-:B---3--:R-:W-:Y:S01]  /*1e00*/  IMAD.WIDE.U32 R28, R4, c[0x0][0x178], R26.reuse ;  /* 0x00005e00041c7a25 */ /* 0x108fe200078e001a */
[----:B------:R-:W-:Y:S01]  /*1e10*/  UIMAD.WIDE.U32 UR30, UR17, UR4, URZ ;  /* 0x00000004111e72a5 */ /* 0x000fe2000f8e003f */
[----:B------:R-:W-:Y:S01]  /*1e20*/  LOP3.LUT P2, RZ, R2, 0x4, RZ, 0xc0, !PT ;  /* 0x0000000402ff7812 */ /* 0x000fe2000784c0ff */
[----:B------:R-:W-:Y:S01]  /*1e30*/  UIMAD UR15, UR15, UR17, URZ ;  /* 0x000000110f0f72a4 */ /* 0x000fe2000f8e023f */
[----:B------:R-:W-:Y:S01]  /*1e40*/  IMAD.WIDE.U32 R26, R4, c[0x0][0x208], R26 ;  /* 0x00008200041a7a25 */ /* 0x000fe200078e001a */
[----:B------:R-:W-:Y:S01]  /*1e50*/  IADD3 R17, R17, UR26, RZ ;  /* 0x0000001a11117c10 */ /* 0x000fe2000fffe0ff */
[----:B------:R2:W-:Y:S01]  /*1e60*/  LDGSTS.E.BYPASS.LTC128B.128 [R238+0x3080], [R18.64+0x40], !P6 ;  /* 0x0308004012ee7fae */ /* 0x0005e2000f101d52 */
[----:B------:R-:W-:Y:S01]  /*1e70*/  UIMAD UR15, UR27, UR16, UR15 ;  /* 0x000000101b0f72a4 */ /* 0x000fe2000f8e020f */
[----:B------:R-:W-:Y:S01]  /*1e80*/  IMAD.IADD R5, R29, 0x1, R5 ;  /* 0x000000011d057824 */ /* 0x000fe200078e0205 */
[----:B------:R-:W-:Y:S01]  /*1e90*/  LOP3.LUT R15, R15, 0xfffffff0, RZ, 0xc0, !PT ;  /* 0xfffffff00f0f7812 */ /* 0x000fe200078ec0ff */
[----:B------:R-:W-:Y:S01]  /*1ea0*/  IMAD.MOV.U32 R4, RZ, RZ, R28 ;  /* 0x000000ffff047224 */ /* 0x000fe200078e001c */
[----:B------:R2:W-:Y:S01]  /*1eb0*/  LDGSTS.E.BYPASS.LTC128B.128 [R238+0x5080], [R18.64+0x80], !P4 ;  /* 0x0508008012ee7fae */ /* 0x0005e2000e101d52 */
[----:B------:R-:W-:Y:S01]  /*1ec0*/  IMAD.IADD R21, R27, 0x1, R9 ;  /* 0x000000011b157824 */ /* 0x000fe200078e0209 */
[----:B------:R-:W-:Y:S01]  /*1ed0*/  LEA.HI R9, R11, R236, RZ, 0x6 ;  /* 0x000000ec0b097211 */ /* 0x000fe200078f30ff */
[----:B------:R-:W-:Y:S01]  /*1ee0*/  IMAD.WIDE.U32 R250, R250, c[0x0][0x180], R4 ;  /* 0x00006000fafa7a25 */ /* 0x000fe200078e0004 */
[----:B------:R-:W-:Y:S01]  /*1ef0*/  LEA.HI R5, R3, R14, RZ, 0x1 ;  /* 0x0000000e03057211 */ /* 0x000fe200078f08ff */
[----:B------:R-:W0:Y:S01]  /*1f00*/  LDGDEPBAR ;  /* 0x00000000000079af */ /* 0x000e220000000000 */
[----:B------:R-:W-:Y:S01]  /*1f10*/  SHF.R.S32.HI R9, RZ, 0x6, R9 ;  /* 0x00000006ff097819 */ /* 0x000fe20000011409 */
[----:B------:R-:W-:Y:S01]  /*1f20*/  IMAD.SHL.U32 R2, R2, 0x40, RZ ;  /* 0x0000004002027824 */ /* 0x000fe200078e00ff */
[----:B------:R-:W-:Y:S01]  /*1f30*/  LOP3.LUT R5, R5, 0xfffffffe, RZ, 0xc0, !PT ;  /* 0xfffffffe05057812 */ /* 0x000fe200078ec0ff */
[----:B------:R-:W-:Y:S01]  /*1f40*/  IMAD.MOV.U32 R20, RZ, RZ, R26 ;  /* 0x000000ffff147224 */ /* 0x000fe200078e001a */
[----:B------:R-:W-:Y:S01]  /*1f50*/  IADD3 R251, R251, UR25, RZ ;  /* 0x00000019fbfb7c10 */ /* 0x000fe2000fffe0ff */
[----:B------:R-:W-:Y:S01]  /*1f60*/  IMAD.SHL.U32 R4, R9, 0x8, RZ ;  /* 0x0000000809047824 */ /* 0x000fe200078e00ff */
[----:B------:R-:W-:Y:S01]  /*1f70*/  LOP3.LUT R2, R2, 0x1c0, RZ, 0xc0, !PT ;  /* 0x000001c002027812 */ /* 0x000fe200078ec0ff */
[----:B------:R-:W-:Y:S01]  /*1f80*/  IMAD.IADD R5, R14, 0x1, -R5 ;  /* 0x000000010e057824 */ /* 0x000fe200078e0a05 */
[----:B------:R-:W-:Y:S01]  /*1f90*/  UIMAD UR25, UR27, UR4, URZ ;  /* 0x000000041b1972a4 */ /* 0x000fe2000f8e023f */
[----:B------:R-:W-:Y:S01]  /*1fa0*/  IMAD.WIDE.U32 R20, R0, c[0x0][0x210], R20 ;  /* 0x0000840000147a25 */ /* 0x000fe200078e0014 */
[----:B------:R-:W-:Y:S01]  /*1fb0*/  LOP3.LUT R4, R4, 0x18, RZ, 0xc0, !PT ;  /* 0x0000001804047812 */ /* 0x000fe200078ec0ff */
[----:B------:R-:W-:Y:S01]  /*1fc0*/  USHF.R.S32.HI UR13, URZ, 0x1f, UR20 ;  /* 0x0000001f3f0d7899 */ /* 0x000fe20008011414 */
[----:B------:R-:W-:Y:S01]  /*1fd0*/  SHF.R.U32.HI R7, RZ, 0x3, R2 ;  /* 0x00000003ff077819 */ /* 0x000fe20000011602 */
[----:B------:R-:W-:Y:S01]  /*1fe0*/  IMAD.SHL.U32 R225, R5, 0x400, RZ ;  /* 0x0000040005e17824 */ /* 0x000fe200078e00ff */
[----:B------:R-:W-:Y:S01]  /*1ff0*/  UIMAD UR25, UR17, UR5, UR25 ;  /* 0x00000005111972a4 */ /* 0x000fe2000f8e0219 */
[----:B------:R-:W-:Y:S01]  /*2000*/  IADD3 R21, R21, UR24, RZ ;  /* 0x0000001815157c10 */ /* 0x000fe2000fffe0ff */
[----:B------:R-:W-:Y:S01]  /*2010*/  IMAD.WIDE.U32 R250, R242, c[0x0][0x188], R250 ;  /* 0x00006200f2fa7a25 */ /* 0x000fe200078e00fa */
[----:B------:R-:W-:Y:S01]  /*2020*/  LOP3.LUT R2, R7, R2, R4, 0x1e, !PT ;  /* 0x0000000207027212 */ /* 0x000fe200078e1e04 */
[----:B------:R-:W-:Y:S01]  /*2030*/  ULDC.64 UR4, c[0x0][0x218] ;  /* 0x0000860000047ab9 */ /* 0x000fe20000000a00 */
[----:B------:R-:W-:Y:S01]  /*2040*/  LOP3.LUT R3, R3, 0xffffffe0, RZ, 0xc0, !PT ;  /* 0xffffffe003037812 */ /* 0x000fe200078ec0ff */
[----:B------:R-:W-:Y:S01]  /*2050*/  IMAD R7, R6, 0x2, R225 ;  /* 0x0000000206077824 */ /* 0x000fe200078e02e1 */
[----:B------:R-:W-:Y:S01]  /*2060*/  UIMAD UR4, UR22, UR4, URZ ;  /* 0x00000004160472a4 */ /* 0x000fe2000f8e023f */
[----:B------:R-:W-:Y:S01]  /*2070*/  IMAD.WIDE.U32 R244, R242, c[0x0][0x218], R20 ;  /* 0x00008600f2f47a25 */ /* 0x000fe200078e0014 */
[----:B------:R-:W-:Y:S01]  /*2080*/  UIADD3 UR25, UR31, UR25, URZ ;  /* 0x000000191f197290 */ /* 0x000fe2000fffe03f */
[----:B------:R-:W-:Y:S01]  /*2090*/  IADD3 R233, R251, UR28, RZ ;  /* 0x0000001cfbe97c10 */ /* 0x000fe2000fffe0ff */
[----:B------:R-:W-:Y:S01]  /*20a0*/  UIMAD UR4, UR23, UR5, UR4 ;  /* 0x00000005170472a4 */ /* 0x000fe2000f8e0204 */
[----:B------:R-:W-:Y:S01]  /*20b0*/  IMAD.IADD R2, R7, 0x1, R2 ;  /* 0x0000000107027824 */ /* 0x000fe200078e0202 */
[C---:B------:R-:W-:Y:S01]  /*20c0*/  ISETP.GE.AND P4, PT, R8.reuse, c[0x0][0x16c], PT ;  /* 0x00005b0008007a0c */ /* 0x040fe20003f86270 */
[----:B------:R-:W-:Y:S01]  /*20d0*/  IMAD.U32 R6, RZ, RZ, UR30 ;  /* 0x0000001eff067e24 */ /* 0x000fe2000f8e00ff */
[----:B------:R-:W-:Y:S01]  /*20e0*/  ISETP.GE.OR P6, PT, R8, c[0x0][0x1fc], !P1 ;  /* 0x00007f0008007a0c */ /* 0x000fe20004fc6670 */
[----:B------:R-:W-:Y:S01]  /*20f0*/  IMAD.SHL.U32 R239, R2, 0x2, RZ ;  /* 0x0000000202ef7824 */ /* 0x000fe200078e00ff */
[----:B------:R-:W-:Y:S01]  /*2100*/  IADD3 R35, R245, UR4, RZ ;  /* 0x00000004f5237c10 */ /* 0x000fe2000fffe0ff */
[----:B------:R-:W-:Y:S01]  /*2110*/  IMAD.MOV.U32 R34, RZ, RZ, R244 ;  /* 0x000000ffff227224 */ /* 0x000fe200078e00f4 */
[----:B------:R-:W-:Y:S01]  /*2120*/  SEL R248, RZ, 0x1, P3 ;  /* 0x00000001fff87807 */ /* 0x000fe20001800000 */
[----:B------:R-:W-:Y:S01]  /*2130*/  IMAD.U32 R2, RZ, RZ, UR25 ;  /* 0x00000019ff027e24 */ /* 0x000fe2000f8e00ff */
[C---:B------:R-:W-:Y:S01]  /*2140*/  IADD3 R0, R239.reuse, 0xf480, RZ ;  /* 0x0000f480ef007810 */ /* 0x040fe20007ffe0ff */
[----:B------:R-:W-:Y:S01]  /*2150*/  IMAD.WIDE.U32 R30, R242, c[0x0][0x278], R24 ;  /* 0x00009e00f21e7a25 */ /* 0x000fe200078e0018 */
[----:B------:R-:W-:Y:S01]  /*2160*/  IADD3 R237, R239, 0xf4c0, RZ ;  /* 0x0000f4c0efed7810 */ /* 0x000fe20007ffe0ff */
[----:B------:R-:W-:-:S04]  /*2170*/  DEPBAR.LE SB0, 0x1 ;  /* 0x000080400000791a */ /* 0x000fc80000000000 */
[----:B------:R-:W-:Y:S01]  /*2180*/  @P2 IADD3 R237, R0, -0x40, RZ ;  /* 0xffffffc000ed2810 */ /* 0x000fe20007ffe0ff */
[----:B------:R-:W-:Y:S01]  /*2190*/  IMAD.U32 R0, RZ, RZ, UR16 ;  /* 0x00000010ff007e24 */ /* 0x000fe2000f8e00ff */
[----:B------:R-:W-:Y:S01]  /*21a0*/  LEA R13, P2, R6, R250, 0x6 ;  /* 0x000000fa060d7211 */ /* 0x000fe200078430ff */
[----:B------:R-:W-:Y:S01]  /*21b0*/  IMAD.WIDE.U32 R28, R242, c[0x0][0x290], R22 ;  /* 0x0000a400f21c7a25 */ /* 0x000fe200078e0016 */
[C---:B------:R-:W-:Y:S01]  /*21c0*/  ISETP.GE.AND P3, PT, R240.reuse, c[0x0][0x16c], PT ;  /* 0x00005b00f0007a0c */ /* 0x040fe20003f66270 */
[----:B------:R-:W-:Y:S01]  /*21d0*/  ULDC.64 UR4, c[0x0][0x278] ;  /* 0x00009e0000047ab9 */ /* 0x000fe20000000a00 */
[----:B------:R-:W-:Y:S01]  /*21e0*/  ISETP.GE.OR P1, PT, R240, c[0x0][0x1fc], !P1 ;  /* 0x00007f00f0007a0c */ /* 0x000fe20004f26670 */
[----:B------:R-:W-:Y:S01]  /*21f0*/  IMAD.WIDE.U32 R20, R0, UR17, R34 ;  /* 0x0000001100147c25 */ /* 0x000fe2000f8e0022 */
[----:B------:R-:W-:Y:S01]  /*2200*/  LEA.HI.X R0, R6, R233, R2, 0x6, P2 ;  /* 0x000000e906007211 */ /* 0x000fe200010f3402 */
[----:B------:R-:W-:Y:S01]  /*2210*/  UIMAD UR4, UR22, UR4, URZ ;  /* 0x00000004160472a4 */ /* 0x000fe2000f8e023f */
[----:B--2---:R-:W-:Y:S01]  /*2220*/  SEL R19, RZ, 0x4, P3 ;  /* 0x00000004ff137807 */ /* 0x004fe20001800000 */
        /* <DEDUP_REMOVED lines=18> */
[----:B------:R-:W-:Y:S01]  /*2350*/  STL.64 [R1+0x8], R30 ;  /* 0x0000081e01007387 */ /* 0x000fe20000100a00 */
[----:B------:R-:W-:Y:S01]  /*2360*/  LOP3.LUT R26, R18, 0x7fffffe, RZ, 0xc0, !PT ;  /* 0x07fffffe121a7812 */ /* 0x000fe200078ec0ff */
[----:B------:R-:W-:Y:S01]  /*2370*/  IMAD.MOV.U32 R231, RZ, RZ, 0x10 ;  /* 0x00000010ffe77424 */ /* 0x000fe200078e00ff */
[----:B------:R-:W-:Y:S01]  /*2380*/  SHF.R.S32.HI R3, RZ, 0x1f, R16 ;  /* 0x0000001fff037819 */ /* 0x000fe20000011410 */
[----:B------:R-:W-:Y:S01]  /*2390*/  STL.64 [R1], R28 ;  /* 0x0000001c01007387 */ /* 0x000fe20000100a00 */
[-C--:B------:R-:W-:Y:S01]  /*23a0*/  LEA.HI R20, R24, R24.reuse, RZ, 0x1 ;  /* 0x0000001818147211 */ /* 0x080fe200078f08ff */
[----:B------:R-:W-:Y:S01]  /*23b0*/  CS2R R152, SRZ ;  /* 0x0000000000987805 */ /* 0x000fe2000001ff00 */
[----:B------:R-:W-:Y:S01]  /*23c0*/  LOP3.LUT R2, R2, 0x1ffffffc, RZ, 0xc0, !PT ;  /* 0x1ffffffc02027812 */ /* 0x000fe200078ec0ff */
[----:B------:R-:W-:Y:S01]  /*23d0*/  CS2R R150, SRZ ;  /* 0x0000000000967805 */ /* 0x000fe2000001ff00 */
[----:B------:R-:W-:Y:S01]  /*23e0*/  ISETP.GE.AND P2, PT, R8, c[0x0][0x1fc], PT ;  /* 0x00007f0008007a0c */ /* 0x000fe20003f46270 */
[----:B------:R-:W-:Y:S01]  /*23f0*/  CS2R R148, SRZ ;  /* 0x0000000000947805 */ /* 0x000fe2000001ff00 */
[----:B------:R-:W-:Y:S01]  /*2400*/  LEA.HI R22, R15, R24, RZ, 0x3 ;  /* 0x000000180f167211 */ /* 0x000fe200078f18ff */
        /* <DEDUP_REMOVED lines=172> */
[----:B-----5:R-:W-:-:S02]  /*2ed0*/  LEA.HI.X R11, R12, c[0x0][0x284], R9, 0x2, P2 ;  /* 0x0000a1000c0b7a11 */ /* 0x020fc400010f1409 */
        /* <DEDUP_REMOVED lines=24> */
[----:B-1-34-:R-:W-:Y:S02]  /*3060*/  IMAD.IADD R221, R234, 0x1, R231 ;  /* 0x00000001eadd7824 */ /* 0x01afe400078e02e7 */
.L_x_640:
        /* <DEDUP_REMOVED lines=142> */
.L_x_638:
        /* <DEDUP_REMOVED lines=465> */
.L_x_639:
        /* <DEDUP_REMOVED lines=238> */
.L_x_637:
[----:B------:R-:W-:Y:S05]  /*6540*/  @P1 EXIT ;  /* 0x000000000000194d */ /* 0x000fea0003800000 */
[----:B------:R-:W-:Y:S02]  /*6550*/  ULDC.64 UR4, c[0x0][0x360] ;  /* 0x0000d80000047ab9 */ /* 0x000fe40000000a00 */
[----:B------:R-:W-:Y:S02]  /*6560*/  UISETP.NE.U32.AND UP2, UPT, URZ, UR4, UPT ;  /* 0x000000043f00728c */ /* 0x000fe4000bf45070 */
[----:B------:R-:W-:-:S02]  /*6570*/  ULDC.64 UR6, c[0x0][0x360] ;  /* 0x0000d80000067ab9 */ /* 0x000fc40000000a00 */
[----:B------:R-:W-:-:S06]  /*6580*/  UISETP.NE.AND.EX UP2, UPT, URZ, UR5, UPT, UP2 ;  /* 0x000000053f00728c */ /* 0x000fcc000bf45320 */
[----:B------:R-:W-:-:S05]  /*6590*/  PLOP3.LUT P0, PT, PT, PT, UP2, 0x80, 0x0 ;  /* 0x000000000000781c */ /* 0x000fca0003f0f028 */
[----:B------:R-:W-:Y:S02]  /*65a0*/  @UP2 UMOV UR4, 0x4 ;  /* 0x0000000400042882 */ /* 0x000fe40000000000 */
[----:B------:R-:W-:-:S06]  /*65b0*/  @UP2 UIMAD.WIDE UR4, UR10, UR4, UR6 ;  /* 0x000000040a0422a5 */ /* 0x000fcc000f8e0206 */
[----:B------:R-:W-:Y:S02]  /*65c0*/  IMAD.U32 R2, RZ, RZ, UR4 ;  /* 0x00000004ff027e24 */ /* 0x000fe4000f8e00ff */
[----:B------:R-:W-:Y:S01]  /*65d0*/  IMAD.U32 R3, RZ, RZ, UR5 ;  /* 0x00000005ff037e24 */ /* 0x000fe2000f8e00ff */
[----:B------:R-:W-:Y:S02]  /*65e0*/  UMOV UR6, 0x1 ;  /* 0x0000000100067882 */ /* 0x000fe40000000000 */
[----:B------:R-:W-:Y:S02]  /*65f0*/  ULDC.64 UR4, c[0x0][0x338] ;  /* 0x0000ce0000047ab9 */ /* 0x000fe40000000a00 */
[----:B------:R-:W2:Y:S01]  /*6600*/  @P0 LDG.E R0, [R2.64] ;  /* 0x0000001202000981 */ /* 0x000ea2000c1e1900 */
[----:B------:R-:W-:-:S03]  /*6610*/  UISETP.NE.AND UP0, UPT, UR6, UR4, UPT ;  /* 0x000000040600728c */ /* 0x000fc6000bf05270 */
[----:B------:R-:W-:Y:S01]  /*6620*/  BAR.SYNC.DEFER_BLOCKING 0x1, 0x100 ;  /* 0x0044000000007b1d */ /* 0x000fe20000010000 */
[----:B------:R-:W-:Y:S01]  /*6630*/  UIMAD.WIDE.U32 UR8, UR12, UR5, URZ ;  /* 0x000000050c0872a5 */ /* 0x000fe2000f8e003f */
[----:B------:R-:W-:-:S04]  /*6640*/  ISETP.NE.AND P2, PT, R236, RZ, PT ;  /* 0x000000ffec00720c */ /* 0x000fc80003f45270 */
[----:B------:R-:W-:Y:S01]  /*6650*/  ULDC UR5, c[0x0][0x340] ;  /* 0x0000d00000057ab9 */ /* 0x000fe20000000800 */
[----:B------:R-:W-:Y:S01]  /*6660*/  BSSY B0, `(.L_x_641) ;  /* 0x0000029000007945 */ /* 0x000fe20003800000 */
[----:B------:R-:W-:Y:S02]  /*6670*/  @UP0 UMOV UR7, UR9 ;  /* 0x0000000900070c82 */ /* 0x000fe40008000000 */
[----:B------:R-:W-:Y:S02]  /*6680*/  UMOV UR6, UR12 ;  /* 0x0000000c00067c82 */ /* 0x000fe40008000000 */
[----:B------:R-:W-:Y:S02]  /*6690*/  @UP0 USHF.R.U32.HI UR6, URZ, UR5, UR7 ;  /* 0x000000053f060299 */ /* 0x000fe40008011607 */
[----:B------:R-:W-:Y:S02]  /*66a0*/  ULDC UR15, c[0x0][0x358] ;  /* 0x0000d600000f7ab9 */ /* 0x000fe40000000800 */
[----:B------:R-:W-:-:S02]  /*66b0*/  UIADD3 UR5, -UR6, URZ, URZ ;  /* 0x0000003f06057290 */ /* 0x000fc4000fffe13f */
[----:B------:R-:W-:Y:S02]  /*66c0*/  UIMAD UR15, UR11, UR15, URZ ;  /* 0x0000000f0b0f72a4 */ /* 0x000fe4000f8e023f */
[----:B------:R-:W-:Y:S02]  /*66d0*/  UIMAD UR12, UR5, UR4, UR12 ;  /* 0x00000004050c72a4 */ /* 0x000fe4000f8e020c */
[----:B------:R-:W-:Y:S02]  /*66e0*/  USHF.R.S32.HI UR9, URZ, 0x1f, UR6 ;  /* 0x0000001f3f097899 */ /* 0x000fe40008011406 */
[----:B------:R-:W-:Y:S02]  /*66f0*/  ULDC UR4, c[0x0][0x2f4] ;  /* 0x0000bd0000047ab9 */ /* 0x000fe40000000800 */
[----:B------:R-:W-:Y:S02]  /*6700*/  UIMAD UR15, UR15, UR4, URZ ;  /* 0x000000040f0f72a4 */ /* 0x000fe4000f8e023f */
[----:B------:R-:W-:-:S02]  /*6710*/  UIMAD UR13, UR10, UR4, URZ ;  /* 0x000000040a0d72a4 */ /* 0x000fc4000f8e023f */
[----:B------:R-:W-:Y:S02]  /*6720*/  USHF.R.S32.HI UR8, URZ, 0x1f, UR15 ;  /* 0x0000001f3f087899 */ /* 0x000fe4000801140f */
[----:B------:R-:W-:Y:S02]  /*6730*/  USHF.R.S32.HI UR7, URZ, 0x1f, UR13 ;  /* 0x0000001f3f077899 */ /* 0x000fe4000801140d */
[----:B------:R-:W-:Y:S02]  /*6740*/  UIADD3 UR15, UP1, UP0, UR15, UR13, UR6 ;  /* 0x0000000d0f0f7290 */ /* 0x000fe4000f83e006 */
[----:B------:R-:W-:Y:S02]  /*6750*/  ULDC.64 UR4, c[0x0][0x350] ;  /* 0x0000d40000047ab9 */ /* 0x000fe40000000a00 */
[----:B------:R-:W-:Y:S02]  /*6760*/  UIADD3.X UR8, UR8, UR7, UR9, UP1, UP0 ;  /* 0x0000000708087290 */ /* 0x000fe40008fe0409 */
[----:B------:R-:W-:-:S02]  /*6770*/  USHF.L.U32 UR7, UR15, 0x2, URZ ;  /* 0x000000020f077899 */ /* 0x000fc4000800063f */
[----:B------:R-:W-:Y:S02]  /*6780*/  USHF.L.U64.HI UR8, UR15, 0x2, UR8 ;  /* 0x000000020f087899 */ /* 0x000fe40008010208 */
[----:B------:R-:W-:Y:S02]  /*6790*/  USHF.R.S32.HI UR15, URZ, 0x1f, UR10 ;  /* 0x0000001f3f0f7899 */ /* 0x000fe4000801140a */
[----:B------:R-:W-:-:S04]  /*67a0*/  UIADD3 UR4, UP0, UR7, UR4, URZ ;  /* 0x0000000407047290 */ /* 0x000fc8000ff1e03f */
[----:B------:R-:W-:Y:S02]  /*67b0*/  UIADD3.X UR5, UR8, UR5, URZ, UP0, !UPT ;  /* 0x0000000508057290 */ /* 0x000fe400087fe43f */
[----:B------:R-:W-:-:S04]  /*67c0*/  MOV R4, UR4 ;  /* 0x0000000400047c02 */ /* 0x000fc80008000f00 */
[----:B------:R-:W-:Y:S01]  /*67d0*/  IMAD.U32 R5, RZ, RZ, UR5 ;  /* 0x00000005ff057e24 */ /* 0x000fe2000f8e00ff */
[----:B--2---:R-:W1:Y:S02]  /*67e0*/  @P0 R2UR UR14, R0 ;  /* 0x00000000000e03c2 */ /* 0x004e6400000e0000 */
[----:B-1----:R-:W-:-:S04]  /*67f0*/  @UP2 ULEA UR14, UR10, UR14, 0x7 ;  /* 0x0000000e0a0e2291 */ /* 0x002fc8000f8e383f */
[----:B------:R-:W-:-:S04]  /*6800*/  @UP2 USHF.R.S32.HI UR13, URZ, 0x1f, UR14 ;  /* 0x0000001f3f0d2899 */ /* 0x000fc8000801140e */
[----:B------:R-:W-:Y:S02]  /*6810*/  @UP2 ULEA.HI UR14, UR13, UR14, URZ, 0x7 ;  /* 0x0000000e0d0e2291 */ /* 0x000fe4000f8f383f */
[----:B------:R-:W-:Y:S02]  /*6820*/  USEL UR13, UR10, URZ, !UP2 ;  /* 0x0000003f0a0d7287 */ /* 0x000fe4000d000000 */
[----:B------:R-:W-:Y:S02]  /*6830*/  @UP2 USHF.R.S32.HI UR14, URZ, 0x7, UR14 ;  /* 0x000000073f0e2899 */ /* 0x000fe4000801140e */
[----:B------:R-:W-:Y:S02]  /*6840*/  USEL UR10, UR15, URZ, !UP2 ;  /* 0x0000003f0f0a7287 */ /* 0x000fe4000d000000 */
[----:B------:R-:W-:-:S04]  /*6850*/  @UP2 UIMAD UR14, UR14, 0x3000, URZ ;  /* 0x000030000e0e28a4 */ /* 0x000fc8000f8e023f */
[----:B------:R-:W-:-:S03]  /*6860*/  @UP2 USHF.R.S32.HI UR15, URZ, 0x1f, UR14 ;  /* 0x0000001f3f0f2899 */ /* 0x000fc6000801140e */
[----:B------:R-:W-:-:S04]  /*6870*/  @!UP2 UMOV UR14, URZ ;  /* 0x0000003f000eac82 */ /* 0x000fc80008000000 */
[----:B------:R-:W-:Y:S01]  /*6880*/  @!UP2 UMOV UR15, URZ ;  /* 0x0000003f000fac82 */ /* 0x000fe20008000000 */
[----:B------:R-:W-:Y:S05]  /*6890*/  @P2 BRA `(.L_x_642) ;  /* 0x0000005000002947 */ /* 0x000fea0003800000 */
.L_x_643:
[----:B------:R-:W2:Y:S01]  /*68a0*/  LDG.E.STRONG.GPU R0, [R4.64] ;  /* 0x0000001204007981 */ /* 0x000ea2000c1ef900 */
[----:B------:R-:W-:Y:S01]  /*68b0*/  YIELD ;  /* 0x0000000000007946 */ /* 0x000fe20003800000 */
[----:B--2---:R-:W-:Y:S01]  /*68c0*/  ISETP.NE.AND P0, PT, R0, UR12, PT ;  /* 0x0000000c00007c0c */ /* 0x004fe2000bf05270 */
[----:B------:R-:W-:-:S12]  /*68d0*/  CCTL.IVALL ;  /* 0x00000000ff00798f */ /* 0x000fd80002000000 */
[----:B------:R-:W-:Y:S05]  /*68e0*/  @P0 BRA `(.L_x_643) ;  /* 0xffffffb000000947 */ /* 0x000fea000383ffff */
.L_x_642:
[----:B------:R-:W-:Y:S05]  /*68f0*/  BSYNC B0 ;  /* 0x0000000000007941 */ /* 0x000fea0003800000 */
.L_x_641:
[----:B------:R-:W-:Y:S01]  /*6900*/  MOV R2, 0xffffffff ;  /* 0xffffffff00027802 */ /* 0x000fe20000000f00 */
[----:B------:R-:W-:Y:S05]  /*6910*/  BRA.CONV ~URZ, `(.L_x_644) ;  /* 0x000000237f007947 */ /* 0x000fea000b800000 */
[----:B------:R-:W-:Y:S02]  /*6920*/  MOV R0, 0x6940 ;  /* 0x0000694000007802 */ /* 0x000fe40000000f00 */
[----:B------:R-:W-:Y:S05]  /*6930*/  CALL.REL.NOINC `($__internal_5_$__cuda_sm70_warpsync) ;  /* 0x00000b3000007944 */ /* 0x000fea0003c00000 */
.L_x_644:
[----:B------:R-:W-:Y:S01]  /*6940*/  UIMAD UR5, UR11, 0x3000, URZ ;  /* 0x000030000b0578a4 */ /* 0x000fe2000f8e023f */
[----:B------:R-:W-:Y:S01]  /*6950*/  SHF.R.S32.HI R0, RZ, 0x1f, R236 ;  /* 0x0000001fff007819 */ /* 0x000fe200000114ec */
[----:B------:R-:W-:-:S06]  /*6960*/  NOP ;  /* 0x0000000000007918 */ /* 0x000fcc0000000000 */
[----:B------:R-:W-:Y:S01]  /*6970*/  USHF.R.S32.HI UR4, URZ, 0x1f, UR5 ;  /* 0x0000001f3f047899 */ /* 0x000fe20008011405 */
[----:B------:R-:W-:-:S05]  /*6980*/  IMAD.U32 R237, RZ, RZ, UR5 ;  /* 0x00000005ffed7e24 */ /* 0x000fca000f8e00ff */
[----:B------:R-:W-:Y:S01]  /*6990*/  IMAD.U32 R3, RZ, RZ, UR4 ;  /* 0x00000004ff037e24 */ /* 0x000fe2000f8e00ff */
[----:B------:R-:W-:Y:S01]  /*69a0*/  IADD3 R236, P1, P0, R237, UR14, R236 ;  /* 0x0000000eedec7c10 */ /* 0x000fe2000f83e0ec */
[----:B------:R-:W-:Y:S02]  /*69b0*/  ULDC.64 UR4, c[0x0][0x328] ;  /* 0x0000ca0000047ab9 */ /* 0x000fe40000000a00 */
[----:B------:R-:W-:Y:S01]  /*69c0*/  UIMAD UR4, UR9, UR4, URZ ;  /* 0x00000004090472a4 */ /* 0x000fe2000f8e023f */
[----:B------:R-:W-:Y:S01]  /*69d0*/  IADD3.X R237, R3, UR15, R0, P1, P0 ;  /* 0x0000000f03ed7c10 */ /* 0x000fe20008fe0400 */
[----:B------:R-:W-:Y:S02]  /*69e0*/  IMAD.U32 R3, RZ, RZ, UR6 ;  /* 0x00000006ff037e24 */ /* 0x000fe4000f8e00ff */
[----:B------:R-:W-:Y:S02]  /*69f0*/  UIMAD UR16, UR6, UR5, UR4 ;  /* 0x00000005061072a4 */ /* 0x000fe4000f8e0204 */
[----:B------:R-:W-:Y:S01]  /*6a00*/  IMAD.WIDE.U32 R6, R3, c[0x0][0x328], R236 ;  /* 0x0000ca0003067a25 */ /* 0x000fe200078e00ec */
[----:B------:R-:W-:-:S02]  /*6a10*/  ULDC.64 UR4, c[0x0][0x330] ;  /* 0x0000cc0000047ab9 */ /* 0x000fc40000000a00 */
[----:B------:R-:W-:Y:S01]  /*6a20*/  UIMAD UR4, UR10, UR4, URZ ;  /* 0x000000040a0472a4 */ /* 0x000fe2000f8e023f */
[----:B------:R-:W-:Y:S01]  /*6a30*/  IMAD.U32 R3, RZ, RZ, UR13 ;  /* 0x0000000dff037e24 */ /* 0x000fe2000f8e00ff */
        /* <DEDUP_REMOVED lines=56> */
[----:B-1----:R-:W-:Y:S05]  /*6dc0*/  CALL.REL.NOINC `($__internal_5_$__cuda_sm70_warpsync) ;  /* 0x000006a000007944 */ /* 0x002fea0003c00000 */
.L_x_645:
        /* <DEDUP_REMOVED lines=12> */
.L_x_647:
[----:B------:R-:W-:Y:S05]  /*6e90*/  BSYNC B0 ;  /* 0x0000000000007941 */ /* 0x000fea0003800000 */
.L_x_646:
[----:B------:R-:W-:Y:S01]  /*6ea0*/  ULDC.64 UR4, c[0x0][0x348] ;  /* 0x0000d20000047ab9 */ /* 0x000fe20000000a00 */
[----:B------:R-:W-:Y:S01]  /*6eb0*/  BSSY B0, `(.L_x_648) ;  /* 0x000000b000007945 */ /* 0x000fe20003800000 */
[----:B------:R-:W-:-:S04]  /*6ec0*/  UIADD3 UR4, UP0, UR7, UR4, URZ ;  /* 0x0000000407047290 */ /* 0x000fc8000ff1e03f */
[----:B------:R-:W-:Y:S02]  /*6ed0*/  UIADD3.X UR5, UR8, UR5, URZ, UP0, !UPT ;  /* 0x0000000508057290 */ /* 0x000fe400087fe43f */
[----:B--2---:R-:W-:-:S04]  /*6ee0*/  MOV R4, UR4 ;  /* 0x0000000400047c02 */ /* 0x004fc80008000f00 */
[----:B------:R-:W-:Y:S01]  /*6ef0*/  MOV R5, UR5 ;  /* 0x0000000500057c02 */ /* 0x000fe20008000f00 */
[----:B------:R-:W-:Y:S05]  /*6f00*/  @P2 BRA `(.L_x_649) ;  /* 0x0000005000002947 */ /* 0x000fea0003800000 */
.L_x_650:
[----:B------:R-:W2:Y:S01]  /*6f10*/  LDG.E.STRONG.GPU R0, [R4.64] ;  /* 0x0000001204007981 */ /* 0x000ea2000c1ef900 */
[----:B------:R-:W-:Y:S01]  /*6f20*/  YIELD ;  /* 0x0000000000007946 */ /* 0x000fe20003800000 */
[----:B--2---:R-:W-:Y:S01]  /*6f30*/  ISETP.NE.AND P0, PT, R0, UR12, PT ;  /* 0x0000000c00007c0c */ /* 0x004fe2000bf05270 */
[----:B------:R-:W-:-:S12]  /*6f40*/  CCTL.IVALL ;  /* 0x00000000ff00798f */ /* 0x000fd80002000000 */
[----:B------:R-:W-:Y:S05]  /*6f50*/  @P0 BRA `(.L_x_650) ;  /* 0xffffffb000000947 */ /* 0x000fea000383ffff */
.L_x_649:
[----:B------:R-:W-:Y:S05]  /*6f60*/  BSYNC B0 ;  /* 0x0000000000007941 */ /* 0x000fea0003800000 */
.L_x_648:
[----:B------:R-:W-:Y:S05]  /*6f70*/  BRA.CONV ~URZ, `(.L_x_651) ;  /* 0x000000237f007947 */ /* 0x000fea000b800000 */
[----:B------:R-:W-:Y:S02]  /*6f80*/  MOV R0, 0x6fa0 ;  /* 0x00006fa000007802 */ /* 0x000fe40000000f00 */
[----:B-1----:R-:W-:Y:S05]  /*6f90*/  CALL.REL.NOINC `($__internal_5_$__cuda_sm70_warpsync) ;  /* 0x000004d000007944 */ /* 0x002fea0003c00000 */
.L_x_651:
[----:B------:R-:W-:Y:S01]  /*6fa0*/  ULDC.64 UR4, c[0x0][0x300] ;  /* 0x0000c00000047ab9 */ /* 0x000fe20000000a00 */
[----:B------:R-:W-:Y:S01]  /*6fb0*/  IMAD.U32 R0, RZ, RZ, UR6 ;  /* 0x00000006ff007e24 */ /* 0x000fe2000f8e00ff */
[----:B------:R-:W-:-:S03]  /*6fc0*/  UIMAD UR4, UR9, UR4, URZ ;  /* 0x00000004090472a4 */ /* 0x000fc6000f8e023f */
        /* <DEDUP_REMOVED lines=8> */
[----:B-1----:R-:W-:-:S04]  /*7050*/  LEA R8, P0, R6, c[0x0][0x2e8], 0x2 ;  /* 0x0000ba0006087a11 */ /* 0x002fc800078010ff */
        /* <DEDUP_REMOVED lines=53> */
.L_x_652:
        /* <DEDUP_REMOVED lines=12> */
        .weak           $__internal_5_$__cuda_sm70_warpsync
        .type           $__internal_5_$__cuda_sm70_warpsync,@function
        .size           $__internal_5_$__cuda_sm70_warpsync,(.L_x_1409 - $__internal_5_$__cuda_sm70_warpsync)
$__internal_5_$__cuda_sm70_warpsync:
[----:B------:R-:W-:Y:S01]  /*7470*/  MOV R6, R0 ;  /* 0x0000000000067202 */ /* 0x000fe20000000f00 */
[----:B------:R-:W-:Y:S04]  /*7480*/  WARPSYNC R2 ;  /* 0x0000000200007348 */ /* 0x000fe80003800000 */
[----:B------:R-:W-:-:S04]  /*7490*/  MOV R7, 0x0 ;  /* 0x0000000000077802 */ /* 0x000fc80000000f00 */
[----:B------:R-:W-:Y:S05]  /*74a0*/  RET.REL.NODEC R6 `(_ZN7cutlass13device_kernelIN5flash19enable_sm80_to_sm89INS1_16FlashAttnBwdSm80INS1_25CollectiveMainloopBwdSm80ILi2ELi1EN4cute5tupleIJNS5_1CILi64EEENS7_ILi128EEENS7_ILi96EEEEEENS_6half_tEfNS_4arch4Sm80ELb1ELb0ELb0ELb1ELb1ELb0ELb0ELb0ELi2ELi2ELi4ELi2ELb1EEENS1_24CollectiveEpilogueBwdGQAISB_fSE_Li256ELb1ELb1EEENS1_25SingleTileBwdLPTSchedulerILb1ELi128ELb1EEEEEEEEEvNT_6ParamsE) ;  /* 0xffff8b5006007950 */ /* 0x000fea0003c3ffff */
.L_x_653:
        /* <DEDUP_REMOVED lines=13> */
.L_x_1409:


//--------------------- .text._ZN7cutlass13device_kernelIN5flash19enable_sm80_to_sm89INS1_16FlashAttnBwdSm80INS1_25CollectiveMainloopBwdSm80ILi2ELi2EN4cute5tupleIJNS5_1CILi64EEENS7_ILi128EEENS7_ILi96EEEEEENS_6half_tEfNS_4arch4Sm80ELb0ELb0ELb0ELb0ELb0ELb0ELb0ELb0ELi2ELi2ELi4ELi2ELb0EEENS1_21CollectiveEpilogueBwdISB_SC_SE_Li256ELb0ELb0ELi2EEENS1_19SingleTileSchedulerILb0ELb0ELb0ELi128EEEEEEEEEvNT_6ParamsE --------------------------
	.section	.text._ZN7cutlass13device_kernelIN5flash19enable_sm80_to_sm89INS1_16FlashAttnBwdSm80INS1_25CollectiveMainloopBwdSm80ILi2ELi2EN4cute5tupleIJNS5_1CILi64EEENS7_ILi128EEENS7_ILi96EEEEEENS_6half_tEfNS_4arch4Sm80ELb0ELb0ELb0ELb0ELb0ELb0ELb0ELb0ELi2ELi2ELi4ELi2ELb0EEENS1_21CollectiveEpilogueBwdISB_SC_SE_Li256ELb0ELb0ELi2EEENS1_19SingleTileSchedulerILb0ELb0ELb0ELi128EEEEEEEEEvNT_6ParamsE,"ax",@progbits
	.sectioninfo	@"SHI_REGISTERS=255"
	.align	128
.text._ZN7cutlass13device_kernelIN5flash19enable_sm80_to_sm89INS1_16FlashAttnBwdSm80INS1_25CollectiveMainloopBwdSm80ILi2ELi2EN4cute5tupleIJNS5_1CILi64EEENS7_ILi128EEENS7_ILi96EEEEEENS_6half_tEfNS_4arch4Sm80ELb0ELb0ELb0ELb0ELb0ELb0ELb0ELb0ELi2ELi2ELi4ELi2ELb0EEENS1_21CollectiveEpilogueBwdISB_SC_SE_Li256ELb0ELb0ELi2EEENS1_19SingleTileSchedulerILb0ELb0ELb0ELi128EEEEEEEEEvNT_6ParamsE:
        .type           _ZN7cutlass13device_kernelIN5flash19enable_sm80_to_sm89INS1_16FlashAttnBwdSm80INS1_25CollectiveMainloopBwdSm80ILi2ELi2EN4cute5tupleIJNS5_1CILi64EEENS7_ILi128EEENS7_ILi96EEEEEENS_6half_tEfNS_4arch4Sm80ELb0ELb0ELb0ELb0ELb0ELb0ELb0ELb0ELi2ELi2ELi4ELi2ELb0EEENS1_21CollectiveEpilogueBwdISB_SC_SE_Li256ELb0ELb0ELi2EEENS1_19SingleTileSchedulerILb0ELb0ELb0ELi128EEEEEEEEEvNT_6ParamsE,@function
        .size           _ZN7cutlass13device_kernelIN5flash19enable_sm80_to_sm89INS1_16FlashAttnBwdSm80INS1_25CollectiveMainloopBwdSm80ILi2ELi2EN4cute5tupleIJNS5_1CILi64EEENS7_ILi128EEENS7_ILi96EEEEEENS_6half_tEfNS_4arch4Sm80ELb0ELb0ELb0ELb0ELb0ELb0ELb0ELb0ELi2ELi2ELi4ELi2ELb0EEENS1_21CollectiveEpilogueBwdISB_SC_SE_Li256ELb0ELb0ELi2EEENS1_19SingleTileSchedulerILb0ELb0ELb0ELi128EEEEEEEEEvNT_6ParamsE,(.L_x_1411 - _ZN7cutlass13device_kernelIN5flash19enable_sm80_to_sm89INS1_16FlashAttnBwdSm80INS1_25CollectiveMainloopBwdSm80ILi2ELi2EN4cute5tupleIJNS5_1CILi64EEENS7_ILi128EEENS7_ILi96EEEEEENS_6half_tEfNS_4arch4Sm80ELb0ELb0ELb0ELb0ELb0ELb0ELb0ELb0ELi2ELi2ELi4ELi2ELb0EEENS1_21CollectiveEpilogueBwdISB_SC_SE_Li256ELb0ELb0ELi2EEENS1_19SingleTileSchedulerILb0ELb0ELb0ELi128EEEEEEEEEvNT_6ParamsE)
        .other          _ZN7cutlass13device_kernelIN5flash19enable_sm80_to_sm89INS1_16FlashAttnBwdSm80INS1_25CollectiveMainloopBwdSm80ILi2ELi2EN4cute5tupleIJNS5_1CILi64EEENS7_ILi128EEENS7_ILi96EEEEEENS_6half_tEfNS_4arch4Sm80ELb0ELb0ELb0ELb0ELb0ELb0ELb0ELb0ELi2ELi2ELi4ELi2ELb0EEENS1_21CollectiveEpilogueBwdISB_SC_SE_Li256ELb0ELb0ELi2EEENS1_19SingleTileSchedulerILb0ELb0ELb0ELi128EEEEEEEEEvNT_6ParamsE,@"STO_CUDA_ENTRY STV_DEFAULT"
_ZN7cutlass13device_kernelIN5flash19enable_sm80_to_sm89INS1_16FlashAttnBwdSm80INS1_25CollectiveMainloopBwdSm80ILi2ELi2EN4cute5tupleIJNS5_1CILi64EEENS7_ILi128EEENS7_ILi96EEEEEENS_6half_tEfNS_4arch4Sm80ELb0ELb0ELb0ELb0ELb0ELb0ELb0ELb0ELi2ELi2ELi4ELi2ELb0EEENS1_21CollectiveEpilogueBwdISB_SC_SE_Li256ELb0ELb0ELi2EEENS1_19SingleTileSchedulerILb0ELb0ELb0ELi128EEEEEEEEEvNT_6ParamsE:
[----:B------:R-:W-:Y:S02]  /*0000*/  MOV R1, c[0x0][0x28] ;  /* 0x00000a0000017a02 */ /* 0x000fe40000000f00 */
[----:B------:R-:W1:Y:S02]  /*0010*/  S2UR UR17, SR_CTAID.Z ;  /* 0x00000000001179c3 */ /* 0x000e640000002700 */
        /* <DEDUP_REMOVED lines=13> */
[----:B------:R-:W-:-:S02]  /*00f0*/  UIMAD UR14, UR17, UR5, UR14 ;  /* 0x00000005110e72a4 */ /* 0x000fc4000f8e020e */
[----:B------:R-:W-:Y:S02]  /*0100*/  ULDC.64 UR28, c[0x0][0x118] ;  /* 0x00004600001c7ab9 */ /* 0x000fe40000000a00 */
[----:B------:R-:W-:Y:S02]  /*0110*/  ULDC.64 UR4, c[0x0][0x188] ;  /* 0x0000620000047ab9 */ /* 0x000fe40000000a00 */
[----:B------:R-:W-:Y:S02]  /*0120*/  UIMAD UR12, UR7, UR4, URZ ;  /* 0x00000004070c72a4 */ /* 0x000fe4000f8e023f */
[----:B------:R-:W-:Y:S02]  /*0130*/  UIMAD.WIDE.U32 UR8, UR17, UR4, URZ ;  /* 0x00000004110872a5 */ /* 0x000fe4000f8e003f */
[----:B------:R-:W-:Y:S02]  /*0140*/  UIMAD UR12, UR17, UR5, UR12 ;  /* 0x00000005110c72a4 */ /* 0x000fe4000f8e020c */
[----:B------:R-:W-:Y:S01]  /*0150*/  UIADD3 UR14, UR25, UR14, URZ ;  /* 0x0000000e190e7290 */ /* 0x000fe2000fffe03f */
[----:B-1----:R-:W-:Y:S01]  /*0160*/  SHF.R.S32.HI R5, RZ, 0x1f, R12 ;  /* 0x0000001fff057819 */ /* 0x002fe2000001140c */
[----:B------:R-:W-:Y:S01]  /*0170*/  IMAD.SHL.U32 R220, R12, 0x4, RZ ;  /* 0x000000040cdc7824 */ /* 0x000fe200078e00ff */
[----:B------:R-:W-:-:S02]  /*0180*/  ULDC.64 UR4, c[0x0][0x1e8] ;  /* 0x00007a0000047ab9 */ /* 0x000fc40000000a00 */
[-C--:B------:R-:W-:Y:S01]  /*0190*/  LEA.HI R215, R5, R12.reuse, RZ, 0x2 ;  /* 0x0000000c05d77211 */ /* 0x080fe200078f10ff */
[----:B--2---:R-:W-:Y:S01]  /*01a0*/  @P0 IMAD.HI.U32 R0, R9, c[0x0][0x24c], RZ ;  /* 0x0000930009000a27 */ /* 0x004fe200078e00ff */
[----:B------:R-:W-:Y:S01]  /*01b0*/  SHF.R.S32.HI R221, RZ, 0x1f, R220 ;  /* 0x0000001fffdd7819 */ /* 0x000fe200000114dc */
[----:B------:R-:W-:Y:S01]  /*01c0*/  UIMAD UR4, UR7, UR4, URZ ;  /* 0x00000004070472a4 */ /* 0x000fe2000f8e023f */
[----:B------:R-:W-:Y:S01]  /*01d0*/  LOP3.LUT R7, R215, 0xfffffffc, RZ, 0xc0, !PT ;  /* 0xfffffffcd7077812 */ /* 0x000fe200078ec0ff */
[----:B------:R-:W-:Y:S01]  /*01e0*/  IMAD.MOV.U32 R3, RZ, RZ, R9 ;  /* 0x000000ffff037224 */ /* 0x000fe200078e0009 */
[----:B------:R-:W-:Y:S01]  /*01f0*/  @P0 SHF.R.U32.HI R3, RZ, c[0x0][0x250], R0 ;  /* 0x00009400ff030a19 */ /* 0x000fe20000011600 */
[----:B------:R-:W-:Y:S01]  /*0200*/  IMAD.WIDE.U32 R10, R9, c[0x0][0x270], R220 ;  /* 0x00009c00090a7a25 */ /* 0x000fe200078e00dc */
[----:B------:R-:W-:Y:S01]  /*0210*/  SHF.R.S32.HI R2, RZ, 0x1f, R9 ;  /* 0x0000001fff027819 */ /* 0x000fe20000011409 */
[----:B------:R-:W-:Y:S01]  /*0220*/  UIMAD UR6, UR17, UR5, UR4 ;  /* 0x00000005110672a4 */ /* 0x000fe2000f8e0204 */
[----:B------:R-:W-:Y:S01]  /*0230*/  SHF.R.S32.HI R18, RZ, 0x1f, R3 ;  /* 0x0000001fff127819 */ /* 0x000fe20000011403 */
[----:B------:R-:W-:Y:S01]  /*0240*/  IMAD.IADD R230, R12, 0x1, -R7 ;  /* 0x000000010ce67824 */ /* 0x000fe200078e0a07 */
[----:B------:R-:W-:Y:S01]  /*0250*/  SHF.R.S32.HI R216, RZ, 0x2, R215 ;  /* 0x00000002ffd87819 */ /* 0x000fe200000114d7 */
[----:B------:R-:W-:Y:S01]  /*0260*/  IMAD R0, R2, c[0x0][0x270], RZ ;  /* 0x00009c0002007a24 */ /* 0x000fe200078e02ff */
[----:B------:R-:W-:Y:S01]  /*0270*/  IADD3 R7, P0, R10, UR24, RZ ;  /* 0x000000180a077c10 */ /* 0x000fe2000ff1e0ff */
[----:B------:R-:W-:Y:S01]  /*0280*/  IMAD.SHL.U32 R232, R230, 0x8, RZ ;  /* 0x00000008e6e87824 */ /* 0x000fe200078e00ff */
[----:B------:R-:W-:Y:S01]  /*0290*/  SHF.R.S32.HI R217, RZ, 0x1f, R216 ;  /* 0x0000001fffd97819 */ /* 0x000fe200000114d8 */
[C---:B------:R-:W-:Y:S01]  /*02a0*/  IMAD R10, R18.reuse, c[0x0][0x1e0], RZ ;  /* 0x00007800120a7a24 */ /* 0x040fe200078e02ff */
[----:B------:R-:W-:Y:S01]  /*02b0*/  LEA.HI R24, R5, R12, RZ, 0x3 ;  /* 0x0000000c05187211 */ /* 0x000fe200078f18ff */
[----:B------:R-:W-:Y:S01]  /*02c0*/  IMAD R18, R18, c[0x0][0x1b0], RZ ;  /* 0x00006c0012127a24 */ /* 0x000fe200078e02ff */
[----:B------:R-:W-:Y:S01]  /*02d0*/  SHF.R.S32.HI R233, RZ, 0x1f, R232 ;  /* 0x0000001fffe97819 */ /* 0x000fe200000114e8 */
[----:B------:R-:W-:Y:S01]  /*02e0*/  IMAD R0, R9, c[0x0][0x274], R0 ;  /* 0x00009d0009007a24 */ /* 0x000fe200078e0200 */
[----:B------:R-:W-:Y:S01]  /*02f0*/  ULDC.64 UR4, c[0x0][0x1b8] ;  /* 0x00006e0000047ab9 */ /* 0x000fe20000000a00 */
[----:B------:R-:W-:Y:S01]  /*0300*/  IMAD R227, R217, c[0x0][0x178], RZ ;  /* 0x00005e00d9e37a24 */ /* 0x000fe200078e02ff */
[----:B------:R-:W-:Y:S01]  /*0310*/  UIMAD UR4, UR7, UR4, URZ ;  /* 0x00000004070472a4 */ /* 0x000fe2000f8e023f */
[----:B------:R-:W-:Y:S01]  /*0320*/  IMAD R18, R3, c[0x0][0x1b4], R18 ;  /* 0x00006d0003127a24 */ /* 0x000fe200078e0212 */
[----:B------:R-:W-:Y:S01]  /*0330*/  IADD3.X R0, R11, UR14, R0, P0, !PT ;  /* 0x0000000e0b007c10 */ /* 0x000fe200087fe400 */
[C---:B------:R-:W-:Y:S01]  /*0340*/  IMAD.WIDE.U32 R16, R3.reuse, c[0x0][0x1b0], R232 ;  /* 0x00006c0003107a25 */ /* 0x040fe200078e00e8 */
[----:B------:R-:W-:Y:S01]  /*0350*/  UIMAD UR5, UR17, UR5, UR4 ;  /* 0x00000005110572a4 */ /* 0x000fe2000f8e0204 */
[----:B------:R-:W-:Y:S01]  /*0360*/  ISETP.GE.AND P3, PT, R232, c[0x0][0x1cc], PT ;  /* 0x00007300e8007a0c */ /* 0x000fe20003f66270 */
[----:B------:R-:W-:Y:S01]  /*0370*/  UIADD3 UR12, UR9, UR12, URZ ;  /* 0x0000000c090c7290 */ /* 0x000fe2000fffe03f */
[----:B------:R-:W-:-:S02]  /*0380*/  IMAD R10, R3, c[0x0][0x1e4], R10 ;  /* 0x00007900030a7a24 */ /* 0x000fc400078e020a */
[----:B------:R-:W-:-:S04]  /*0390*/  IMAD.WIDE.U32 R14, R3, c[0x0][0x1e0], R232 ;  /* 0x00007800030e7a25 */ /* 0x000fc800078e00e8 */
[C---:B------:R-:W-:Y:S02]  /*03a0*/  IMAD R227, R216.reuse, c[0x0][0x17c], R227 ;  /* 0x00005f00d8e37a24 */ /* 0x040fe400078e02e3 */
[----:B------:R-:W-:-:S04]  /*03b0*/  IMAD.WIDE.U32 R234, R216, c[0x0][0x178], R232 ;  /* 0x00005e00d8ea7a25 */ /* 0x000fc800078e00e8 */
[----:B------:R-:W-:Y:S02]  /*03c0*/  IMAD.IADD R19, R17, 0x1, R18 ;  /* 0x0000000111137824 */ /* 0x000fe400078e0212 */
[----:B------:R-:W-:Y:S02]  /*03d0*/  IMAD.IADD R11, R15, 0x1, R10 ;  /* 0x000000010f0b7824 */ /* 0x000fe400078e020a */
[----:B------:R-:W-:Y:S02]  /*03e0*/  IMAD.SHL.U32 R17, R24, 0x8, RZ ;  /* 0x0000000818117824 */ /* 0x000fe400078e00ff */
[----:B------:R-:W-:Y:S02]  /*03f0*/  IMAD.MOV.U32 R10, RZ, RZ, R14 ;  /* 0x000000ffff0a7224 */ /* 0x000fe400078e000e */
[----:B------:R-:W-:Y:S01]  /*0400*/  IMAD.IADD R227, R235, 0x1, R227 ;  /* 0x00000001ebe37824 */ /* 0x000fe200078e02e3 */
[----:B------:R-:W-:Y:S01]  /*0410*/  LOP3.LUT R17, R17, 0xc0, RZ, 0xc0, !PT ;  /* 0x000000c011117812 */ /* 0x000fe200078ec0ff */
[----:B------:R-:W-:-:S02]  /*0420*/  IMAD.MOV.U32 R226, RZ, RZ, R234 ;  /* 0x000000ffffe27224 */ /* 0x000fc400078e00ea */
[----:B------:R-:W-:Y:S01]  /*0430*/  IMAD.MOV.U32 R18, RZ, RZ, R16 ;  /* 0x000000ffff127224 */ /* 0x000fe200078e0010 */
[----:B------:R-:W-:Y:S01]  /*0440*/  SHF.R.U32.HI R8, RZ, 0x3, R17 ;  /* 0x00000003ff087819 */ /* 0x000fe20000011611 */
[----:B------:R-:W-:Y:S01]  /*0450*/  IMAD.WIDE.U32 R20, R20, c[0x0][0x1e8], R10 ;  /* 0x00007a0014147a25 */ /* 0x000fe200078e000a */
[----:B------:R-:W-:Y:S02]  /*0460*/  LOP3.LUT R17, R17, 0x18, R232, 0xf8, !PT ;  /* 0x0000001811117812 */ /* 0x000fe400078ef8e8 */
[----:B------:R-:W-:Y:S01]  /*0470*/  IADD3 R10, R232, 0x40, RZ ;  /* 0x00000040e80a7810 */ /* 0x000fe20007ffe0ff */
[----:B------:R-:W-:Y:S01]  /*0480*/  IMAD.U32 R3, RZ, RZ, UR17 ;  /* 0x00000011ff037e24 */ /* 0x000fe2000f8e00ff */
[----:B------:R-:W-:Y:S01]  /*0490*/  IADD3 R21, R21, UR6, RZ ;  /* 0x0000000615157c10 */ /* 0x000fe2000fffe0ff */
[----:B------:R-:W-:Y:S01]  /*04a0*/  IMAD R6, R2, c[0x0][0x180], RZ ;  /* 0x0000600002067a24 */ /* 0x000fe200078e02ff */
[----:B------:R-:W-:Y:S01]  /*04b0*/  LOP3.LUT R8, R17, R8, RZ, 0x3c, !PT ;  /* 0x0000000811087212 */ /* 0x000fe200078e3cff */
[----:B------:R-:W-:-:S04]  /*04c0*/  IMAD.WIDE.U32 R22, R9, c[0x0][0x180], R226 ;  /* 0x0000600009167a25 */ /* 0x000fc800078e00e2 */
[----:B---3--:R-:W-:Y:S01]  /*04d0*/  IMAD.WIDE R14, R211, 0x80, R216 ;  /* 0x00000080d30e7825 */ /* 0x008fe200078e02d8 */
[----:B------:R-:W-:-:S03]  /*04e0*/  IADD3 R11, P0, R22, UR8, RZ ;  /* 0x00000008160b7c10 */ /* 0x000fc6000ff1e0ff */
[----:B------:R-:W-:-:S04]  /*04f0*/  IMAD.WIDE.U32 R18, R3, c[0x0][0x1b8], R18 ;  /* 0x00006e0003127a25 */ /* 0x000fc800078e0012 */
[----:B------:R-:W-:Y:S01]  /*0500*/  IMAD R6, R9, c[0x0][0x184], R6 ;  /* 0x0000610009067a24 */ /* 0x000fe200078e0206 */
[----:B------:R-:W-:Y:S01]  /*0510*/  IADD3 R19, R19, UR5, RZ ;  /* 0x0000000513137c10 */ /* 0x000fe2000fffe0ff */
[C---:B------:R-:W-:Y:S01]  /*0520*/  IMAD R3, R15.reuse, c[0x0][0x1d8], RZ ;  /* 0x000076000f037a24 */ /* 0x040fe200078e02ff */
[----:B------:R-:W-:Y:S01]  /*0530*/  ULDC.64 UR4, c[0x0][0x290] ;  /* 0x0000a40000047ab9 */ /* 0x000fe20000000a00 */
[----:B------:R-:W-:Y:S01]  /*0540*/  IMAD R4, R15, c[0x0][0x1a8], RZ ;  /* 0x00006a000f047a24 */ /* 0x000fe200078e02ff */
[----:B------:R-:W-:Y:S01]  /*0550*/  IADD3.X R6, R23, UR12, R6, P0, !PT ;  /* 0x0000000c17067c10 */ /* 0x000fe200087fe406 */
[C---:B------:R-:W-:Y:S01]  /*0560*/  IMAD R3, R14.reuse, c[0x0][0x1dc], R3 ;  /* 0x000077000e037a24 */ /* 0x040fe200078e0203 */
[C---:B------:R-:W-:Y:S01]  /*0570*/  LEA R22, P0, R11.reuse, c[0x0][0x160], 0x1 ;  /* 0x000058000b167a11 */ /* 0x040fe200078008ff */
[C---:B------:R-:W-:Y:S01]  /*0580*/  IMAD.WIDE.U32 R16, R14.reuse, c[0x0][0x1d8], R20 ;  /* 0x000076000e107a25 */ /* 0x040fe200078e0014 */
[----:B------:R-:W-:Y:S02]  /*0590*/  UIMAD.WIDE.U32 UR22, UR17, UR4, URZ ;  /* 0x00000004111672a5 */ /* 0x000fe4000f8e003f */
[----:B------:R-:W-:Y:S01]  /*05a0*/  LEA.HI.X R23, R11, c[0x0][0x164], R6, 0x1, P0 ;  /* 0x000059000b177a11 */ /* 0x000fe200000f0c06 */
[----:B------:R-:W-:Y:S01]  /*05b0*/  IMAD R4, R14, c[0x0][0x1ac], R4 ;  /* 0x00006b000e047a24 */ /* 0x000fe200078e0204 */
[----:B------:R-:W-:Y:S01]  /*05c0*/  LEA R30, P1, R16, c[0x0][0x1c0], 0x1 ;  /* 0x00007000101e7a11 */ /* 0x000fe200078208ff */
[----:B------:R-:W-:Y:S01]  /*05d0*/  IMAD.WIDE.U32 R14, R14, c[0x0][0x1a8], R18 ;  /* 0x00006a000e0e7a25 */ /* 0x000fe200078e0012 */
[----:B------:R-:W-:Y:S01]  /*05e0*/  LEA.HI R6, R5, R12, RZ, 0x5 ;  /* 0x0000000c05067211 */ /* 0x000fe200078f28ff */
[----:B------:R-:W-:-:S02]  /*05f0*/  UIMAD UR4, UR7, UR4, URZ ;  /* 0x00000004070472a4 */ /* 0x000fc4000f8e023f */
[----:B------:R-:W-:Y:S01]  /*0600*/  IMAD.IADD R3, R17, 0x1, R3 ;  /* 0x0000000111037824 */ /* 0x000fe200078e0203 */
[----:B------:R-:W-:Y:S01]  /*0610*/  LEA R26, P0, R14, c[0x0][0x190], 0x1 ;  /* 0x000064000e1a7a11 */ /* 0x000fe200078008ff */
[----:B------:R-:W-:Y:S01]  /*0620*/  IMAD.MOV.U32 R11, RZ, RZ, c[0x0][0x1d8] ;  /* 0x00007600ff0b7624 */ /* 0x000fe200078e00ff */
[----:B------:R-:W-:Y:S01]  /*0630*/  UIMAD UR4, UR17, UR5, UR4 ;  /* 0x00000005110472a4 */ /* 0x000fe2000f8e0204 */
[----:B------:R-:W-:Y:S01]  /*0640*/  IMAD.IADD R4, R15, 0x1, R4 ;  /* 0x000000010f047824 */ /* 0x000fe200078e0204 */
[----:B------:R-:W-:Y:S01]  /*0650*/  LEA.HI.X R31, R16, c[0x0][0x1c4], R3, 0x1, P1 ;  /* 0x00007100101f7a11 */ /* 0x000fe200008f0c03 */
[----:B------:R-:W-:Y:S01]  /*0660*/  IMAD.MOV.U32 R3, RZ, RZ, c[0x0][0x1dc] ;  /* 0x00007700ff037624 */ /* 0x000fe200078e00ff */
[----:B------:R-:W-:Y:S01]  /*0670*/  LEA R28, P1, R11, R30, 0x7 ;  /* 0x0000001e0b1c7211 */ /* 0x000fe200078238ff */
[----:B------:R-:W-:Y:S01]  /*0680*/  IMAD.MOV.U32 R17, RZ, RZ, c[0x0][0x1a8] ;  /* 0x00006a00ff117624 */ /* 0x000fe200078e00ff */
[----:B------:R-:W-:Y:S01]  /*0690*/  LEA.HI.X R27, R14, c[0x0][0x194], R4, 0x1, P0 ;  /* 0x000065000e1b7a11 */ /* 0x000fe200000f0c04 */
[----:B------:R-:W-:Y:S01]  /*06a0*/  IMAD.MOV.U32 R4, RZ, RZ, -0x80 ;  /* 0xffffff80ff047424 */ /* 0x000fe200078e00ff */
[----:B------:R-:W-:Y:S01]  /*06b0*/  LEA.HI R15, R215, R216, RZ, 0x1 ;  /* 0x000000d8d70f7211 */ /* 0x000fe200078f08ff */
[----:B------:R-:W-:Y:S01]  /*06c0*/  UIADD3 UR15, UR23, UR4, URZ ;  /* 0x00000004170f7290 */ /* 0x000fe2000fffe03f */
[----:B------:R-:W-:Y:S01]  /*06d0*/  LEA.HI.X R29, R11, R31, R3, 0x7, P1 ;  /* 0x0000001f0b1d7211 */ /* 0x000fe200008f3c03 */
[----:B------:R-:W-:Y:S01]  /*06e0*/  IMAD.MOV.U32 R3, RZ, RZ, c[0x0][0x1ac] ;  /* 0x00006b00ff037624 */ /* 0x000fe200078e00ff */
[----:B------:R-:W-:Y:S01]  /*06f0*/  LEA R18, P0, R17, R26, 0x7 ;  /* 0x0000001a11127211 */ /* 0x000fe200078038ff */
[----:B------:R-:W-:Y:S01]  /*0700*/  IMAD R11, R211, R4, c[0x0][0x198] ;  /* 0x00006600d30b7624 */ /* 0x000fe200078e0204 */
[----:B------:R-:W-:Y:S01]  /*0710*/  LOP3.LUT R15, R15, 0x7fffffe, RZ, 0xc0, !PT ;  /* 0x07fffffe0f0f7812 */ /* 0x000fe200078ec0ff */
[----:B------:R-:W-:Y:S01]  /*0720*/  IMAD R223, R217, c[0x0][0x208], RZ ;  /* 0x00008200d9df7a24 */ /* 0x000fe200078e02ff */
[----:B------:R-:W-:Y:S01]  /*0730*/  IADD3 R14, R232, 0x20, RZ ;  /* 0x00000020e80e7810 */ /* 0x000fe20007ffe0ff */
[----:B------:R-:W-:Y:S01]  /*0740*/  IMAD.IADD R4, R11, 0x1, -R216 ;  /* 0x000000010b047824 */ /* 0x000fe200078e0ad8 */
[----:B------:R-:W-:Y:S01]  /*0750*/  LEA.HI.X R19, R17, R27, R3, 0x7, P0 ;  /* 0x0000001b11137211 */ /* 0x000fe200000f3c03 */
[C---:B------:R-:W-:Y:S01]  /*0760*/  IMAD.IADD R16, R216.reuse, 0x1, -R15 ;  /* 0x00000001d8107824 */ /* 0x040fe200078e0a0f */
[----:B------:R-:W-:Y:S01]  /*0770*/  SHF.R.S32.HI R3, RZ, 0x5, R6 ;  /* 0x00000005ff037819 */ /* 0x000fe20000011406 */
[----:B------:R-:W-:Y:S01]  /*0780*/  IMAD R223, R216, c[0x0][0x20c], R223 ;  /* 0x00008300d8df7a24 */ /* 0x000fe200078e02df */
[----:B------:R-:W-:Y:S01]  /*0790*/  ISETP.GE.AND P2, PT, R14, c[0x0][0x1cc], PT ;  /* 0x000073000e007a0c */ /* 0x000fe20003f46270 */
[----:B------:R-:W-:Y:S01]  /*07a0*/  IMAD.WIDE.U32 R224, R216, c[0x0][0x208], R232 ;  /* 0x00008200d8e07a25 */ /* 0x000fe200078e00e8 */
[----:B------:R-:W-:Y:S01]  /*07b0*/  ISETP.GE.AND P1, PT, R10, c[0x0][0x1cc], PT ;  /* 0x000073000a007a0c */ /* 0x000fe20003f26270 */
[----:B------:R-:W-:Y:S01]  /*07c0*/  ULDC.64 UR4, c[0x0][0x218] ;  /* 0x0000860000047ab9 */ /* 0x000fe20000000a00 */
[C---:B------:R-:W-:Y:S01]  /*07d0*/  ISETP.LT.OR P6, PT, R4.reuse, 0x1, P3 ;  /* 0x000000010400780c */ /* 0x040fe20001fc1670 */
[----:B------:R-:W-:Y:S01]  /*07e0*/  IMAD R213, R3, 0x8, R16 ;  /* 0x0000000803d57824 */ /* 0x000fe200078e0210 */
[C---:B------:R-:W-:Y:S01]  /*07f0*/  ISETP.LT.OR P5, PT, R4.reuse, 0x1, P2 ;  /* 0x000000010400780c */ /* 0x040fe200017a1670 */
[----:B------:R-:W-:Y:S01]  /*0800*/  IMAD.WIDE.U32 R16, R9, c[0x0][0x288], R220 ;  /* 0x0000a20009107a25 */ /* 0x000fe200078e00dc */
[C---:B------:R-:W-:Y:S01]  /*0810*/  ISETP.LT.OR P4, PT, R4.reuse, 0x1, P1 ;  /* 0x000000010400780c */ /* 0x040fe20000f81670 */
[----:B------:R-:W-:Y:S01]  /*0820*/  UIMAD UR6, UR7, UR4, URZ ;  /* 0x00000004070672a4 */ /* 0x000fe2000f8e023f */
[C---:B------:R-:W-:Y:S01]  /*0830*/  ISETP.LT.OR P3, PT, R4.reuse, 0x41, P3 ;  /* 0x000000410400780c */ /* 0x040fe20001f61670 */
[----:B------:R-:W-:Y:S01]  /*0840*/  IMAD.U32 R213, R213, 0x20, R8 ;  /* 0x00000020d5d57824 */ /* 0x000fe200078e0008 */
[C---:B------:R-:W-:Y:S01]  /*0850*/  ISETP.LT.OR P2, PT, R4.reuse, 0x41, P2 ;  /* 0x000000410400780c */ /* 0x040fe20001741670 */
[----:B------:R-:W-:Y:S01]  /*0860*/  IMAD.IADD R223, R225, 0x1, R223 ;  /* 0x00000001e1df7824 */ /* 0x000fe200078e02df */
[----:B------:R-:W-:Y:S01]  /*0870*/  ISETP.LT.OR P1, PT, R4, 0x41, P1 ;  /* 0x000000410400780c */ /* 0x000fe20000f21670 */
[----:B------:R-:W-:Y:S01]  /*0880*/  IMAD.SHL.U32 R213, R213, 0x2, RZ ;  /* 0x00000002d5d57824 */ /* 0x000fe200078e00ff */
[C---:B------:R-:W-:Y:S01]  /*0890*/  LEA R20, P0, R7.reuse, c[0x0][0x258], 0x2 ;  /* 0x0000960007147a11 */ /* 0x040fe200078010ff */
[----:B------:R-:W-:Y:S01]  /*08a0*/  IMAD.MOV.U32 R222, RZ, RZ, R224 ;  /* 0x000000ffffde7224 */ /* 0x000fe200078e00e0 */
[----:B------:R-:W-:Y:S01]  /*08b0*/  UIMAD.WIDE.U32 UR26, UR17, UR4, URZ ;  /* 0x00000004111a72a5 */ /* 0x000fe2000f8e003f */
[----:B------:R-:W-:Y:S01]  /*08c0*/  SHF.R.S32.HI R215, RZ, 0x1f, R215 ;  /* 0x0000001fffd77819 */ /* 0x000fe200000114d7 */
[----:B------:R1:W-:Y:S01]  /*08d0*/  LDGSTS.E.BYPASS.LTC128B.128 [R213+0x6080], [R30.64], !P6 ;  /* 0x060800001ed57fae */ /* 0x0003e2000f101d5c */
[----:B------:R-:W-:Y:S01]  /*08e0*/  LEA.HI.X R21, R7, c[0x0][0x25c], R0, 0x2, P0 ;  /* 0x0000970007157a11 */ /* 0x000fe200000f1400 */
[----:B------:R-:W-:Y:S01]  /*08f0*/  IMAD R0, R2, c[0x0][0x288], RZ ;  /* 0x0000a20002007a24 */ /* 0x000fe200078e02ff */
[----:B------:R-:W-:Y:S01]  /*0900*/  ISETP.GE.AND P6, PT, R232, c[0x0][0x19c], PT ;  /* 0x00006700e8007a0c */ /* 0x000fe20003fc6270 */
[----:B------:R1:W-:Y:S01]  /*0910*/  LDGSTS.E.BYPASS.LTC128B.128 [R213+0x8080], [R30.64+0x40], !P5 ;  /* 0x080800401ed57fae */ /* 0x0003e2000e901d5c */
[----:B------:R-:W-:Y:S01]  /*0920*/  ISETP.GE.AND P0, PT, R14, c[0x0][0x19c], PT ;  /* 0x000067000e007a0c */ /* 0x000fe20003f06270 */
[----:B------:R-:W-:Y:S01]  /*0930*/  IMAD R0, R9, c[0x0][0x28c], R0 ;  /* 0x0000a30009007a24 */ /* 0x000fe200078e0200 */
[----:B------:R-:W-:Y:S01]  /*0940*/  ISETP.GE.AND P5, PT, R10, c[0x0][0x16c], PT ;  /* 0x00005b000a007a0c */ /* 0x000fe20003fa6270 */
[----:B------:R1:W-:Y:S01]  /*0950*/  LDGSTS.E.BYPASS.LTC128B.128 [R213+0xa080], [R30.64+0x80], !P4 ;  /* 0x0a0800801ed57fae */ /* 0x0003e2000e101d5c */
[----:B------:R-:W-:Y:S01]  /*0960*/  ISETP.GE.AND P4, PT, R232, c[0x0][0x16c], PT ;  /* 0x00005b00e8007a0c */ /* 0x000fe20003f86270 */
[----:B------:R-:W-:Y:S01]  /*0970*/  UIMAD UR5, UR17, UR5, UR6 ;  /* 0x00000005110572a4 */ /* 0x000fe2000f8e0206 */
[----:B------:R-:W-:Y:S01]  /*0980*/  SEL R8, RZ, 0x4, P5 ;  /* 0x00000004ff087807 */ /* 0x000fe20002800000 */
[----:B------:R1:W-:Y:S01]  /*0990*/  LDGSTS.E.BYPASS.LTC128B.128 [R213+0x7080], [R28.64], !P3 ;  /* 0x070800001cd57fae */ /* 0x0003e2000d901d5c */
[----:B------:R-:W-:Y:S01]  /*09a0*/  SEL R7, RZ, 0x1, P4 ;  /* 0x00000001ff077807 */ /* 0x000fe20002000000 */
[----:B------:R-:W-:Y:S01]  /*09b0*/  UIADD3 UR13, UR27, UR5, URZ ;  /* 0x000000051b0d7290 */ /* 0x000fe2000fffe03f */
[----:B------:R-:W-:Y:S01]  /*09c0*/  ISETP.GE.AND P4, PT, R10, c[0x0][0x19c], PT ;  /* 0x000067000a007a0c */ /* 0x000fe20003f86270 */
[----:B------:R1:W-:Y:S01]  /*09d0*/  LDGSTS.E.BYPASS.LTC128B.128 [R213+0x9080], [R28.64+0x40], !P2 ;  /* 0x090800401cd57fae */ /* 0x0003e2000d101d5c */
[----:B------:R-:W-:Y:S01]  /*09e0*/  ISETP.GE.AND P2, PT, R14, c[0x0][0x16c], PT ;  /* 0x00005b000e007a0c */ /* 0x000fe20003f46270 */
[----:B------:R-:W-:Y:S01]  /*09f0*/  ULDC UR6, c[0x0][0x168] ;  /* 0x00005a0000067ab9 */ /* 0x000fe20000000800 */
[----:B------:R-:W-:Y:S01]  /*0a00*/  ISETP.LT.OR P3, PT, R4, 0x1, P6 ;  /* 0x000000010400780c */ /* 0x000fe20003761670 */
[----:B------:R1:W-:Y:S01]  /*0a10*/  LDGSTS.E.BYPASS.LTC128B.128 [R213+0xb080], [R28.64+0x80], !P1 ;  /* 0x0b0800801cd57fae */ /* 0x0003e2000c901d5c */
[----:B------:R-:W-:Y:S01]  /*0a20*/  IADD3 R15, P1, R16, UR22, RZ ;  /* 0x00000016100f7c10 */ /* 0x000fe2000ff3e0ff */
[----:B------:R-:W-:Y:S01]  /*0a30*/  UISETP.GE.AND UP0, UPT, UR6, 0x41, UPT ;  /* 0x000000410600788c */ /* 0x000fe2000bf06270 */
[----:B------:R-:W-:-:S02]  /*0a40*/  SEL R16, RZ, 0x2, P2 ;  /* 0x00000002ff107807 */ /* 0x000fc40001000000 */
[C---:B------:R-:W-:Y:S02]  /*0a50*/  ISETP.LT.OR P2, PT, R4.reuse, 0x1, P0 ;  /* 0x000000010400780c */ /* 0x040fe40000741670 */
[----:B------:R-:W-:Y:S02]  /*0a60*/  IADD3.X R0, R17, UR15, R0, P1, !PT ;  /* 0x0000000f11007c10 */ /* 0x000fe40008ffe400 */
[C---:B------:R-:W-:Y:S02]  /*0a70*/  ISETP.LT.OR P5, PT, R4.reuse, 0x1, P4 ;  /* 0x000000010400780c */ /* 0x040fe400027a1670 */
[C---:B------:R-:W-:Y:S01]  /*0a80*/  ISETP.LT.OR P1, PT, R4.reuse, 0x41, P6 ;  /* 0x000000410400780c */ /* 0x040fe20003721670 */
[----:B------:R2:W-:Y:S01]  /*0a90*/  LDGSTS.E.BYPASS.LTC128B.128 [R213+0x80], [R26.64], !P3 ;  /* 0x000800001ad57fae */ /* 0x0005e2000d901d5c */
[----:B------:R-:W-:Y:S02]  /*0aa0*/  ISETP.LT.OR P0, PT, R4, 0x41, P0 ;  /* 0x000000410400780c */ /* 0x000fe40000701670 */
[----:B------:R-:W-:-:S02]  /*0ab0*/  IADD3 R7, R8, R16, R7 ;  /* 0x0000001008077210 */ /* 0x000fc40007ffe007 */
[----:B------:R-:W-:Y:S01]  /*0ac0*/  ISETP.LT.OR P4, PT, R4, 0x41, P4 ;  /* 0x000000410400780c */ /* 0x000fe20002781670 */
[----:B------:R2:W-:Y:S01]  /*0ad0*/  LDGSTS.E.BYPASS.LTC128B.128 [R213+0x2080], [R26.64+0x40], !P2 ;  /* 0x020800401ad57fae */ /* 0x0005e2000d101d5c */
[----:B------:R-:W-:Y:S01]  /*0ae0*/  ISETP.GE.AND P6, PT, R232, c[0x0][0x16c], PT ;  /* 0x00005b00e8007a0c */ /* 0x000fe20003fc6270 */
[----:B------:R-:W-:Y:S01]  /*0af0*/  IMAD R4, R2, c[0x0][0x210], RZ ;  /* 0x0000840002047a24 */ /* 0x000fe200078e02ff */
[C---:B------:R-:W-:Y:S01]  /*0b00*/  LOP3.LUT P3, RZ, R7.reuse, 0x2, RZ, 0xc0, !PT ;  /* 0x0000000207ff7812 */ /* 0x040fe2000786c0ff */
[----:B------:R2:W-:Y:S01]  /*0b10*/  LDGSTS.E.BYPASS.LTC128B.128 [R213+0x4080], [R26.64+0x80], !P5 ;  /* 0x040800801ad57fae */ /* 0x0005e2000e901d5c */
[----:B------:R-:W-:Y:S01]  /*0b20*/  LOP3.LUT P2, RZ, R7, 0x4, RZ, 0xc0, !PT ;  /* 0x0000000407ff7812 */ /* 0x000fe2000784c0ff */
[----:B------:R-:W-:Y:S01]  /*0b30*/  IMAD R4, R9, c[0x0][0x214], R4 ;  /* 0x0000850009047a24 */ /* 0x000fe200078e0204 */
[----:B------:R-:W-:Y:S01]  /*0b40*/  ISETP.GE.AND P5, PT, R232, c[0x0][0x1fc], PT ;  /* 0x00007f00e8007a0c */ /* 0x000fe20003fa6270 */
[----:B------:R3:W-:Y:S01]  /*0b50*/  LDGSTS.E.BYPASS.LTC128B.128 [R213+0x1080], [R18.64], !P1 ;  /* 0x0108000012d57fae */ /* 0x0007e2000c901d5c */
[----:B------:R-:W-:-:S02]  /*0b60*/  ISETP.GE.OR P1, PT, R216, c[0x0][0x168], P6 ;  /* 0x00005a00d8007a0c */ /* 0x000fc40003726670 */
[----:B------:R-:W-:Y:S01]  /*0b70*/  SEL R8, RZ, 0x1, P5 ;  /* 0x00000001ff087807 */ /* 0x000fe20002800000 */
[----:B------:R3:W-:Y:S01]  /*0b80*/  LDGSTS.E.BYPASS.LTC128B.128 [R213+0x3080], [R18.64+0x40], !P0 ;  /* 0x0308004012d57fae */ /* 0x0007e2000c101d5c */
[----:B------:R-:W-:Y:S02]  /*0b90*/  ISETP.GE.OR P0, PT, R216, c[0x0][0x168], !P3 ;  /* 0x00005a00d8007a0c */ /* 0x000fe40005f06670 */
[----:B------:R-:W-:Y:S01]  /*0ba0*/  LEA.HI R16, R6, R3, RZ, 0x1 ;  /* 0x0000000306107211 */ /* 0x000fe200078f08ff */
[----:B------:R3:W-:Y:S01]  /*0bb0*/  LDGSTS.E.BYPASS.LTC128B.128 [R213+0x5080], [R18.64+0x80], !P4 ;  /* 0x0508008012d57fae */ /* 0x0007e2000e101d5c */
[----:B------:R-:W-:Y:S02]  /*0bc0*/  ISETP.GE.AND P4, PT, R14, c[0x0][0x1fc], PT ;  /* 0x00007f000e007a0c */ /* 0x000fe40003f86270 */
[----:B------:R-:W-:Y:S01]  /*0bd0*/  LOP3.LUT R16, R16, 0xfffffffe, RZ, 0xc0, !PT ;  /* 0xfffffffe10107812 */ /* 0x000fe200078ec0ff */
[----:B------:R-:W0:Y:S01]  /*0be0*/  LDGDEPBAR ;  /* 0x00000000000079af */ /* 0x000e220000000000 */
[----:B------:R-:W-:-:S02]  /*0bf0*/  SEL R17, RZ, 0xffffffff, P4 ;  /* 0xffffffffff117807 */ /* 0x000fc40002000000 */
[----:B------:R-:W-:Y:S01]  /*0c00*/  LEA.HI R215, R215, R216, RZ, 0x3 ;  /* 0x000000d8d7d77211 */ /* 0x000fe200078f18ff */
[----:B------:R4:W-:Y:S01]  /*0c10*/  LDGSTS.E.BYPASS.LTC128B.128 [R213+0xc080], [R22.64], !P1 ;  /* 0x0c08000016d57fae */ /* 0x0009e2000c901d5c */
[C---:B------:R-:W-:Y:S01]  /*0c20*/  ISETP.GE.OR P1, PT, R216.reuse, c[0x0][0x168], !P2 ;  /* 0x00005a00d8007a0c */ /* 0x040fe20005726670 */
[----:B------:R-:W-:Y:S01]  /*0c30*/  IMAD.SHL.U32 R17, R17, 0x2, RZ ;  /* 0x0000000211117824 */ /* 0x000fe200078e00ff */
[----:B------:R-:W-:Y:S01]  /*0c40*/  LOP3.LUT R215, R215, 0xfffffff8, RZ, 0xc0, !PT ;  /* 0xfffffff8d7d77812 */ /* 0x000fe200078ec0ff */
[----:B------:R4:W-:Y:S01]  /*0c50*/  LDGSTS.E.BYPASS.LTC128B.128 [R213+0xd080], [R22.64+0x40], !P0 ;  /* 0x0d08004016d57fae */ /* 0x0009e2000c101d5c */
[----:B------:R-:W-:Y:S01]  /*0c60*/  IADD3 R229, R213, 0xc080, RZ ;  /* 0x0000c080d5e57810 */ /* 0x000fe20007ffe0ff */
[----:B--2---:R-:W-:Y:S01]  /*0c70*/  IMAD.WIDE.U32 R26, R9, c[0x0][0x210], R222 ;  /* 0x00008400091a7a25 */ /* 0x004fe200078e00de */
[----:B------:R-:W-:Y:S02]  /*0c80*/  LOP3.LUT R17, R17, 0x2, R8, 0xe2, !PT ;  /* 0x0000000211117812 */ /* 0x000fe400078ee208 */
[----:B------:R-:W-:Y:S01]  /*0c90*/  IADD3 R228, R213, 0x12080, RZ ;  /* 0x00012080d5e47810 */ /* 0x000fe20007ffe0ff */
[----:B------:R-:W-:Y:S01]  /*0ca0*/  IMAD.IADD R215, R216, 0x1, -R215 ;  /* 0x00000001d8d77824 */ /* 0x000fe200078e0ad7 */
[----:B------:R-:W-:-:S03]  /*0cb0*/  IADD3 R7, P0, R26, UR26, RZ ;  /* 0x0000001a1a077c10 */ /* 0x000fc6000ff1e0ff */
[----:B------:R4:W-:Y:S01]  /*0cc0*/  LDGSTS.E.BYPASS.LTC128B.128 [R213+0xe080], [R22.64+0x80], !P1 ;  /* 0x0e08008016d57fae */ /* 0x0009e2000c901d5c */
[----:B------:R-:W-:Y:S02]  /*0cd0*/  ISETP.GT.AND P1, PT, R12, 0xf, PT ;  /* 0x0000000f0c00780c */ /* 0x000fe40003f24270 */
[----:B------:R-:W-:Y:S02]  /*0ce0*/  IADD3.X R4, R27, UR13, R4, P0, !PT ;  /* 0x0000000d1b047c10 */ /* 0x000fe400087fe404 */
[----:B------:R-:W-:Y:S02]  /*0cf0*/  ISETP.GE.AND P0, PT, R10, c[0x0][0x1fc], PT ;  /* 0x00007f000a007a0c */ /* 0x000fe40003f06270 */
[----:B------:R-:W-:Y:S02]  /*0d00*/  LEA.HI R27, R5, R12, RZ, 0x4 ;  /* 0x0000000c051b7211 */ /* 0x000fe400078f20ff */
[----:B------:R-:W-:Y:S02]  /*0d10*/  SEL R214, RZ, 0x4, P0 ;  /* 0x00000004ffd67807 */ /* 0x000fe40000000000 */
[----:B---3--:R-:W-:-:S02]  /*0d20*/  LEA R18, P0, R7, c[0x0][0x1f0], 0x1 ;  /* 0x00007c0007127a11 */ /* 0x008fc400078008ff */
[----:B------:R-:W-:Y:S02]  /*0d30*/  LOP3.LUT R8, R17, R214, RZ, 0xfc, !PT ;  /* 0x000000d611087212 */ /* 0x000fe400078efcff */
[----:B------:R-:W-:Y:S01]  /*0d40*/  LEA.HI.X R19, R7, c[0x0][0x1f4], R4, 0x1, P0 ;  /* 0x00007d0007137a11 */ /* 0x000fe200000f0c04 */
[----:B------:R-:W-:Y:S01]  /*0d50*/  IMAD.IADD R7, R3, 0x1, -R16 ;  /* 0x0000000103077824 */ /* 0x000fe200078e0a10 */
[----:B------:R-:W-:Y:S02]  /*0d60*/  ISETP.GE.AND P0, PT, R216, c[0x0][0x168], PT ;  /* 0x00005a00d8007a0c */ /* 0x000fe40003f06270 */
[----:B------:R-:W-:Y:S01]  /*0d70*/  LOP3.LUT R4, R8, 0x1, RZ, 0xc0, !PT ;  /* 0x0000000108047812 */ /* 0x000fe200078ec0ff */
[----:B------:R-:W-:-:S03]  /*0d80*/  IMAD.SHL.U32 R205, R7, 0x400, RZ ;  /* 0x0000040007cd7824 */ /* 0x000fc600078e00ff */
[----:B------:R-:W-:Y:S01]  /*0d90*/  ISETP.NE.U32.OR P0, PT, R4, 0x1, P0 ;  /* 0x000000010400780c */ /* 0x000fe20000705470 */
[----:B------:R-:W-:Y:S02]  /*0da0*/  @!P1 IMAD.SHL.U32 R4, R12, 0x10, RZ ;  /* 0x000000100c049824 */ /* 0x000fe400078e00ff */
[----:B------:R-:W-:-:S03]  /*0db0*/  IMAD R230, R230, 0x2, R205 ;  /* 0x00000002e6e67824 */ /* 0x000fc600078e02cd */
[----:B------:R2:W-:Y:S04]  /*0dc0*/  @!P1 LDGSTS.E.BYPASS.LTC128B.128 [R4+0x18080], [R20.64] ;  /* 0x1808000014049fae */ /* 0x0005e8000b901d5c */
[----:B------:R-:W0:Y:S04]  /*0dd0*/  LDGDEPBAR ;  /* 0x00000000000079af */ /* 0x000e280000000000 */
[----:B------:R1:W-:Y:S01]  /*0de0*/  LDGSTS.E.BYPASS.LTC128B.128 [R213+0x12080], [R18.64], !P0 ;  /* 0x1208000012d57fae */ /* 0x0003e2000c101d5c */
[----:B------:R-:W-:-:S04]  /*0df0*/  LOP3.LUT P0, RZ, R8, 0x2, RZ, 0xc0, !PT ;  /* 0x0000000208ff7812 */ /* 0x000fc8000780c0ff */
[----:B------:R-:W-:-:S13]  /*0e00*/  ISETP.GE.OR P0, PT, R216, c[0x0][0x168], !P0 ;  /* 0x00005a00d8007a0c */ /* 0x000fda0004706670 */
[----:B------:R1:W-:Y:S01]  /*0e10*/  LDGSTS.E.BYPASS.LTC128B.128 [R213+0x13080], [R18.64+0x40], !P0 ;  /* 0x1308004012d57fae */ /* 0x0003e2000c101d5c */
[----:B------:R-:W-:Y:S02]  /*0e20*/  LOP3.LUT P0, RZ, R8, 0x4, RZ, 0xc0, !PT ;  /* 0x0000000408ff7812 */ /* 0x000fe4000780c0ff */
[----:B--2---:R-:W-:Y:S02]  /*0e30*/  SHF.R.S32.HI R4, RZ, 0x4, R27 ;  /* 0x00000004ff047819 */ /* 0x004fe4000001141b */
[----:B------:R-:W-:Y:S02]  /*0e40*/  ISETP.GE.OR P0, PT, R216, c[0x0][0x168], !P0 ;  /* 0x00005a00d8007a0c */ /* 0x000fe40004706670 */
[C---:B------:R-:W-:Y:S02]  /*0e50*/  LEA.HI R17, R27.reuse, R4, RZ, 0x1 ;  /* 0x000000041b117211 */ /* 0x040fe400078f08ff */
[----:B------:R-:W-:Y:S02]  /*0e60*/  SHF.R.S32.HI R8, RZ, 0x1f, R6 ;  /* 0x0000001fff087819 */ /* 0x000fe40000011406 */
[----:B------:R-:W-:-:S02]  /*0e70*/  LOP3.LUT R27, R27, 0xfffffff0, RZ, 0xc0, !PT ;  /* 0xfffffff01b1b7812 */ /* 0x000fc400078ec0ff */
[----:B------:R-:W-:Y:S02]  /*0e80*/  LEA.HI R8, R8, R3, RZ, 0x2 ;  /* 0x0000000308087211 */ /* 0x000fe400078f10ff */
[----:B------:R-:W-:Y:S01]  /*0e90*/  LOP3.LUT R17, R17, 0xfffffffe, RZ, 0xc0, !PT ;  /* 0xfffffffe11117812 */ /* 0x000fe200078ec0ff */
[----:B------:R-:W-:Y:S01]  /*0ea0*/  IMAD.IADD R27, R12, 0x1, -R27 ;  /* 0x000000010c1b7824 */ /* 0x000fe200078e0a1b */
[----:B------:R-:W-:Y:S01]  /*0eb0*/  LOP3.LUT R8, R8, 0xfffffffc, RZ, 0xc0, !PT ;  /* 0xfffffffc08087812 */ /* 0x000fe200078ec0ff */
[----:B------:R1:W-:Y:S01]  /*0ec0*/  LDGSTS.E.BYPASS.LTC128B.128 [R213+0x14080], [R18.64+0x80], !P0 ;  /* 0x1408008012d57fae */ /* 0x0003e2000c101d5c */
[----:B------:R-:W-:Y:S01]  /*0ed0*/  LEA R20, P0, R15, c[0x0][0x280], 0x2 ;  /* 0x0000a0000f147a11 */ /* 0x000fe200078010ff */
[----:B------:R-:W-:Y:S01]  /*0ee0*/  IMAD.IADD R17, R4, 0x1, -R17 ;  /* 0x0000000104117824 */ /* 0x000fe200078e0a11 */
[----:B------:R-:W-:Y:S01]  /*0ef0*/  LEA.HI R4, R5, R12, RZ, 0x6 ;  /* 0x0000000c05047211 */ /* 0x000fe200078f30ff */
[----:B------:R-:W-:Y:S01]  /*0f00*/  IMAD.IADD R8, R3, 0x1, -R8 ;  /* 0x0000000103087824 */ /* 0x000fe200078e0a08 */
[----:B------:R-:W-:Y:S01]  /*0f10*/  LEA.HI.X R21, R15, c[0x0][0x284], R0, 0x2, P0 ;  /* 0x0000a1000f157a11 */ /* 0x000fe200000f1400 */
[----:B------:R-:W-:Y:S01]  /*0f20*/  IMAD.SHL.U32 R212, R17, 0x8, RZ ;  /* 0x0000000811d47824 */ /* 0x000fe200078e00ff */
[----:B------:R-:W-:Y:S01]  /*0f30*/  LEA.HI R0, R27, R27, RZ, 0x1 ;  /* 0x0000001b1b007211 */ /* 0x000fe200078f08ff */
[----:B------:R-:W-:Y:S01]  /*0f40*/  IMAD.SHL.U32 R8, R8, 0x10, RZ ;  /* 0x0000001008087824 */ /* 0x000fe200078e00ff */
[----:B------:R-:W-:-:S02]  /*0f50*/  LOP3.LUT R3, R24, 0xfffffff8, RZ, 0xc0, !PT ;  /* 0xfffffff818037812 */ /* 0x000fc400078ec0ff */
[--C-:B------:R-:W-:Y:S02]  /*0f60*/  SHF.R.S32.HI R15, RZ, 0x1, R0.reuse ;  /* 0x00000001ff0f7819 */ /* 0x100fe40000011400 */
[----:B------:R-:W-:Y:S01]  /*0f70*/  LOP3.LUT R26, R0, 0x7fffffe, RZ, 0xc0, !PT ;  /* 0x07fffffe001a7812 */ /* 0x000fe200078ec0ff */
[----:B------:R-:W-:Y:S01]  /*0f80*/  IMAD.IADD R3, R12, 0x1, -R3 ;  /* 0x000000010c037824 */ /* 0x000fe200078e0a03 */
[----:B------:R-:W-:Y:S02]  /*0f90*/  SHF.R.S32.HI R0, RZ, 0x1f, R0 ;  /* 0x0000001fff007819 */ /* 0x000fe40000011400 */
[----:B----4-:R-:W-:Y:S02]  /*0fa0*/  SHF.R.S32.HI R22, RZ, 0x1f, R27 ;  /* 0x0000001fff167819 */ /* 0x010fe4000001141b */
[----:B------:R-:W-:Y:S02]  /*0fb0*/  LEA.HI R0, R0, R15, RZ, 0x2 ;  /* 0x0000000f00007211 */ /* 0x000fe400078f10ff */
[----:B------:R-:W-:-:S02]  /*0fc0*/  LEA.HI R23, R3, R3, RZ, 0x1 ;  /* 0x0000000303177211 */ /* 0x000fc400078f08ff */
[----:B------:R-:W-:Y:S02]  /*0fd0*/  LOP3.LUT R0, R0, 0xfffffffc, RZ, 0xc0, !PT ;  /* 0xfffffffc00007812 */ /* 0x000fe400078ec0ff */
[----:B------:R-:W-:Y:S02]  /*0fe0*/  LOP3.LUT R16, R23, 0x7fffffe, RZ, 0xc0, !PT ;  /* 0x07fffffe17107812 */ /* 0x000fe400078ec0ff */
[----:B------:R-:W-:Y:S01]  /*0ff0*/  SHF.R.S32.HI R4, RZ, 0x6, R4 ;  /* 0x00000006ff047819 */ /* 0x000fe20000011404 */
[----:B------:R-:W-:Y:S01]  /*1000*/  IMAD.IADD R0, R15, 0x1, -R0 ;  /* 0x000000010f007824 */ /* 0x000fe200078e0a00 */
[----:B------:R-:W-:Y:S01]  /*1010*/  LEA.HI R22, R22, R27, RZ, 0x3 ;  /* 0x0000001b16167211 */ /* 0x000fe200078f18ff */
[C---:B------:R-:W-:Y:S01]  /*1020*/  IMAD.IADD R25, R3.reuse, 0x1, -R16 ;  /* 0x0000000103197824 */ /* 0x040fe200078e0a10 */
[----:B------:R-:W-:Y:S01]  /*1030*/  SHF.R.S32.HI R23, RZ, 0x1, R23 ;  /* 0x00000001ff177819 */ /* 0x000fe20000011417 */
[----:B------:R-:W-:Y:S01]  /*1040*/  IMAD.SHL.U32 R3, R3, 0x40, RZ ;  /* 0x0000004003037824 */ /* 0x000fe200078e00ff */
[----:B------:R-:W-:Y:S01]  /*1050*/  LOP3.LUT P0, RZ, R0, 0x2, RZ, 0xc0, !PT ;  /* 0x0000000200ff7812 */ /* 0x000fe2000780c0ff */
[----:B------:R-:W-:Y:S01]  /*1060*/  IMAD R208, R17, 0x4, R4 ;  /* 0x0000000411d07824 */ /* 0x000fe200078e0204 */
[----:B------:R-:W-:Y:S01]  /*1070*/  LOP3.LUT R16, R22, 0xfffffff8, RZ, 0xc0, !PT ;  /* 0xfffffff816107812 */ /* 0x000fe200078ec0ff */
[----:B------:R-:W-:Y:S01]  /*1080*/  IMAD.SHL.U32 R0, R0, 0x40, RZ ;  /* 0x0000004000007824 */ /* 0x000fe200078e00ff */
[----:B------:R-:W-:Y:S01]  /*1090*/  SEL R209, R202, 0xfffffff0, !P0 ;  /* 0xfffffff0cad17807 */ /* 0x000fe20004000000 */
[----:B------:R-:W-:Y:S01]  /*10a0*/  IMAD R208, R208, 0x8, R25 ;  /* 0x00000008d0d07824 */ /* 0x000fe200078e0219 */
[C---:B------:R-:W-:Y:S01]  /*10b0*/  LOP3.LUT P0, RZ, R23.reuse, 0x2, RZ, 0xc0, !PT ;  /* 0x0000000217ff7812 */ /* 0x040fe2000780c0ff */
[----:B------:R-:W-:Y:S01]  /*10c0*/  IMAD.SHL.U32 R23, R23, 0x40, RZ ;  /* 0x0000004017177824 */ /* 0x000fe200078e00ff */
[----:B------:R-:W-:Y:S01]  /*10d0*/  SHF.R.S32.HI R22, RZ, 0x3, R22 ;  /* 0x00000003ff167819 */ /* 0x000fe20000011416 */
[----:B------:R-:W-:Y:S01]  /*10e0*/  IMAD.IADD R25, R27, 0x1, -R26 ;  /* 0x000000011b197824 */ /* 0x000fe200078e0a1a */
[----:B------:R-:W-:Y:S01]  /*10f0*/  LOP3.LUT R3, R3, 0x1c0, RZ, 0xc0, !PT ;  /* 0x000001c003037812 */ /* 0x000fe200078ec0ff */
[----:B------:R-:W-:Y:S01]  /*1100*/  IMAD.IADD R16, R27, 0x1, -R16 ;  /* 0x000000011b107824 */ /* 0x000fe200078e0a10 */
[----:B------:R-:W-:Y:S01]  /*1110*/  LOP3.LUT R23, R23, 0xc0, RZ, 0xc0, !PT ;  /* 0x000000c017177812 */ /* 0x000fe200078ec0ff */
[C---:B------:R-:W-:Y:S01]  /*1120*/  IMAD R206, R22.reuse, 0x8, R25 ;  /* 0x0000000816ce7824 */ /* 0x040fe200078e0219 */
[----:B------:R-:W-:Y:S01]  /*1130*/  LOP3.LUT R15, R3, 0x30, R8, 0xf8, !PT ;  /* 0x00000030030f7812 */ /* 0x000fe200078ef808 */
[----:B------:R-:W-:Y:S01]  /*1140*/  IMAD R205, R22, 0x200, R205 ;  /* 0x0000020016cd7824 */ /* 0x000fe200078e02cd */
[----:B------:R-:W-:Y:S01]  /*1150*/  SHF.R.U32.HI R25, RZ, 0x3, R3 ;  /* 0x00000003ff197819 */ /* 0x000fe20000011603 */
[----:B------:R-:W-:Y:S01]  /*1160*/  IMAD.SHL.U32 R22, R215, 0x40, RZ ;  /* 0x00000040d7167824 */ /* 0x000fe200078e00ff */
[--C-:B------:R-:W-:Y:S01]  /*1170*/  LOP3.LUT R8, R15, 0x8, R24.reuse, 0xf8, !PT ;  /* 0x000000080f087812 */ /* 0x100fe200078ef818 */
[----:B------:R-:W-:Y:S01]  /*1180*/  IMAD.SHL.U32 R15, R4, 0x8, RZ ;  /* 0x00000008040f7824 */ /* 0x000fe200078e00ff */
[----:B------:R-:W-:Y:S01]  /*1190*/  LOP3.LUT R24, R23, 0x8, R24, 0xf8, !PT ;  /* 0x0000000817187812 */ /* 0x000fe200078ef818 */
[----:B------:R-:W-:Y:S01]  /*11a0*/  IMAD.SHL.U32 R26, R17, 0x10, RZ ;  /* 0x00000010111a7824 */ /* 0x000fe200078e00ff */
[----:B------:R-:W-:Y:S01]  /*11b0*/  SHF.R.U32.HI R23, RZ, 0x3, R23 ;  /* 0x00000003ff177819 */ /* 0x000fe20000011617 */
[----:B------:R-:W-:Y:S01]  /*11c0*/  IMAD.SHL.U32 R206, R206, 0x20, RZ ;  /* 0x00000020cece7824 */ /* 0x000fe200078e00ff */
[----:B------:R-:W-:-:S02]  /*11d0*/  LOP3.LUT R22, R22, 0x1c0, RZ, 0xc0, !PT ;  /* 0x000001c016167812 */ /* 0x000fc400078ec0ff */
[----:B------:R-:W-:Y:S02]  /*11e0*/  SEL R3, R202, 0xfffffff0, !P0 ;  /* 0xfffffff0ca037807 */ /* 0x000fe40004000000 */
[----:B------:R-:W-:Y:S02]  /*11f0*/  LOP3.LUT R23, R24, R23, RZ, 0x3c, !PT ;  /* 0x0000001718177212 */ /* 0x000fe400078e3cff */
[----:B------:R-:W-:Y:S02]  /*1200*/  LOP3.LUT P0, RZ, R16, 0x2, RZ, 0xc0, !PT ;  /* 0x0000000210ff7812 */ /* 0x000fe4000780c0ff */
[----:B------:R-:W-:Y:S01]  /*1210*/  LOP3.LUT R8, R8, R25, RZ, 0x3c, !PT ;  /* 0x0000001908087212 */ /* 0x000fe200078e3cff */
[----:B------:R-:W-:Y:S01]  /*1220*/  IMAD.U32 R208, R208, 0x20, R23 ;  /* 0x00000020d0d07824 */ /* 0x000fe200078e0017 */
[----:B------:R-:W-:Y:S01]  /*1230*/  LOP3.LUT R15, R15, 0x18, RZ, 0xc0, !PT ;  /* 0x000000180f0f7812 */ /* 0x000fe200078ec0ff */
[----:B------:R-:W-:Y:S01]  /*1240*/  @!P1 IMAD.SHL.U32 R23, R12, 0x10, RZ ;  /* 0x000000100c179824 */ /* 0x000fe200078e00ff */
[----:B------:R-:W-:Y:S01]  /*1250*/  SHF.R.U32.HI R24, RZ, 0x3, R22 ;  /* 0x00000003ff187819 */ /* 0x000fe20000011616 */
[----:B------:R-:W-:Y:S01]  /*1260*/  IMAD R207, R17, 0x200, R8 ;  /* 0x0000020011cf7824 */ /* 0x000fe200078e0208 */
[----:B------:R-:W-:-:S02]  /*1270*/  SEL R202, R202, 0xfffffff0, !P0 ;  /* 0xfffffff0caca7807 */ /* 0x000fc40004000000 */
[----:B------:R-:W-:Y:S01]  /*1280*/  LOP3.LUT R25, R24, R22, R15, 0x1e, !PT ;  /* 0x0000001618197212 */ /* 0x000fe200078e1e0f */
[----:B------:R1:W-:Y:S01]  /*1290*/  @!P1 LDGSTS.E.BYPASS.LTC128B.128 [R23+0x18280], [R20.64] ;  /* 0x1828000014179fae */ /* 0x0003e2000b901d5c */
[C---:B------:R-:W-:Y:S01]  /*12a0*/  LOP3.LUT P0, RZ, R16.reuse, 0x4, RZ, 0xc0, !PT ;  /* 0x0000000410ff7812 */ /* 0x040fe2000780c0ff */
[----:B------:R-:W-:Y:S01]  /*12b0*/  IMAD.SHL.U32 R16, R16, 0x40, RZ ;  /* 0x0000004010107824 */ /* 0x000fe200078e00ff */
[----:B------:R-:W-:Y:S01]  /*12c0*/  LOP3.LUT R17, R6, 0xffffffe0, RZ, 0xc0, !PT ;  /* 0xffffffe006117812 */ /* 0x000fe200078ec0ff */
[----:B------:R-:W-:Y:S01]  /*12d0*/  IMAD.IADD R230, R230, 0x1, R25 ;  /* 0x00000001e6e67824 */ /* 0x000fe200078e0219 */
[----:B------:R-:W-:Y:S01]  /*12e0*/  LEA.HI R5, R5, R12, RZ, 0x7 ;  /* 0x0000000c05057211 */ /* 0x000fe200078f38ff */
[----:B------:R-:W0:Y:S01]  /*12f0*/  LDGDEPBAR ;  /* 0x00000000000079af */ /* 0x000e220000000000 */
[----:B------:R-:W-:Y:S01]  /*1300*/  LOP3.LUT R25, R16, 0x1c0, RZ, 0xc0, !PT ;  /* 0x000001c010197812 */ /* 0x000fe200078ec0ff */
[----:B------:R-:W-:Y:S01]  /*1310*/  IMAD.IADD R8, R12, 0x1, -R17 ;  /* 0x000000010c087824 */ /* 0x000fe200078e0a11 */
[----:B------:R-:W-:Y:S01]  /*1320*/  SHF.R.U32.HI R5, RZ, 0x4, R5 ;  /* 0x00000004ff057819 */ /* 0x000fe20000011605 */
[----:B------:R-:W0:Y:S01]  /*1330*/  LDGDEPBAR ;  /* 0x00000000000079af */ /* 0x000e220000000000 */
[----:B------:R-:W-:Y:S01]  /*1340*/  LOP3.LUT R26, R26, 0x10, RZ, 0xc0, !PT ;  /* 0x000000101a1a7812 */ /* 0x000fe200078ec0ff */
[----:B------:R-:W-:Y:S01]  /*1350*/  IMAD.SHL.U32 R230, R230, 0x2, RZ ;  /* 0x00000002e6e67824 */ /* 0x000fe200078e00ff */
[----:B------:R-:W-:-:S02]  /*1360*/  LOP3.LUT R17, R0, 0xc0, RZ, 0xc0, !PT ;  /* 0x000000c000117812 */ /* 0x000fc400078ec0ff */
[----:B------:R-:W-:Y:S02]  /*1370*/  LOP3.LUT R212, R212, 0x8, RZ, 0xc0, !PT ;  /* 0x00000008d4d47812 */ /* 0x000fe400078ec0ff */
[----:B------:R-:W-:Y:S02]  /*1380*/  SHF.R.U32.HI R16, RZ, 0x3, R25 ;  /* 0x00000003ff107819 */ /* 0x000fe40000011619 */
[----:B------:R-:W-:Y:S02]  /*1390*/  LOP3.LUT R5, R26, 0x8, R5, 0xf8, !PT ;  /* 0x000000081a057812 */ /* 0x000fe400078ef805 */
[--C-:B------:R-:W-:Y:S02]  /*13a0*/  SHF.R.U32.HI R0, RZ, 0x3, R17.reuse ;  /* 0x00000003ff007819 */ /* 0x100fe40000011611 */
[----:B------:R-:W-:Y:S02]  /*13b0*/  LOP3.LUT R16, R16, R25, R212, 0x1e, !PT ;  /* 0x0000001910107212 */ /* 0x000fe400078e1ed4 */
[----:B------:R-:W-:-:S02]  /*13c0*/  LOP3.LUT R5, R0, R5, R17, 0x1e, !PT ;  /* 0x0000000500057212 */ /* 0x000fc400078e1e11 */
[CC--:B------:R-:W-:Y:S01]  /*13d0*/  LOP3.LUT R212, R0.reuse, R17.reuse, R212, 0x1e, !PT ;  /* 0x0000001100d47212 */ /* 0x0c0fe200078e1ed4 */
[----:B------:R-:W-:Y:S01]  /*13e0*/  IMAD.IADD R205, R205, 0x1, R16 ;  /* 0x00000001cdcd7824 */ /* 0x000fe200078e0210 */
[----:B------:R-:W-:Y:S01]  /*13f0*/  LOP3.LUT R15, R0, R17, R15, 0x1e, !PT ;  /* 0x00000011000f7212 */ /* 0x000fe200078e1e0f */
[----:B------:R-:W-:Y:S01]  /*1400*/  IMAD.MOV.U32 R0, RZ, RZ, 0x20 ;  /* 0x00000020ff007424 */ /* 0x000fe200078e00ff */
[----:B------:R-:W-:Y:S01]  /*1410*/  SHF.R.S32.HI R25, RZ, 0x1f, R8 ;  /* 0x0000001fff197819 */ /* 0x000fe20000011408 */
[----:B------:R-:W-:-:S03]  /*1420*/  IMAD.IADD R210, R206, 0x1, R5 ;  /* 0x00000001ced27824 */ /* 0x000fc600078e0205 */
[----:B------:R-:W-:Y:S02]  /*1430*/  SEL R0, R0, 0xffffffe0, !P0 ;  /* 0xffffffe000007807 */ /* 0x000fe40004000000 */
[----:B------:R-:W-:Y:S02]  /*1440*/  PLOP3.LUT P0, PT, PT, PT, UP0, 0x80, 0x0 ;  /* 0x000000000000781c */ /* 0x000fe40003f0f008 */
[----:B------:R-:W-:-:S04]  /*1450*/  LEA.HI R6, R25, R8, RZ, 0x2 ;  /* 0x0000000819067211 */ /* 0x000fc800078f10ff */
[----:B------:R-:W-:-:S05]  /*1460*/  SHF.R.S32.HI R218, RZ, 0x2, R6 ;  /* 0x00000002ffda7819 */ /* 0x000fca0000011406 */
[C---:B------:R-:W-:Y:S02]  /*1470*/  IMAD R218, R7.reuse, 0x10, R218 ;  /* 0x0000001007da7824 */ /* 0x040fe400078e02da */
[----:B------:R-:W-:Y:S02]  /*1480*/  IMAD R7, R7, 0x200, R206 ;  /* 0x0000020007077824 */ /* 0x000fe400078e02ce */
[----:B------:R-:W-:Y:S02]  /*1490*/  IMAD.IADD R206, R206, 0x1, R15 ;  /* 0x00000001cece7824 */ /* 0x000fe400078e020f */
[----:B------:R-:W-:Y:S01]  /*14a0*/  IMAD.IADD R212, R7, 0x1, R212 ;  /* 0x0000000107d47824 */ /* 0x000fe200078e02d4 */
[----:B------:R-:W-:Y:S05]  /*14b0*/  @!P0 BRA `(.L_x_654) ;  /* 0x0000019000008947 */ /* 0x000fea0003800000 */
[----:B-1----:R-:W-:Y:S01]  /*14c0*/  IMAD.MOV.U32 R16, RZ, RZ, c[0x0][0x208] ;  /* 0x00008200ff107624 */ /* 0x002fe200078e00ff */
[----:B------:R-:W-:Y:S01]  /*14d0*/  P2R R15, PR, RZ, 0x4 ;  /* 0x00000004ff0f7803 */ /* 0x000fe20000000000 */
[----:B------:R-:W-:Y:S01]  /*14e0*/  IMAD.MOV.U32 R5, RZ, RZ, 0x6 ;  /* 0x00000006ff057424 */ /* 0x000fe200078e00ff */
[----:B------:R-:W-:Y:S01]  /*14f0*/  UIADD3 UR4, UR6, -0x40, URZ ;  /* 0xffffffc006047890 */ /* 0x000fe2000fffe03f */
[C---:B------:R-:W-:Y:S01]  /*1500*/  IMAD.SHL.U32 R7, R16.reuse, 0x40, RZ ;  /* 0x0000004010077824 */ /* 0x040fe200078e00ff */
[----:B------:R-:W-:Y:S02]  /*1510*/  BSSY B0, `(.L_x_654) ;  /* 0x0000013000007945 */ /* 0x000fe40003800000 */
[----:B------:R-:W-:Y:S01]  /*1520*/  SHF.L.U64.HI R16, R16, R5, c[0x0][0x20c] ;  /* 0x0000830010107619 */ /* 0x000fe20000010205 */
[----:B------:R-:W-:-:S03]  /*1530*/  IMAD.SHL.U32 R5, R7, 0x2, RZ ;  /* 0x0000000207057824 */ /* 0x000fc600078e00ff */
[----:B------:R-:W-:Y:S02]  /*1540*/  SHF.L.U64.HI R7, R7, 0x1, R16 ;  /* 0x0000000107077819 */ /* 0x000fe40000010210 */
[----:B------:R-:W-:-:S04]  /*1550*/  IADD3 R16, P2, P0, R5, 0x80, R18 ;  /* 0x0000008005107810 */ /* 0x000fc8000785e012 */
[----:B------:R-:W-:Y:S02]  /*1560*/  IADD3.X R17, R7, RZ, R19, P2, P0 ;  /* 0x000000ff07117210 */ /* 0x000fe400017e0413 */
[----:B------:R-:W-:-:S05]  /*1570*/  IADD3 R18, P0, R5, R18, RZ ;  /* 0x0000001205127210 */ /* 0x000fca0007f1e0ff */
[----:B------:R-:W-:Y:S01]  /*1580*/  IMAD.X R19, R7, 0x1, R19, P0 ;  /* 0x0000000107137824 */ /* 0x000fe200000e0613 */
[----:B------:R-:W-:-:S04]  /*1590*/  ISETP.LT.AND P0, PT, R216, UR4, PT ;  /* 0x00000004d8007c0c */ /* 0x000fc8000bf01270 */
[----:B------:R-:W-:-:S13]  /*15a0*/  ISETP.GE.OR P2, PT, R232, c[0x0][0x1fc], !P0 ;  /* 0x00007f00e8007a0c */ /* 0x000fda0004746670 */
[----:B------:R1:W-:Y:S01]  /*15b0*/  LDGSTS.E.BYPASS.LTC128B.128 [R213+0x15080], [R18.64], !P2 ;  /* 0x1508000012d57fae */ /* 0x0003e2000d101d5c */
[----:B------:R-:W-:Y:S02]  /*15c0*/  ISETP.GE.OR P2, PT, R14, c[0x0][0x1fc], !P0 ;  /* 0x00007f000e007a0c */ /* 0x000fe40004746670 */
[----:B------:R-:W-:-:S11]  /*15d0*/  ISETP.GE.OR P0, PT, R10, c[0x0][0x1fc], !P0 ;  /* 0x00007f000a007a0c */ /* 0x000fd60004706670 */
[----:B------:R1:W-:Y:S01]  /*15e0*/  LDGSTS.E.BYPASS.LTC128B.128 [R213+0x16080], [R18.64+0x40], !P2 ;  /* 0x1608004012d57fae */ /* 0x0003e2000d101d5c */
[----:B------:R-:W-:-:S03]  /*15f0*/  ISETP.NE.AND P2, PT, R15, RZ, PT ;  /* 0x000000ff0f00720c */ /* 0x000fc60003f45270 */
[----:B------:R1:W-:Y:S01]  /*1600*/  LDGSTS.E.BYPASS.LTC128B.128 [R213+0x17080], [R16.64], !P0 ;  /* 0x1708000010d57fae */ /* 0x0003e2000c101d5c */
[----:B------:R-:W-:Y:S05]  /*1610*/  @P1 BRA `(.L_x_655) ;  /* 0x0000002000001947 */ /* 0x000fea0003800000 */
[----:B------:R-:W-:-:S05]  /*1620*/  SHF.L.U32 R5, R12, 0x4, RZ ;  /* 0x000000040c057819 */ /* 0x000fca00000006ff */
[----:B------:R2:W-:Y:S02]  /*1630*/  LDGSTS.E.BYPASS.LTC128B.128 [R5+0x18380], [R20.64+0x100] ;  /* 0x1838010014057fae */ /* 0x0005e4000b901d5c */
.L_x_655:
[----:B------:R-:W-:Y:S05]  /*1640*/  BSYNC B0 ;  /* 0x0000000000007941 */ /* 0x000fea0003800000 */
.L_x_654:
[----:B-1----:R-:W-:Y:S01]  /*1650*/  UISETP.GE.AND UP0, UPT, UR6, 0x1, UPT ;  /* 0x000000010600788c */ /* 0x002fe2000bf06270 */
[----:B------:R-:W0:Y:S01]  /*1660*/  LDGDEPBAR ;  /* 0x00000000000079af */ /* 0x000e220000000000 */
        /* <DEDUP_REMOVED lines=50> */
[----:B--2---:R-:W-:Y:S01]  /*1990*/  SHF.R.S32.HI R5, RZ, 0x1f, R4 ;  /* 0x0000001fff057819 */ /* 0x004fe20000011404 */
[----:B------:R-:W-:Y:S01]  /*19a0*/  IMAD R2, R2, c[0x0][0x238], RZ ;  /* 0x00008e0002027a24 */ /* 0x000fe200078e02ff */
[----:B------:R-:W-:Y:S01]  /*19b0*/  SHF.R.S32.HI R13, RZ, 0x1f, R12 ;  /* 0x0000001fff0d7819 */ /* 0x000fe2000001140c */
[----:B------:R-:W-:Y:S01]  /*19c0*/  ULDC.64 UR4, c[0x0][0x240] ;  /* 0x0000900000047ab9 */ /* 0x000fe20000000a00 */
[----:B------:R-:W-:Y:S01]  /*19d0*/  LEA.HI R5, R5, R4, RZ, 0x2 ;  /* 0x0000000405057211 */ /* 0x000fe200078f10ff */
[C---:B------:R-:W-:Y:S01]  /*19e0*/  IMAD R2, R9.reuse, c[0x0][0x23c], R2 ;  /* 0x00008f0009027a24 */ /* 0x040fe200078e0202 */
[----:B------:R-:W-:Y:S01]  /*19f0*/  UIMAD UR4, UR7, UR4, URZ ;  /* 0x00000004070472a4 */ /* 0x000fe2000f8e023f */
[----:B------:R-:W-:Y:S01]  /*1a00*/  IMAD.WIDE.U32 R12, R9, c[0x0][0x238], R12 ;  /* 0x00008e00090c7a25 */ /* 0x000fe200078e000c */
[----:B------:R-:W-:Y:S01]  /*1a10*/  LOP3.LUT R5, R5, 0xfffffffc, RZ, 0xc0, !PT ;  /* 0xfffffffc05057812 */ /* 0x000fe200078ec0ff */
[----:B------:R-:W-:Y:S01]  /*1a20*/  UIADD3 UR6, UR6, 0x3f, URZ ;  /* 0x0000003f06067890 */ /* 0x000fe2000fffe03f */
[----:B------:R-:W-:Y:S01]  /*1a30*/  LEA R205, R205, 0x1c480, 0x1 ;  /* 0x0001c480cdcd7811 */ /* 0x000fe200078e08ff */
[----:B------:R-:W-:Y:S01]  /*1a40*/  IMAD.IADD R13, R13, 0x1, R2 ;  /* 0x000000010d0d7824 */ /* 0x000fe200078e0202 */
[----:B------:R-:W-:Y:S01]  /*1a50*/  UIMAD UR4, UR17, UR5, UR4 ;  /* 0x00000005110472a4 */ /* 0x000fe2000f8e0204 */
[----:B------:R-:W-:Y:S01]  /*1a60*/  IMAD.IADD R4, R4, 0x1, -R5 ;  /* 0x0000000104047824 */ /* 0x000fe200078e0a05 */
[----:B------:R-:W-:Y:S01]  /*1a70*/  LOP3.LUT R5, R6, 0xfffffffc, RZ, 0xc0, !PT ;  /* 0xfffffffc06057812 */ /* 0x000fe200078ec0ff */
[----:B------:R-:W-:Y:S01]  /*1a80*/  IMAD.U32 R238, RZ, RZ, UR17 ;  /* 0x00000011ffee7e24 */ /* 0x000fe2000f8e00ff */
[----:B------:R-:W-:Y:S01]  /*1a90*/  USHF.R.S32.HI UR16, URZ, 0x1f, UR6 ;  /* 0x0000001f3f107899 */ /* 0x000fe20008011406 */
[----:B------:R-:W-:Y:S01]  /*1aa0*/  IMAD R4, R4, -0x8, R11 ;  /* 0xfffffff804047824 */ /* 0x000fe200078e020b */
[----:B------:R-:W-:Y:S01]  /*1ab0*/  IADD3 R5, R8, -R5, RZ ;  /* 0x8000000508057210 */ /* 0x000fe20007ffe0ff */
[----:B------:R-:W-:Y:S01]  /*1ac0*/  IMAD.WIDE.U32 R238, R238, c[0x0][0x240], R12 ;  /* 0x00009000eeee7a25 */ /* 0x000fe200078e000c */
[----:B------:R-:W-:Y:S01]  /*1ad0*/  SHF.L.U32 R208, R208, 0x1, RZ ;  /* 0x00000001d0d07819 */ /* 0x000fe200000006ff */
[----:B------:R-:W-:Y:S01]  /*1ae0*/  ULEA.HI UR16, UR16, UR6, URZ, 0x6 ;  /* 0x0000000610107291 */ /* 0x000fe2000f8f303f */
[----:B------:R-:W-:Y:S01]  /*1af0*/  LEA R204, R202, R205, 0x1 ;  /* 0x000000cdcacc7211 */ /* 0x000fe200078e08ff */
[----:B------:R-:W-:Y:S01]  /*1b00*/  IMAD R203, R0, 0x2, R205 ;  /* 0x0000000200cb7824 */ /* 0x000fe200078e02cd */
[----:B------:R-:W-:Y:S01]  /*1b10*/  LEA R206, R206, 0x80, 0x1 ;  /* 0x00000080cece7811 */ /* 0x000fe200078e08ff */
[----:B------:R-:W-:Y:S01]  /*1b20*/  IMAD R219, R5, -0x2, R4 ;  /* 0xfffffffe05db7824 */ /* 0x000fe200078e0204 */
[----:B------:R-:W-:Y:S01]  /*1b30*/  IADD3 R231, R230, 0x18480, RZ ;  /* 0x00018480e6e77810 */ /* 0x000fe20007ffe0ff */
        /* <DEDUP_REMOVED lines=49> */
[----:B------:R-:W-:Y:S01]  /*1e50*/  LEA R200, R3, R208, 0x1 ;  /* 0x000000d003c87211 */ /* 0x000fe200078e08ff */
[----:B------:R-:W-:Y:S01]  /*1e60*/  IMAD R202, R202, 0x2, R203 ;  /* 0x00000002caca7824 */ /* 0x000fe200078e02cb */
[----:B------:R-:W-:Y:S01]  /*1e70*/  LEA R0, R0, R204, 0x1 ;  /* 0x000000cc00007211 */ /* 0x000fe200078e08ff */
[----:B------:R-:W-:Y:S01]  /*1e80*/  IMAD.IADD R201, R212, 0x1, R209 ;  /* 0x00000001d4c97824 */ /* 0x000fe200078e02d1 */
[----:B------:R-:W-:Y:S01]  /*1e90*/  IADD3 R236, R239, UR4, RZ ;  /* 0x00000004efec7c10 */ /* 0x000fe2000fffe0ff */
[----:B------:R-:W-:-:S02]  /*1ea0*/  ULDC UR9, c[0x0][0x188] ;  /* 0x0000620000097ab9 */ /* 0x000fc40000000800 */
[----:B------:R-:W-:Y:S02]  /*1eb0*/  UMOV UR20, 0x1 ;  /* 0x0000000100147882 */ /* 0x000fe40000000000 */
[----:B------:R-:W-:Y:S02]  /*1ec0*/  UMOV UR5, URZ ;  /* 0x0000003f00057c82 */ /* 0x000fe40008000000 */
[----:B------:R-:W-:Y:S02]  /*1ed0*/  UMOV UR11, URZ ;  /* 0x0000003f000b7c82 */ /* 0x000fe40008000000 */
[----:B------:R-:W-:Y:S02]  /*1ee0*/  UMOV UR19, URZ ;  /* 0x0000003f00137c82 */ /* 0x000fe40008000000 */
[----:B------:R-:W-:Y:S02]  /*1ef0*/  ULDC UR10, c[0x0][0x168] ;  /* 0x00005a00000a7ab9 */ /* 0x000fe40000000800 */
[----:B------:R-:W-:-:S02]  /*1f00*/  UIMAD UR9, UR17, UR9, URZ ;  /* 0x00000009110972a4 */ /* 0x000fc4000f8e023f */
[----:B------:R-:W-:Y:S02]  /*1f10*/  USHF.R.S32.HI UR16, URZ, 0x6, UR16 ;  /* 0x000000063f107899 */ /* 0x000fe40008011410 */
[----:B------:R-:W-:Y:S02]  /*1f20*/  ULDC UR8, c[0x0][0x168] ;  /* 0x00005a0000087ab9 */ /* 0x000fe40000000800 */
.L_x_659:
        /* <DEDUP_REMOVED lines=9> */
[----:B------:R-:W-:Y:S01]  /*1fc0*/  UISETP.GE.AND UP0, UPT, UR18, UR16, UPT ;  /* 0x000000101200728c */ /* 0x000fe2000bf06270 */
[----:B------:R-:W-:Y:S01]  /*1fd0*/  IMAD.SHL.U32 R3, R37, 0x2, RZ ;  /* 0x0000000225037824 */ /* 0x000fe200078e00ff */
[----:B------:R-:W-:Y:S01]  /*1fe0*/  SHF.L.U32 R237, R193, 0x2, RZ ;  /* 0x00000002c1ed7819 */ /* 0x000fe200000006ff */
[----:B------:R-:W-:Y:S03]  /*1ff0*/  IMAD.IADD R48, R212, 0x1, R49 ;  /* 0x00000001d4307824 */ /* 0x000fe600078e0231 */
[----:B------:R-:W-:Y:S02]  /*2000*/  PLOP3.LUT P0, PT, PT, PT, UP0, 0x80, 0x0 ;  /* 0x000000000000781c */ /* 0x000fe40003f0f008 */
[----:B------:R-:W-:Y:S01]  /*2010*/  SHF.L.U32 R2, R48, 0x1, RZ ;  /* 0x0000000130027819 */ /* 0x000fe200000006ff */
[----:B------:R-:W-:Y:S04]  /*2020*/  LDSM.16.M88.4 R40, [R208+0x80] ;  /* 0x00008000d028783b */ /* 0x000fe80000000200 */
[----:B------:R-:W1:Y:S04]  /*2030*/  LDSM.16.M88.4 R36, [R3+0xc080] ;  /* 0x00c080000324783b */ /* 0x000e680000000200 */
[----:B------:R-:W2:Y:S04]  /*2040*/  LDSM.16.M88.4 R44, [R3+0xc880] ;  /* 0x00c88000032c783b */ /* 0x000ea80000000200 */
[----:B------:R-:W3:Y:S04]  /*2050*/  LDSM.16.M88.4 R48, [R208+0x1080] ;  /* 0x00108000d030783b */ /* 0x000ee80000000200 */
[----:B------:R-:W-:Y:S04]  /*2060*/  LDSM.16.M88.4 R56, [R200+0x80] ;  /* 0x00008000c838783b */ /* 0x000fe80000000200 */
[----:B------:R-:W4:Y:S04]  /*2070*/  LDSM.16.M88.4 R52, [R2+0xc080] ;  /* 0x00c080000234783b */ /* 0x000f280000000200 */
[----:B------:R-:W5:Y:S04]  /*2080*/  LDSM.16.M88.4 R60, [R2+0xc880] ;  /* 0x00c88000023c783b */ /* 0x000f680000000200 */
[----:B------:R-:W3:Y:S04]  /*2090*/  LDSM.16.M88.4 R64, [R200+0x1080] ;  /* 0x00108000c840783b */ /* 0x000ee80000000200 */
[----:B------:R-:W-:Y:S04]  /*20a0*/  LDSM.16.M88.4 R164, [R200+0x2080] ;  /* 0x00208000c8a4783b */ /* 0x000fe80000000200 */
[----:B------:R-:W-:Y:S04]  /*20b0*/  LDSM.16.M88.4 R172, [R200+0x3080] ;  /* 0x00308000c8ac783b */ /* 0x000fe80000000200 */
[----:B------:R-:W-:Y:S01]  /*20c0*/  LDS R243, [R237+0x18080] ;  /* 0x01808000edf37984 */ /* 0x000fe20000000800 */
[-C--:B-1----:R-:W-:Y:S03]  /*20d0*/  HMMA.16816.F32 R4, R36, R40.reuse, RZ ;  /* 0x000000282404723c */ /* 0x082fe600000018ff */
[----:B------:R-:W-:Y:S04]  /*20e0*/  LDS R242, [R237+0x180a0] ;  /* 0x0180a000edf27984 */ /* 0x000fe80000000800 */
[----:B------:R-:W-:Y:S01]  /*20f0*/  LDS R241, [R237+0x18100] ;  /* 0x01810000edf17984 */ /* 0x000fe20000000800 */
[C---:B--2---:R-:W-:Y:S03]  /*2100*/  HMMA.16816.F32 R8, R44.reuse, R40, RZ ;  /* 0x000000282c08723c */ /* 0x044fe600000018ff */
[----:B------:R-:W-:Y:S05]  /*2110*/  LDS R240, [R237+0x18120] ;  /* 0x01812000edf07984 */ /* 0x000fea0000000800 */
        /* <DEDUP_REMOVED lines=8> */
[----:B------:R-:W1:Y:S04]  /*21a0*/  LDSM.16.M88.4 R36, [R3+0xd080] ;  /* 0x00d080000324783b */ /* 0x000e680000000200 */
[----:B------:R-:W2:Y:S03]  /*21b0*/  LDSM.16.M88.4 R48, [R208+0x3080] ;  /* 0x00308000d030783b */ /* 0x000ea60000000200 */
[-C--:B----4-:R-:W-:Y:S08]  /*21c0*/  HMMA.16816.F32 R4, R52, R56.reuse, R4 ;  /* 0x000000383404723c */ /* 0x090ff00000001804 */
[C---:B-----5:R-:W-:Y:S07]  /*21d0*/  HMMA.16816.F32 R8, R60.reuse, R56, R8 ;  /* 0x000000383c08723c */ /* 0x060fee0000001808 */
[----:B------:R-:W-:Y:S01]  /*21e0*/  IMAD.U32 R56, RZ, RZ, UR5 ;  /* 0x00000005ff387e24 */ /* 0x000fe2000f8e00ff */
[-C--:B------:R-:W-:Y:S04]  /*21f0*/  HMMA.16816.F32 R12, R60, R58.reuse, R12 ;  /* 0x0000003a3c0c723c */ /* 0x080fe8000000180c */
[----:B------:R-:W-:Y:S04]  /*2200*/  IMAD R56, R56, 0x1800, R201 ;  /* 0x0000180038387824 */ /* 0x000fe800078e02c9 */
[C---:B------:R-:W-:Y:S04]  /*2210*/  HMMA.16816.F32 R16, R52.reuse, R58, R16 ;  /* 0x0000003a3410723c */ /* 0x040fe80000001810 */
[----:B------:R-:W-:Y:S04]  /*2220*/  SHF.L.U32 R176, R56, 0x1, RZ ;  /* 0x0000000138b07819 */ /* 0x000fe800000006ff */
[-C--:B------:R-:W-:Y:S01]  /*2230*/  HMMA.16816.F32 R20, R52, R64.reuse, R20 ;  /* 0x000000403414723c */ /* 0x080fe20000001814 */
[----:B------:R-:W3:Y:S04]  /*2240*/  LDSM.16.M88.4 R56, [R176+0xd080] ;  /* 0x00d08000b038783b */ /* 0x000ee80000000200 */
[----:B------:R-:W4:Y:S03]  /*2250*/  LDSM.16.M88.4 R168, [R176+0xd880] ;  /* 0x00d88000b0a8783b */ /* 0x000f260000000200 */
[C---:B------:R-:W-:Y:S08]  /*2260*/  HMMA.16816.F32 R24, R60.reuse, R64, R24 ;  /* 0x000000403c18723c */ /* 0x040ff00000001818 */
[-C--:B------:R-:W-:Y:S01]  /*2270*/  HMMA.16816.F32 R28, R60, R66.reuse, R28 ;  /* 0x000000423c1c723c */ /* 0x080fe2000000181c */
[----:B------:R-:W-:Y:S07]  /*2280*/  LDSM.16.M88.4 R60, [R3+0xe880] ;  /* 0x00e88000033c783b */ /* 0x000fee0000000200 */
[----:B------:R-:W-:Y:S01]  /*2290*/  HMMA.16816.F32 R32, R52, R66, R32 ;  /* 0x000000423420723c */ /* 0x000fe20000001820 */
[----:B------:R-:W-:Y:S04]  /*22a0*/  LDSM.16.M88.4 R52, [R208+0x4080] ;  /* 0x00408000d034783b */ /* 0x000fe80000000200 */
[----:B------:R-:W-:Y:S03]  /*22b0*/  LDSM.16.M88.4 R64, [R208+0x5080] ;  /* 0x00508000d040783b */ /* 0x000fe60000000200 */
        /* <DEDUP_REMOVED lines=10> */
[----:B------:R-:W2:Y:S04]  /*2360*/  LDSM.16.M88.4 R36, [R176+0xe080] ;  /* 0x00e08000b024783b */ /* 0x000ea80000000200 */
[----:B------:R-:W5:Y:S03]  /*2370*/  LDSM.16.M88.4 R48, [R176+0xe880] ;  /* 0x00e88000b030783b */ /* 0x000f660000000200 */
[-C--:B---3--:R-:W-:Y:S08]  /*2380*/  HMMA.16816.F32 R4, R56, R164.reuse, R4 ;  /* 0x000000a43804723c */ /* 0x088ff00000001804 */
[C---:B----4-:R-:W-:Y:S08]  /*2390*/  HMMA.16816.F32 R8, R168.reuse, R164, R8 ;  /* 0x000000a4a808723c */ /* 0x050ff00000001808 */
[-C--:B------:R-:W-:Y:S08]  /*23a0*/  HMMA.16816.F32 R12, R168, R166.reuse, R12 ;  /* 0x000000a6a80c723c */ /* 0x080ff0000000180c */
[C---:B------:R-:W-:Y:S08]  /*23b0*/  HMMA.16816.F32 R16, R56.reuse, R166, R16 ;  /* 0x000000a63810723c */ /* 0x040ff00000001810 */
[-C--:B------:R-:W-:Y:S08]  /*23c0*/  HMMA.16816.F32 R20, R56, R172.reuse, R20 ;  /* 0x000000ac3814723c */ /* 0x080ff00000001814 */
[C---:B------:R-:W-:Y:S08]  /*23d0*/  HMMA.16816.F32 R24, R168.reuse, R172, R24 ;  /* 0x000000aca818723c */ /* 0x040ff00000001818 */
[-C--:B------:R-:W-:Y:S08]  /*23e0*/  HMMA.16816.F32 R28, R168, R174.reuse, R28 ;  /* 0x000000aea81c723c */ /* 0x080ff0000000181c */
[----:B------:R-:W-:Y:S08]  /*23f0*/  HMMA.16816.F32 R32, R56, R174, R32 ;  /* 0x000000ae3820723c */ /* 0x000ff00000001820 */
[-C--:B-1----:R-:W-:Y:S08]  /*2400*/  HMMA.16816.F32 R4, R40, R52.reuse, R4 ;  /* 0x000000342804723c */ /* 0x082ff00000001804 */
[C---:B------:R-:W-:Y:S08]  /*2410*/  HMMA.16816.F32 R8, R60.reuse, R52, R8 ;  /* 0x000000343c08723c */ /* 0x040ff00000001808 */
[-C--:B------:R-:W-:Y:S08]  /*2420*/  HMMA.16816.F32 R12, R60, R54.reuse, R12 ;  /* 0x000000363c0c723c */ /* 0x080ff0000000180c */
[C---:B------:R-:W-:Y:S01]  /*2430*/  HMMA.16816.F32 R16, R40.reuse, R54, R16 ;  /* 0x000000362810723c */ /* 0x040fe20000001810 */
[----:B------:R-:W1:Y:S01]  /*2440*/  LDSM.16.M88.4 R52, [R200+0x5080] ;  /* 0x00508000c834783b */ /* 0x000e620000000200 */
[----:B------:R-:W-:Y:S04]  /*2450*/  DEPBAR.LE SB0, 0x1 ;  /* 0x000080400000791a */ /* 0x000fe80000000000 */
[----:B------:R-:W-:Y:S02]  /*2460*/  BAR.SYNC.DEFER_BLOCKING 0x0 ;  /* 0x0000000000007b1d */ /* 0x000fe40000010000 */
[-C--:B------:R-:W-:Y:S08]  /*2470*/  HMMA.16816.F32 R20, R40, R64.reuse, R20 ;  /* 0x000000402814723c */ /* 0x080ff00000001814 */
[C---:B------:R-:W-:Y:S08]  /*2480*/  HMMA.16816.F32 R24, R60.reuse, R64, R24 ;  /* 0x000000403c18723c */ /* 0x040ff00000001818 */
[-C--:B------:R-:W-:Y:S01]  /*2490*/  HMMA.16816.F32 R28, R60, R66.reuse, R28 ;  /* 0x000000423c1c723c */ /* 0x080fe2000000181c */
[----:B------:R3:W4:Y:S07]  /*24a0*/  LDSM.16.M88.4 R164, [R3+0x12080] ;  /* 0x0120800003a4783b */ /* 0x00072e0000000200 */
[----:B------:R-:W-:Y:S01]  /*24b0*/  HMMA.16816.F32 R32, R40, R66, R32 ;  /* 0x000000422820723c */ /* 0x000fe20000001820 */
[----:B------:R3:W3:Y:S04]  /*24c0*/  LDSM.16.M88.4 R172, [R3+0x12880] ;  /* 0x0128800003ac783b */ /* 0x0006e80000000200 */
[----:B------:R1:W3:Y:S03]  /*24d0*/  LDSM.16.M88.4 R176, [R2+0x12080] ;  /* 0x0120800002b0783b */ /* 0x0002e60000000200 */
[-C--:B--2---:R-:W-:Y:S01]  /*24e0*/  HMMA.16816.F32 R4, R36, R44.reuse, R4 ;  /* 0x0000002c2404723c */ /* 0x084fe20000001804 */
[----:B------:R2:W2:Y:S04]  /*24f0*/  LDSM.16.M88.4 R184, [R2+0x12880] ;  /* 0x0128800002b8783b */ /* 0x0004a80000000200 */
[----:B------:R1:W2:Y:S03]  /*2500*/  LDSM.16.M88.4 R168, [R208+0x6080] ;  /* 0x00608000d0a8783b */ /* 0x0002a60000000200 */
[C---:B-----5:R-:W-:Y:S01]  /*2510*/  HMMA.16816.F32 R8, R48.reuse, R44, R8 ;  /* 0x0000002c3008723c */ /* 0x060fe20000001808 */
[----:B------:R5:W2:Y:S04]  /*2520*/  LDSM.16.M88.4 R64, [R208+0x7080] ;  /* 0x00708000d040783b */ /* 0x000aa80000000200 */
[----:B------:R5:W2:Y:S03]  /*2530*/  LDSM.16.M88.4 R180, [R200+0x6080] ;  /* 0x00608000c8b4783b */ /* 0x000aa60000000200 */
[-C--:B------:R-:W-:Y:S01]  /*2540*/  HMMA.16816.F32 R12, R48, R46.reuse, R12 ;  /* 0x0000002e300c723c */ /* 0x080fe2000000180c */
[----:B------:R5:W2:Y:S07]  /*2550*/  LDSM.16.M88.4 R188, [R200+0x7080] ;  /* 0x00708000c8bc783b */ /* 0x000aae0000000200 */
[C---:B------:R-:W-:Y:S08]  /*2560*/  HMMA.16816.F32 R16, R36.reuse, R46, R16 ;  /* 0x0000002e2410723c */ /* 0x040ff00000001810 */
[-C--:B-1----:R-:W-:Y:S08]  /*2570*/  HMMA.16816.F32 R20, R36, R52.reuse, R20 ;  /* 0x000000342414723c */ /* 0x082ff00000001814 */
[C---:B------:R-:W-:Y:S08]  /*2580*/  HMMA.16816.F32 R24, R48.reuse, R52, R24 ;  /* 0x000000343018723c */ /* 0x040ff00000001818 */
[-C--:B------:R-:W-:Y:S08]  /*2590*/  HMMA.16816.F32 R28, R48, R54.reuse, R28 ;  /* 0x00000036301c723c */ /* 0x080ff0000000181c */
[----:B------:R-:W-:Y:S01]  /*25a0*/  HMMA.16816.F32 R32, R36, R54, R32 ;  /* 0x000000362420723c */ /* 0x000fe20000001820 */
[----:B------:R-:W-:-:S07]  /*25b0*/  @P0 BRA `(.L_x_657) ;  /* 0x0000032000000947 */ /* 0x000fce0003800000 */
[----:B---345:R-:W-:Y:S01]  /*25c0*/  IMAD.MOV.U32 R40, RZ, RZ, R234 ;  /* 0x000000ffff287224 */ /* 0x038fe200078e00ea */
[----:B------:R-:W1:Y:S01]  /*25d0*/  S2R R36, SR_CTAID.Y ;  /* 0x0000000000247919 */ /* 0x000e620000002600 */
[----:B------:R-:W-:Y:S01]  /*25e0*/  ULDC.64 UR6, c[0x0][0x178] ;  /* 0x00005e0000067ab9 */ /* 0x000fe20000000a00 */
[----:B------:R-:W-:Y:S01]  /*25f0*/  IMAD.MOV.U32 R41, RZ, RZ, R227 ;  /* 0x000000ffff297224 */ /* 0x000fe200078e00e3 */
[----:B------:R-:W-:Y:S02]  /*2600*/  UIMAD.WIDE.U32 UR30, UR18, UR6, URZ ;  /* 0x00000006121e72a5 */ /* 0x000fe4000f8e003f */
[----:B------:R-:W-:Y:S04]  /*2610*/  USHF.R.S32.HI UR4, URZ, 0x1f, UR18 ;  /* 0x0000001f3f047899 */ /* 0x000fe80008011412 */
[----:B------:R-:W-:Y:S02]  /*2620*/  UIMAD UR4, UR4, UR6, URZ ;  /* 0x00000006040472a4 */ /* 0x000fe4000f8e023f */
[----:B------:R-:W-:Y:S02]  /*2630*/  UIMAD UR6, UR18, -0x40, UR10 ;  /* 0xffffffc0120678a4 */ /* 0x000fe4000f8e020a */
[----:B------:R-:W-:Y:S04]  /*2640*/  UIMAD UR4, UR18, UR7, UR4 ;  /* 0x00000007120472a4 */ /* 0x000fe8000f8e0204 */
[----:B------:R-:W-:Y:S01]  /*2650*/  UIADD3 UR4, UR31, UR4, URZ ;  /* 0x000000041f047290 */ /* 0x000fe2000fffe03f */
[----:B-1----:R-:W-:Y:S01]  /*2660*/  SHF.R.S32.HI R3, RZ, 0x1f, R36 ;  /* 0x0000001fff037819 */ /* 0x002fe20000011424 */
[----:B------:R-:W-:Y:S04]  /*2670*/  IMAD.WIDE.U32 R40, R36, c[0x0][0x180], R40 ;  /* 0x0000600024287a25 */ /* 0x000fe800078e0028 */
[C---:B------:R-:W-:Y:S01]  /*2680*/  IMAD R37, R3.reuse, c[0x0][0x180], RZ ;  /* 0x0000600003257a24 */ /* 0x040fe200078e02ff */
[----:B--2---:R-:W-:Y:S01]  /*2690*/  IADD3 R2, P0, R40, UR9, RZ ;  /* 0x0000000928027c10 */ /* 0x004fe2000ff1e0ff */
[C---:B------:R-:W-:Y:S04]  /*26a0*/  @!P1 IMAD.WIDE.U32 R38, R36.reuse, c[0x0][0x270], R220 ;  /* 0x00009c0024269a25 */ /* 0x040fe800078e00dc */
[C---:B------:R-:W-:Y:S02]  /*26b0*/  IMAD R37, R36.reuse, c[0x0][0x184], R37 ;  /* 0x0000610024257a24 */ /* 0x040fe400078e0225 */
[----:B------:R-:W-:Y:S03]  /*26c0*/  @!P1 IMAD R3, R3, c[0x0][0x270], RZ ;  /* 0x00009c0003039a24 */ /* 0x000fe600078e02ff */
[----:B------:R-:W-:Y:S01]  /*26d0*/  IADD3.X R37, R41, UR12, R37, P0, !PT ;  /* 0x0000000c29257c10 */ /* 0x000fe200087fe425 */
[----:B------:R-:W-:Y:S01]  /*26e0*/  @!P1 IMAD R3, R36, c[0x0][0x274], R3 ;  /* 0x00009d0024039a24 */ /* 0x000fe200078e0203 */
[----:B------:R-:W-:Y:S04]  /*26f0*/  @!P1 IADD3 R36, P0, R38, UR24, RZ ;  /* 0x0000001826249c10 */ /* 0x000fe8000ff1e0ff */
[----:B------:R-:W-:Y:S02]  /*2700*/  @!P1 IADD3.X R3, R39, UR14, R3, P0, !PT ;  /* 0x0000000e27039c10 */ /* 0x000fe400087fe403 */
[C---:B------:R-:W-:Y:S04]  /*2710*/  LEA R39, P0, R2.reuse, c[0x0][0x160], 0x1 ;  /* 0x0000580002277a11 */ /* 0x040fe800078008ff */
[----:B------:R-:W-:Y:S01]  /*2720*/  LEA.HI.X R37, R2, c[0x0][0x164], R37, 0x1, P0 ;  /* 0x0000590002257a11 */ /* 0x000fe200000f0c25 */
[----:B------:R-:W-:Y:S01]  /*2730*/  IMAD.U32 R2, RZ, RZ, UR30 ;  /* 0x0000001eff027e24 */ /* 0x000fe2000f8e00ff */
[C---:B------:R-:W-:Y:S04]  /*2740*/  @!P1 LEA R40, P0, R36.reuse, c[0x0][0x258], 0x2 ;  /* 0x0000960024289a11 */ /* 0x040fe800078010ff */
[----:B------:R-:W-:Y:S02]  /*2750*/  @!P1 LEA.HI.X R41, R36, c[0x0][0x25c], R3, 0x2, P0 ;  /* 0x0000970024299a11 */ /* 0x000fe400000f1403 */
[----:B------:R-:W-:Y:S01]  /*2760*/  LEA R38, P0, R2, R39, 0x7 ;  /* 0x0000002702267211 */ /* 0x000fe200078038ff */
[----:B------:R-:W-:Y:S01]  /*2770*/  IMAD.U32 R2, RZ, RZ, UR4 ;  /* 0x00000004ff027e24 */ /* 0x000fe2000f8e00ff */
[----:B------:R-:W-:Y:S04]  /*2780*/  MOV R3, UR30 ;  /* 0x0000001e00037c02 */ /* 0x000fe80008000f00 */
[----:B------:R-:W-:Y:S01]  /*2790*/  LEA.HI.X R39, R3, R37, R2, 0x7, P0 ;  /* 0x0000002503277211 */ /* 0x000fe200000f3c02 */
[----:B------:R-:W-:Y:S01]  /*27a0*/  IMAD.U32 R2, RZ, RZ, UR20 ;  /* 0x00000014ff027e24 */ /* 0x000fe2000f8e00ff */
[----:B------:R-:W-:Y:S01]  /*27b0*/  ISETP.GE.OR P0, PT, R216, UR6, P6 ;  /* 0x00000006d8007c0c */ /* 0x000fe2000b706670 */
[----:B------:R-:W-:Y:S02]  /*27c0*/  IMAD.U32 R3, RZ, RZ, UR20 ;  /* 0x00000014ff037e24 */ /* 0x000fe4000f8e00ff */
[----:B------:R-:W-:Y:S01]  /*27d0*/  IMAD R36, R2, 0x3000, R229 ;  /* 0x0000300002247824 */ /* 0x000fe200078e02e5 */
[----:B------:R-:W-:Y:S01]  /*27e0*/  MOV R2, UR11 ;  /* 0x0000000b00027c02 */ /* 0x000fe20008000f00 */
[----:B------:R-:W-:Y:S03]  /*27f0*/  @!P1 IMAD R3, R3, 0x40, R220 ;  /* 0x0000004003039824 */ /* 0x000fe600078e02dc */
[----:B------:R-:W-:Y:S02]  /*2800*/  @!P1 LEA R2, R2, 0x40, 0x6 ;  /* 0x0000004002029811 */ /* 0x000fe400078e30ff */
[----:B------:R-:W-:Y:S03]  /*2810*/  @!P1 SHF.L.U32 R37, R3, 0x2, RZ ;  /* 0x0000000203259819 */ /* 0x000fe600000006ff */
[----:B------:R-:W-:Y:S01]  /*2820*/  @!PT LDS RZ, [RZ] ;  /* 0x00000000fffff984 */ /* 0x000fe20000000800 */
[----:B------:R-:W-:Y:S01]  /*2830*/  @!PT LDS RZ, [RZ] ;  /* 0x00000000fffff984 */ /* 0x000fe20000000800 */
[----:B------:R-:W-:Y:S01]  /*2840*/  @!PT LDS RZ, [RZ] ;  /* 0x00000000fffff984 */ /* 0x000fe20000000800 */
[----:B------:R1:W-:Y:S01]  /*2850*/  LDGSTS.E.BYPASS.LTC128B.128 [R36], [R38.64], !P0 ;  /* 0x0000000026247fae */ /* 0x0003e2000c101d5c */
[----:B------:R-:W-:Y:S01]  /*2860*/  ISETP.GE.OR P0, PT, R216, UR6, !P3 ;  /* 0x00000006d8007c0c */ /* 0x000fe2000df06670 */
[----:B------:R-:W-:Y:S11]  /*2870*/  @!P1 IMAD.WIDE R40, R2, 0x4, R40 ;  /* 0x0000000402289825 */ /* 0x000ff600078e0228 */
[----:B------:R-:W-:Y:S01]  /*2880*/  @!UPT UIADD3 URZ, URZ, URZ, URZ ;  /* 0x0000003f3f3ff290 */ /* 0x000fe2000fffe03f */
[----:B------:R1:W-:Y:S01]  /*2890*/  LDGSTS.E.BYPASS.LTC128B.128 [R36+0x1000], [R38.64+0x40], !P0 ;  /* 0x0100004026247fae */ /* 0x0003e2000c101d5c */
[----:B------:R-:W-:Y:S11]  /*28a0*/  ISETP.GE.OR P0, PT, R216, UR6, !P2 ;  /* 0x00000006d8007c0c */ /* 0x000ff6000d706670 */
[----:B------:R-:W-:Y:S02]  /*28b0*/  @!UPT UIADD3 URZ, URZ, URZ, URZ ;  /* 0x0000003f3f3ff290 */ /* 0x000fe4000fffe03f */
[----:B------:R1:W-:Y:S07]  /*28c0*/  LDGSTS.E.BYPASS.LTC128B.128 [R36+0x2000], [R38.64+0x80], !P0 ;  /* 0x0200008026247fae */ /* 0x0003ee000c101d5c */
[----:B------:R1:W-:Y:S02]  /*28d0*/  @!P1 LDGSTS.E.BYPASS.LTC128B.128 [R37+0x18080], [R40.64] ;  /* 0x1808000028259fae */ /* 0x0003e4000b901d5c */
.L_x_657:
[-C--:B-12345:R-:W-:Y:S01]  /*28e0*/  HMMA.16816.F32 R36, R164, R168.reuse, RZ ;  /* 0x000000a8a424723c */ /* 0x0befe200000018ff */
[----:B------:R-:W-:Y:S01]  /*28f0*/  LDSM.16.M88.4 R192, [R208+0x8080] ;  /* 0x00808000d0c0783b */ /* 0x000fe20000000200 */
[----:B------:R-:W-:Y:S01]  /*2900*/  UMOV UR4, 0x1800 ;  /* 0x0000180000047882 */ /* 0x000fe20000000000 */
[----:B------:R-:W-:Y:S01]  /*2910*/  ISETP.GT.AND P0, PT, R219, RZ, PT ;  /* 0x000000ffdb00720c */ /* 0x000fe20003f04270 */
[----:B------:R-:W-:Y:S02]  /*2920*/  UIMAD UR4, UR5, UR4, 0x800 ;  /* 0x00000800050474a4 */ /* 0x000fe4000f8e0204 */
[----:B------:R-:W-:Y:S01]  /*2930*/  UIADD3 UR21, UR11, 0x2, URZ ;  /* 0x000000020b157890 */ /* 0x000fe2000fffe03f */
[----:B------:R-:W-:Y:S01]  /*2940*/  FSEL R249, R6, -INF , P0 ;  /* 0xff80000006f97808 */ /* 0x000fe20000000000 */
[C---:B------:R-:W-:Y:S01]  /*2950*/  HMMA.16816.F32 R40, R172.reuse, R168, RZ ;  /* 0x000000a8ac28723c */ /* 0x040fe200000018ff */
[----:B------:R-:W0:Y:S01]  /*2960*/  LDGDEPBAR ;  /* 0x00000000000079af */ /* 0x000e220000000000 */
[----:B------:R-:W-:Y:S02]  /*2970*/  UISETP.GE.AND UP0, UPT, UR21, UR16, UPT ;  /* 0x000000101500728c */ /* 0x000fe4000bf06270 */
[----:B------:R-:W-:Y:S02]  /*2980*/  IADD3 R3, R212, UR4, RZ ;  /* 0x00000004d4037c10 */ /* 0x000fe4000fffe0ff */
[----:B------:R-:W-:Y:S02]  /*2990*/  FSEL R4, R4, -INF , P0 ;  /* 0xff80000004047808 */ /* 0x000fe40000000000 */
[-C--:B------:R-:W-:Y:S01]  /*29a0*/  HMMA.16816.F32 R44, R172, R170.reuse, RZ ;  /* 0x000000aaac2c723c */ /* 0x080fe200000018ff */
[----:B------:R-:W-:Y:S05]  /*29b0*/  SHF.L.U32 R2, R3, 0x1, RZ ;  /* 0x0000000103027819 */ /* 0x000fea00000006ff */
[----:B------:R-:W-:Y:S02]  /*29c0*/  LDSM.16.M88.4 R196, [R2+0x12880] ;  /* 0x0128800002c4783b */ /* 0x000fe40000000200 */
[C---:B------:R-:W-:Y:S06]  /*29d0*/  HMMA.16816.F32 R48, R164.reuse, R170, RZ ;  /* 0x000000aaa430723c */ /* 0x040fec00000018ff */
[----:B------:R-:W1:Y:S02]  /*29e0*/  LDSM.16.M88.4 R168, [R2+0x12080] ;  /* 0x0120800002a8783b */ /* 0x000e640000000200 */
[-C--:B------:R-:W-:Y:S08]  /*29f0*/  HMMA.16816.F32 R52, R164, R64.reuse, RZ ;  /* 0x00000040a434723c */ /* 0x080ff000000018ff */
[C---:B------:R-:W-:Y:S08]  /*2a00*/  HMMA.16816.F32 R56, R172.reuse, R64, RZ ;  /* 0x00000040ac38723c */ /* 0x040ff000000018ff */
[-C--:B------:R-:W-:Y:S07]  /*2a10*/  HMMA.16816.F32 R60, R172, R66.reuse, RZ ;  /* 0x00000042ac3c723c */ /* 0x080fee00000018ff */
[----:B------:R-:W-:Y:S01]  /*2a20*/  IADD3 R172, R212, UR4, R209 ;  /* 0x00000004d4ac7c10 */ /* 0x000fe2000fffe0d1 */
[----:B------:R-:W-:Y:S01]  /*2a30*/  HMMA.16816.F32 R64, R164, R66, RZ ;  /* 0x00000042a440723c */ /* 0x000fe200000018ff */
[----:B------:R-:W2:Y:S03]  /*2a40*/  LDSM.16.M88.4 R164, [R208+0x9080] ;  /* 0x00908000d0a4783b */ /* 0x000ea60000000200 */
[----:B------:R-:W-:Y:S04]  /*2a50*/  SHF.L.U32 R3, R172, 0x1, RZ ;  /* 0x00000001ac037819 */ /* 0x000fe800000006ff */
[-C--:B------:R-:W-:Y:S01]  /*2a60*/  HMMA.16816.F32 R36, R176, R180.reuse, R36 ;  /* 0x000000b4b024723c */ /* 0x080fe20000001824 */
[----:B------:R-:W-:Y:S07]  /*2a70*/  LDSM.16.M88.4 R172, [R3+0x12080] ;  /* 0x0120800003ac783b */ /* 0x000fee0000000200 */
[C---:B------:R-:W-:Y:S08]  /*2a80*/  HMMA.16816.F32 R40, R184.reuse, R180, R40 ;  /* 0x000000b4b828723c */ /* 0x040ff00000001828 */
[-C--:B------:R-:W-:Y:S08]  /*2a90*/  HMMA.16816.F32 R44, R184, R182.reuse, R44 ;  /* 0x000000b6b82c723c */ /* 0x080ff0000000182c */
[C---:B------:R-:W-:Y:S01]  /*2aa0*/  HMMA.16816.F32 R48, R176.reuse, R182, R48 ;  /* 0x000000b6b030723c */ /* 0x040fe20000001830 */
[----:B------:R-:W-:Y:S07]  /*2ab0*/  LDSM.16.M88.4 R180, [R3+0x12880] ;  /* 0x0128800003b4783b */ /* 0x000fee0000000200 */
[-C--:B------:R-:W-:Y:S08]  /*2ac0*/  HMMA.16816.F32 R52, R176, R188.reuse, R52 ;  /* 0x000000bcb034723c */ /* 0x080ff00000001834 */
[C---:B------:R-:W-:Y:S08]  /*2ad0*/  HMMA.16816.F32 R56, R184.reuse, R188, R56 ;  /* 0x000000bcb838723c */ /* 0x040ff00000001838 */
[-C--:B------:R-:W-:Y:S07]  /*2ae0*/  HMMA.16816.F32 R60, R184, R190.reuse, R60 ;  /* 0x000000beb83c723c */ /* 0x080fee000000183c */
[----:B------:R-:W-:Y:S01]  /*2af0*/  FSEL R185, R10, -INF , P0 ;  /* 0xff8000000ab97808 */ /* 0x000fe20000000000 */
[----:B------:R-:W-:Y:S01]  /*2b00*/  HMMA.16816.F32 R64, R176, R190, R64 ;  /* 0x000000beb040723c */ /* 0x000fe20000001840 */
[----:B------:R-:W3:Y:S03]  /*2b10*/  LDSM.16.M88.4 R176, [R200+0x8080] ;  /* 0x00808000c8b0783b */ /* 0x000ee60000000200 */
[----:B------:R-:W-:Y:S01]  /*2b20*/  FSEL R186, R8, -INF , P0 ;  /* 0xff80000008ba7808 */ /* 0x000fe20000000000 */
[--C-:B------:R-:W-:Y:S01]  /*2b30*/  FFMA.FTZ R184, R4, c[0x0][0x29c], -R243.reuse ;  /* 0x0000a70004b87a23 */ /* 0x100fe200000108f3 */
[----:B------:R-:W-:Y:S01]  /*2b40*/  ISETP.GT.AND P0, PT, R219, 0x1, PT ;  /* 0x00000001db00780c */ /* 0x000fe20003f04270 */
[--C-:B------:R-:W-:Y:S01]  /*2b50*/  FFMA.FTZ R185, R185, c[0x0][0x29c], -R240.reuse ;  /* 0x0000a700b9b97a23 */ /* 0x100fe200000108f0 */
[-C--:B-1----:R-:W-:Y:S03]  /*2b60*/  HMMA.16816.F32 R36, R168, R192.reuse, R36 ;  /* 0x000000c0a824723c */ /* 0x082fe60000001824 */
[----:B------:R-:W-:Y:S02]  /*2b70*/  MUFU.EX2 R184, R184 ;  /* 0x000000b800b87308 */ /* 0x000fe40000000800 */
[----:B------:R-:W-:Y:S02]  /*2b80*/  FSEL R4, R5, -INF , P0 ;  /* 0xff80000005047808 */ /* 0x000fe40000000000 */
[----:B------:R-:W-:Y:S01]  /*2b90*/  FSEL R251, R7, -INF , P0 ;  /* 0xff80000007fb7808 */ /* 0x000fe20000000000 */
[C---:B------:R-:W-:Y:S04]  /*2ba0*/  HMMA.16816.F32 R40, R196.reuse, R192, R40 ;  /* 0x000000c0c428723c */ /* 0x040fe80000001828 */
[----:B------:R-:W-:Y:S01]  /*2bb0*/  FSEL R187, R11, -INF , P0 ;  /* 0xff8000000bbb7808 */ /* 0x000fe20000000000 */
[--C-:B------:R-:W-:Y:S01]  /*2bc0*/  FFMA.FTZ R189, R4, c[0x0][0x29c], -R243.reuse ;  /* 0x0000a70004bd7a23 */ /* 0x100fe200000108f3 */
[----:B------:R-:W-:Y:S01]  /*2bd0*/  FSEL R190, R9, -INF , P0 ;  /* 0xff80000009be7808 */ /* 0x000fe20000000000 */
[----:B------:R-:W1:Y:S01]  /*2be0*/  LDSM.16.M88.4 R4, [R200+0x9080] ;  /* 0x00908000c804783b */ /* 0x000e620000000200 */
[-C--:B------:R-:W-:Y:S01]  /*2bf0*/  HMMA.16816.F32 R44, R196, R194.reuse, R44 ;  /* 0x000000c2c42c723c */ /* 0x080fe2000000182c */
[----:B------:R-:W-:Y:S02]  /*2c00*/  MUFU.EX2 R185, R185 ;  /* 0x000000b900b97308 */ /* 0x000fe40000000800 */
[----:B------:R-:W-:Y:S01]  /*2c10*/  ISETP.GT.AND P0, PT, R219, 0x20, PT ;  /* 0x00000020db00780c */ /* 0x000fe20003f04270 */
[--C-:B------:R-:W-:Y:S03]  /*2c20*/  FFMA.FTZ R187, R187, c[0x0][0x29c], -R240.reuse ;  /* 0x0000a700bbbb7a23 */ /* 0x100fe600000108f0 */
[----:B------:R-:W-:Y:S01]  /*2c30*/  FSEL R16, R16, -INF , P0 ;  /* 0xff80000010107808 */ /* 0x000fe20000000000 */
[C---:B------:R-:W-:Y:S03]  /*2c40*/  HMMA.16816.F32 R48, R168.reuse, R194, R48 ;  /* 0x000000c2a830723c */ /* 0x040fe60000001830 */
[----:B------:R-:W-:Y:S01]  /*2c50*/  MUFU.EX2 R189, R189 ;  /* 0x000000bd00bd7308 */ /* 0x000fe20000000800 */
[----:B------:R-:W-:Y:S01]  /*2c60*/  FSEL R191, R14, -INF , P0 ;  /* 0xff8000000ebf7808 */ /* 0x000fe20000000000 */
[--C-:B------:R-:W-:Y:S03]  /*2c70*/  FFMA.FTZ R188, R16, c[0x0][0x29c], -R243.reuse ;  /* 0x0000a70010bc7a23 */ /* 0x100fe600000108f3 */
[-C--:B--2---:R-:W-:Y:S04]  /*2c80*/  HMMA.16816.F32 R52, R168, R164.reuse, R52 ;  /* 0x000000a4a834723c */ /* 0x084fe80000001834 */
[--C-:B------:R-:W-:Y:S01]  /*2c90*/  FFMA.FTZ R191, R191, c[0x0][0x29c], -R240.reuse ;  /* 0x0000a700bfbf7a23 */ /* 0x100fe200000108f0 */
[----:B------:R-:W-:Y:S03]  /*2ca0*/  MUFU.EX2 R188, R188 ;  /* 0x000000bc00bc7308 */ /* 0x000fe60000000800 */
[C---:B------:R-:W-:Y:S07]  /*2cb0*/  HMMA.16816.F32 R56, R196.reuse, R164, R56 ;  /* 0x000000a4c438723c */ /* 0x040fee0000001838 */
[----:B------:R-:W-:Y:S01]  /*2cc0*/  FSEL R165, R18, -INF , P0 ;  /* 0xff80000012a57808 */ /* 0x000fe20000000000 */
[-C--:B------:R-:W-:Y:S01]  /*2cd0*/  HMMA.16816.F32 R60, R196, R166.reuse, R60 ;  /* 0x000000a6c43c723c */ /* 0x080fe2000000183c */
[----:B------:R-:W-:Y:S06]  /*2ce0*/  MUFU.EX2 R191, R191 ;  /* 0x000000bf00bf7308 */ /* 0x000fec0000000800 */
[----:B------:R-:W-:Y:S01]  /*2cf0*/  FSEL R196, R12, -INF , P0 ;  /* 0xff8000000cc47808 */ /* 0x000fe20000000000 */
[----:B------:R-:W-:Y:S04]  /*2d00*/  HMMA.16816.F32 R64, R168, R166, R64 ;  /* 0x000000a6a840723c */ /* 0x000fe80000001840 */
[----:B------:R-:W-:Y:S04]  /*2d10*/  ISETP.GT.AND P0, PT, R219, 0x21, PT ;  /* 0x00000021db00780c */ /* 0x000fe80003f04270 */
[-C--:B---3--:R-:W-:Y:S05]  /*2d20*/  HMMA.16816.F32 R36, R172, R176.reuse, R36 ;  /* 0x000000b0ac24723c */ /* 0x088fea0000001824 */
[----:B------:R-:W-:Y:S02]  /*2d30*/  FSEL R8, R17, -INF , P0 ;  /* 0xff80000011087808 */ /* 0x000fe40000000000 */
[----:B------:R-:W-:Y:S01]  /*2d40*/  FSEL R252, R19, -INF , P0 ;  /* 0xff80000013fc7808 */ /* 0x000fe20000000000 */
[C---:B------:R-:W-:Y:S01]  /*2d50*/  HMMA.16816.F32 R40, R180.reuse, R176, R40 ;  /* 0x000000b0b428723c */ /* 0x040fe20000001828 */
[----:B------:R-:W-:Y:S03]  /*2d60*/  LDSM.16.M88.4 R16, [R2+0x13880] ;  /* 0x013880000210783b */ /* 0x000fe60000000200 */
[--C-:B------:R-:W-:Y:S01]  /*2d70*/  FFMA.FTZ R9, R8, c[0x0][0x29c], -R243.reuse ;  /* 0x0000a70008097a23 */ /* 0x100fe200000108f3 */
[----:B------:R-:W-:Y:S02]  /*2d80*/  FSEL R198, R13, -INF , P0 ;  /* 0xff8000000dc67808 */ /* 0x000fe40000000000 */
[----:B------:R-:W-:Y:S01]  /*2d90*/  FSEL R197, R15, -INF , P0 ;  /* 0xff8000000fc57808 */ /* 0x000fe20000000000 */
[-C--:B------:R-:W-:Y:S01]  /*2da0*/  HMMA.16816.F32 R44, R180, R178.reuse, R44 ;  /* 0x000000b2b42c723c */ /* 0x080fe2000000182c */
[----:B------:R2:W-:Y:S01]  /*2db0*/  MUFU.EX2 R177, R9 ;  /* 0x0000000900b17308 */ /* 0x0005e20000000800 */
[----:B------:R-:W-:Y:S01]  /*2dc0*/  LDSM.16.M88.4 R12, [R208+0xa080] ;  /* 0x00a08000d00c783b */ /* 0x000fe20000000200 */
[----:B------:R-:W-:Y:S01]  /*2dd0*/  ISETP.GT.AND P0, PT, R219, 0x40, PT ;  /* 0x00000040db00780c */ /* 0x000fe20003f04270 */
[--C-:B------:R-:W-:Y:S03]  /*2de0*/  FFMA.FTZ R197, R197, c[0x0][0x29c], -R240.reuse ;  /* 0x0000a700c5c57a23 */ /* 0x100fe600000108f0 */
[----:B------:R-:W-:Y:S01]  /*2df0*/  FSEL R250, R22, -INF , P0 ;  /* 0xff80000016fa7808 */ /* 0x000fe20000000000 */
[C---:B------:R-:W-:Y:S04]  /*2e00*/  HMMA.16816.F32 R48, R172.reuse, R178, R48 ;  /* 0x000000b2ac30723c */ /* 0x040fe80000001830 */
[----:B------:R-:W-:Y:S02]  /*2e10*/  FSEL R244, R24, -INF , P0 ;  /* 0xff80000018f47808 */ /* 0x000fe40000000000 */
[----:B------:R-:W-:Y:S02]  /*2e20*/  FSEL R199, R26, -INF , P0 ;  /* 0xff8000001ac77808 */ /* 0x000fe40000000000 */
[-C--:B-1----:R-:W-:Y:S04]  /*2e30*/  HMMA.16816.F32 R52, R172, R4.reuse, R52 ;  /* 0x00000004ac34723c */ /* 0x082fe80000001834 */
[----:B------:R-:W-:Y:S01]  /*2e40*/  FSEL R20, R20, -INF , P0 ;  /* 0xff80000014147808 */ /* 0x000fe20000000000 */
[----:B------:R-:W-:Y:S01]  /*2e50*/  FFMA.FTZ R199, R199, c[0x0][0x29c], -R240 ;  /* 0x0000a700c7c77a23 */ /* 0x000fe200000108f0 */
[----:B------:R-:W-:Y:S02]  /*2e60*/  ISETP.GT.AND P0, PT, R219, 0x41, PT ;  /* 0x00000041db00780c */ /* 0x000fe40003f04270 */
[C---:B------:R-:W-:Y:S03]  /*2e70*/  HMMA.16816.F32 R56, R180.reuse, R4, R56 ;  /* 0x00000004b438723c */ /* 0x040fe60000001838 */
[----:B------:R-:W-:Y:S01]  /*2e80*/  MUFU.EX2 R199, R199 ;  /* 0x000000c700c77308 */ /* 0x000fe20000000800 */
[----:B------:R-:W-:Y:S01]  /*2e90*/  FSEL R8, R21, -INF , P0 ;  /* 0xff80000015087808 */ /* 0x000fe20000000000 */
[--C-:B------:R-:W-:Y:S01]  /*2ea0*/  FFMA.FTZ R176, R20, c[0x0][0x29c], -R243.reuse ;  /* 0x0000a70014b07a23 */ /* 0x100fe200000108f3 */
[----:B------:R-:W-:Y:S02]  /*2eb0*/  FSEL R248, R23, -INF , P0 ;  /* 0xff80000017f87808 */ /* 0x000fe40000000000 */
[-C--:B------:R-:W-:Y:S04]  /*2ec0*/  HMMA.16816.F32 R60, R180, R6.reuse, R60 ;  /* 0x00000006b43c723c */ /* 0x080fe8000000183c */
[--C-:B------:R-:W-:Y:S01]  /*2ed0*/  FFMA.FTZ R21, R8, c[0x0][0x29c], -R243.reuse ;  /* 0x0000a70008157a23 */ /* 0x100fe200000108f3 */
[----:B------:R-:W-:Y:S01]  /*2ee0*/  FSEL R246, R25, -INF , P0 ;  /* 0xff80000019f67808 */ /* 0x000fe20000000000 */
[----:B--2---:R-:W1:Y:S01]  /*2ef0*/  LDSM.16.M88.4 R8, [R2+0x13080] ;  /* 0x013080000208783b */ /* 0x004e620000000200 */
[----:B------:R-:W-:Y:S01]  /*2f00*/  FSEL R245, R27, -INF , P0 ;  /* 0xff8000001bf57808 */ /* 0x000fe20000000000 */
[----:B------:R-:W-:Y:S01]  /*2f10*/  HMMA.16816.F32 R64, R172, R6, R64 ;  /* 0x00000006ac40723c */ /* 0x000fe20000001840 */
[----:B------:R2:W-:Y:S03]  /*2f20*/  MUFU.EX2 R179, R21 ;  /* 0x0000001500b37308 */ /* 0x0005e60000000800 */
[----:B------:R-:W-:Y:S01]  /*2f30*/  ISETP.GT.AND P0, PT, R219, 0x60, PT ;  /* 0x00000060db00780c */ /* 0x000fe20003f04270 */
[--C-:B------:R-:W-:Y:S01]  /*2f40*/  FFMA.FTZ R181, R252, c[0x0][0x29c], -R242.reuse ;  /* 0x0000a700fcb57a23 */ /* 0x100fe200000108f2 */
[----:B------:R-:W-:Y:S01]  /*2f50*/  LDSM.16.M88.4 R24, [R200+0xa080] ;  /* 0x00a08000c818783b */ /* 0x000fe20000000200 */
[--C-:B------:R-:W-:Y:S01]  /*2f60*/  FFMA.FTZ R180, R250, c[0x0][0x29c], -R242.reuse ;  /* 0x0000a700fab47a23 */ /* 0x100fe200000108f2 */
[----:B------:R-:W-:Y:S01]  /*2f70*/  FSEL R20, R32, -INF , P0 ;  /* 0xff80000020147808 */ /* 0x000fe20000000000 */
[--C-:B------:R-:W-:Y:S02]  /*2f80*/  FFMA.FTZ R183, R248, c[0x0][0x29c], -R242.reuse ;  /* 0x0000a700f8b77a23 */ /* 0x100fe400000108f2 */
[----:B------:R-:W3:Y:S01]  /*2f90*/  MUFU.EX2 R176, R176 ;  /* 0x000000b000b07308 */ /* 0x000ee20000000800 */
[----:B------:R-:W-:Y:S01]  /*2fa0*/  FSEL R178, R34, -INF , P0 ;  /* 0xff80000022b27808 */ /* 0x000fe20000000000 */
[--C-:B------:R-:W-:Y:S01]  /*2fb0*/  FFMA.FTZ R34, R165, c[0x0][0x29c], -R242.reuse ;  /* 0x0000a700a5227a23 */ /* 0x100fe200000108f2 */
[----:B------:R-:W-:Y:S01]  /*2fc0*/  FSEL R32, R28, -INF , P0 ;  /* 0xff8000001c207808 */ /* 0x000fe20000000000 */
[--C-:B------:R-:W-:Y:S01]  /*2fd0*/  FFMA.FTZ R28, R20, c[0x0][0x29c], -R243.reuse ;  /* 0x0000a700141c7a23 */ /* 0x100fe200000108f3 */
[----:B------:R-:W-:Y:S01]  /*2fe0*/  FSEL R247, R30, -INF , P0 ;  /* 0xff8000001ef77808 */ /* 0x000fe20000000000 */
[----:B------:R-:W-:Y:S01]  /*2ff0*/  LDSM.16.M88.4 R4, [R3+0x13080] ;  /* 0x013080000304783b */ /* 0x000fe20000000200 */
[----:B------:R-:W-:Y:S01]  /*3000*/  ISETP.GT.AND P0, PT, R219, 0x61, PT ;  /* 0x00000061db00780c */ /* 0x000fe20003f04270 */
[--C-:B------:R-:W-:Y:S02]  /*3010*/  FFMA.FTZ R30, R249, c[0x0][0x29c], -R242.reuse ;  /* 0x0000a700f91e7a23 */ /* 0x100fe400000108f2 */
[----:B------:R-:W-:Y:S01]  /*3020*/  MUFU.EX2 R28, R28 ;  /* 0x0000001c001c7308 */ /* 0x000fe20000000800 */
[----:B------:R-:W-:Y:S01]  /*3030*/  FSEL R20, R33, -INF , P0 ;  /* 0xff80000021147808 */ /* 0x000fe20000000000 */
[--C-:B------:R-:W-:Y:S01]  /*3040*/  FFMA.FTZ R33, R251, c[0x0][0x29c], -R242.reuse ;  /* 0x0000a700fb217a23 */ /* 0x100fe200000108f2 */
[----:B------:R-:W-:Y:S01]  /*3050*/  FSEL R35, R35, -INF , P0 ;  /* 0xff80000023237808 */ /* 0x000fe20000000000 */
[----:B------:R4:W-:Y:S01]  /*3060*/  LDSM.16.M88.4 R164, [R3+0x13880] ;  /* 0x0138800003a4783b */ /* 0x0009e20000000200 */
[--C-:B------:R-:W-:Y:S01]  /*3070*/  FFMA.FTZ R178, R178, c[0x0][0x29c], -R242.reuse ;  /* 0x0000a700b2b27a23 */ /* 0x100fe200000108f2 */
[----:B------:R-:W-:Y:S01]  /*3080*/  FSEL R31, R31, -INF , P0 ;  /* 0xff8000001f1f7808 */ /* 0x000fe20000000000 */
[----:B------:R-:W-:Y:S02]  /*3090*/  FFMA.FTZ R243, R20, c[0x0][0x29c], -R243 ;  /* 0x0000a70014f37a23 */ /* 0x000fe400000108f3 */
[----:B------:R-:W-:Y:S01]  /*30a0*/  FFMA.FTZ R242, R35, c[0x0][0x29c], -R242 ;  /* 0x0000a70023f27a23 */ /* 0x000fe200000108f2 */
[----:B------:R-:W-:Y:S01]  /*30b0*/  MUFU.EX2 R30, R30 ;  /* 0x0000001e001e7308 */ /* 0x000fe20000000800 */
[--C-:B------:R-:W-:Y:S01]  /*30c0*/  FFMA.FTZ R245, R245, c[0x0][0x29c], -R240.reuse ;  /* 0x0000a700f5f57a23 */ /* 0x100fe200000108f0 */
[----:B--2---:R-:W2:Y:S01]  /*30d0*/  LDSM.16.M88.4 R20, [R208+0xb080] ;  /* 0x00b08000d014783b */ /* 0x004ea20000000200 */
[--C-:B------:R-:W-:Y:S02]  /*30e0*/  FFMA.FTZ R32, R32, c[0x0][0x29c], -R241.reuse ;  /* 0x0000a70020207a23 */ /* 0x100fe400000108f1 */
[--C-:B------:R-:W-:Y:S01]  /*30f0*/  FFMA.FTZ R247, R247, c[0x0][0x29c], -R240.reuse ;  /* 0x0000a700f7f77a23 */ /* 0x100fe200000108f0 */
[-C--:B-1----:R-:W-:Y:S04]  /*3100*/  HMMA.16816.F32 R36, R8, R12.reuse, R36 ;  /* 0x0000000c0824723c */ /* 0x082fe80000001824 */
[----:B------:R-:W-:Y:S01]  /*3110*/  MUFU.EX2 R243, R243 ;  /* 0x000000f300f37308 */ /* 0x000fe20000000800 */
[----:B------:R-:W-:Y:S03]  /*3120*/  FFMA.FTZ R240, R31, c[0x0][0x29c], -R240 ;  /* 0x0000a7001ff07a23 */ /* 0x000fe600000108f0 */
[C---:B------:R-:W-:Y:S01]  /*3130*/  HMMA.16816.F32 R40, R16.reuse, R12, R40 ;  /* 0x0000000c1028723c */ /* 0x040fe20000001828 */
[----:B----4-:R-:W-:Y:S05]  /*3140*/  MOV R3, UR5 ;  /* 0x0000000500037c02 */ /* 0x010fea0008000f00 */
[----:B------:R-:W-:Y:S02]  /*3150*/  MUFU.EX2 R33, R33 ;  /* 0x0000002100217308 */ /* 0x000fe40000000800 */
[-C--:B------:R-:W-:Y:S04]  /*3160*/  HMMA.16816.F32 R44, R16, R14.reuse, R44 ;  /* 0x0000000e102c723c */ /* 0x080fe8000000182c */
[----:B------:R-:W-:Y:S04]  /*3170*/  IMAD R3, R3, 0x1800, R210 ;  /* 0x0000180003037824 */ /* 0x000fe800078e02d2 */
[----:B------:R-:W-:Y:S01]  /*3180*/  MUFU.EX2 R34, R34 ;  /* 0x0000002200227308 */ /* 0x000fe20000000800 */
[C---:B------:R-:W-:Y:S01]  /*3190*/  HMMA.16816.F32 R48, R8.reuse, R14, R48 ;  /* 0x0000000e0830723c */ /* 0x040fe20000001830 */
[----:B------:R-:W1:Y:S08]  /*31a0*/  LDSM.16.M88.4 R12, [R200+0xb080] ;  /* 0x00b08000c80c783b */ /* 0x000e700000000200 */
[----:B------:R-:W-:Y:S01]  /*31b0*/  MUFU.EX2 R181, R181 ;  /* 0x000000b500b57308 */ /* 0x000fe20000000800 */
[-C--:B--2---:R-:W-:Y:S08]  /*31c0*/  HMMA.16816.F32 R52, R8, R20.reuse, R52 ;  /* 0x000000140834723c */ /* 0x084ff00000001834 */
[C---:B------:R-:W-:Y:S01]  /*31d0*/  HMMA.16816.F32 R56, R16.reuse, R20, R56 ;  /* 0x000000141038723c */ /* 0x040fe20000001838 */
[----:B------:R-:W-:Y:S06]  /*31e0*/  MUFU.EX2 R180, R180 ;  /* 0x000000b400b47308 */ /* 0x000fec0000000800 */
[----:B------:R-:W-:Y:S01]  /*31f0*/  FSEL R20, R29, -INF , P0 ;  /* 0xff8000001d147808 */ /* 0x000fe20000000000 */
[-C--:B------:R-:W-:Y:S03]  /*3200*/  HMMA.16816.F32 R60, R16, R22.reuse, R60 ;  /* 0x00000016103c723c */ /* 0x080fe6000000183c */
[----:B------:R-:W2:Y:S01]  /*3210*/  MUFU.EX2 R183, R183 ;  /* 0x000000b700b77308 */ /* 0x000ea20000000800 */
[----:B------:R-:W-:Y:S03]  /*3220*/  LOP3.LUT P0, RZ, R215, 0x4, RZ, 0xc0, !PT ;  /* 0x00000004d7ff7812 */ /* 0x000fe6000780c0ff */
[--C-:B------:R-:W-:Y:S01]  /*3230*/  FFMA.FTZ R18, R198, c[0x0][0x29c], -R241.reuse ;  /* 0x0000a700c6127a23 */ /* 0x100fe200000108f1 */
[----:B------:R-:W-:Y:S01]  /*3240*/  HMMA.16816.F32 R64, R8, R22, R64 ;  /* 0x000000160840723c */ /* 0x000fe20000001840 */
[----:B------:R-:W4:Y:S03]  /*3250*/  LDS R10, [R237+0x18280] ;  /* 0x01828000ed0a7984 */ /* 0x000f260000000800 */
[--C-:B------:R-:W-:Y:S01]  /*3260*/  FFMA.FTZ R17, R196, c[0x0][0x29c], -R241.reuse ;  /* 0x0000a700c4117a23 */ /* 0x100fe200000108f1 */
[----:B------:R-:W-:Y:S01]  /*3270*/  MUFU.EX2 R18, R18 ;  /* 0x0000001200127308 */ /* 0x000fe20000000800 */
[--C-:B------:R-:W-:Y:S01]  /*3280*/  FFMA.FTZ R19, R244, c[0x0][0x29c], -R241.reuse ;  /* 0x0000a700f4137a23 */ /* 0x100fe200000108f1 */
[----:B---3--:R-:W-:Y:S01]  /*3290*/  F2FP.PACK_AB R23, R179, R176 ;  /* 0x000000b0b317723e */ /* 0x008fe200000000ff */
[-C--:B------:R-:W-:Y:S05]  /*32a0*/  HMMA.16816.F32 R36, R4, R24.reuse, R36 ;  /* 0x000000180424723c */ /* 0x080fea0000001824 */
[--C-:B------:R-:W-:Y:S02]  /*32b0*/  FFMA.FTZ R8, R186, c[0x0][0x29c], -R241.reuse ;  /* 0x0000a700ba087a23 */ /* 0x100fe400000108f1 */
[----:B------:R-:W3:Y:S01]  /*32c0*/  MUFU.EX2 R16, R178 ;  /* 0x000000b200107308 */ /* 0x000ee20000000800 */
[C---:B------:R-:W-:Y:S04]  /*32d0*/  HMMA.16816.F32 R40, R164.reuse, R24, R40 ;  /* 0x00000018a428723c */ /* 0x040fe80000001828 */
[----:B--2---:R-:W-:Y:S01]  /*32e0*/  F2FP.PACK_AB R31, R183, R180 ;  /* 0x000000b4b71f723e */ /* 0x004fe200000000ff */
[--C-:B------:R-:W-:Y:S03]  /*32f0*/  FFMA.FTZ R11, R190, c[0x0][0x29c], -R241.reuse ;  /* 0x0000a700be0b7a23 */ /* 0x100fe600000108f1 */
[-C--:B------:R-:W-:Y:S01]  /*3300*/  HMMA.16816.F32 R44, R164, R26.reuse, R44 ;  /* 0x0000001aa42c723c */ /* 0x080fe2000000182c */
[----:B------:R-:W-:Y:S07]  /*3310*/  MUFU.EX2 R24, R197 ;  /* 0x000000c500187308 */ /* 0x000fee0000000800 */
[C---:B------:R-:W-:Y:S03]  /*3320*/  HMMA.16816.F32 R48, R4.reuse, R26, R48 ;  /* 0x0000001a0430723c */ /* 0x040fe60000001830 */
[----:B------:R-:W2:Y:S04]  /*3330*/  MUFU.EX2 R9, R242 ;  /* 0x000000f200097308 */ /* 0x000ea80000000800 */
[----:B------:R-:W-:Y:S01]  /*3340*/  F2FP.PACK_AB R27, R33, R30 ;  /* 0x0000001e211b723e */ /* 0x000fe200000000ff */
[-C--:B-1----:R-:W-:Y:S05]  /*3350*/  HMMA.16816.F32 R52, R4, R12.reuse, R52 ;  /* 0x0000000c0434723c */ /* 0x082fea0000001834 */
[----:B------:R-:W-:Y:S03]  /*3360*/  MUFU.EX2 R8, R8 ;  /* 0x0000000800087308 */ /* 0x000fe60000000800 */
[C---:B------:R-:W-:Y:S01]  /*3370*/  HMMA.16816.F32 R56, R164.reuse, R12, R56 ;  /* 0x0000000ca438723c */ /* 0x040fe20000001838 */
[----:B------:R-:W1:Y:S06]  /*3380*/  LDS R13, [R237+0x182a0] ;  /* 0x0182a000ed0d7984 */ /* 0x000e6c0000000800 */
[----:B------:R-:W5:Y:S01]  /*3390*/  MUFU.EX2 R11, R11 ;  /* 0x0000000b000b7308 */ /* 0x000f620000000800 */
[-C--:B------:R-:W-:Y:S04]  /*33a0*/  HMMA.16816.F32 R60, R164, R14.reuse, R60 ;  /* 0x0000000ea43c723c */ /* 0x080fe8000000183c */
[--C-:B------:R-:W-:Y:S02]  /*33b0*/  FFMA.FTZ R12, R246, c[0x0][0x29c], -R241.reuse ;  /* 0x0000a700f60c7a23 */ /* 0x100fe400000108f1 */
[----:B------:R-:W-:Y:S01]  /*33c0*/  FFMA.FTZ R241, R20, c[0x0][0x29c], -R241 ;  /* 0x0000a70014f17a23 */ /* 0x000fe200000108f1 */
[----:B------:R-:W-:Y:S01]  /*33d0*/  SHF.L.U32 R166, R3, 0x1, RZ ;  /* 0x0000000103a67819 */ /* 0x000fe200000006ff */
[----:B------:R-:W-:Y:S01]  /*33e0*/  HMMA.16816.F32 R64, R4, R14, R64 ;  /* 0x0000000e0440723c */ /* 0x000fe20000001840 */
[----:B------:R-:W2:Y:S01]  /*33f0*/  LDS R14, [R237+0x18300] ;  /* 0x01830000ed0e7984 */ /* 0x000ea20000000800 */
[----:B------:R-:W1:Y:S02]  /*3400*/  MUFU.EX2 R17, R17 ;  /* 0x0000001100117308 */ /* 0x000e640000000800 */
[--C-:B----4-:R-:W-:Y:S01]  /*3410*/  FADD.FTZ R21, R52, -R10.reuse ;  /* 0x8000000a34157221 */ /* 0x110fe20000010000 */
[----:B------:R-:W4:Y:S01]  /*3420*/  LDS R237, [R237+0x18320] ;  /* 0x01832000eded7984 */ /* 0x000f220000000800 */
[--C-:B------:R-:W-:Y:S01]  /*3430*/  FADD.FTZ R20, R53, -R10.reuse ;  /* 0x8000000a35147221 */ /* 0x100fe20000010000 */
[----:B------:R-:W-:Y:S01]  /*3440*/  F2FP.PACK_AB R15, R189, R184 ;  /* 0x000000b8bd0f723e */ /* 0x000fe200000000ff */
[--C-:B------:R-:W-:Y:S01]  /*3450*/  FADD.FTZ R7, R48, -R10.reuse ;  /* 0x8000000a30077221 */ /* 0x100fe20000010000 */
[----:B------:R-:W-:Y:S01]  /*3460*/  IADD3 R53, R230, 0x184c0, RZ ;  /* 0x000184c0e6357810 */ /* 0x000fe20007ffe0ff */
[----:B------:R-:W-:Y:S02]  /*3470*/  STS [R230+0x18880], R27 ;  /* 0x0188801be6007388 */ /* 0x000fe40000000800 */
[--C-:B------:R-:W-:Y:S01]  /*3480*/  FADD.FTZ R6, R49, -R10.reuse ;  /* 0x8000000a31067221 */ /* 0x100fe20000010000 */
[----:B------:R-:W2:Y:S01]  /*3490*/  MUFU.EX2 R19, R19 ;  /* 0x0000001300137308 */ /* 0x000ea20000000800 */
[----:B------:R-:W-:Y:S01]  /*34a0*/  FMUL.FTZ R7, R188, R7 ;  /* 0x00000007bc077220 */ /* 0x000fe20000410000 */
[----:B------:R-:W-:Y:S01]  /*34b0*/  @P0 IADD3 R53, R231, -0x40, RZ ;  /* 0xffffffc0e7350810 */ /* 0x000fe20007ffe0ff */
[C---:B------:R-:W-:Y:S01]  /*34c0*/  FMUL.FTZ R6, R177.reuse, R6 ;  /* 0x00000006b1067220 */ /* 0x040fe20000410000 */
[----:B------:R-:W-:Y:S01]  /*34d0*/  F2FP.PACK_AB R188, R177, R188 ;  /* 0x000000bcb1bc723e */ /* 0x000fe200000000ff */
[--C-:B------:R-:W-:Y:S01]  /*34e0*/  FADD.FTZ R5, R36, -R10.reuse ;  /* 0x8000000a24057221 */ /* 0x100fe20000010000 */
[----:B------:R-:W-:Y:S01]  /*34f0*/  STS [R230+0x18480], R15 ;  /* 0x0184800fe6007388 */ /* 0x000fe20000000800 */
[--C-:B------:R-:W-:Y:S01]  /*3500*/  FADD.FTZ R4, R37, -R10.reuse ;  /* 0x8000000a25047221 */ /* 0x100fe20000010000 */
[----:B------:R-:W-:Y:S01]  /*3510*/  F2FP.PACK_AB R6, R6, R7 ;  /* 0x000000070606723e */ /* 0x000fe200000000ff */
[----:B------:R-:W-:Y:S01]  /*3520*/  FMUL.FTZ R5, R184, R5 ;  /* 0x00000005b8057220 */ /* 0x000fe20000410000 */
[----:B------:R-:W-:Y:S01]  /*3530*/  MUFU.EX2 R12, R12 ;  /* 0x0000000c000c7308 */ /* 0x000fe20000000800 */
[--C-:B------:R-:W-:Y:S01]  /*3540*/  FADD.FTZ R7, R64, -R10.reuse ;  /* 0x8000000a40077221 */ /* 0x100fe20000010000 */
[----:B------:R-:W-:Y:S01]  /*3550*/  STS [R53], R188 ;  /* 0x000000bc35007388 */ /* 0x000fe20000000800 */
[----:B------:R-:W-:Y:S01]  /*3560*/  FADD.FTZ R10, R65, -R10 ;  /* 0x8000000a410a7221 */ /* 0x000fe20000010000 */
[----:B------:R-:W-:Y:S01]  /*3570*/  PLOP3.LUT P0, PT, PT, PT, UP0, 0x80, 0x0 ;  /* 0x000000000000781c */ /* 0x000fe20003f0f008 */
[----:B------:R-:W-:Y:S02]  /*3580*/  FMUL.FTZ R4, R189, R4 ;  /* 0x00000004bd047220 */ /* 0x000fe40000410000 */
[--C-:B-1----:R-:W-:Y:S02]  /*3590*/  FADD.FTZ R25, R38, -R13.reuse ;  /* 0x8000000d26197221 */ /* 0x102fe40000010000 */
[--C-:B------:R-:W-:Y:S01]  /*35a0*/  FADD.FTZ R22, R39, -R13.reuse ;  /* 0x8000000d27167221 */ /* 0x100fe20000010000 */
[----:B------:R-:W-:Y:S01]  /*35b0*/  F2FP.PACK_AB R5, R4, R5 ;  /* 0x000000050405723e */ /* 0x000fe200000000ff */
[----:B------:R-:W-:Y:S01]  /*35c0*/  FMUL.FTZ R21, R176, R21 ;  /* 0x00000015b0157220 */ /* 0x000fe20000410000 */
[----:B------:R-:W1:Y:S01]  /*35d0*/  MUFU.EX2 R4, R187 ;  /* 0x000000bb00047308 */ /* 0x000e620000000800 */
[----:B------:R-:W-:Y:S02]  /*35e0*/  FMUL.FTZ R20, R179, R20 ;  /* 0x00000014b3147220 */ /* 0x000fe40000410000 */
[----:B------:R-:W-:Y:S01]  /*35f0*/  FMUL.FTZ R7, R28, R7 ;  /* 0x000000071c077220 */ /* 0x000fe20000410000 */
[C---:B------:R-:W-:Y:S01]  /*3600*/  F2FP.PACK_AB R28, R243.reuse, R28 ;  /* 0x0000001cf31c723e */ /* 0x040fe200000000ff */
[----:B------:R-:W-:Y:S01]  /*3610*/  FMUL.FTZ R10, R243, R10 ;  /* 0x0000000af30a7220 */ /* 0x000fe20000410000 */
[----:B------:R-:W-:Y:S01]  /*3620*/  F2FP.PACK_AB R21, R20, R21 ;  /* 0x000000151415723e */ /* 0x000fe200000000ff */
[----:B------:R-:W-:Y:S02]  /*3630*/  FMUL.FTZ R25, R30, R25 ;  /* 0x000000191e197220 */ /* 0x000fe40000410000 */
[----:B------:R-:W-:Y:S01]  /*3640*/  FMUL.FTZ R22, R33, R22 ;  /* 0x0000001621167220 */ /* 0x000fe20000410000 */
[----:B------:R-:W-:Y:S01]  /*3650*/  F2FP.PACK_AB R20, R10, R7 ;  /* 0x000000070a14723e */ /* 0x000fe200000000ff */
[--C-:B------:R-:W-:Y:S01]  /*3660*/  FADD.FTZ R29, R50, -R13.reuse ;  /* 0x8000000d321d7221 */ /* 0x100fe20000010000 */
[----:B------:R-:W1:Y:S01]  /*3670*/  MUFU.EX2 R32, R32 ;  /* 0x0000002000207308 */ /* 0x000e620000000800 */
[--C-:B------:R-:W-:Y:S01]  /*3680*/  FADD.FTZ R10, R51, -R13.reuse ;  /* 0x8000000d330a7221 */ /* 0x100fe20000010000 */
[----:B------:R-:W-:Y:S01]  /*3690*/  F2FP.PACK_AB R25, R22, R25 ;  /* 0x000000191619723e */ /* 0x000fe200000000ff */
[--C-:B------:R-:W-:Y:S02]  /*36a0*/  FADD.FTZ R7, R54, -R13.reuse ;  /* 0x8000000d36077221 */ /* 0x100fe40000010000 */
[--C-:B------:R-:W-:Y:S02]  /*36b0*/  FADD.FTZ R22, R55, -R13.reuse ;  /* 0x8000000d37167221 */ /* 0x100fe40000010000 */
[----:B------:R-:W-:Y:S01]  /*36c0*/  FMUL.FTZ R29, R34, R29 ;  /* 0x0000001d221d7220 */ /* 0x000fe20000410000 */
[C---:B------:R-:W-:Y:S01]  /*36d0*/  F2FP.PACK_AB R34, R181.reuse, R34 ;  /* 0x00000022b522723e */ /* 0x040fe200000000ff */
[----:B------:R-:W-:Y:S01]  /*36e0*/  FMUL.FTZ R10, R181, R10 ;  /* 0x0000000ab50a7220 */ /* 0x000fe20000410000 */
[----:B------:R-:W1:Y:S01]  /*36f0*/  MUFU.EX2 R241, R241 ;  /* 0x000000f100f17308 */ /* 0x000e620000000800 */
[----:B------:R-:W-:Y:S02]  /*3700*/  FMUL.FTZ R7, R180, R7 ;  /* 0x00000007b4077220 */ /* 0x000fe40000410000 */
[----:B------:R-:W-:Y:S01]  /*3710*/  FMUL.FTZ R22, R183, R22 ;  /* 0x00000016b7167220 */ /* 0x000fe20000410000 */
[----:B------:R-:W-:Y:S01]  /*3720*/  F2FP.PACK_AB R10, R10, R29 ;  /* 0x0000001d0a0a723e */ /* 0x000fe200000000ff */
[--C-:B------:R-:W-:Y:S01]  /*3730*/  FADD.FTZ R33, R66, -R13.reuse ;  /* 0x8000000d42217221 */ /* 0x100fe20000010000 */
[----:B------:R-:W-:Y:S01]  /*3740*/  STS [R53+0x400], R34 ;  /* 0x0004002235007388 */ /* 0x000fe20000000800 */
[----:B------:R-:W-:Y:S01]  /*3750*/  FADD.FTZ R26, R67, -R13 ;  /* 0x8000000d431a7221 */ /* 0x000fe20000010000 */
[----:B------:R-:W-:Y:S01]  /*3760*/  F2FP.PACK_AB R29, R22, R7 ;  /* 0x00000007161d723e */ /* 0x000fe200000000ff */
[----:B---3--:R-:W-:Y:S01]  /*3770*/  FMUL.FTZ R33, R16, R33 ;  /* 0x0000002110217220 */ /* 0x008fe20000410000 */
[C---:B--2---:R-:W-:Y:S01]  /*3780*/  F2FP.PACK_AB R16, R9.reuse, R16 ;  /* 0x000000100910723e */ /* 0x044fe200000000ff */
[----:B------:R-:W-:Y:S01]  /*3790*/  FMUL.FTZ R26, R9, R26 ;  /* 0x0000001a091a7220 */ /* 0x000fe20000410000 */
[----:B-----5:R-:W-:Y:S01]  /*37a0*/  F2FP.PACK_AB R7, R11, R8 ;  /* 0x000000080b07723e */ /* 0x020fe200000000ff */
[--C-:B------:R-:W-:Y:S01]  /*37b0*/  FADD.FTZ R9, R40, -R14.reuse ;  /* 0x8000000e28097221 */ /* 0x100fe20000010000 */
[----:B------:R-:W2:Y:S01]  /*37c0*/  MUFU.EX2 R30, R245 ;  /* 0x000000f5001e7308 */ /* 0x000ea20000000800 */
[--C-:B------:R-:W-:Y:S01]  /*37d0*/  FADD.FTZ R22, R41, -R14.reuse ;  /* 0x8000000e29167221 */ /* 0x100fe20000010000 */
[----:B------:R-:W-:Y:S01]  /*37e0*/  F2FP.PACK_AB R26, R26, R33 ;  /* 0x000000211a1a723e */ /* 0x000fe200000000ff */
[----:B------:R-:W-:Y:S01]  /*37f0*/  FMUL.FTZ R9, R8, R9 ;  /* 0x0000000908097220 */ /* 0x000fe20000410000 */
[----:B------:R4:W-:Y:S01]  /*3800*/  STS [R230+0x19480], R7 ;  /* 0x01948007e6007388 */ /* 0x0009e20000000800 */
[----:B------:R-:W-:Y:S02]  /*3810*/  FMUL.FTZ R22, R11, R22 ;  /* 0x000000160b167220 */ /* 0x000fe40000410000 */
[--C-:B------:R-:W-:Y:S02]  /*3820*/  FADD.FTZ R8, R44, -R14.reuse ;  /* 0x8000000e2c087221 */ /* 0x100fe40000010000 */
[--C-:B------:R-:W-:Y:S01]  /*3830*/  FADD.FTZ R11, R45, -R14.reuse ;  /* 0x8000000e2d0b7221 */ /* 0x100fe20000010000 */
[----:B------:R-:W-:Y:S01]  /*3840*/  MUFU.EX2 R247, R247 ;  /* 0x000000f700f77308 */ /* 0x000fe20000000800 */
[----:B------:R-:W-:Y:S01]  /*3850*/  FMUL.FTZ R8, R17, R8 ;  /* 0x0000000811087220 */ /* 0x000fe20000410000 */
[C---:B------:R-:W-:Y:S01]  /*3860*/  F2FP.PACK_AB R17, R18.reuse, R17 ;  /* 0x000000111211723e */ /* 0x040fe200000000ff */
[----:B------:R-:W-:Y:S01]  /*3870*/  FMUL.FTZ R11, R18, R11 ;  /* 0x0000000b120b7220 */ /* 0x000fe20000410000 */
[----:B------:R-:W-:Y:S01]  /*3880*/  F2FP.PACK_AB R9, R22, R9 ;  /* 0x000000091609723e */ /* 0x000fe200000000ff */
[--C-:B------:R-:W-:Y:S02]  /*3890*/  FADD.FTZ R56, R56, -R14.reuse ;  /* 0x8000000e38387221 */ /* 0x100fe40000010000 */
[--C-:B------:R-:W-:Y:S01]  /*38a0*/  FADD.FTZ R57, R57, -R14.reuse ;  /* 0x8000000e39397221 */ /* 0x100fe20000010000 */
[----:B------:R-:W-:Y:S01]  /*38b0*/  F2FP.PACK_AB R8, R11, R8 ;  /* 0x000000080b08723e */ /* 0x000fe200000000ff */
[----:B------:R-:W-:Y:S01]  /*38c0*/  FMUL.FTZ R56, R19, R56 ;  /* 0x0000003813387220 */ /* 0x000fe20000410000 */
[----:B-1----:R-:W-:Y:S01]  /*38d0*/  F2FP.PACK_AB R11, R4, R185 ;  /* 0x000000b9040b723e */ /* 0x002fe200000000ff */
[C---:B------:R-:W-:Y:S01]  /*38e0*/  FMUL.FTZ R57, R12.reuse, R57 ;  /* 0x000000390c397220 */ /* 0x040fe20000410000 */
[----:B------:R-:W-:Y:S01]  /*38f0*/  F2FP.PACK_AB R19, R12, R19 ;  /* 0x000000130c13723e */ /* 0x000fe200000000ff */
[----:B------:R-:W1:Y:S01]  /*3900*/  MUFU.EX2 R240, R240 ;  /* 0x000000f000f07308 */ /* 0x000e620000000800 */
[----:B------:R-:W-:Y:S01]  /*3910*/  F2FP.PACK_AB R12, R24, R191 ;  /* 0x000000bf180c723e */ /* 0x000fe200000000ff */
[----:B------:R3:W-:Y:S01]  /*3920*/  STS [R230+0x19880], R11 ;  /* 0x0198800be6007388 */ /* 0x0007e20000000800 */
[--C-:B------:R-:W-:Y:S01]  /*3930*/  FADD.FTZ R13, R60, -R14.reuse ;  /* 0x8000000e3c0d7221 */ /* 0x100fe20000010000 */
[----:B------:R-:W-:Y:S01]  /*3940*/  F2FP.PACK_AB R57, R57, R56 ;  /* 0x000000383939723e */ /* 0x000fe200000000ff */
[----:B------:R-:W-:Y:S01]  /*3950*/  FADD.FTZ R14, R61, -R14 ;  /* 0x8000000e3d0e7221 */ /* 0x000fe20000010000 */
[----:B------:R1:W-:Y:S01]  /*3960*/  STS [R53+0x1400], R12 ;  /* 0x0014000c35007388 */ /* 0x0003e20000000800 */
[----:B------:R-:W-:Y:S01]  /*3970*/  FMUL.FTZ R13, R32, R13 ;  /* 0x0000000d200d7220 */ /* 0x000fe20000410000 */
[C---:B------:R-:W-:Y:S01]  /*3980*/  F2FP.PACK_AB R32, R241.reuse, R32 ;  /* 0x00000020f120723e */ /* 0x040fe200000000ff */
[----:B------:R-:W-:Y:S01]  /*3990*/  FMUL.FTZ R14, R241, R14 ;  /* 0x0000000ef10e7220 */ /* 0x000fe20000410000 */
[----:B------:R-:W-:Y:S01]  /*39a0*/  STS [R53+0x1000], R17 ;  /* 0x0010001135007388 */ /* 0x000fe20000000800 */
[--C-:B----4-:R-:W-:Y:S02]  /*39b0*/  FADD.FTZ R7, R43, -R237.reuse ;  /* 0x800000ed2b077221 */ /* 0x110fe40000010000 */
[--C-:B------:R-:W-:Y:S01]  /*39c0*/  FADD.FTZ R58, R58, -R237.reuse ;  /* 0x800000ed3a3a7221 */ /* 0x100fe20000010000 */
[----:B------:R-:W-:Y:S01]  /*39d0*/  STS [R230+0x1a480], R23 ;  /* 0x01a48017e6007388 */ /* 0x000fe20000000800 */
[----:B------:R-:W-:Y:S01]  /*39e0*/  F2FP.PACK_AB R52, R14, R13 ;  /* 0x0000000d0e34723e */ /* 0x000fe200000000ff */
[--C-:B------:R-:W-:Y:S01]  /*39f0*/  FADD.FTZ R14, R42, -R237.reuse ;  /* 0x800000ed2a0e7221 */ /* 0x100fe20000010000 */
[----:B--2---:R-:W-:Y:S01]  /*3a00*/  F2FP.PACK_AB R13, R30, R199 ;  /* 0x000000c71e0d723e */ /* 0x004fe200000000ff */
[----:B------:R-:W-:Y:S01]  /*3a10*/  STS [R230+0x1a880], R31 ;  /* 0x01a8801fe6007388 */ /* 0x000fe20000000800 */
[----:B------:R-:W-:Y:S02]  /*3a20*/  FMUL.FTZ R7, R4, R7 ;  /* 0x0000000704077220 */ /* 0x000fe40000410000 */
[----:B------:R-:W-:Y:S01]  /*3a30*/  FMUL.FTZ R14, R185, R14 ;  /* 0x0000000eb90e7220 */ /* 0x000fe20000410000 */
[----:B------:R-:W-:Y:S01]  /*3a40*/  STS [R53+0x2000], R28 ;  /* 0x0020001c35007388 */ /* 0x000fe20000000800 */
[--C-:B------:R-:W-:Y:S02]  /*3a50*/  FADD.FTZ R4, R46, -R237.reuse ;  /* 0x800000ed2e047221 */ /* 0x100fe40000010000 */
[--C-:B------:R-:W-:Y:S01]  /*3a60*/  FADD.FTZ R59, R59, -R237.reuse ;  /* 0x800000ed3b3b7221 */ /* 0x100fe20000010000 */
[----:B------:R-:W-:Y:S01]  /*3a70*/  STS [R53+0x2400], R16 ;  /* 0x0024001035007388 */ /* 0x000fe20000000800 */
[--C-:B---3--:R-:W-:Y:S01]  /*3a80*/  FADD.FTZ R11, R47, -R237.reuse ;  /* 0x800000ed2f0b7221 */ /* 0x108fe20000010000 */
[----:B------:R-:W-:Y:S01]  /*3a90*/  F2FP.PACK_AB R7, R7, R14 ;  /* 0x0000000e0707723e */ /* 0x000fe200000000ff */
[----:B------:R-:W-:Y:S01]  /*3aa0*/  FMUL.FTZ R4, R191, R4 ;  /* 0x00000004bf047220 */ /* 0x000fe20000410000 */
[----:B------:R-:W-:Y:S01]  /*3ab0*/  STS [R230+0x1b480], R19 ;  /* 0x01b48013e6007388 */ /* 0x000fe20000000800 */
[----:B-1----:R-:W-:Y:S01]  /*3ac0*/  F2FP.PACK_AB R12, R240, R247 ;  /* 0x000000f7f00c723e */ /* 0x002fe200000000ff */
[----:B------:R-:W-:Y:S02]  /*3ad0*/  FMUL.FTZ R11, R24, R11 ;  /* 0x0000000b180b7220 */ /* 0x000fe40000410000 */
[----:B------:R-:W-:Y:S01]  /*3ae0*/  STS [R230+0x1b880], R13 ;  /* 0x01b8800de6007388 */ /* 0x000fe20000000800 */
[----:B------:R-:W-:Y:S02]  /*3af0*/  FMUL.FTZ R58, R199, R58 ;  /* 0x0000003ac73a7220 */ /* 0x000fe40000410000 */
[----:B------:R-:W-:Y:S01]  /*3b00*/  F2FP.PACK_AB R4, R11, R4 ;  /* 0x000000040b04723e */ /* 0x000fe200000000ff */
[----:B------:R-:W-:Y:S01]  /*3b10*/  STS [R53+0x3000], R32 ;  /* 0x0030002035007388 */ /* 0x000fe20000000800 */
[----:B------:R-:W-:Y:S02]  /*3b20*/  FMUL.FTZ R59, R30, R59 ;  /* 0x0000003b1e3b7220 */ /* 0x000fe40000410000 */
[--C-:B------:R-:W-:Y:S01]  /*3b30*/  FADD.FTZ R63, R63, -R237.reuse ;  /* 0x800000ed3f3f7221 */ /* 0x100fe20000010000 */
[----:B------:R-:W-:Y:S01]  /*3b40*/  STS [R53+0x3400], R12 ;  /* 0x0034000c35007388 */ /* 0x000fe20000000800 */
[----:B------:R-:W-:Y:S01]  /*3b50*/  FADD.FTZ R62, R62, -R237 ;  /* 0x800000ed3e3e7221 */ /* 0x000fe20000010000 */
[----:B------:R-:W-:Y:S01]  /*3b60*/  F2FP.PACK_AB R59, R59, R58 ;  /* 0x0000003a3b3b723e */ /* 0x000fe200000000ff */
[----:B------:R-:W-:Y:S01]  /*3b70*/  FMUL.FTZ R63, R240, R63 ;  /* 0x0000003ff03f7220 */ /* 0x000fe20000410000 */
[----:B------:R-:W-:Y:S01]  /*3b80*/  BAR.SYNC.DEFER_BLOCKING 0x0 ;  /* 0x0000000000007b1d */ /* 0x000fe20000010000 */
[----:B------:R-:W-:Y:S05]  /*3b90*/  FMUL.FTZ R62, R247, R62 ;  /* 0x0000003ef73e7220 */ /* 0x000fea0000410000 */
[----:B------:R-:W-:Y:S02]  /*3ba0*/  F2FP.PACK_AB R62, R63, R62 ;  /* 0x0000003e3f3e723e */ /* 0x000fe400000000ff */
        /* <DEDUP_REMOVED lines=76> */
[----:B------:R2:W1:Y:S06]  /*4070*/  LDSM.16.MT88.2 R164, [R206+0x4400] ;  /* 0x00440000cea4783b */ /* 0x00046c0000004100 */
[----:B------:R2:W1:Y:S01]  /*4080*/  LDSM.16.M88.4 R24, [R205+0x1000] ;  /* 0x00100000cd18783b */ /* 0x0004620000000200 */
[----:B------:R-:W-:Y:S07]  /*4090*/  HMMA.16816.F32 R112, R12, R30, R112 ;  /* 0x0000001e0c70723c */ /* 0x000fee0000001870 */
[----:B------:R2:W1:Y:S01]  /*40a0*/  LDSM.16.M88.4 R28, [R205] ;  /* 0x00000000cd1c783b */ /* 0x0004620000000200 */
[-C--:B------:R-:W-:Y:S07]  /*40b0*/  HMMA.16816.F32 R68, R52, R56.reuse, R68 ;  /* 0x000000383444723c */ /* 0x080fee0000001844 */
[----:B------:R2:W1:Y:S01]  /*40c0*/  LDSM.16.M88.4 R60, [R204] ;  /* 0x00000000cc3c783b */ /* 0x0004620000000200 */
[C---:B-----5:R-:W-:Y:S07]  /*40d0*/  HMMA.16816.F32 R72, R48.reuse, R56, R72 ;  /* 0x000000383048723c */ /* 0x060fee0000001848 */
[----:B------:R2:W5:Y:S01]  /*40e0*/  LDSM.16.MT88.2 R56, [R206+0x2400] ;  /* 0x00240000ce38783b */ /* 0x0005620000004100 */
        /* <DEDUP_REMOVED lines=12> */
[----:B-12-45:R-:W1:Y:S01]  /*41b0*/  S2R R6, SR_CTAID.Y ;  /* 0x0000000000067919 */ /* 0x036e620000002600 */
[----:B------:R-:W-:Y:S01]  /*41c0*/  ULDC.64 UR6, c[0x0][0x208] ;  /* 0x0000820000067ab9 */ /* 0x000fe20000000a00 */
[----:B------:R-:W-:Y:S02]  /*41d0*/  IMAD.MOV.U32 R10, RZ, RZ, R224 ;  /* 0x000000ffff0a7224 */ /* 0x000fe400078e00e0 */
[----:B------:R-:W-:Y:S03]  /*41e0*/  IMAD.MOV.U32 R11, RZ, RZ, R223 ;  /* 0x000000ffff0b7224 */ /* 0x000fe600078e00df */
[----:B------:R-:W-:Y:S02]  /*41f0*/  UIMAD.WIDE.U32 UR30, UR21, UR6, URZ ;  /* 0x00000006151e72a5 */ /* 0x000fe4000f8e003f */
[----:B------:R-:W-:Y:S04]  /*4200*/  USHF.R.S32.HI UR4, URZ, 0x1f, UR21 ;  /* 0x0000001f3f047899 */ /* 0x000fe80008011415 */
[----:B------:R-:W-:Y:S04]  /*4210*/  UIMAD UR4, UR4, UR6, URZ ;  /* 0x00000006040472a4 */ /* 0x000fe8000f8e023f */
[----:B------:R-:W-:Y:S02]  /*4220*/  UIMAD UR4, UR21, UR7, UR4 ;  /* 0x00000007150472a4 */ /* 0x000fe4000f8e0204 */
[----:B------:R-:W-:Y:S02]  /*4230*/  USHF.L.U32 UR21, UR21, 0x6, URZ ;  /* 0x0000000615157899 */ /* 0x000fe4000800063f */
[----:B------:R-:W-:Y:S01]  /*4240*/  UIADD3 UR4, UR31, UR4, URZ ;  /* 0x000000041f047290 */ /* 0x000fe2000fffe03f */
[----:B-1----:R-:W-:Y:S01]  /*4250*/  SHF.R.S32.HI R5, RZ, 0x1f, R6 ;  /* 0x0000001fff057819 */ /* 0x002fe20000011406 */
[----:B------:R-:W-:Y:S04]  /*4260*/  IMAD.WIDE.U32 R10, R6, c[0x0][0x210], R10 ;  /* 0x00008400060a7a25 */ /* 0x000fe800078e000a */
[C---:B------:R-:W-:Y:S01]  /*4270*/  IMAD R7, R5.reuse, c[0x0][0x210], RZ ;  /* 0x0000840005077a24 */ /* 0x040fe200078e02ff */
[----:B------:R-:W-:Y:S01]  /*4280*/  IADD3 R4, P0, R10, UR26, RZ ;  /* 0x0000001a0a047c10 */ /* 0x000fe2000ff1e0ff */
[C---:B------:R-:W-:Y:S04]  /*4290*/  IMAD.WIDE.U32 R8, R6.reuse, c[0x0][0x288], R220 ;  /* 0x0000a20006087a25 */ /* 0x040fe800078e00dc */
[C---:B------:R-:W-:Y:S02]  /*42a0*/  IMAD R7, R6.reuse, c[0x0][0x214], R7 ;  /* 0x0000850006077a24 */ /* 0x040fe400078e0207 */
[----:B------:R-:W-:Y:S03]  /*42b0*/  IMAD R5, R5, c[0x0][0x288], RZ ;  /* 0x0000a20005057a24 */ /* 0x000fe600078e02ff */
[----:B------:R-:W-:Y:S01]  /*42c0*/  IADD3.X R7, R11, UR13, R7, P0, !PT ;  /* 0x0000000d0b077c10 */ /* 0x000fe200087fe407 */
[----:B------:R-:W-:Y:S01]  /*42d0*/  IMAD R5, R6, c[0x0][0x28c], R5 ;  /* 0x0000a30006057a24 */ /* 0x000fe200078e0205 */
[----:B------:R-:W-:Y:S04]  /*42e0*/  IADD3 R6, P0, R8, UR22, RZ ;  /* 0x0000001608067c10 */ /* 0x000fe8000ff1e0ff */
[----:B------:R-:W-:Y:S02]  /*42f0*/  IADD3.X R5, R9, UR15, R5, P0, !PT ;  /* 0x0000000f09057c10 */ /* 0x000fe400087fe405 */
[C---:B------:R-:W-:Y:S04]  /*4300*/  LEA R9, P0, R4.reuse, c[0x0][0x1f0], 0x1 ;  /* 0x00007c0004097a11 */ /* 0x040fe800078008ff */
[----:B------:R-:W-:Y:S01]  /*4310*/  LEA.HI.X R7, R4, c[0x0][0x1f4], R7, 0x1, P0 ;  /* 0x00007d0004077a11 */ /* 0x000fe200000f0c07 */
[----:B------:R-:W-:Y:S01]  /*4320*/  IMAD.U32 R4, RZ, RZ, UR30 ;  /* 0x0000001eff047e24 */ /* 0x000fe2000f8e00ff */
[C---:B------:R-:W-:Y:S04]  /*4330*/  LEA R10, P0, R6.reuse, c[0x0][0x280], 0x2 ;  /* 0x0000a000060a7a11 */ /* 0x040fe800078010ff */
[----:B------:R-:W-:Y:S01]  /*4340*/  LEA.HI.X R11, R6, c[0x0][0x284], R5, 0x2, P0 ;  /* 0x0000a100060b7a11 */ /* 0x000fe200000f1405 */
[----:B------:R-:W-:Y:S01]  /*4350*/  IMAD.U32 R5, RZ, RZ, UR30 ;  /* 0x0000001eff057e24 */ /* 0x000fe2000f8e00ff */
[----:B------:R-:W-:Y:S01]  /*4360*/  LEA R8, P0, R4, R9, 0x7 ;  /* 0x0000000904087211 */ /* 0x000fe200078038ff */
[----:B------:R-:W-:Y:S01]  /*4370*/  IMAD.U32 R6, RZ, RZ, UR4 ;  /* 0x00000004ff067e24 */ /* 0x000fe2000f8e00ff */
[----:B------:R-:W-:Y:S01]  /*4380*/  UIADD3 UR4, -UR21, UR8, URZ ;  /* 0x0000000815047290 */ /* 0x000fe2000fffe13f */
[----:B------:R-:W-:Y:S03]  /*4390*/  IMAD.U32 R4, RZ, RZ, UR21 ;  /* 0x00000015ff047e24 */ /* 0x000fe6000f8e00ff */
[----:B------:R-:W-:Y:S01]  /*43a0*/  LEA.HI.X R9, R5, R7, R6, 0x7, P0 ;  /* 0x0000000705097211 */ /* 0x000fe200000f3c06 */
[----:B------:R-:W-:Y:S01]  /*43b0*/  IMAD.U32 R5, RZ, RZ, UR21 ;  /* 0x00000015ff057e24 */ /* 0x000fe2000f8e00ff */
[----:B------:R-:W-:Y:S02]  /*43c0*/  LEA R10, P0, R4, R10, 0x2 ;  /* 0x0000000a040a7211 */ /* 0x000fe400078010ff */
[----:B------:R-:W-:Y:S02]  /*43d0*/  SEL R4, RZ, 0x2, P4 ;  /* 0x00000002ff047807 */ /* 0x000fe40002000000 */
[----:B------:R-:W-:Y:S01]  /*43e0*/  LEA.HI.X.SX32 R11, R5, R11, 0x2, P0 ;  /* 0x0000000b050b7211 */ /* 0x000fe200000f16ff */
[----:B------:R-:W-:Y:S01]  /*43f0*/  IMAD.U32 R5, RZ, RZ, UR19 ;  /* 0x00000013ff057e24 */ /* 0x000fe2000f8e00ff */
[----:B------:R-:W-:Y:S02]  /*4400*/  ISETP.LT.AND P0, PT, R216, UR4, PT ;  /* 0x00000004d8007c0c */ /* 0x000fe4000bf01270 */
[----:B------:R-:W-:Y:S01]  /*4410*/  SEL R7, RZ, 0x1, P5 ;  /* 0x00000001ff077807 */ /* 0x000fe20002800000 */
[C---:B------:R-:W-:Y:S01]  /*4420*/  IMAD R6, R5.reuse, 0x3000, R228 ;  /* 0x0000300005067824 */ /* 0x040fe200078e02e4 */
[----:B------:R-:W-:Y:S01]  /*4430*/  ISETP.GE.OR P0, PT, R232, c[0x0][0x1fc], !P0 ;  /* 0x00007f00e8007a0c */ /* 0x000fe20004706670 */
[----:B------:R-:W-:Y:S01]  /*4440*/  @!P1 IMAD R5, R5, 0x40, R220 ;  /* 0x0000004005059824 */ /* 0x000fe200078e02dc */
[----:B------:R-:W-:Y:S11]  /*4450*/  IADD3 R4, R214, R4, R7 ;  /* 0x00000004d6047210 */ /* 0x000ff60007ffe007 */
[----:B------:R-:W-:Y:S01]  /*4460*/  @!PT LDS RZ, [RZ] ;  /* 0x00000000fffff984 */ /* 0x000fe20000000800 */
[----:B------:R-:W-:Y:S01]  /*4470*/  @!PT LDS RZ, [RZ] ;  /* 0x00000000fffff984 */ /* 0x000fe20000000800 */
[----:B------:R-:W-:Y:S01]  /*4480*/  @!PT LDS RZ, [RZ] ;  /* 0x00000000fffff984 */ /* 0x000fe20000000800 */
[----:B------:R1:W-:Y:S01]  /*4490*/  LDGSTS.E.BYPASS.LTC128B.128 [R6], [R8.64], !P0 ;  /* 0x0000000008067fae */ /* 0x0003e2000c101d5c */
[----:B------:R-:W-:Y:S04]  /*44a0*/  LOP3.LUT P0, RZ, R4, 0x2, RZ, 0xc0, !PT ;  /* 0x0000000204ff7812 */ /* 0x000fe8000780c0ff */
[----:B------:R-:W-:Y:S11]  /*44b0*/  ISETP.GE.OR P0, PT, R216, UR4, !P0 ;  /* 0x00000004d8007c0c */ /* 0x000ff6000c706670 */
[----:B------:R-:W-:Y:S02]  /*44c0*/  @!UPT UIADD3 URZ, URZ, URZ, URZ ;  /* 0x0000003f3f3ff290 */ /* 0x000fe4000fffe03f */
[----:B------:R1:W-:Y:S01]  /*44d0*/  LDGSTS.E.BYPASS.LTC128B.128 [R6+0x1000], [R8.64+0x40], !P0 ;  /* 0x0100004008067fae */ /* 0x0003e2000c101d5c */
[----:B------:R-:W-:Y:S01]  /*44e0*/  LOP3.LUT P0, RZ, R4, 0x4, RZ, 0xc0, !PT ;  /* 0x0000000404ff7812 */ /* 0x000fe2000780c0ff */
[----:B------:R-:W-:Y:S03]  /*44f0*/  @!P1 IMAD.SHL.U32 R4, R5, 0x4, RZ ;  /* 0x0000000405049824 */ /* 0x000fe600078e00ff */
[----:B------:R-:W-:Y:S11]  /*4500*/  ISETP.GE.OR P0, PT, R216, UR4, !P0 ;  /* 0x00000004d8007c0c */ /* 0x000ff6000c706670 */
[----:B------:R-:W-:Y:S02]  /*4510*/  @!UPT UIADD3 URZ, URZ, URZ, URZ ;  /* 0x0000003f3f3ff290 */ /* 0x000fe4000fffe03f */
[----:B------:R1:W-:Y:S08]  /*4520*/  LDGSTS.E.BYPASS.LTC128B.128 [R6+0x2000], [R8.64+0x80], !P0 ;  /* 0x0200008008067fae */ /* 0x0003f0000c101d5c */
[----:B------:R1:W-:Y:S02]  /*4530*/  @!P1 LDGSTS.E.BYPASS.LTC128B.128 [R4+0x18280], [R10.64] ;  /* 0x182800000a049fae */ /* 0x0003e4000b901d5c */
.L_x_658:
[-C--:B-12-45:R-:W-:Y:S01]  /*4540*/  HMMA.16816.F32 R4, R28, R2.reuse, RZ ;  /* 0x000000021c04723c */ /* 0x0b6fe200000018ff */
        /* <DEDUP_REMOVED lines=8> */
[----:B------:R-:W-:Y:S01]  /*45d0*/  UIADD3 UR6, UR20, 0x1, URZ ;  /* 0x0000000114067890 */ /* 0x000fe2000fffe03f */
[----:B------:R-:W2:Y:S01]  /*45e0*/  LDSM.16.MT88.2 R44, [R206+0x2800] ;  /* 0x00280000ce2c783b */ /* 0x000ea20000004100 */
[----:B------:R-:W-:Y:S02]  /*45f0*/  UISETP.GE.AND UP2, UPT, UR20, 0x1, UPT ;  /* 0x000000011400788c */ /* 0x000fe4000bf46270 */
[-C--:B------:R-:W-:Y:S01]  /*4600*/  HMMA.16816.F32 R12, R24, R20.reuse, RZ ;  /* 0x00000014180c723c */ /* 0x080fe200000018ff */
[----:B------:R-:W-:Y:S01]  /*4610*/  LDSM.16.M88.4 R48, [R202+0x1000] ;  /* 0x00100000ca30783b */ /* 0x000fe20000000200 */
[----:B------:R-:W-:Y:S02]  /*4620*/  UIADD3 UR4, UR19, 0x1, URZ ;  /* 0x0000000113047890 */ /* 0x000fe4000fffe03f */
[----:B------:R-:W-:Y:S01]  /*4630*/  UISETP.GE.AND UP1, UPT, UR19, 0x1, UPT ;  /* 0x000000011300788c */ /* 0x000fe2000bf26270 */
[----:B------:R-:W-:Y:S01]  /*4640*/  LDSM.16.MT88.2 R46, [R206+0x2c00] ;  /* 0x002c0000ce2e783b */ /* 0x000fe20000004100 */
[----:B------:R-:W-:Y:S02]  /*4650*/  USEL UR5, UR7, URZ, !UP3 ;  /* 0x0000003f07057287 */ /* 0x000fe4000d800000 */
[C---:B------:R-:W-:Y:S01]  /*4660*/  HMMA.16816.F32 R16, R28.reuse, R20, RZ ;  /* 0x000000141c10723c */ /* 0x040fe200000018ff */
[----:B------:R-:W-:Y:S01]  /*4670*/  LDSM.16.M88.4 R52, [R205+0x2000] ;  /* 0x00200000cd34783b */ /* 0x000fe20000000200 */
[----:B------:R-:W-:Y:S02]  /*4680*/  USEL UR20, UR6, URZ, !UP2 ;  /* 0x0000003f06147287 */ /* 0x000fe4000d000000 */
[----:B------:R-:W-:Y:S01]  /*4690*/  USEL UR19, UR4, URZ, !UP1 ;  /* 0x0000003f04137287 */ /* 0x000fe2000c800000 */
[----:B------:R-:W0:Y:S03]  /*46a0*/  LDGDEPBAR ;  /* 0x00000000000079af */ /* 0x000e260000000000 */
[-C--:B------:R-:W-:Y:S01]  /*46b0*/  HMMA.16816.F32 R20, R28, R32.reuse, RZ ;  /* 0x000000201c14723c */ /* 0x080fe200000018ff */
[----:B------:R-:W3:Y:S04]  /*46c0*/  LDSM.16.MT88.2 R28, [R206+0x4800] ;  /* 0x00480000ce1c783b */ /* 0x000ee80000004100 */
[----:B------:R-:W-:Y:S03]  /*46d0*/  LDSM.16.MT88.2 R30, [R206+0xc00] ;  /* 0x000c0000ce1e783b */ /* 0x000fe60000004100 */
[----:B------:R-:W-:Y:S08]  /*46e0*/  HMMA.16816.F32 R24, R24, R32, RZ ;  /* 0x000000201818723c */ /* 0x000ff000000018ff */
[-C--:B------:R-:W-:Y:S08]  /*46f0*/  HMMA.16816.F32 R4, R60, R34.reuse, R4 ;  /* 0x000000223c04723c */ /* 0x080ff00000001804 */
[C---:B------:R-:W-:Y:S01]  /*4700*/  HMMA.16816.F32 R8, R64.reuse, R34, R8 ;  /* 0x000000224008723c */ /* 0x040fe20000001808 */
[----:B------:R-:W4:Y:S07]  /*4710*/  LDSM.16.M88.4 R32, [R202] ;  /* 0x00000000ca20783b */ /* 0x000f2e0000000200 */
[-C--:B------:R-:W-:Y:S08]  /*4720*/  HMMA.16816.F32 R12, R64, R56.reuse, R12 ;  /* 0x00000038400c723c */ /* 0x080ff0000000180c */
[C---:B------:R-:W-:Y:S01]  /*4730*/  HMMA.16816.F32 R16, R60.reuse, R56, R16 ;  /* 0x000000383c10723c */ /* 0x040fe20000001810 */
[----:B------:R-:W-:Y:S07]  /*4740*/  LDSM.16.M88.4 R56, [R205+0x3000] ;  /* 0x00300000cd38783b */ /* 0x000fee0000000200 */
[-C--:B------:R-:W-:Y:S01]  /*4750*/  HMMA.16816.F32 R20, R60, R164.reuse, R20 ;  /* 0x000000a43c14723c */ /* 0x080fe20000001814 */
[----:B------:R-:W-:Y:S07]  /*4760*/  LDSM.16.MT88.2 R60, [R206+0x3000] ;  /* 0x00300000ce3c783b */ /* 0x000fee0000004100 */
[----:B------:R-:W-:Y:S08]  /*4770*/  HMMA.16816.F32 R24, R64, R164, R24 ;  /* 0x000000a44018723c */ /* 0x000ff00000001818 */
[-C--:B-1----:R-:W-:Y:S08]  /*4780*/  HMMA.16816.F32 R4, R36, R2.reuse, R4 ;  /* 0x000000022404723c */ /* 0x082ff00000001804 */
[C---:B------:R-:W-:Y:S01]  /*4790*/  HMMA.16816.F32 R8, R40.reuse, R2, R8 ;  /* 0x000000022808723c */ /* 0x040fe20000001808 */
[----:B------:R-:W1:Y:S07]  /*47a0*/  LDSM.16.MT88.2 R2, [R206+0x4c00] ;  /* 0x004c0000ce02783b */ /* 0x000e6e0000004100 */
[-C--:B--2---:R-:W-:Y:S08]  /*47b0*/  HMMA.16816.F32 R12, R40, R44.reuse, R12 ;  /* 0x0000002c280c723c */ /* 0x084ff0000000180c */
[C---:B------:R-:W-:Y:S01]  /*47c0*/  HMMA.16816.F32 R16, R36.reuse, R44, R16 ;  /* 0x0000002c2410723c */ /* 0x040fe20000001810 */
[----:B------:R-:W2:Y:S07]  /*47d0*/  LDSM.16.MT88.2 R44, [R206+0x1000] ;  /* 0x00100000ce2c783b */ /* 0x000eae0000004100 */
[-C--:B---3--:R-:W-:Y:S01]  /*47e0*/  HMMA.16816.F32 R20, R36, R28.reuse, R20 ;  /* 0x0000001c2414723c */ /* 0x088fe20000001814 */
[----:B------:R-:W-:Y:S07]  /*47f0*/  LDSM.16.M88.4 R36, [R204+0x2000] ;  /* 0x00200000cc24783b */ /* 0x000fee0000000200 */
[----:B------:R-:W-:Y:S01]  /*4800*/  HMMA.16816.F32 R24, R40, R28, R24 ;  /* 0x0000001c2818723c */ /* 0x000fe20000001818 */
[----:B------:R-:W3:Y:S04]  /*4810*/  LDSM.16.MT88.2 R28, [R206+0x5000] ;  /* 0x00500000ce1c783b */ /* 0x000ee80000004100 */
[----:B------:R-:W-:Y:S03]  /*4820*/  LDSM.16.M88.4 R40, [R204+0x3000] ;  /* 0x00300000cc28783b */ /* 0x000fe60000000200 */
[-C--:B----4-:R-:W-:Y:S08]  /*4830*/  HMMA.16816.F32 R4, R32, R30.reuse, R4 ;  /* 0x0000001e2004723c */ /* 0x090ff00000001804 */
[C---:B------:R-:W-:Y:S01]  /*4840*/  HMMA.16816.F32 R8, R48.reuse, R30, R8 ;  /* 0x0000001e3008723c */ /* 0x040fe20000001808 */
[----:B------:R-:W4:Y:S07]  /*4850*/  LDSM.16.MT88.2 R30, [R206+0x1400] ;  /* 0x00140000ce1e783b */ /* 0x000f2e0000004100 */
[-C--:B------:R-:W-:Y:S08]  /*4860*/  HMMA.16816.F32 R12, R48, R46.reuse, R12 ;  /* 0x0000002e300c723c */ /* 0x080ff0000000180c */
[C---:B------:R-:W-:Y:S01]  /*4870*/  HMMA.16816.F32 R16, R32.reuse, R46, R16 ;  /* 0x0000002e2010723c */ /* 0x040fe20000001810 */
[----:B------:R-:W5:Y:S07]  /*4880*/  LDSM.16.MT88.2 R46, [R206+0x3400] ;  /* 0x00340000ce2e783b */ /* 0x000f6e0000004100 */
        /* <DEDUP_REMOVED lines=19> */
[-C--:B-----5:R-:W-:Y:S08]  /*49c0*/  HMMA.16816.F32 R12, R40, R46.reuse, R12 ;  /* 0x0000002e280c723c */ /* 0x0a0ff0000000180c */
[C---:B------:R-:W-:Y:S01]  /*49d0*/  HMMA.16816.F32 R16, R36.reuse, R46, R16 ;  /* 0x0000002e2410723c */ /* 0x040fe20000001810 */
[----:B------:R-:W5:Y:S07]  /*49e0*/  LDSM.16.MT88.2 R46, [R206+0x3c00] ;  /* 0x003c0000ce2e783b */ /* 0x000f6e0000004100 */
[-C--:B-1----:R-:W-:Y:S01]  /*49f0*/  HMMA.16816.F32 R20, R36, R2.reuse, R20 ;  /* 0x000000022414723c */ /* 0x082fe20000001814 */
[----:B------:R-:W-:Y:S07]  /*4a00*/  LDSM.16.MT88.4 R36, [R207+0x1cc80] ;  /* 0x01cc8000cf24783b */ /* 0x000fee0000004200 */
[----:B------:R-:W-:Y:S01]  /*4a10*/  HMMA.16816.F32 R24, R40, R2, R24 ;  /* 0x000000022818723c */ /* 0x000fe20000001818 */
[----:B------:R-:W1:Y:S04]  /*4a20*/  LDSM.16.MT88.2 R2, [R206+0x5c00] ;  /* 0x005c0000ce02783b */ /* 0x000e680000004100 */
[----:B------:R-:W-:Y:S03]  /*4a30*/  LDSM.16.MT88.4 R40, [R207+0x1ec80] ;  /* 0x01ec8000cf28783b */ /* 0x000fe60000004200 */
[-C--:B--2---:R-:W-:Y:S08]  /*4a40*/  HMMA.16816.F32 R4, R32, R44.reuse, R4 ;  /* 0x0000002c2004723c */ /* 0x084ff00000001804 */
[C---:B------:R-:W-:Y:S08]  /*4a50*/  HMMA.16816.F32 R8, R48.reuse, R44, R8 ;  /* 0x0000002c3008723c */ /* 0x040ff00000001808 */
[-C--:B------:R-:W-:Y:S08]  /*4a60*/  HMMA.16816.F32 R12, R48, R60.reuse, R12 ;  /* 0x0000003c300c723c */ /* 0x080ff0000000180c */
[C---:B------:R-:W-:Y:S08]  /*4a70*/  HMMA.16816.F32 R16, R32.reuse, R60, R16 ;  /* 0x0000003c2010723c */ /* 0x040ff00000001810 */
[-C--:B---3--:R-:W-:Y:S07]  /*4a80*/  HMMA.16816.F32 R20, R32, R28.reuse, R20 ;  /* 0x0000001c2014723c */ /* 0x088fee0000001814 */
[----:B------:R-:W-:Y:S01]  /*4a90*/  IMAD.U32 R35, RZ, RZ, UR11 ;  /* 0x0000000bff237e24 */ /* 0x000fe2000f8e00ff */
[----:B------:R-:W-:Y:S04]  /*4aa0*/  HMMA.16816.F32 R24, R48, R28, R24 ;  /* 0x0000001c3018723c */ /* 0x000fe80000001818 */
[----:B------:R-:W-:Y:S01]  /*4ab0*/  IADD3 R33, P0, R238, UR11, RZ ;  /* 0x0000000bee217c10 */ /* 0x000fe2000ff1e0ff */
[----:B------:R-:W-:Y:S03]  /*4ac0*/  UMOV UR11, UR18 ;  /* 0x00000012000b7c82 */ /* 0x000fe60008000000 */
[-C--:B----4-:R-:W-:Y:S05]  /*4ad0*/  HMMA.16816.F32 R4, R52, R30.reuse, R4 ;  /* 0x0000001e3404723c */ /* 0x090fea0000001804 */
[----:B------:R-:W-:Y:S02]  /*4ae0*/  LEA.HI.X.SX32 R32, R35, R236, 0x1, P0 ;  /* 0x000000ec23207211 */ /* 0x000fe400000f0eff */
[C---:B------:R-:W-:Y:S01]  /*4af0*/  LEA R44, P0, R33.reuse, c[0x0][0x220], 0x2 ;  /* 0x00008800212c7a11 */ /* 0x040fe200078010ff */
[C---:B------:R-:W-:Y:S01]  /*4b00*/  HMMA.16816.F32 R8, R56.reuse, R30, R8 ;  /* 0x0000001e3808723c */ /* 0x040fe20000001808 */
[----:B------:R-:W-:Y:S03]  /*4b10*/  LDSM.16.MT88.4 R28, [R166+0xd080] ;  /* 0x00d08000a61c783b */ /* 0x000fe60000004200 */
[----:B------:R-:W-:Y:S02]  /*4b20*/  LEA.HI.X R45, R33, c[0x0][0x224], R32, 0x2, P0 ;  /* 0x00008900212d7a11 */ /* 0x000fe400000f1420 */
[----:B------:R-:W-:Y:S01]  /*4b30*/  LDSM.16.MT88.4 R32, [R166+0xe080] ;  /* 0x00e08000a620783b */ /* 0x000fe20000004200 */
[----:B------:R-:W-:Y:S01]  /*4b40*/  PLOP3.LUT P0, PT, PT, PT, UP0, 0x40, 0x0 ;  /* 0x000000000000781c */ /* 0x000fe20003f0e808 */
[-C--:B-----5:R-:W-:Y:S07]  /*4b50*/  HMMA.16816.F32 R12, R56, R46.reuse, R12 ;  /* 0x0000002e380c723c */ /* 0x0a0fee000000180c */
        /* <DEDUP_REMOVED lines=22> */
[----:B------:R-:W-:Y:S04]  /*4cc0*/  RED.E.ADD.F32.FTZ.RN.STRONG.GPU [R44.64+0x4000], R20 ;  /* 0x004000142c00798e */ /* 0x000fe8000c10e79c */
[----:B------:R-:W-:Y:S04]  /*4cd0*/  RED.E.ADD.F32.FTZ.RN.STRONG.GPU [R44.64+0x4400], R21 ;  /* 0x004400152c00798e */ /* 0x000fe8000c10e79c */
[----:B------:R-:W-:Y:S04]  /*4ce0*/  RED.E.ADD.F32.FTZ.RN.STRONG.GPU [R44.64+0x4800], R22 ;  /* 0x004800162c00798e */ /* 0x000fe8000c10e79c */
[----:B------:R-:W-:Y:S04]  /*4cf0*/  RED.E.ADD.F32.FTZ.RN.STRONG.GPU [R44.64+0x4c00], R23 ;  /* 0x004c00172c00798e */ /* 0x000fe8000c10e79c */
[----:B------:R-:W3:Y:S01]  /*4d00*/  LDSM.16.MT88.4 R20, [R166+0xc480] ;  /* 0x00c48000a614783b */ /* 0x000ee20000004200 */
[-C--:B-1----:R-:W-:Y:S03]  /*4d10*/  HMMA.16816.F32 R116, R8, R16.reuse, R116 ;  /* 0x000000100874723c */ /* 0x082fe60000001874 */
[----:B------:R-:W-:Y:S04]  /*4d20*/  RED.E.ADD.F32.FTZ.RN.STRONG.GPU [R44.64+0x5000], R24 ;  /* 0x005000182c00798e */ /* 0x000fe8000c10e79c */
[----:B------:R-:W-:Y:S04]  /*4d30*/  RED.E.ADD.F32.FTZ.RN.STRONG.GPU [R44.64+0x5400], R25 ;  /* 0x005400192c00798e */ /* 0x000fe8000c10e79c */
[----:B------:R-:W-:Y:S04]  /*4d40*/  RED.E.ADD.F32.FTZ.RN.STRONG.GPU [R44.64+0x5800], R26 ;  /* 0x0058001a2c00798e */ /* 0x000fe8000c10e79c */
[----:B------:R-:W-:Y:S01]  /*4d50*/  RED.E.ADD.F32.FTZ.RN.STRONG.GPU [R44.64+0x5c00], R27 ;  /* 0x005c001b2c00798e */ /* 0x000fe2000c10e79c */
[C---:B--2---:R-:W-:Y:S03]  /*4d60*/  HMMA.16816.F32 R120, R12.reuse, R16, R120 ;  /* 0x000000100c78723c */ /* 0x044fe60000001878 */
[----:B------:R-:W1:Y:S04]  /*4d70*/  LDSM.16.MT88.4 R24, [R166+0xd480] ;  /* 0x00d48000a618783b */ /* 0x000e680000004200 */
[----:B------:R-:W-:Y:S01]  /*4d80*/  LDSM.16.MT88.4 R44, [R207+0x1fc80] ;  /* 0x01fc8000cf2c783b */ /* 0x000fe20000004200 */
        /* <DEDUP_REMOVED lines=11> */
[----:B------:R-:W-:Y:S07]  /*4e40*/  LDSM.16.MT88.4 R12, [R166+0xc880] ;  /* 0x00c88000a60c783b */ /* 0x000fee0000004200 */
[----:B------:R-:W-:Y:S01]  /*4e50*/  HMMA.16816.F32 R160, R8, R34, R160 ;  /* 0x0000002208a0723c */ /* 0x000fe200000018a0 */
[----:B------:R-:W4:Y:S04]  /*4e60*/  LDSM.16.MT88.4 R8, [R207+0x1d480] ;  /* 0x01d48000cf08783b */ /* 0x000f280000004200 */
[----:B------:R-:W5:Y:S03]  /*4e70*/  LDSM.16.MT88.4 R32, [R166+0xd880] ;  /* 0x00d88000a620783b */ /* 0x000f660000004200 */
[-C--:B---3--:R-:W-:Y:S08]  /*4e80*/  HMMA.16816.F32 R116, R36, R20.reuse, R116 ;  /* 0x000000142474723c */ /* 0x088ff00000001874 */
[C---:B------:R-:W-:Y:S08]  /*4e90*/  HMMA.16816.F32 R120, R40.reuse, R20, R120 ;  /* 0x000000142878723c */ /* 0x040ff00000001878 */
[-C--:B------:R-:W-:Y:S08]  /*4ea0*/  HMMA.16816.F32 R124, R40, R22.reuse, R124 ;  /* 0x00000016287c723c */ /* 0x080ff0000000187c */
[C---:B------:R-:W-:Y:S01]  /*4eb0*/  HMMA.16816.F32 R128, R36.reuse, R22, R128 ;  /* 0x000000162480723c */ /* 0x040fe20000001880 */
[----:B------:R-:W3:Y:S07]  /*4ec0*/  LDSM.16.MT88.4 R20, [R166+0xe880] ;  /* 0x00e88000a614783b */ /* 0x000eee0000004200 */
[-C--:B-1----:R-:W-:Y:S08]  /*4ed0*/  HMMA.16816.F32 R132, R36, R24.reuse, R132 ;  /* 0x000000182484723c */ /* 0x082ff00000001884 */
[C---:B------:R-:W-:Y:S08]  /*4ee0*/  HMMA.16816.F32 R136, R40.reuse, R24, R136 ;  /* 0x000000182888723c */ /* 0x040ff00000001888 */
[-C--:B------:R-:W-:Y:S08]  /*4ef0*/  HMMA.16816.F32 R140, R40, R26.reuse, R140 ;  /* 0x0000001a288c723c */ /* 0x080ff0000000188c */
[C---:B------:R-:W-:Y:S01]  /*4f00*/  HMMA.16816.F32 R144, R36.reuse, R26, R144 ;  /* 0x0000001a2490723c */ /* 0x040fe20000001890 */
[----:B------:R-:W-:Y:S07]  /*4f10*/  LDSM.16.MT88.4 R24, [R207+0x1dc80] ;  /* 0x01dc8000cf18783b */ /* 0x000fee0000004200 */
[-C--:B--2---:R-:W-:Y:S08]  /*4f20*/  HMMA.16816.F32 R148, R36, R16.reuse, R148 ;  /* 0x000000102494723c */ /* 0x084ff00000001894 */
[C---:B------:R-:W-:Y:S08]  /*4f30*/  HMMA.16816.F32 R152, R40.reuse, R16, R152 ;  /* 0x000000102898723c */ /* 0x040ff00000001898 */
[-C--:B------:R-:W-:Y:S01]  /*4f40*/  HMMA.16816.F32 R156, R40, R18.reuse, R156 ;  /* 0x00000012289c723c */ /* 0x080fe2000000189c */
[----:B------:R-:W1:Y:S07]  /*4f50*/  LDSM.16.MT88.4 R40, [R166+0xcc80] ;  /* 0x00cc8000a628783b */ /* 0x000e6e0000004200 */
[----:B------:R-:W-:Y:S01]  /*4f60*/  HMMA.16816.F32 R160, R36, R18, R160 ;  /* 0x0000001224a0723c */ /* 0x000fe200000018a0 */
[----:B------:R-:W2:Y:S04]  /*4f70*/  LDSM.16.MT88.4 R16, [R166+0xdc80] ;  /* 0x00dc8000a610783b */ /* 0x000ea80000004200 */
[----:B------:R-:W1:Y:S03]  /*4f80*/  LDSM.16.MT88.4 R36, [R166+0xec80] ;  /* 0x00ec8000a624783b */ /* 0x000e660000004200 */
        /* <DEDUP_REMOVED lines=8> */
[-C--:B---3--:R-:W-:Y:S08]  /*5010*/  HMMA.16816.F32 R148, R8, R20.reuse, R148 ;  /* 0x000000140894723c */ /* 0x088ff00000001894 */
[C---:B------:R-:W-:Y:S08]  /*5020*/  HMMA.16816.F32 R152, R28.reuse, R20, R152 ;  /* 0x000000141c98723c */ /* 0x040ff00000001898 */
[-C--:B------:R-:W-:Y:S08]  /*5030*/  HMMA.16816.F32 R156, R28, R22.reuse, R156 ;  /* 0x000000161c9c723c */ /* 0x080ff0000000189c */
[----:B------:R-:W-:Y:S08]  /*5040*/  HMMA.16816.F32 R160, R8, R22, R160 ;  /* 0x0000001608a0723c */ /* 0x000ff000000018a0 */
[-C--:B-1----:R-:W-:Y:S08]  /*5050*/  HMMA.16816.F32 R116, R24, R40.reuse, R116 ;  /* 0x000000281874723c */ /* 0x082ff00000001874 */
[C---:B------:R-:W-:Y:S08]  /*5060*/  HMMA.16816.F32 R120, R44.reuse, R40, R120 ;  /* 0x000000282c78723c */ /* 0x040ff00000001878 */
[-C--:B------:R-:W-:Y:S08]  /*5070*/  HMMA.16816.F32 R124, R44, R42.reuse, R124 ;  /* 0x0000002a2c7c723c */ /* 0x080ff0000000187c */
[C---:B------:R-:W-:Y:S08]  /*5080*/  HMMA.16816.F32 R128, R24.reuse, R42, R128 ;  /* 0x0000002a1880723c */ /* 0x040ff00000001880 */
[-C--:B--2---:R-:W-:Y:S08]  /*5090*/  HMMA.16816.F32 R132, R24, R16.reuse, R132 ;  /* 0x000000101884723c */ /* 0x084ff00000001884 */
[C---:B------:R-:W-:Y:S08]  /*50a0*/  HMMA.16816.F32 R136, R44.reuse, R16, R136 ;  /* 0x000000102c88723c */ /* 0x040ff00000001888 */
[-C--:B------:R-:W-:Y:S08]  /*50b0*/  HMMA.16816.F32 R140, R44, R18.reuse, R140 ;  /* 0x000000122c8c723c */ /* 0x080ff0000000188c */
[C---:B------:R-:W-:Y:S08]  /*50c0*/  HMMA.16816.F32 R144, R24.reuse, R18, R144 ;  /* 0x000000121890723c */ /* 0x040ff00000001890 */
[-C--:B------:R-:W-:Y:S08]  /*50d0*/  HMMA.16816.F32 R148, R24, R36.reuse, R148 ;  /* 0x000000241894723c */ /* 0x080ff00000001894 */
[C---:B------:R-:W-:Y:S08]  /*50e0*/  HMMA.16816.F32 R152, R44.reuse, R36, R152 ;  /* 0x000000242c98723c */ /* 0x040ff00000001898 */
[-C--:B------:R-:W-:Y:S08]  /*50f0*/  HMMA.16816.F32 R156, R44, R38.reuse, R156 ;  /* 0x000000262c9c723c */ /* 0x080ff0000000189c */
[----:B------:R-:W-:Y:S01]  /*5100*/  HMMA.16816.F32 R160, R24, R38, R160 ;  /* 0x0000002618a0723c */ /* 0x000fe200000018a0 */
[----:B------:R-:W-:-:S07]  /*5110*/  @P0 BRA `(.L_x_659) ;  /* 0xffffce1000000947 */ /* 0x000fce000383ffff */
.L_x_656:
[----:B------:R-:W1:Y:S01]  /*5120*/  S2R R0, SR_TID.X ;  /* 0x0000000000007919 */ /* 0x000e620000002100 */
[----:B------:R-:W-:Y:S01]  /*5130*/  LEA.HI R8, R215, R215, RZ, 0x1 ;  /* 0x000000d7d7087211 */ /* 0x000fe200078f08ff */
[----:B------:R-:W-:Y:S01]  /*5140*/  FMUL.FTZ R116, R116, c[0x0][0x298] ;  /* 0x0000a60074747a20 */ /* 0x000fe20000410000 */
[----:B------:R-:W-:Y:S01]  /*5150*/  F2FP.PACK_AB R68, R69, R68 ;  /* 0x000000444544723e */ /* 0x000fe200000000ff */
[----:B------:R-:W-:Y:S01]  /*5160*/  BAR.SYNC.DEFER_BLOCKING 0x1, 0x100 ;  /* 0x0044000000007b1d */ /* 0x000fe20000010000 */
[----:B------:R-:W-:Y:S01]  /*5170*/  SHF.R.S32.HI R9, RZ, 0x1, R8 ;  /* 0x00000001ff097819 */ /* 0x000fe20000011408 */
[----:B------:R-:W-:Y:S01]  /*5180*/  FMUL.FTZ R117, R117, c[0x0][0x298] ;  /* 0x0000a60075757a20 */ /* 0x000fe20000410000 */
[----:B------:R-:W-:Y:S01]  /*5190*/  LOP3.LUT R8, R8, 0x3fffffe, RZ, 0xc0, !PT ;  /* 0x03fffffe08087812 */ /* 0x000fe200078ec0ff */
[----:B------:R-:W-:Y:S01]  /*51a0*/  FMUL.FTZ R118, R118, c[0x0][0x298] ;  /* 0x0000a60076767a20 */ /* 0x000fe20000410000 */
[C---:B------:R-:W-:Y:S01]  /*51b0*/  LOP3.LUT P0, RZ, R9.reuse, 0x2, RZ, 0xc0, !PT ;  /* 0x0000000209ff7812 */ /* 0x040fe2000780c0ff */
[----:B------:R-:W-:Y:S01]  /*51c0*/  IMAD.SHL.U32 R7, R9, 0x40, RZ ;  /* 0x0000004009077824 */ /* 0x000fe200078e00ff */
[----:B------:R-:W-:Y:S01]  /*51d0*/  F2FP.PACK_AB R70, R71, R70 ;  /* 0x000000464746723e */ /* 0x000fe200000000ff */
[----:B------:R-:W-:Y:S01]  /*51e0*/  IMAD.IADD R8, R215, 0x1, -R8 ;  /* 0x00000001d7087824 */ /* 0x000fe200078e0a08 */
[----:B------:R-:W-:Y:S01]  /*51f0*/  F2FP.PACK_AB R80, R81, R80 ;  /* 0x000000505150723e */ /* 0x000fe200000000ff */
[----:B------:R-:W-:Y:S01]  /*5200*/  FMUL.FTZ R119, R119, c[0x0][0x298] ;  /* 0x0000a60077777a20 */ /* 0x000fe20000410000 */
[----:B------:R-:W-:Y:S01]  /*5210*/  LOP3.LUT R7, R7, 0xc0, RZ, 0xc0, !PT ;  /* 0x000000c007077812 */ /* 0x000fe200078ec0ff */
        /* <DEDUP_REMOVED lines=9> */
[--C-:B-1----:R-:W-:Y:S01]  /*52b0*/  SHF.R.S32.HI R3, RZ, 0x1f, R0.reuse ;  /* 0x0000001fff037819 */ /* 0x102fe20000011400 */
[----:B------:R-:W-:Y:S01]  /*52c0*/  FMUL.FTZ R121, R121, c[0x0][0x298] ;  /* 0x0000a60079797a20 */ /* 0x000fe20000410000 */
[----:B------:R-:W-:Y:S01]  /*52d0*/  SHF.R.S32.HI R11, RZ, 0x1f, R0 ;  /* 0x0000001fff0b7819 */ /* 0x000fe20000011400 */
[----:B------:R-:W-:Y:S01]  /*52e0*/  FMUL.FTZ R122, R122, c[0x0][0x298] ;  /* 0x0000a6007a7a7a20 */ /* 0x000fe20000410000 */
[-C--:B------:R-:W-:Y:S01]  /*52f0*/  LEA.HI R2, R3, R0.reuse, RZ, 0x5 ;  /* 0x0000000003027211 */ /* 0x080fe200078f28ff */
[----:B------:R-:W-:Y:S01]  /*5300*/  FMUL.FTZ R123, R123, c[0x0][0x298] ;  /* 0x0000a6007b7b7a20 */ /* 0x000fe20000410000 */
[-C--:B------:R-:W-:Y:S01]  /*5310*/  LEA.HI R6, R11, R0.reuse, RZ, 0x2 ;  /* 0x000000000b067211 */ /* 0x080fe200078f10ff */
[----:B------:R-:W-:Y:S01]  /*5320*/  FMUL.FTZ R124, R124, c[0x0][0x298] ;  /* 0x0000a6007c7c7a20 */ /* 0x000fe20000410000 */
[--C-:B--2---:R-:W-:Y:S01]  /*5330*/  SHF.R.S32.HI R5, RZ, 0x5, R2.reuse ;  /* 0x00000005ff057819 */ /* 0x104fe20000011402 */
[----:B------:R-:W-:Y:S01]  /*5340*/  FMUL.FTZ R125, R125, c[0x0][0x298] ;  /* 0x0000a6007d7d7a20 */ /* 0x000fe20000410000 */
[----:B------:R-:W-:Y:S01]  /*5350*/  SHF.R.S32.HI R2, RZ, 0x1f, R2 ;  /* 0x0000001fff027819 */ /* 0x000fe20000011402 */
[----:B------:R-:W-:Y:S01]  /*5360*/  FMUL.FTZ R126, R126, c[0x0][0x298] ;  /* 0x0000a6007e7e7a20 */ /* 0x000fe20000410000 */
[----:B------:R-:W-:Y:S01]  /*5370*/  LEA.HI R4, R11, R0, RZ, 0x7 ;  /* 0x000000000b047211 */ /* 0x000fe200078f38ff */
[----:B------:R-:W-:Y:S01]  /*5380*/  FMUL.FTZ R127, R127, c[0x0][0x298] ;  /* 0x0000a6007f7f7a20 */ /* 0x000fe20000410000 */
[----:B------:R-:W-:Y:S01]  /*5390*/  LEA.HI R2, R2, R5, RZ, 0x2 ;  /* 0x0000000502027211 */ /* 0x000fe200078f10ff */
[----:B------:R-:W-:Y:S01]  /*53a0*/  FMUL.FTZ R132, R132, c[0x0][0x298] ;  /* 0x0000a60084847a20 */ /* 0x000fe20000410000 */
[----:B------:R-:W-:Y:S01]  /*53b0*/  LOP3.LUT R11, R6, 0xfffffffc, RZ, 0xc0, !PT ;  /* 0xfffffffc060b7812 */ /* 0x000fe200078ec0ff */
[----:B------:R-:W-:Y:S01]  /*53c0*/  FMUL.FTZ R133, R133, c[0x0][0x298] ;  /* 0x0000a60085857a20 */ /* 0x000fe20000410000 */
[----:B------:R-:W-:Y:S01]  /*53d0*/  LOP3.LUT R2, R2, 0xfffffffc, RZ, 0xc0, !PT ;  /* 0xfffffffc02027812 */ /* 0x000fe200078ec0ff */
[----:B------:R-:W-:Y:S01]  /*53e0*/  FMUL.FTZ R134, R134, c[0x0][0x298] ;  /* 0x0000a60086867a20 */ /* 0x000fe20000410000 */
[----:B------:R-:W-:Y:S01]  /*53f0*/  SHF.R.U32.HI R4, RZ, 0x4, R4 ;  /* 0x00000004ff047819 */ /* 0x000fe20000011604 */
[----:B------:R-:W-:Y:S01]  /*5400*/  IMAD.IADD R11, R0, 0x1, -R11 ;  /* 0x00000001000b7824 */ /* 0x000fe200078e0a0b */
[----:B------:R-:W-:Y:S01]  /*5410*/  F2FP.PACK_AB R78, R79, R78 ;  /* 0x0000004e4f4e723e */ /* 0x000fe200000000ff */
[----:B------:R-:W-:Y:S01]  /*5420*/  IMAD.IADD R2, R5, 0x1, -R2 ;  /* 0x0000000105027824 */ /* 0x000fe200078e0a02 */
[----:B------:R-:W-:Y:S01]  /*5430*/  LOP3.LUT R4, R7, 0x8, R4, 0xf8, !PT ;  /* 0x0000000807047812 */ /* 0x000fe200078ef804 */
[----:B------:R-:W-:Y:S01]  /*5440*/  FMUL.FTZ R135, R135, c[0x0][0x298] ;  /* 0x0000a60087877a20 */ /* 0x000fe20000410000 */
[----:B------:R-:W-:Y:S01]  /*5450*/  SHF.R.U32.HI R7, RZ, 0x3, R7 ;  /* 0x00000003ff077819 */ /* 0x000fe20000011607 */
[----:B------:R-:W-:Y:S01]  /*5460*/  IMAD R11, R2, 0x100, R11 ;  /* 0x00000100020b7824 */ /* 0x000fe200078e020b */
[----:B------:R-:W-:Y:S01]  /*5470*/  F2FP.PACK_AB R84, R85, R84 ;  /* 0x000000545554723e */ /* 0x000fe200000000ff */
[----:B------:R-:W-:Y:S01]  /*5480*/  FMUL.FTZ R144, R144, c[0x0][0x298] ;  /* 0x0000a60090907a20 */ /* 0x000fe20000410000 */
[----:B------:R-:W-:Y:S01]  /*5490*/  LOP3.LUT R4, R4, R7, RZ, 0x3c, !PT ;  /* 0x0000000704047212 */ /* 0x000fe200078e3cff */
[----:B------:R-:W-:Y:S01]  /*54a0*/  IMAD R11, R8, 0x10, R11 ;  /* 0x00000010080b7824 */ /* 0x000fe200078e020b */
[----:B------:R-:W-:Y:S01]  /*54b0*/  F2FP.PACK_AB R86, R87, R86 ;  /* 0x000000565756723e */ /* 0x000fe200000000ff */
[----:B------:R-:W-:Y:S01]  /*54c0*/  FMUL.FTZ R145, R145, c[0x0][0x298] ;  /* 0x0000a60091917a20 */ /* 0x000fe20000410000 */
[----:B------:R-:W-:Y:S01]  /*54d0*/  F2FP.PACK_AB R96, R97, R96 ;  /* 0x000000606160723e */ /* 0x000fe200000000ff */
[----:B------:R-:W-:Y:S01]  /*54e0*/  IMAD.U32 R4, R11, 0x2, R4 ;  /* 0x000000020b047824 */ /* 0x000fe200078e0004 */
[----:B------:R-:W-:Y:S01]  /*54f0*/  F2FP.PACK_AB R98, R99, R98 ;  /* 0x000000626362723e */ /* 0x000fe200000000ff */
[----:B------:R-:W-:Y:S01]  /*5500*/  FMUL.FTZ R146, R146, c[0x0][0x298] ;  /* 0x0000a60092927a20 */ /* 0x000fe20000410000 */
[----:B------:R-:W-:Y:S01]  /*5510*/  F2FP.PACK_AB R88, R89, R88 ;  /* 0x000000585958723e */ /* 0x000fe200000000ff */
[----:B------:R-:W-:Y:S01]  /*5520*/  IMAD.SHL.U32 R5, R4, 0x2, RZ ;  /* 0x0000000204057824 */ /* 0x000fe200078e00ff */
[----:B------:R-:W-:Y:S01]  /*5530*/  F2FP.PACK_AB R90, R91, R90 ;  /* 0x0000005a5b5a723e */ /* 0x000fe200000000ff */
[----:B------:R-:W-:Y:S01]  /*5540*/  FMUL.FTZ R147, R147, c[0x0][0x298] ;  /* 0x0000a60093937a20 */ /* 0x000fe20000410000 */
[----:B------:R-:W-:Y:S01]  /*5550*/  F2FP.PACK_AB R92, R93, R92 ;  /* 0x0000005c5d5c723e */ /* 0x000fe200000000ff */
[----:B------:R-:W-:Y:S01]  /*5560*/  FMUL.FTZ R136, R136, c[0x0][0x298] ;  /* 0x0000a60088887a20 */ /* 0x000fe20000410000 */
[C---:B------:R-:W-:Y:S01]  /*5570*/  IADD3 R7, R5.reuse, 0x20, RZ ;  /* 0x0000002005077810 */ /* 0x040fe20007ffe0ff */
[----:B------:R-:W-:Y:S01]  /*5580*/  STS [R5+0x6080], R68 ;  /* 0x0060804405007388 */ /* 0x000fe20000000800 */
[----:B------:R-:W-:Y:S01]  /*5590*/  @P0 IADD3 R7, R5, -0x20, RZ ;  /* 0xffffffe005070810 */ /* 0x000fe20007ffe0ff */
[----:B------:R-:W-:Y:S01]  /*55a0*/  FMUL.FTZ R137, R137, c[0x0][0x298] ;  /* 0x0000a60089897a20 */ /* 0x000fe20000410000 */
[----:B------:R-:W-:Y:S01]  /*55b0*/  F2FP.PACK_AB R94, R95, R94 ;  /* 0x0000005e5f5e723e */ /* 0x000fe200000000ff */
[----:B------:R-:W-:Y:S01]  /*55c0*/  STS [R5+0x6280], R70 ;  /* 0x0062804605007388 */ /* 0x000fe20000000800 */
[----:B------:R-:W-:Y:S01]  /*55d0*/  F2FP.PACK_AB R100, R101, R100 ;  /* 0x000000646564723e */ /* 0x000fe200000000ff */
        /* <DEDUP_REMOVED lines=27> */
[----:B------:R-:W-:Y:S01]  /*5790*/  FMUL.FTZ R149, R149, c[0x0][0x298] ;  /* 0x0000a60095957a20 */ /* 0x000fe20000410000 */
[----:B------:R-:W-:Y:S01]  /*57a0*/  F2FP.PACK_AB R124, R125, R124 ;  /* 0x0000007c7d7c723e */ /* 0x000fe200000000ff */
[----:B------:R-:W-:Y:S01]  /*57b0*/  FMUL.FTZ R150, R150, c[0x0][0x298] ;  /* 0x0000a60096967a20 */ /* 0x000fe20000410000 */
        /* <DEDUP_REMOVED lines=27> */
[----:B------:R-:W1:Y:S01]  /*5970*/  S2UR UR7, SR_CTAID.X ;  /* 0x00000000000779c3 */ /* 0x000e620000002500 */
[----:B------:R-:W-:Y:S01]  /*5980*/  STS [R5+0xa080], R100 ;  /* 0x00a0806405007388 */ /* 0x000fe20000000800 */
[----:B------:R-:W-:Y:S01]  /*5990*/  F2FP.PACK_AB R140, R141, R140 ;  /* 0x0000008c8d8c723e */ /* 0x000fe200000000ff */
[----:B------:R-:W-:Y:S01]  /*59a0*/  UMOV UR5, 0xffffff80 ;  /* 0xffffff8000057882 */ /* 0x000fe20000000000 */
[----:B------:R-:W-:Y:S01]  /*59b0*/  F2FP.PACK_AB R142, R143, R142 ;  /* 0x0000008e8f8e723e */ /* 0x000fe200000000ff */
[----:B------:R-:W-:Y:S01]  /*59c0*/  STS [R5+0xa280], R102 ;  /* 0x00a2806605007388 */ /* 0x000fe20000000800 */
[----:B------:R-:W-:Y:S01]  /*59d0*/  F2FP.PACK_AB R148, R149, R148 ;  /* 0x000000949594723e */ /* 0x000fe200000000ff */
[----:B------:R-:W-:Y:S01]  /*59e0*/  ULDC UR4, c[0x0][0x2f0] ;  /* 0x0000bc0000047ab9 */ /* 0x000fe20000000800 */
[----:B------:R-:W-:Y:S01]  /*59f0*/  F2FP.PACK_AB R150, R151, R150 ;  /* 0x000000969796723e */ /* 0x000fe200000000ff */
[----:B------:R-:W-:Y:S01]  /*5a00*/  STS [R7+0xa080], R112 ;  /* 0x00a0807007007388 */ /* 0x000fe20000000800 */
[----:B------:R-:W-:Y:S01]  /*5a10*/  F2FP.PACK_AB R160, R161, R160 ;  /* 0x000000a0a1a0723e */ /* 0x000fe200000000ff */
[--C-:B------:R-:W-:Y:S01]  /*5a20*/  IMAD.MOV.U32 R56, RZ, RZ, R232.reuse ;  /* 0x000000ffff387224 */ /* 0x100fe200078e00e8 */
[----:B------:R-:W-:Y:S01]  /*5a30*/  F2FP.PACK_AB R162, R163, R162 ;  /* 0x000000a2a3a2723e */ /* 0x000fe200000000ff */
[----:B------:R-:W-:Y:S01]  /*5a40*/  STS [R7+0xa280], R114 ;  /* 0x00a2807207007388 */ /* 0x000fe20000000800 */
[----:B------:R-:W-:Y:S01]  /*5a50*/  F2FP.PACK_AB R152, R153, R152 ;  /* 0x000000989998723e */ /* 0x000fe200000000ff */
[----:B------:R-:W-:Y:S01]  /*5a60*/  USHF.R.S32.HI UR6, URZ, 0x1f, UR17 ;  /* 0x0000001f3f067899 */ /* 0x000fe20008011411 */
[----:B------:R-:W-:Y:S01]  /*5a70*/  F2FP.PACK_AB R154, R155, R154 ;  /* 0x0000009a9b9a723e */ /* 0x000fe200000000ff */
[----:B------:R-:W-:Y:S01]  /*5a80*/  STS [R5+0xb080], R104 ;  /* 0x00b0806805007388 */ /* 0x000fe20000000800 */
[----:B------:R-:W-:Y:S01]  /*5a90*/  F2FP.PACK_AB R156, R157, R156 ;  /* 0x0000009c9d9c723e */ /* 0x000fe200000000ff */
[----:B------:R-:W-:Y:S01]  /*5aa0*/  BSSY B0, `(.L_x_660) ;  /* 0x000004f000007945 */ /* 0x000fe20003800000 */
[----:B------:R-:W-:Y:S01]  /*5ab0*/  F2FP.PACK_AB R158, R159, R158 ;  /* 0x0000009e9f9e723e */ /* 0x000fe200000000ff */
[----:B------:R-:W-:Y:S01]  /*5ac0*/  STS [R5+0xb280], R106 ;  /* 0x00b2806a05007388 */ /* 0x000fe20000000800 */
[----:B------:R-:W-:Y:S01]  /*5ad0*/  SHF.R.S32.HI R57, RZ, 0x1f, R232 ;  /* 0x0000001fff397819 */ /* 0x000fe200000114e8 */
[----:B-1----:R-:W-:-:S02]  /*5ae0*/  UIMAD UR7, UR7, UR5, UR4 ;  /* 0x00000005070772a4 */ /* 0x002fc4000f8e0204 */
[----:B------:R-:W-:Y:S01]  /*5af0*/  STS [R7+0xb080], R108 ;  /* 0x00b0806c07007388 */ /* 0x000fe20000000800 */
[----:B------:R-:W-:Y:S01]  /*5b00*/  LEA.HI R0, R3, R0, RZ, 0x2 ;  /* 0x0000000003007211 */ /* 0x000fe200078f10ff */
[----:B------:R-:W-:Y:S02]  /*5b10*/  ULDC.64 UR4, c[0x0][0x340] ;  /* 0x0000d00000047ab9 */ /* 0x000fe40000000a00 */
[----:B------:R-:W-:Y:S01]  /*5b20*/  STS [R7+0xb280], R110 ;  /* 0x00b2806e07007388 */ /* 0x000fe20000000800 */
[----:B------:R-:W-:Y:S01]  /*5b30*/  UISETP.LT.AND UP0, UPT, UR7, 0x80, UPT ;  /* 0x000000800700788c */ /* 0x000fe2000bf01270 */
[----:B------:R-:W-:Y:S01]  /*5b40*/  SHF.R.S32.HI R58, RZ, 0x2, R0 ;  /* 0x00000002ff3a7819 */ /* 0x000fe20000011400 */
[----:B------:R-:W-:Y:S01]  /*5b50*/  UIMAD UR4, UR6, UR4, URZ ;  /* 0x00000004060472a4 */ /* 0x000fe2000f8e023f */
[----:B------:R-:W-:Y:S01]  /*5b60*/  STS [R5+0x80], R116 ;  /* 0x0000807405007388 */ /* 0x000fe20000000800 */
[----:B------:R-:W-:Y:S01]  /*5b70*/  USEL UR7, UR7, 0x80, UP0 ;  /* 0x0000008007077887 */ /* 0x000fe20008000000 */
[----:B------:R-:W-:Y:S01]  /*5b80*/  IMAD.U32 R0, RZ, RZ, UR17 ;  /* 0x00000011ff007e24 */ /* 0x000fe2000f8e00ff */
[----:B------:R-:W-:Y:S01]  /*5b90*/  UIMAD UR4, UR17, UR5, UR4 ;  /* 0x00000005110472a4 */ /* 0x000fe2000f8e0204 */
[----:B------:R-:W-:Y:S01]  /*5ba0*/  STS [R5+0x280], R118 ;  /* 0x0002807605007388 */ /* 0x000fe20000000800 */
[----:B------:R-:W-:-:S02]  /*5bb0*/  SHF.R.S32.HI R59, RZ, 0x1f, R58 ;  /* 0x0000001fff3b7819 */ /* 0x000fc4000001143a */
[----:B------:R-:W-:Y:S01]  /*5bc0*/  ISETP.GE.AND P5, PT, R216, UR7, PT ;  /* 0x00000007d8007c0c */ /* 0x000fe2000bfa6270 */
[----:B------:R-:W-:Y:S02]  /*5bd0*/  STS [R7+0x80], R128 ;  /* 0x0000808007007388 */ /* 0x000fe40000000800 */
[----:B------:R-:W-:Y:S02]  /*5be0*/  IMAD.WIDE R58, R211, 0x80, R58 ;  /* 0x00000080d33a7825 */ /* 0x000fe400078e023a */
        /* <DEDUP_REMOVED lines=21> */
[----:B------:R-:W-:Y:S06]  /*5d40*/  BAR.SYNC.DEFER_BLOCKING 0x1, 0x100 ;  /* 0x0044000000007b1d */ /* 0x000fec0000010000 */
[----:B------:R-:W2:Y:S04]  /*5d50*/  S2R R2, SR_CTAID.Y ;  /* 0x0000000000027919 */ /* 0x000ea80000002600 */
[----:B------:R3:W4:Y:S04]  /*5d60*/  LDS.128 R40, [R213+0x7080] ;  /* 0x00708000d5287984 */ /* 0x0007280000000c00 */
[----:B------:R3:W5:Y:S01]  /*5d70*/  LDS.128 R36, [R213+0x9080] ;  /* 0x00908000d5247984 */ /* 0x0007620000000c00 */
[----:B--2---:R-:W-:Y:S01]  /*5d80*/  SHF.R.S32.HI R4, RZ, 0x1f, R2 ;  /* 0x0000001fff047819 */ /* 0x004fe20000011402 */
[----:B-1----:R-:W-:-:S02]  /*5d90*/  IMAD.WIDE.U32 R6, R2, c[0x0][0x338], R56 ;  /* 0x0000ce0002067a25 */ /* 0x002fc400078e0038 */
[----:B------:R3:W1:Y:S02]  /*5da0*/  LDS.128 R32, [R213+0xb080] ;  /* 0x00b08000d5207984 */ /* 0x0006640000000c00 */
[----:B------:R-:W-:Y:S02]  /*5db0*/  IMAD R5, R4, c[0x0][0x338], RZ ;  /* 0x0000ce0004057a24 */ /* 0x000fe400078e02ff */
[----:B------:R3:W2:Y:S02]  /*5dc0*/  LDS.128 R28, [R213+0x80] ;  /* 0x00008000d51c7984 */ /* 0x0006a40000000c00 */
[----:B------:R-:W-:Y:S02]  /*5dd0*/  IMAD R5, R2, c[0x0][0x33c], R5 ;  /* 0x0000cf0002057a24 */ /* 0x000fe400078e0205 */
[----:B------:R3:W1:Y:S02]  /*5de0*/  LDS.128 R24, [R213+0x2080] ;  /* 0x00208000d5187984 */ /* 0x0006640000000c00 */
[----:B------:R-:W-:-:S02]  /*5df0*/  IMAD.IADD R7, R7, 0x1, R5 ;  /* 0x0000000107077824 */ /* 0x000fc400078e0205 */
[----:B------:R3:W1:Y:S02]  /*5e00*/  LDS.128 R20, [R213+0x4080] ;  /* 0x00408000d5147984 */ /* 0x0006640000000c00 */
[----:B------:R-:W-:Y:S02]  /*5e10*/  IMAD.WIDE.U32 R60, R0, c[0x0][0x340], R6 ;  /* 0x0000d000003c7a25 */ /* 0x000fe400078e0006 */
[----:B------:R3:W1:Y:S01]  /*5e20*/  LDS.128 R16, [R213+0x1080] ;  /* 0x00108000d5107984 */ /* 0x0006620000000c00 */
[----:B------:R-:W-:-:S03]  /*5e30*/  IADD3 R0, R232, 0x20, RZ ;  /* 0x00000020e8007810 */ /* 0x000fc60007ffe0ff */
[----:B------:R3:W1:Y:S01]  /*5e40*/  LDS.128 R12, [R213+0x3080] ;  /* 0x00308000d50c7984 */ /* 0x0006620000000c00 */
[----:B------:R-:W-:-:S03]  /*5e50*/  IADD3 R7, R61, UR4, RZ ;  /* 0x000000043d077c10 */ /* 0x000fc6000fffe0ff */
[----:B------:R3:W1:Y:S01]  /*5e60*/  LDS.128 R8, [R213+0x5080] ;  /* 0x00508000d5087984 */ /* 0x0006620000000c00 */
[----:B------:R-:W-:Y:S05]  /*5e70*/  @P5 BRA `(.L_x_661) ;  /* 0x0000011000005947 */ /* 0x000fea0003800000 */
[C---:B------:R-:W-:Y:S01]  /*5e80*/  ISETP.GE.AND P3, PT, R232.reuse, c[0x0][0x324], PT ;  /* 0x0000c900e8007a0c */ /* 0x040fe20003f66270 */
[----:B------:R-:W3:Y:S01]  /*5e90*/  LDS.128 R48, [R213+0x8080] ;  /* 0x00808000d5307984 */ /* 0x000ee20000000c00 */
[----:B------:R-:W-:Y:S01]  /*5ea0*/  IMAD R5, R59, c[0x0][0x330], RZ ;  /* 0x0000cc003b057a24 */ /* 0x000fe200078e02ff */
[----:B------:R-:W-:Y:S01]  /*5eb0*/  IADD3 R3, R232, 0x40, RZ ;  /* 0x00000040e8037810 */ /* 0x000fe20007ffe0ff */
[----:B------:R-:W-:Y:S01]  /*5ec0*/  IMAD.MOV.U32 R6, RZ, RZ, R60 ;  /* 0x000000ffff067224 */ /* 0x000fe200078e003c */
[----:B------:R-:W5:Y:S01]  /*5ed0*/  LDS.128 R52, [R213+0xa080] ;  /* 0x00a08000d5347984 */ /* 0x000f620000000c00 */
[----:B------:R-:W-:Y:S01]  /*5ee0*/  IMAD R5, R58, c[0x0][0x334], R5 ;  /* 0x0000cd003a057a24 */ /* 0x000fe200078e0205 */
[----:B------:R-:W-:Y:S01]  /*5ef0*/  ISETP.GE.AND P2, PT, R0, c[0x0][0x324], PT ;  /* 0x0000c90000007a0c */ /* 0x000fe20003f46270 */
[----:B------:R-:W-:Y:S01]  /*5f00*/  IMAD.WIDE.U32 R62, R58, c[0x0][0x330], R6 ;  /* 0x0000cc003a3e7a25 */ /* 0x000fe200078e0006 */
[----:B------:R-:W-:-:S03]  /*5f10*/  ISETP.GE.AND P1, PT, R3, c[0x0][0x324], PT ;  /* 0x0000c90003007a0c */ /* 0x000fc60003f26270 */
[----:B------:R-:W-:Y:S01]  /*5f20*/  IMAD.IADD R5, R63, 0x1, R5 ;  /* 0x000000013f057824 */ /* 0x000fe200078e0205 */
[----:B------:R-:W4:Y:S01]  /*5f30*/  @!P3 LDS.128 R44, [R213+0x6080] ;  /* 0x00608000d52cb984 */ /* 0x000f220000000c00 */
[----:B------:R-:W-:-:S04]  /*5f40*/  LEA R64, P0, R62, c[0x0][0x318], 0x1 ;  /* 0x0000c6003e407a11 */ /* 0x000fc800078008ff */
[----:B------:R-:W-:-:S05]  /*5f50*/  LEA.HI.X R65, R62, c[0x0][0x31c], R5, 0x1, P0 ;  /* 0x0000c7003e417a11 */ /* 0x000fca00000f0c05 */
[----:B---3--:R3:W-:Y:S04]  /*5f60*/  @!P2 STG.E.128 [R64.64+0x40], R48 ;  /* 0x000040304000a986 */ /* 0x0087e8000c101d1c */
[----:B-----5:R3:W-:Y:S04]  /*5f70*/  @!P1 STG.E.128 [R64.64+0x80], R52 ;  /* 0x0000803440009986 */ /* 0x0207e8000c101d1c */
[----:B----4-:R3:W-:Y:S02]  /*5f80*/  @!P3 STG.E.128 [R64.64], R44 ;  /* 0x0000002c4000b986 */ /* 0x0107e4000c101d1c */
.L_x_661:
[----:B------:R-:W-:Y:S05]  /*5f90*/  BSYNC B0 ;  /* 0x0000000000007941 */ /* 0x000fea0003800000 */
.L_x_660:
[----:B------:R-:W-:Y:S01]  /*5fa0*/  IADD3 R216, R216, 0x40, RZ ;  /* 0x00000040d8d87810 */ /* 0x000fe20007ffe0ff */
[----:B------:R-:W-:Y:S03]  /*5fb0*/  BSSY B0, `(.L_x_662) ;  /* 0x0000014000007945 */ /* 0x000fe60003800000 */
[----:B------:R-:W-:-:S13]  /*5fc0*/  ISETP.GE.AND P4, PT, R216, UR7, PT ;  /* 0x00000007d8007c0c */ /* 0x000fda000bf86270 */
[----:B------:R-:W-:Y:S05]  /*5fd0*/  @P4 BRA `(.L_x_663) ;  /* 0x0000011000004947 */ /* 0x000fea0003800000 */
[----:B------:R-:W-:Y:S01]  /*5fe0*/  IADD3 R6, P0, R58, 0x40, RZ ;  /* 0x000000403a067810 */ /* 0x000fe20007f1e0ff */
[----:B---3--:R-:W-:Y:S01]  /*5ff0*/  IMAD.MOV.U32 R44, RZ, RZ, R60 ;  /* 0x000000ffff2c7224 */ /* 0x008fe200078e003c */
[C---:B------:R-:W-:Y:S01]  /*6000*/  IADD3 R3, R232.reuse, 0x40, RZ ;  /* 0x00000040e8037810 */ /* 0x040fe20007ffe0ff */
[----:B------:R-:W-:Y:S01]  /*6010*/  IMAD.MOV.U32 R45, RZ, RZ, R7 ;  /* 0x000000ffff2d7224 */ /* 0x000fe200078e0007 */
        /* <DEDUP_REMOVED lines=10> */
[----:B----4-:R3:W-:Y:S04]  /*60c0*/  @!P2 STG.E.128 [R6.64], R40 ;  /* 0x000000280600a986 */ /* 0x0107e8000c101d1c */
[----:B-----5:R3:W-:Y:S04]  /*60d0*/  @!P1 STG.E.128 [R6.64+0x40], R36 ;  /* 0x0000402406009986 */ /* 0x0207e8000c101d1c */
[----:B-1----:R3:W-:Y:S02]  /*60e0*/  @!P0 STG.E.128 [R6.64+0x80], R32 ;  /* 0x0000802006008986 */ /* 0x0027e4000c101d1c */
.L_x_663:
[----:B------:R-:W-:Y:S05]  /*60f0*/  BSYNC B0 ;  /* 0x0000000000007941 */ /* 0x000fea0003800000 */
.L_x_662:
[----:B------:R-:W-:Y:S01]  /*6100*/  IMAD R3, R4, c[0x0][0x308], RZ ;  /* 0x0000c20004037a24 */ /* 0x000fe200078e02ff */
[----:B------:R-:W-:Y:S01]  /*6110*/  ULDC.64 UR4, c[0x0][0x310] ;  /* 0x0000c40000047ab9 */ /* 0x000fe20000000a00 */
[C---:B------:R-:W-:Y:S01]  /*6120*/  IMAD.WIDE.U32 R56, R2.reuse, c[0x0][0x308], R56 ;  /* 0x0000c20002387a25 */ /* 0x040fe200078e0038 */
[----:B------:R-:W-:Y:S01]  /*6130*/  UIMAD UR4, UR6, UR4, URZ ;  /* 0x00000004060472a4 */ /* 0x000fe2000f8e023f */
[----:B------:R-:W-:Y:S02]  /*6140*/  BSSY B0, `(.L_x_664) ;  /* 0x0000016000007945 */ /* 0x000fe40003800000 */
[----:B------:R-:W-:Y:S01]  /*6150*/  IMAD R3, R2, c[0x0][0x30c], R3 ;  /* 0x0000c30002037a24 */ /* 0x000fe200078e0203 */
[----:B------:R-:W-:Y:S01]  /*6160*/  MOV R2, UR17 ;  /* 0x0000001100027c02 */ /* 0x000fe20008000f00 */
[----:B------:R-:W-:-:S03]  /*6170*/  UIMAD UR4, UR17, UR5, UR4 ;  /* 0x00000005110472a4 */ /* 0x000fc6000f8e0204 */
[----:B------:R-:W-:-:S05]  /*6180*/  IADD3 R57, R57, R3, RZ ;  /* 0x0000000339397210 */ /* 0x000fca0007ffe0ff */
[----:B---3--:R-:W-:-:S05]  /*6190*/  IMAD.WIDE.U32 R6, R2, c[0x0][0x310], R56 ;  /* 0x0000c40002067a25 */ /* 0x008fca00078e0038 */
        /* <DEDUP_REMOVED lines=8> */
[----:B-1----:R-:W-:Y:S01]  /*6220*/  IMAD.WIDE.U32 R32, R58, c[0x0][0x300], R4 ;  /* 0x0000c0003a207a25 */ /* 0x002fe200078e0004 */
[----:B------:R-:W-:-:S03]  /*6230*/  ISETP.GE.AND P2, PT, R0, c[0x0][0x2f4], PT ;  /* 0x0000bd0000007a0c */ /* 0x000fc60003f46270 */
[----:B------:R-:W-:Y:S01]  /*6240*/  IMAD.IADD R3, R33, 0x1, R3 ;  /* 0x0000000121037824 */ /* 0x000fe200078e0203 */
[----:B------:R-:W-:-:S04]  /*6250*/  LEA R2, P0, R32, c[0x0][0x2e8], 0x1 ;  /* 0x0000ba0020027a11 */ /* 0x000fc800078008ff */
[----:B------:R-:W-:-:S05]  /*6260*/  LEA.HI.X R3, R32, c[0x0][0x2ec], R3, 0x1, P0 ;  /* 0x0000bb0020037a11 */ /* 0x000fca00000f0c03 */
[----:B--2---:R1:W-:Y:S04]  /*6270*/  @!P3 STG.E.128 [R2.64], R28 ;  /* 0x0000001c0200b986 */ /* 0x0043e8000c101d1c */
[----:B------:R1:W-:Y:S04]  /*6280*/  @!P2 STG.E.128 [R2.64+0x40], R24 ;  /* 0x000040180200a986 */ /* 0x0003e8000c101d1c */
[----:B------:R1:W-:Y:S02]  /*6290*/  @!P1 STG.E.128 [R2.64+0x80], R20 ;  /* 0x0000801402009986 */ /* 0x0003e4000c101d1c */
.L_x_665:
[----:B------:R-:W-:Y:S05]  /*62a0*/  BSYNC B0 ;  /* 0x0000000000007941 */ /* 0x000fea0003800000 */
.L_x_664:
[----:B------:R-:W-:Y:S05]  /*62b0*/  @P4 EXIT ;  /* 0x000000000000494d */ /* 0x000fea0003800000 */
[----:B-1----:R-:W-:Y:S01]  /*62c0*/  IADD3 R2, P0, R58, 0x40, RZ ;  /* 0x000000403a027810 */ /* 0x002fe20007f1e0ff */
[----:B------:R-:W-:Y:S01]  /*62d0*/  IMAD.MOV.U32 R4, RZ, RZ, R6 ;  /* 0x000000ffff047224 */ /* 0x000fe200078e0006 */
[----:B------:R-:W-:-:S02]  /*62e0*/  ISETP.GE.AND P1, PT, R232, c[0x0][0x2f4], PT ;  /* 0x0000bd00e8007a0c */ /* 0x000fc40003f26270 */
[----:B------:R-:W-:Y:S01]  /*62f0*/  IADD3 R232, R232, 0x40, RZ ;  /* 0x00000040e8e87810 */ /* 0x000fe20007ffe0ff */
[----:B------:R-:W-:Y:S01]  /*6300*/  IMAD.X R58, RZ, RZ, R59, P0 ;  /* 0x000000ffff3a7224 */ /* 0x000fe200000e063b */
[----:B------:R-:W-:Y:S01]  /*6310*/  ISETP.GE.AND P0, PT, R0, c[0x0][0x2f4], PT ;  /* 0x0000bd0000007a0c */ /* 0x000fe20003f06270 */
[----:B------:R-:W-:-:S04]  /*6320*/  IMAD.WIDE.U32 R4, R2, c[0x0][0x300], R4 ;  /* 0x0000c00002047a25 */ /* 0x000fc800078e0004 */
[----:B------:R-:W-:-:S04]  /*6330*/  IMAD R3, R58, c[0x0][0x300], RZ ;  /* 0x0000c0003a037a24 */ /* 0x000fc800078e02ff */
[----:B------:R-:W-:Y:S01]  /*6340*/  IMAD R3, R2, c[0x0][0x304], R3 ;  /* 0x0000c10002037a24 */ /* 0x000fe200078e0203 */
[----:B------:R-:W-:-:S03]  /*6350*/  LEA R2, P2, R4, c[0x0][0x2e8], 0x1 ;  /* 0x0000ba0004027a11 */ /* 0x000fc600078408ff */
        /* <DEDUP_REMOVED lines=8> */
.L_x_666:
        /* <DEDUP_REMOVED lines=10> */
.L_x_1411:


//--------------------- .text._ZN7cutlass13device_kernelIN5flash19enable_sm80_to_sm89INS1_16FlashAttnBwdSm80INS1_25CollectiveMainloopBwdSm80ILi2ELi2EN4cute5tupleIJNS5_1CILi64EEENS7_ILi128EEENS7_ILi96EEEEEENS_6half_tEfNS_4arch4Sm80ELb0ELb0ELb0ELb0ELb1ELb0ELb0ELb0ELi2ELi2ELi4ELi2ELb0EEENS1_21CollectiveEpilogueBwdISB_SC_SE_Li256ELb0ELb0ELi2EEENS1_19SingleTileSchedulerILb0ELb0ELb0ELi128EEEEEEEEEvNT_6ParamsE --------------------------
	.section	.text._ZN7cutlass13device_kernelIN5flash19enable_sm80_to_sm89INS1_16FlashAttnBwdSm80INS1_25CollectiveMainloopBwdSm80ILi2ELi2EN4cute5tupleIJNS5_1CILi64EEENS7_ILi128EEENS7_ILi96EEEEEENS_6half_tEfNS_4arch4Sm80ELb0ELb0ELb0ELb0ELb1ELb0ELb0ELb0ELi2ELi2ELi4ELi2ELb0EEENS1_21CollectiveEpilogueBwdISB_SC_SE_Li256ELb0ELb0ELi2EEENS1_19SingleTileSchedulerILb0ELb0ELb0ELi128EEEEEEEEEvNT_6ParamsE,"ax",@progbits
	.sectioninfo	@"SHI_REGISTERS=255"
	.align	128
.text._ZN7cutlass13device_kernelIN5flash19enable_sm80_to_sm89INS1_16FlashAttnBwdSm80INS1_25CollectiveMainloopBwdSm80ILi2ELi2EN4cute5tupleIJNS5_1CILi64EEENS7_ILi128EEENS7_ILi96EEEEEENS_6half_tEfNS_4arch4Sm80ELb0ELb0ELb0ELb0ELb1ELb0ELb0ELb0ELi2ELi2ELi4ELi2ELb0EEENS1_21CollectiveEpilogueBwdISB_SC_SE_Li256ELb0ELb0ELi2EEENS1_19SingleTileSchedulerILb0ELb0ELb0ELi128EEEEEEEEEvNT_6ParamsE:
        .type           _ZN7cutlass13device_kernelIN5flash19enable_sm80_to_sm89INS1_16FlashAttnBwdSm80INS1_25CollectiveMainloopBwdSm80ILi2ELi2EN4cute5tupleIJNS5_1CILi64EEENS7_ILi128EEENS7_ILi96EEEEEENS_6half_tEfNS_4arch4Sm80ELb0ELb0ELb0ELb0ELb1ELb0ELb0ELb0ELi2ELi2ELi4ELi2ELb0EEENS1_21CollectiveEpilogueBwdISB_SC_SE_Li256ELb0ELb0ELi2EEENS1_19SingleTileSchedulerILb0ELb0ELb0ELi128EEEEEEEEEvNT_6ParamsE,@function
        .size           _ZN7cutlass13device_kernelIN5flash19enable_sm80_to_sm89INS1_16FlashAttnBwdSm80INS1_25CollectiveMainloopBwdSm80ILi2ELi2EN4cute5tupleIJNS5_1CILi64EEENS7_ILi128EEENS7_ILi96EEEEEENS_6half_tEfNS_4arch4Sm80ELb0ELb0ELb0ELb0ELb1ELb0ELb0ELb0ELi2ELi2ELi4ELi2ELb0EEENS1_21CollectiveEpilogueBwdISB_SC_SE_Li256ELb0ELb0ELi2EEENS1_19SingleTileSchedulerILb0ELb0ELb0ELi128EEEEEEEEEvNT_6ParamsE,(.L_x_1412 - _ZN7cutlass13device_kernelIN5flash19enable_sm80_to_sm89INS1_16FlashAttnBwdSm80INS1_25CollectiveMainloopBwdSm80ILi2ELi2EN4cute5tupleIJNS5_1CILi64EEENS7_ILi128EEENS7_ILi96EEEEEENS_6half_tEfNS_4arch4Sm80ELb0ELb0ELb0ELb0ELb1ELb0ELb0ELb0ELi2ELi2ELi4ELi2ELb0EEENS1_21CollectiveEpilogueBwdISB_SC_SE_Li256ELb0ELb0ELi2EEENS1_19SingleTileSchedulerILb0ELb0ELb0ELi128EEEEEEEEEvNT_6ParamsE)
        .other          _ZN7cutlass13device_kernelIN5flash19enable_sm80_to_sm89INS1_16FlashAttnBwdSm80INS1_25CollectiveMainloopBwdSm80ILi2ELi2EN4cute5tupleIJNS5_1CILi64EEENS7_ILi128EEENS7_ILi96EEEEEENS_6half_tEfNS_4arch4Sm80ELb0ELb0ELb0ELb0ELb1ELb0ELb0ELb0ELi2ELi2ELi4ELi2ELb0EEENS1_21CollectiveEpilogueBwdISB_SC_SE_Li256ELb0ELb0ELi2EEENS1_19SingleTileSchedulerILb0ELb0ELb0ELi128EEEEEEEEEvNT_6ParamsE,@"STO_CUDA_ENTRY STV_DEFAULT"
_ZN7cutlass13device_kernelIN5flash19enable_sm80_to_sm89INS1_16FlashAttnBwdSm80INS1_25CollectiveMainloopBwdSm80ILi2ELi2EN4cute5tupleIJNS5_1CILi64EEENS7_ILi128EEENS7_ILi96EEEEEENS_6half_tEfNS_4arch4Sm80ELb0ELb0ELb0ELb0ELb1ELb0ELb0ELb0ELi2ELi2ELi4ELi2ELb0EEENS1_21CollectiveEpilogueBwdISB_SC_SE_Li256ELb0ELb0ELi2EEENS1_19SingleTileSchedulerILb0ELb0ELb0ELi128EEEEEEEEEvNT_6ParamsE:
        /* <DEDUP_REMOVED lines=356> */
.L_x_668:
[----:B------:R-:W-:Y:S05]  /*1640*/  BSYNC B0 ;  /* 0x0000000000007941 */ /* 0x000fea0003800000 */
.L_x_667:
        /* <DEDUP_REMOVED lines=142> */
.L_x_672:
        /* <DEDUP_REMOVED lines=155> */
.L_x_670:
        /* <DEDUP_REMOVED lines=454> */
.L_x_671:
        /* <DEDUP_REMOVED lines=190> */
.L_x_669:
        /* <DEDUP_REMOVED lines=231> */
.L_x_674:
[----:B------:R-:W-:Y:S05]  /*5f90*/  BSYNC B0 ;  /* 0x0000000000007941 */ /* 0x000fea0003800000 */
.L_x_673:
        /* <DEDUP_REMOVED lines=21> */
.L_x_676:
[----:B------:R-:W-:Y:S05]  /*60f0*/  BSYNC B0 ;  /* 0x0000000000007941 */ /* 0x000fea0003800000 */
.L_x_675:
        /* <DEDUP_REMOVED lines=26> */
.L_x_678:
[----:B------:R-:W-:Y:S05]  /*62a0*/  BSYNC B0 ;  /* 0x0000000000007941 */ /* 0x000fea0003800000 */
.L_x_677:
        /* <DEDUP_REMOVED lines=19> */
.L_x_679:
        /* <DEDUP_REMOVED lines=10> */
.L_x_1412:


//--------------------- .text._ZN7cutlass13device_kernelIN5flash19enable_sm80_to_sm89INS1_16FlashAttnBwdSm80INS1_25CollectiveMainloopBwdSm80ILi2ELi2EN4cute5tupleIJNS5_1CILi64EEENS7_ILi128EEENS7_ILi96EEEEEENS_6half_tEfNS_4arch4Sm80ELb0ELb0ELb0ELb0ELb0ELb0ELb0ELb0ELi2ELi2ELi4ELi2ELb0EEENS1_24CollectiveEpilogueBwdGQAISB_fSE_Li256ELb0ELb0EEENS1_19SingleTileSchedulerILb0ELb0ELb0ELi128EEEEEEEEEvNT_6ParamsE --------------------------
	.section	.text._ZN7cutlass13device_kernelIN5flash19enable_sm80_to_sm89INS1_16FlashAttnBwdSm80INS1_25CollectiveMainloopBwdSm80ILi2ELi2EN4cute5tupleIJNS5_1CILi64EEENS7_ILi128EEENS7_ILi96EEEEEENS_6half_tEfNS_4arch4Sm80ELb0ELb0ELb0ELb0ELb0ELb0ELb0ELb0ELi2ELi2ELi4ELi2ELb0EEENS1_24CollectiveEpilogueBwdGQAISB_fSE_Li256ELb0ELb0EEENS1_19SingleTileSchedulerILb0ELb0ELb0ELi128EEEEEEEEEvNT_6ParamsE,"ax",@progbits
	.sectioninfo	@"SHI_REGISTERS=248"
	.align	128
.text._ZN7cutlass13device_kernelIN5flash19enable_sm80_to_sm89INS1_16FlashAttnBwdSm80INS1_25CollectiveMainloopBwdSm80ILi2ELi2EN4cute5tupleIJNS5_1CILi64EEENS7_ILi128EEENS7_ILi96EEEEEENS_6half_tEfNS_4arch4Sm80ELb0ELb0ELb0ELb0ELb0ELb0ELb0ELb0ELi2ELi2ELi4ELi2ELb0EEENS1_24CollectiveEpilogueBwdGQAISB_fSE_Li256ELb0ELb0EEENS1_19SingleTileSchedulerILb0ELb0ELb0ELi128EEEEEEEEEvNT_6ParamsE:
        .type           _ZN7cutlass13device_kernelIN5flash19enable_sm80_to_sm89INS1_16FlashAttnBwdSm80INS1_25CollectiveMainloopBwdSm80ILi2ELi2EN4cute5tupleIJNS5_1CILi64EEENS7_ILi128EEENS7_ILi96EEEEEENS_6half_tEfNS_4arch4Sm80ELb0ELb0ELb0ELb0ELb0ELb0ELb0ELb0ELi2ELi2ELi4ELi2ELb0EEENS1_24CollectiveEpilogueBwdGQAISB_fSE_Li256ELb0ELb0EEENS1_19SingleTileSchedulerILb0ELb0ELb0ELi128EEEEEEEEEvNT_6ParamsE,@function
        .size           _ZN7cutlass13device_kernelIN5flash19enable_sm80_to_sm89INS1_16FlashAttnBwdSm80INS1_25CollectiveMainloopBwdSm80ILi2ELi2EN4cute5tupleIJNS5_1CILi64EEENS7_ILi128EEENS7_ILi96EEEEEENS_6half_tEfNS_4arch4Sm80ELb0ELb0ELb0ELb0ELb0ELb0ELb0ELb0ELi2ELi2ELi4ELi2ELb0EEENS1_24CollectiveEpilogueBwdGQAISB_fSE_Li256ELb0ELb0EEENS1_19SingleTileSchedulerILb0ELb0ELb0ELi128EEEEEEEEEvNT_6ParamsE,(.L_x_1413 - _ZN7cutlass13device_kernelIN5flash19enable_sm80_to_sm89INS1_16FlashAttnBwdSm80INS1_25CollectiveMainloopBwdSm80ILi2ELi2EN4cute5tupleIJNS5_1CILi64EEENS7_ILi128EEENS7_ILi96EEEEEENS_6half_tEfNS_4arch4Sm80ELb0ELb0ELb0ELb0ELb0ELb0ELb0ELb0ELi2ELi2ELi4ELi2ELb0EEENS1_24CollectiveEpilogueBwdGQAISB_fSE_Li256ELb0ELb0EEENS1_19SingleTileSchedulerILb0ELb0ELb0ELi128EEEEEEEEEvNT_6ParamsE)
        .other          _ZN7cutlass13device_kernelIN5flash19enable_sm80_to_sm89INS1_16FlashAttnBwdSm80INS1_25CollectiveMainloopBwdSm80ILi2ELi2EN4cute5tupleIJNS5_1CILi64EEENS7_ILi128EEENS7_ILi96EEEEEENS_6half_tEfNS_4arch4Sm80ELb0ELb0ELb0ELb0ELb0ELb0ELb0ELb0ELi2ELi2ELi4ELi2ELb0EEENS1_24CollectiveEpilogueBwdGQAISB_fSE_Li256ELb0ELb0EEENS1_19SingleTileSchedulerILb0ELb0ELb0ELi128EEEEEEEEEvNT_6ParamsE,@"STO_CUDA_ENTRY STV_DEFAULT"
_ZN7cutlass13device_kernelIN5flash19enable_sm80_to_sm89INS1_16FlashAttnBwdSm80INS1_25CollectiveMainloopBwdSm80ILi2ELi2EN4cute5tupleIJNS5_1CILi64EEENS7_ILi128EEENS7_ILi96EEEEEENS_6half_tEfNS_4arch4Sm80ELb0ELb0ELb0ELb0ELb0ELb0ELb0ELb0ELi2ELi2ELi4ELi2ELb0EEENS1_24CollectiveEpilogueBwdGQAISB_fSE_Li256ELb0ELb0EEENS1_19SingleTileSchedulerILb0ELb0ELb0ELi128EEEEEEEEEvNT_6ParamsE:
[----:B------:R-:W-:Y:S02]  /*0000*/  MOV R1, c[0x0][0x28] ;  /* 0x00000a0000017a02 */ /* 0x000fe40000000f00 */
[----:B------:R-:W1:Y:S02]  /*0010*/  S2UR UR14, SR_CTAID.Z ;  /* 0x00000000000e79c3 */ /* 0x000e640000002700 */
[----:B-1----:R-:W-:-:S13]  /*0020*/  ISETP.LE.AND P0, PT, RZ, UR14, PT ;  /* 0x0000000eff007c0c */ /* 0x002fda000bf03270 */
[----:B------:R-:W-:Y:S05]  /*0030*/  @!P0 EXIT ;  /* 0x000000000000894d */ /* 0x000fea0003800000 */
[----:B------:R-:W1:Y:S01]  /*0040*/  S2R R220, SR_TID.X ;  /* 0x0000000000dc7919 */ /* 0x000e620000002100 */
[----:B------:R-:W-:Y:S01]  /*0050*/  IMAD.MOV.U32 R0, RZ, RZ, c[0x0][0x248] ;  /* 0x00009200ff007624 */ /* 0x000fe200078e00ff */
[----:B------:R-:W-:Y:S01]  /*0060*/  USHF.R.S32.HI UR13, URZ, 0x1f, UR14 ;  /* 0x0000001f3f0d7899 */ /* 0x000fe2000801140e */
[----:B------:R-:W-:Y:S01]  /*0070*/  IMAD.MOV.U32 R213, RZ, RZ, 0x10 ;  /* 0x00000010ffd57424 */ /* 0x000fe200078e00ff */
[----:B------:R-:W2:Y:S01]  /*0080*/  S2R R11, SR_CTAID.Y ;  /* 0x00000000000b7919 */ /* 0x000ea20000002600 */
[----:B------:R-:W-:Y:S01]  /*0090*/  ULDC.64 UR10, c[0x0][0x278] ;  /* 0x00009e00000a7ab9 */ /* 0x000fe20000000a00 */
[----:B------:R-:W-:Y:S01]  /*00a0*/  ISETP.NE.AND P0, PT, R0, 0x1, PT ;  /* 0x000000010000780c */ /* 0x000fe20003f05270 */
[----:B------:R-:W-:Y:S01]  /*00b0*/  UIMAD UR4, UR13, UR10, URZ ;  /* 0x0000000a0d0472a4 */ /* 0x000fe2000f8e023f */
[----:B------:R-:W3:Y:S01]  /*00c0*/  S2R R13, SR_CTAID.X ;  /* 0x00000000000d7919 */ /* 0x000ee20000002500 */
[----:B------:R-:W-:Y:S02]  /*00d0*/  UIMAD.WIDE.U32 UR18, UR14, UR10, URZ ;  /* 0x0000000a0e1272a5 */ /* 0x000fe4000f8e003f */
[----:B------:R-:W-:-:S02]  /*00e0*/  UIMAD UR11, UR14, UR11, UR4 ;  /* 0x0000000b0e0b72a4 */ /* 0x000fc4000f8e0204 */
[----:B------:R-:W-:Y:S02]  /*00f0*/  ULDC.64 UR20, c[0x0][0x118] ;  /* 0x0000460000147ab9 */ /* 0x000fe40000000a00 */
[----:B------:R-:W-:Y:S02]  /*0100*/  ULDC.64 UR4, c[0x0][0x290] ;  /* 0x0000a40000047ab9 */ /* 0x000fe40000000a00 */
[----:B------:R-:W-:Y:S02]  /*0110*/  UIMAD UR6, UR13, UR4, URZ ;  /* 0x000000040d0672a4 */ /* 0x000fe4000f8e023f */
[----:B------:R-:W-:Y:S02]  /*0120*/  UIMAD.WIDE.U32 UR16, UR14, UR4, URZ ;  /* 0x000000040e1072a5 */ /* 0x000fe4000f8e003f */
[----:B------:R-:W-:Y:S02]  /*0130*/  UIMAD UR5, UR14, UR5, UR6 ;  /* 0x000000050e0572a4 */ /* 0x000fe4000f8e0206 */
[----:B------:R-:W-:Y:S01]  /*0140*/  UIADD3 UR11, UR19, UR11, URZ ;  /* 0x0000000b130b7290 */ /* 0x000fe2000fffe03f */
[----:B-1----:R-:W-:Y:S01]  /*0150*/  IMAD.SHL.U32 R226, R220, 0x4, RZ ;  /* 0x00000004dce27824 */ /* 0x002fe200078e00ff */
[----:B------:R-:W-:Y:S01]  /*0160*/  UIADD3 UR12, UR17, UR5, URZ ;  /* 0x00000005110c7290 */ /* 0x000fe2000fffe03f */
[----:B------:R-:W-:Y:S01]  /*0170*/  SHF.R.S32.HI R21, RZ, 0x1f, R220 ;  /* 0x0000001fff157819 */ /* 0x000fe200000114dc */
[----:B------:R-:W-:Y:S01]  /*0180*/  ULDC UR10, c[0x0][0x168] ;  /* 0x00005a00000a7ab9 */ /* 0x000fe20000000800 */
[----:B--2---:R-:W-:Y:S01]  /*0190*/  @P0 IMAD.HI.U32 R0, R11, c[0x0][0x24c], RZ ;  /* 0x000093000b000a27 */ /* 0x004fe200078e00ff */
[--C-:B------:R-:W-:Y:S01]  /*01a0*/  SHF.R.S32.HI R4, RZ, 0x1f, R11.reuse ;  /* 0x0000001fff047819 */ /* 0x100fe2000001140b */
[----:B------:R-:W-:Y:S01]  /*01b0*/  ULDC.64 UR4, c[0x0][0x1e8] ;  /* 0x00007a0000047ab9 */ /* 0x000fe20000000a00 */
[----:B------:R-:W-:Y:S01]  /*01c0*/  SHF.R.S32.HI R227, RZ, 0x1f, R226 ;  /* 0x0000001fffe37819 */ /* 0x000fe200000114e2 */
[----:B------:R-:W-:Y:S01]  /*01d0*/  IMAD.MOV.U32 R23, RZ, RZ, R11 ;  /* 0x000000ffff177224 */ /* 0x000fe200078e000b */
[----:B------:R-:W-:Y:S01]  /*01e0*/  @P0 SHF.R.U32.HI R23, RZ, c[0x0][0x250], R0 ;  /* 0x00009400ff170a19 */ /* 0x000fe20000011600 */
[C---:B------:R-:W-:Y:S01]  /*01f0*/  IMAD R2, R4.reuse, c[0x0][0x288], RZ ;  /* 0x0000a20004027a24 */ /* 0x040fe200078e02ff */
[----:B------:R-:W-:Y:S01]  /*0200*/  LEA.HI R19, R21, R220, RZ, 0x2 ;  /* 0x000000dc15137211 */ /* 0x000fe200078f10ff */
[C---:B------:R-:W-:Y:S01]  /*0210*/  IMAD.WIDE.U32 R8, R11.reuse, c[0x0][0x288], R226 ;  /* 0x0000a2000b087a25 */ /* 0x040fe200078e00e2 */
[----:B------:R-:W-:Y:S01]  /*0220*/  SHF.R.S32.HI R16, RZ, 0x1f, R23 ;  /* 0x0000001fff107819 */ /* 0x000fe20000011417 */
[----:B------:R-:W-:Y:S01]  /*0230*/  UIMAD UR4, UR13, UR4, URZ ;  /* 0x000000040d0472a4 */ /* 0x000fe2000f8e023f */
[----:B------:R-:W-:Y:S01]  /*0240*/  SHF.R.S32.HI R224, RZ, 0x2, R19 ;  /* 0x00000002ffe07819 */ /* 0x000fe20000011413 */
[----:B------:R-:W-:Y:S01]  /*0250*/  IMAD R0, R4, c[0x0][0x270], RZ ;  /* 0x00009c0004007a24 */ /* 0x000fe200078e02ff */
[----:B------:R-:W-:Y:S01]  /*0260*/  IADD3 R5, P0, R8, UR16, RZ ;  /* 0x0000001008057c10 */ /* 0x000fe2000ff1e0ff */
[----:B------:R-:W-:Y:S01]  /*0270*/  IMAD.WIDE.U32 R6, R11, c[0x0][0x270], R226 ;  /* 0x00009c000b067a25 */ /* 0x000fe200078e00e2 */
[----:B------:R-:W-:Y:S01]  /*0280*/  SHF.R.S32.HI R225, RZ, 0x1f, R224 ;  /* 0x0000001fffe17819 */ /* 0x000fe200000114e0 */
[----:B------:R-:W-:-:S02]  /*0290*/  UIMAD UR6, UR14, UR5, UR4 ;  /* 0x000000050e0672a4 */ /* 0x000fc4000f8e0204 */
[C---:B------:R-:W-:Y:S01]  /*02a0*/  IMAD R2, R11.reuse, c[0x0][0x28c], R2 ;  /* 0x0000a3000b027a24 */ /* 0x040fe200078e0202 */
[----:B------:R-:W-:Y:S01]  /*02b0*/  IADD3 R6, P1, R6, UR18, RZ ;  /* 0x0000001206067c10 */ /* 0x000fe2000ff3e0ff */
[----:B------:R-:W-:Y:S01]  /*02c0*/  IMAD R3, R11, c[0x0][0x274], R0 ;  /* 0x00009d000b037a24 */ /* 0x000fe200078e0200 */
[----:B------:R-:W-:Y:S01]  /*02d0*/  LEA.HI R0, R21, R220, RZ, 0x4 ;  /* 0x000000dc15007211 */ /* 0x000fe200078f20ff */
[----:B------:R-:W-:Y:S01]  /*02e0*/  IMAD.MOV.U32 R8, RZ, RZ, -0x80 ;  /* 0xffffff80ff087424 */ /* 0x000fe200078e00ff */
[----:B------:R-:W-:Y:S01]  /*02f0*/  IADD3.X R2, R9, UR12, R2, P0, !PT ;  /* 0x0000000c09027c10 */ /* 0x000fe200087fe402 */
[----:B------:R-:W-:Y:S01]  /*0300*/  IMAD R18, R16, c[0x0][0x1e0], RZ ;  /* 0x0000780010127a24 */ /* 0x000fe200078e02ff */
[----:B------:R-:W-:Y:S01]  /*0310*/  IADD3.X R3, R7, UR11, R3, P1, !PT ;  /* 0x0000000b07037c10 */ /* 0x000fe20008ffe403 */
[----:B---3--:R-:W-:Y:S01]  /*0320*/  IMAD R9, R13, R8, c[0x0][0x198] ;  /* 0x000066000d097624 */ /* 0x008fe200078e0208 */
[----:B------:R-:W-:Y:S01]  /*0330*/  LEA.HI R8, R21, R220, RZ, 0x3 ;  /* 0x000000dc15087211 */ /* 0x000fe200078f18ff */
[----:B------:R-:W-:Y:S01]  /*0340*/  IMAD R27, R225, c[0x0][0x178], RZ ;  /* 0x00005e00e11b7a24 */ /* 0x000fe200078e02ff */
[----:B------:R-:W-:Y:S01]  /*0350*/  LOP3.LUT R7, R19, 0xfffffffc, RZ, 0xc0, !PT ;  /* 0xfffffffc13077812 */ /* 0x000fe200078ec0ff */
[----:B------:R-:W-:Y:S01]  /*0360*/  IMAD R25, R225, c[0x0][0x208], RZ ;  /* 0x00008200e1197a24 */ /* 0x000fe200078e02ff */
[----:B------:R-:W-:Y:S01]  /*0370*/  SHF.R.S32.HI R15, RZ, 0x4, R0 ;  /* 0x00000004ff0f7819 */ /* 0x000fe20000011400 */
[----:B------:R-:W-:Y:S01]  /*0380*/  IMAD.SHL.U32 R17, R8, 0x8, RZ ;  /* 0x0000000808117824 */ /* 0x000fe200078e00ff */
[----:B------:R-:W-:Y:S01]  /*0390*/  ULDC.64 UR4, c[0x0][0x1b8] ;  /* 0x00006e0000047ab9 */ /* 0x000fe20000000a00 */
[----:B------:R-:W-:Y:S01]  /*03a0*/  IMAD.IADD R10, R220, 0x1, -R7 ;  /* 0x00000001dc0a7824 */ /* 0x000fe200078e0a07 */
[----:B------:R-:W-:Y:S01]  /*03b0*/  LEA.HI R211, R0, R15, RZ, 0x1 ;  /* 0x0000000f00d37211 */ /* 0x000fe200078f08ff */
[----:B------:R-:W-:Y:S01]  /*03c0*/  IMAD R16, R16, c[0x0][0x1b0], RZ ;  /* 0x00006c0010107a24 */ /* 0x000fe200078e02ff */
[----:B------:R-:W-:Y:S01]  /*03d0*/  LOP3.LUT R17, R17, 0xc0, RZ, 0xc0, !PT ;  /* 0x000000c011117812 */ /* 0x000fe200078ec0ff */
[----:B------:R-:W-:Y:S01]  /*03e0*/  IMAD.SHL.U32 R14, R10, 0x8, RZ ;  /* 0x000000080a0e7824 */ /* 0x000fe200078e00ff */
[----:B------:R-:W-:Y:S01]  /*03f0*/  LOP3.LUT R211, R211, 0xfffffffe, RZ, 0xc0, !PT ;  /* 0xfffffffed3d37812 */ /* 0x000fe200078ec0ff */
[----:B------:R-:W-:Y:S01]  /*0400*/  IMAD R16, R23, c[0x0][0x1b4], R16 ;  /* 0x00006d0017107a24 */ /* 0x000fe200078e0210 */
[----:B------:R-:W-:Y:S01]  /*0410*/  SHF.R.U32.HI R7, RZ, 0x3, R17 ;  /* 0x00000003ff077819 */ /* 0x000fe20000011611 */
[----:B------:R-:W-:Y:S01]  /*0420*/  UIMAD UR4, UR13, UR4, URZ ;  /* 0x000000040d0472a4 */ /* 0x000fe2000f8e023f */
[--C-:B------:R-:W-:Y:S01]  /*0430*/  LOP3.LUT R20, R17, 0x18, R14.reuse, 0xf8, !PT ;  /* 0x0000001811147812 */ /* 0x100fe200078ef80e */
[----:B------:R-:W-:Y:S01]  /*0440*/  IMAD.IADD R211, R15, 0x1, -R211 ;  /* 0x000000010fd37824 */ /* 0x000fe200078e0ad3 */
[----:B------:R-:W-:Y:S01]  /*0450*/  SHF.R.S32.HI R15, RZ, 0x1f, R14 ;  /* 0x0000001fff0f7819 */ /* 0x000fe2000001140e */
[C---:B------:R-:W-:Y:S01]  /*0460*/  IMAD R17, R23.reuse, c[0x0][0x1e4], R18 ;  /* 0x0000790017117a24 */ /* 0x040fe200078e0212 */
[----:B------:R-:W-:Y:S01]  /*0470*/  LOP3.LUT R7, R20, R7, RZ, 0x3c, !PT ;  /* 0x0000000714077212 */ /* 0x000fe200078e3cff */
[----:B------:R-:W-:Y:S01]  /*0480*/  IMAD R20, R224, c[0x0][0x17c], R27 ;  /* 0x00005f00e0147a24 */ /* 0x000fe200078e021b */
[----:B------:R-:W-:Y:S01]  /*0490*/  UIMAD UR4, UR14, UR5, UR4 ;  /* 0x000000050e0472a4 */ /* 0x000fe2000f8e0204 */
[----:B------:R-:W-:Y:S01]  /*04a0*/  IMAD.WIDE.U32 R28, R23, c[0x0][0x1e0], R14 ;  /* 0x00007800171c7a25 */ /* 0x000fe200078e000e */
[C---:B------:R-:W-:Y:S01]  /*04b0*/  IADD3 R215, R14.reuse, 0x40, RZ ;  /* 0x000000400ed77810 */ /* 0x040fe20007ffe0ff */
[----:B------:R-:W-:Y:S01]  /*04c0*/  UISETP.GE.AND UP0, UPT, UR10, 0x41, UPT ;  /* 0x000000410a00788c */ /* 0x000fe2000bf06270 */
[----:B------:R-:W-:Y:S01]  /*04d0*/  ISETP.GE.AND P6, PT, R14, c[0x0][0x1cc], PT ;  /* 0x000073000e007a0c */ /* 0x000fe20003fc6270 */
[C---:B------:R-:W-:Y:S01]  /*04e0*/  IMAD R18, R224.reuse, c[0x0][0x20c], R25 ;  /* 0x00008300e0127a24 */ /* 0x040fe200078e0219 */
[----:B------:R-:W-:Y:S01]  /*04f0*/  ISETP.GE.AND P4, PT, R215, c[0x0][0x1cc], PT ;  /* 0x00007300d7007a0c */ /* 0x000fe20003f86270 */
[----:B------:R-:W-:-:S04]  /*0500*/  IMAD.WIDE.U32 R30, R224, c[0x0][0x178], R14 ;  /* 0x00005e00e01e7a25 */ /* 0x000fc800078e000e */
[----:B------:R-:W-:-:S04]  /*0510*/  IMAD.WIDE.U32 R26, R23, c[0x0][0x1b0], R14 ;  /* 0x00006c00171a7a25 */ /* 0x000fc800078e000e */
[----:B------:R-:W-:-:S04]  /*0520*/  IMAD.WIDE.U32 R24, R224, c[0x0][0x208], R14 ;  /* 0x00008200e0187a25 */ /* 0x000fc800078e000e */
[----:B------:R-:W-:Y:S02]  /*0530*/  IMAD.IADD R29, R29, 0x1, R17 ;  /* 0x000000011d1d7824 */ /* 0x000fe400078e0211 */
[----:B------:R-:W-:Y:S02]  /*0540*/  IMAD.IADD R35, R27, 0x1, R16 ;  /* 0x000000011b237824 */ /* 0x000fe400078e0210 */
[----:B------:R-:W-:Y:S02]  /*0550*/  IMAD.MOV.U32 R22, RZ, RZ, R30 ;  /* 0x000000ffff167224 */ /* 0x000fe400078e001e */
[----:B------:R-:W-:Y:S02]  /*0560*/  IMAD.U32 R17, RZ, RZ, UR14 ;  /* 0x0000000eff117e24 */ /* 0x000fe4000f8e00ff */
[----:B------:R-:W-:Y:S02]  /*0570*/  IMAD.IADD R25, R25, 0x1, R18 ;  /* 0x0000000119197824 */ /* 0x000fe400078e0212 */
[----:B------:R-:W-:-:S02]  /*0580*/  IMAD.MOV.U32 R34, RZ, RZ, R26 ;  /* 0x000000ffff227224 */ /* 0x000fc400078e001a */
[----:B------:R-:W-:Y:S02]  /*0590*/  IMAD.U32 R16, RZ, RZ, UR14 ;  /* 0x0000000eff107e24 */ /* 0x000fe4000f8e00ff */
[----:B------:R-:W-:Y:S02]  /*05a0*/  IMAD R30, R4, c[0x0][0x210], RZ ;  /* 0x00008400041e7a24 */ /* 0x000fe400078e02ff */
[----:B------:R-:W-:Y:S01]  /*05b0*/  IMAD.WIDE.U32 R26, R17, c[0x0][0x1e8], R28 ;  /* 0x00007a00111a7a25 */ /* 0x000fe200078e001c */
[----:B------:R-:W-:-:S03]  /*05c0*/  LEA R28, P0, R6, c[0x0][0x258], 0x2 ;  /* 0x00009600061c7a11 */ /* 0x000fc600078010ff */
[----:B------:R-:W-:Y:S01]  /*05d0*/  IMAD.WIDE.U32 R16, R16, c[0x0][0x1b8], R34 ;  /* 0x00006e0010107a25 */ /* 0x000fe200078e0022 */
[----:B------:R-:W-:-:S03]  /*05e0*/  LEA.HI.X R29, R6, c[0x0][0x25c], R3, 0x2, P0 ;  /* 0x00009700061d7a11 */ /* 0x000fc600000f1403 */
[----:B------:R-:W-:Y:S01]  /*05f0*/  IMAD R30, R11, c[0x0][0x214], R30 ;  /* 0x000085000b1e7a24 */ /* 0x000fe200078e021e */
[----:B------:R-:W-:Y:S01]  /*0600*/  IADD3 R17, R17, UR4, RZ ;  /* 0x0000000411117c10 */ /* 0x000fe2000fffe0ff */
[----:B------:R-:W-:Y:S01]  /*0610*/  IMAD.WIDE.U32 R24, R11, c[0x0][0x210], R24 ;  /* 0x000084000b187a25 */ /* 0x000fe200078e0018 */
[----:B------:R-:W-:Y:S02]  /*0620*/  ULDC.64 UR4, c[0x0][0x218] ;  /* 0x0000860000047ab9 */ /* 0x000fe40000000a00 */
[----:B------:R-:W-:Y:S01]  /*0630*/  UIMAD UR4, UR13, UR4, URZ ;  /* 0x000000040d0472a4 */ /* 0x000fe2000f8e023f */
[----:B------:R-:W-:-:S03]  /*0640*/  IMAD.WIDE R12, R13, 0x80, R224 ;  /* 0x000000800d0c7825 */ /* 0x000fc600078e02e0 */
[----:B------:R-:W-:Y:S01]  /*0650*/  UIMAD UR4, UR14, UR5, UR4 ;  /* 0x000000050e0472a4 */ /* 0x000fe2000f8e0204 */
[----:B------:R-:W-:Y:S02]  /*0660*/  IMAD.IADD R23, R31, 0x1, R20 ;  /* 0x000000011f177824 */ /* 0x000fe400078e0214 */
[----:B------:R-:W-:Y:S02]  /*0670*/  IMAD R32, R4, c[0x0][0x180], RZ ;  /* 0x0000600004207a24 */ /* 0x000fe400078e02ff */
[----:B------:R-:W-:Y:S02]  /*0680*/  IMAD.IADD R31, R25, 0x1, R30 ;  /* 0x00000001191f7824 */ /* 0x000fe400078e021e */
[C---:B------:R-:W-:Y:S02]  /*0690*/  IMAD R32, R11.reuse, c[0x0][0x184], R32 ;  /* 0x000061000b207a24 */ /* 0x040fe400078e0220 */
[----:B------:R-:W-:Y:S01]  /*06a0*/  IMAD.WIDE.U32 R34, R11, c[0x0][0x180], R22 ;  /* 0x000060000b227a25 */ /* 0x000fe200078e0016 */
[----:B------:R-:W-:Y:S01]  /*06b0*/  IADD3 R23, R27, UR6, RZ ;  /* 0x000000061b177c10 */ /* 0x000fe2000fffe0ff */
[----:B------:R-:W-:-:S02]  /*06c0*/  ULDC.64 UR6, c[0x0][0x188] ;  /* 0x0000620000067ab9 */ /* 0x000fc40000000a00 */
[C---:B------:R-:W-:Y:S01]  /*06d0*/  IMAD R25, R13.reuse, c[0x0][0x1d8], RZ ;  /* 0x000076000d197a24 */ /* 0x040fe200078e02ff */
[----:B------:R-:W-:Y:S01]  /*06e0*/  UIMAD UR6, UR13, UR6, URZ ;  /* 0x000000060d0672a4 */ /* 0x000fe2000f8e023f */
[----:B------:R-:W-:Y:S02]  /*06f0*/  IMAD R13, R13, c[0x0][0x1a8], RZ ;  /* 0x00006a000d0d7a24 */ /* 0x000fe400078e02ff */
[----:B------:R-:W-:Y:S01]  /*0700*/  IMAD.IADD R33, R35, 0x1, R32 ;  /* 0x0000000123217824 */ /* 0x000fe200078e0220 */
[----:B------:R-:W-:Y:S01]  /*0710*/  UIMAD UR6, UR14, UR7, UR6 ;  /* 0x000000070e0672a4 */ /* 0x000fe2000f8e0206 */
[----:B------:R-:W-:Y:S02]  /*0720*/  IMAD.MOV.U32 R22, RZ, RZ, R26 ;  /* 0x000000ffff167224 */ /* 0x000fe400078e001a */
[----:B------:R-:W-:Y:S02]  /*0730*/  IMAD.MOV.U32 R32, RZ, RZ, R34 ;  /* 0x000000ffff207224 */ /* 0x000fe400078e0022 */
[----:B------:R-:W-:-:S02]  /*0740*/  IMAD.MOV.U32 R30, RZ, RZ, R24 ;  /* 0x000000ffff1e7224 */ /* 0x000fc400078e0018 */
[----:B------:R-:W-:Y:S02]  /*0750*/  IMAD.U32 R26, RZ, RZ, UR14 ;  /* 0x0000000eff1a7e24 */ /* 0x000fe4000f8e00ff */
[----:B------:R-:W-:Y:S02]  /*0760*/  IMAD.U32 R3, RZ, RZ, UR14 ;  /* 0x0000000eff037e24 */ /* 0x000fe4000f8e00ff */
[C---:B------:R-:W-:Y:S02]  /*0770*/  IMAD R13, R12.reuse, c[0x0][0x1ac], R13 ;  /* 0x00006b000c0d7a24 */ /* 0x040fe400078e020d */
[----:B------:R-:W-:-:S04]  /*0780*/  IMAD.WIDE.U32 R16, R12, c[0x0][0x1a8], R16 ;  /* 0x00006a000c107a25 */ /* 0x000fc800078e0010 */
[----:B------:R-:W-:Y:S01]  /*0790*/  IMAD.WIDE.U32 R26, R26, c[0x0][0x188], R32 ;  /* 0x000062001a1a7a25 */ /* 0x000fe200078e0020 */
[----:B------:R-:W-:-:S03]  /*07a0*/  LEA R32, P0, R16, c[0x0][0x190], 0x1 ;  /* 0x0000640010207a11 */ /* 0x000fc600078008ff */
[----:B------:R-:W-:Y:S01]  /*07b0*/  IMAD.WIDE.U32 R30, R3, c[0x0][0x218], R30 ;  /* 0x00008600031e7a25 */ /* 0x000fe200078e001e */
[----:B------:R-:W-:Y:S02]  /*07c0*/  IADD3 R3, R27, UR6, RZ ;  /* 0x000000061b037c10 */ /* 0x000fe4000fffe0ff */
[----:B------:R-:W-:Y:S01]  /*07d0*/  LEA R232, P3, R26, c[0x0][0x160], 0x1 ;  /* 0x000058001ae87a11 */ /* 0x000fe200078608ff */
[----:B------:R-:W-:Y:S01]  /*07e0*/  IMAD.IADD R13, R17, 0x1, R13 ;  /* 0x00000001110d7824 */ /* 0x000fe200078e020d */
[----:B------:R-:W-:Y:S01]  /*07f0*/  IADD3 R6, R31, UR4, RZ ;  /* 0x000000041f067c10 */ /* 0x000fe2000fffe0ff */
[----:B------:R-:W-:Y:S01]  /*0800*/  IMAD R25, R12, c[0x0][0x1dc], R25 ;  /* 0x000077000c197a24 */ /* 0x000fe200078e0219 */
[----:B------:R-:W-:Y:S01]  /*0810*/  LEA R222, P2, R30, c[0x0][0x1f0], 0x1 ;  /* 0x00007c001ede7a11 */ /* 0x000fe200078408ff */
[----:B------:R-:W-:Y:S01]  /*0820*/  IMAD.WIDE.U32 R22, R12, c[0x0][0x1d8], R22 ;  /* 0x000076000c167a25 */ /* 0x000fe200078e0016 */
[----:B------:R-:W-:Y:S02]  /*0830*/  LEA.HI.X R33, R16, c[0x0][0x194], R13, 0x1, P0 ;  /* 0x0000650010217a11 */ /* 0x000fe400000f0c0d */
[----:B------:R-:W-:Y:S01]  /*0840*/  LEA.HI.X R223, R30, c[0x0][0x1f4], R6, 0x1, P2 ;  /* 0x00007d001edf7a11 */ /* 0x000fe200010f0c06 */
[----:B------:R-:W-:Y:S01]  /*0850*/  IMAD.IADD R12, R23, 0x1, R25 ;  /* 0x00000001170c7824 */ /* 0x000fe200078e0219 */
[----:B------:R-:W-:Y:S01]  /*0860*/  LEA R34, P1, R22, c[0x0][0x1c0], 0x1 ;  /* 0x0000700016227a11 */ /* 0x000fe200078208ff */
[----:B------:R-:W-:Y:S01]  /*0870*/  IMAD.MOV.U32 R13, RZ, RZ, c[0x0][0x1d8] ;  /* 0x00007600ff0d7624 */ /* 0x000fe200078e00ff */
[----:B------:R-:W-:Y:S01]  /*0880*/  LEA.HI.X R233, R26, c[0x0][0x164], R3, 0x1, P3 ;  /* 0x000059001ae97a11 */ /* 0x000fe200018f0c03 */
[----:B------:R-:W-:Y:S01]  /*0890*/  IMAD.MOV.U32 R6, RZ, RZ, c[0x0][0x1dc] ;  /* 0x00007700ff067624 */ /* 0x000fe200078e00ff */
[----:B------:R-:W-:Y:S01]  /*08a0*/  LEA.HI.X R35, R22, c[0x0][0x1c4], R12, 0x1, P1 ;  /* 0x0000710016237a11 */ /* 0x000fe200008f0c0c */
[----:B------:R-:W-:Y:S01]  /*08b0*/  IMAD.IADD R18, R9, 0x1, -R224 ;  /* 0x0000000109127824 */ /* 0x000fe200078e0ae0 */
[----:B------:R-:W-:Y:S01]  /*08c0*/  LEA R26, P1, R13, R34, 0x7 ;  /* 0x000000220d1a7211 */ /* 0x000fe200078238ff */
[----:B------:R-:W-:Y:S01]  /*08d0*/  IMAD.MOV.U32 R23, RZ, RZ, c[0x0][0x1a8] ;  /* 0x00006a00ff177624 */ /* 0x000fe200078e00ff */
[----:B------:R-:W-:Y:S01]  /*08e0*/  LEA.HI R12, R19, R224, RZ, 0x1 ;  /* 0x000000e0130c7211 */ /* 0x000fe200078f08ff */
[----:B------:R-:W-:Y:S01]  /*08f0*/  IMAD.MOV.U32 R17, RZ, RZ, c[0x0][0x1ac] ;  /* 0x00006b00ff117624 */ /* 0x000fe200078e00ff */
[----:B------:R-:W-:Y:S01]  /*0900*/  LEA.HI.X R27, R13, R35, R6, 0x7, P1 ;  /* 0x000000230d1b7211 */ /* 0x000fe200008f3c06 */
[----:B------:R-:W-:Y:S01]  /*0910*/  IMAD.SHL.U32 R216, R211, 0x8, RZ ;  /* 0x00000008d3d87824 */ /* 0x000fe200078e00ff */
[----:B------:R-:W-:-:S02]  /*0920*/  LEA.HI R3, R21, R220, RZ, 0x5 ;  /* 0x000000dc15037211 */ /* 0x000fc400078f28ff */
[----:B------:R-:W-:Y:S02]  /*0930*/  LOP3.LUT R13, R12, 0x7fffffe, RZ, 0xc0, !PT ;  /* 0x07fffffe0c0d7812 */ /* 0x000fe400078ec0ff */
[----:B------:R-:W-:Y:S02]  /*0940*/  IADD3 R12, R14, 0x20, RZ ;  /* 0x000000200e0c7810 */ /* 0x000fe40007ffe0ff */
[----:B------:R-:W-:Y:S01]  /*0950*/  SHF.R.S32.HI R22, RZ, 0x5, R3 ;  /* 0x00000005ff167819 */ /* 0x000fe20000011403 */
[----:B------:R-:W-:Y:S01]  /*0960*/  IMAD.IADD R13, R224, 0x1, -R13 ;  /* 0x00000001e00d7824 */ /* 0x000fe200078e0a0d */
[----:B------:R-:W-:Y:S02]  /*0970*/  ISETP.GE.AND P5, PT, R12, c[0x0][0x1cc], PT ;  /* 0x000073000c007a0c */ /* 0x000fe40003fa6270 */
[----:B------:R-:W-:Y:S01]  /*0980*/  ISETP.LT.OR P3, PT, R18, 0x1, P6 ;  /* 0x000000011200780c */ /* 0x000fe20003761670 */
[----:B------:R-:W-:Y:S01]  /*0990*/  IMAD R6, R22, 0x8, R13 ;  /* 0x0000000816067824 */ /* 0x000fe200078e020d */
[----:B------:R-:W-:-:S02]  /*09a0*/  ISETP.LT.OR P2, PT, R18, 0x1, P5 ;  /* 0x000000011200780c */ /* 0x000fc40002f41670 */
[----:B------:R-:W-:Y:S01]  /*09b0*/  ISETP.LT.OR P1, PT, R18, 0x1, P4 ;  /* 0x000000011200780c */ /* 0x000fe20002721670 */
[----:B------:R-:W-:Y:S01]  /*09c0*/  IMAD.U32 R6, R6, 0x20, R7 ;  /* 0x0000002006067824 */ /* 0x000fe200078e0007 */
[C---:B------:R-:W-:Y:S02]  /*09d0*/  ISETP.LT.OR P6, PT, R18.reuse, 0x41, P6 ;  /* 0x000000411200780c */ /* 0x040fe400037c1670 */
[----:B------:R-:W-:Y:S01]  /*09e0*/  ISETP.LT.OR P5, PT, R18, 0x41, P5 ;  /* 0x000000411200780c */ /* 0x000fe20002fa1670 */
[----:B------:R-:W-:Y:S01]  /*09f0*/  IMAD.SHL.U32 R13, R6, 0x2, RZ ;  /* 0x00000002060d7824 */ /* 0x000fe200078e00ff */
[----:B------:R-:W-:Y:S02]  /*0a00*/  ISETP.LT.OR P4, PT, R18, 0x41, P4 ;  /* 0x000000411200780c */ /* 0x000fe40002781670 */
[----:B------:R-:W-:Y:S02]  /*0a10*/  LEA R30, P0, R23, R32, 0x7 ;  /* 0x00000020171e7211 */ /* 0x000fe400078038ff */
[----:B------:R1:W-:Y:S01]  /*0a20*/  LDGSTS.E.BYPASS.LTC128B.128 [R13+0x6080], [R34.64], !P3 ;  /* 0x06080000220d7fae */ /* 0x0003e2000d901d54 */
[----:B------:R-:W-:-:S02]  /*0a30*/  LOP3.LUT R25, R8, 0xfffffff8, RZ, 0xc0, !PT ;  /* 0xfffffff808197812 */ /* 0x000fc400078ec0ff */
[----:B------:R-:W-:Y:S01]  /*0a40*/  LEA.HI.X R31, R23, R33, R17, 0x7, P0 ;  /* 0x00000021171f7211 */ /* 0x000fe200000f3c11 */
[----:B------:R1:W-:Y:S01]  /*0a50*/  LDGSTS.E.BYPASS.LTC128B.128 [R13+0x8080], [R34.64+0x40], !P2 ;  /* 0x08080040220d7fae */ /* 0x0003e2000d101d54 */
[C---:B------:R-:W-:Y:S01]  /*0a60*/  LEA R16, P0, R5.reuse, c[0x0][0x280], 0x2 ;  /* 0x0000a00005107a11 */ /* 0x040fe200078010ff */
[----:B------:R-:W-:Y:S01]  /*0a70*/  IMAD.IADD R25, R220, 0x1, -R25 ;  /* 0x00000001dc197824 */ /* 0x000fe200078e0a19 */
[----:B------:R-:W-:Y:S01]  /*0a80*/  LOP3.LUT R7, R0, 0xfffffff0, RZ, 0xc0, !PT ;  /* 0xfffffff000077812 */ /* 0x000fe200078ec0ff */
[----:B------:R1:W-:Y:S01]  /*0a90*/  LDGSTS.E.BYPASS.LTC128B.128 [R13+0xa080], [R34.64+0x80], !P1 ;  /* 0x0a080080220d7fae */ /* 0x0003e2000c901d54 */
[----:B------:R-:W-:Y:S02]  /*0aa0*/  ISETP.GE.AND P1, PT, R12, c[0x0][0x19c], PT ;  /* 0x000067000c007a0c */ /* 0x000fe40003f26270 */
[----:B------:R-:W-:Y:S01]  /*0ab0*/  LEA.HI.X R17, R5, c[0x0][0x284], R2, 0x2, P0 ;  /* 0x0000a10005117a11 */ /* 0x000fe200000f1402 */
[----:B------:R2:W-:Y:S01]  /*0ac0*/  LDGSTS.E.BYPASS.LTC128B.128 [R13+0x7080], [R26.64], !P6 ;  /* 0x070800001a0d7fae */ /* 0x0005e2000f101d54 */
[----:B------:R-:W-:Y:S01]  /*0ad0*/  ISETP.LT.OR P2, PT, R18, 0x1, P1 ;  /* 0x000000011200780c */ /* 0x000fe20000f41670 */
[----:B------:R-:W-:Y:S01]  /*0ae0*/  IMAD.IADD R7, R220, 0x1, -R7 ;  /* 0x00000001dc077824 */ /* 0x000fe200078e0a07 */
[----:B------:R-:W-:Y:S01]  /*0af0*/  LEA.HI R2, R21, R220, RZ, 0x6 ;  /* 0x000000dc15027211 */ /* 0x000fe200078f30ff */
[----:B------:R2:W-:Y:S01]  /*0b00*/  LDGSTS.E.BYPASS.LTC128B.128 [R13+0x9080], [R26.64+0x40], !P5 ;  /* 0x090800401a0d7fae */ /* 0x0005e2000e901d54 */
[----:B------:R-:W-:-:S02]  /*0b10*/  ISETP.GE.AND P5, PT, R14, c[0x0][0x19c], PT ;  /* 0x000067000e007a0c */ /* 0x000fc40003fa6270 */
[----:B------:R-:W-:Y:S01]  /*0b20*/  LEA.HI R0, R25, R25, RZ, 0x1 ;  /* 0x0000001919007211 */ /* 0x000fe200078f08ff */
[----:B------:R2:W-:Y:S01]  /*0b30*/  LDGSTS.E.BYPASS.LTC128B.128 [R13+0xb080], [R26.64+0x80], !P4 ;  /* 0x0b0800801a0d7fae */ /* 0x0005e2000e101d54 */
[----:B------:R-:W-:Y:S02]  /*0b40*/  ISETP.GE.AND P4, PT, R215, c[0x0][0x19c], PT ;  /* 0x00006700d7007a0c */ /* 0x000fe40003f86270 */
[C---:B------:R-:W-:Y:S02]  /*0b50*/  ISETP.LT.OR P3, PT, R18.reuse, 0x1, P5 ;  /* 0x000000011200780c */ /* 0x040fe40002f61670 */
[----:B------:R-:W-:Y:S02]  /*0b60*/  ISETP.LT.OR P0, PT, R18, 0x1, P4 ;  /* 0x000000011200780c */ /* 0x000fe40002701670 */
[----:B------:R-:W-:Y:S02]  /*0b70*/  SHF.R.S32.HI R20, RZ, 0x1f, R7 ;  /* 0x0000001fff147819 */ /* 0x000fe40000011407 */
[----:B------:R-:W-:-:S02]  /*0b80*/  SHF.R.S32.HI R2, RZ, 0x6, R2 ;  /* 0x00000006ff027819 */ /* 0x000fc40000011402 */
[----:B------:R-:W-:Y:S02]  /*0b90*/  LOP3.LUT R6, R0, 0x7fffffe, RZ, 0xc0, !PT ;  /* 0x07fffffe00067812 */ /* 0x000fe400078ec0ff */
[-C--:B------:R-:W-:Y:S01]  /*0ba0*/  LEA.HI R5, R7, R7.reuse, RZ, 0x1 ;  /* 0x0000000707057211 */ /* 0x080fe200078f08ff */
[----:B------:R-:W-:Y:S01]  /*0bb0*/  IMAD R212, R211, 0x4, R2 ;  /* 0x00000004d3d47824 */ /* 0x000fe200078e0202 */
[----:B------:R-:W-:Y:S01]  /*0bc0*/  LEA.HI R20, R20, R7, RZ, 0x3 ;  /* 0x0000000714147211 */ /* 0x000fe200078f18ff */
[----:B------:R1:W-:Y:S01]  /*0bd0*/  LDGSTS.E.BYPASS.LTC128B.128 [R13+0x80], [R32.64], !P3 ;  /* 0x00080000200d7fae */ /* 0x0003e2000d901d54 */
[C---:B------:R-:W-:Y:S01]  /*0be0*/  IMAD.IADD R23, R25.reuse, 0x1, -R6 ;  /* 0x0000000119177824 */ /* 0x040fe200078e0a06 */
[----:B------:R-:W-:Y:S01]  /*0bf0*/  ISETP.LT.OR P5, PT, R18, 0x41, P5 ;  /* 0x000000411200780c */ /* 0x000fe20002fa1670 */
[----:B------:R-:W-:Y:S01]  /*0c00*/  IMAD.SHL.U32 R25, R25, 0x40, RZ ;  /* 0x0000004019197824 */ /* 0x000fe200078e00ff */
[----:B------:R1:W-:Y:S01]  /*0c10*/  LDGSTS.E.BYPASS.LTC128B.128 [R13+0x2080], [R32.64+0x40], !P2 ;  /* 0x02080040200d7fae */ /* 0x0003e2000d101d54 */
[----:B------:R-:W-:Y:S01]  /*0c20*/  ISETP.GE.AND P2, PT, R14, c[0x0][0x16c], PT ;  /* 0x00005b000e007a0c */ /* 0x000fe20003f46270 */
[----:B------:R-:W-:Y:S01]  /*0c30*/  IMAD R212, R212, 0x8, R23 ;  /* 0x00000008d4d47824 */ /* 0x000fe200078e0217 */
[----:B------:R-:W-:Y:S01]  /*0c40*/  ISETP.GE.AND P3, PT, R215, c[0x0][0x16c], PT ;  /* 0x00005b00d7007a0c */ /* 0x000fe20003f66270 */
[----:B------:R1:W-:Y:S01]  /*0c50*/  LDGSTS.E.BYPASS.LTC128B.128 [R13+0x4080], [R32.64+0x80], !P0 ;  /* 0x04080080200d7fae */ /* 0x0003e2000c101d54 */
[----:B------:R-:W-:-:S02]  /*0c60*/  ISETP.GE.AND P0, PT, R12, c[0x0][0x16c], PT ;  /* 0x00005b000c007a0c */ /* 0x000fc40003f06270 */
[----:B------:R-:W-:Y:S02]  /*0c70*/  LOP3.LUT R210, R5, 0x7fffffe, RZ, 0xc0, !PT ;  /* 0x07fffffe05d27812 */ /* 0x000fe400078ec0ff */
[----:B------:R-:W-:Y:S02]  /*0c80*/  LOP3.LUT R6, R20, 0xfffffff8, RZ, 0xc0, !PT ;  /* 0xfffffff814067812 */ /* 0x000fe400078ec0ff */
[----:B------:R-:W-:Y:S01]  /*0c90*/  SEL R217, RZ, 0x1, P2 ;  /* 0x00000001ffd97807 */ /* 0x000fe20001000000 */
[C---:B------:R-:W-:Y:S01]  /*0ca0*/  IMAD.IADD R210, R7.reuse, 0x1, -R210 ;  /* 0x0000000107d27824 */ /* 0x040fe200078e0ad2 */
[C---:B------:R-:W-:Y:S01]  /*0cb0*/  ISETP.LT.OR P1, PT, R18.reuse, 0x41, P1 ;  /* 0x000000411200780c */ /* 0x040fe20000f21670 */
[----:B------:R-:W-:Y:S01]  /*0cc0*/  IMAD.IADD R6, R7, 0x1, -R6 ;  /* 0x0000000107067824 */ /* 0x000fe200078e0a06 */
[----:B------:R-:W-:Y:S01]  /*0cd0*/  ISETP.LT.OR P4, PT, R18, 0x41, P4 ;  /* 0x000000411200780c */ /* 0x000fe20002781670 */
[----:B------:R1:W-:Y:S01]  /*0ce0*/  LDGSTS.E.BYPASS.LTC128B.128 [R13+0x1080], [R30.64], !P5 ;  /* 0x010800001e0d7fae */ /* 0x0003e2000e901d54 */
[----:B------:R-:W-:-:S02]  /*0cf0*/  ISETP.GE.AND P2, PT, R12, c[0x0][0x1fc], PT ;  /* 0x00007f000c007a0c */ /* 0x000fc40003f46270 */
[----:B------:R-:W-:Y:S02]  /*0d00*/  SEL R18, RZ, 0x4, P3 ;  /* 0x00000004ff127807 */ /* 0x000fe40001800000 */
[----:B------:R-:W-:Y:S02]  /*0d10*/  SEL R23, RZ, 0x2, P0 ;  /* 0x00000002ff177807 */ /* 0x000fe40000000000 */
[----:B------:R-:W-:Y:S02]  /*0d20*/  ISETP.GE.AND P3, PT, R14, c[0x0][0x1fc], PT ;  /* 0x00007f000e007a0c */ /* 0x000fe40003f66270 */
[----:B------:R-:W-:Y:S01]  /*0d30*/  SEL R7, RZ, 0xffffffff, P2 ;  /* 0xffffffffff077807 */ /* 0x000fe20001000000 */
[----:B------:R1:W-:Y:S01]  /*0d40*/  LDGSTS.E.BYPASS.LTC128B.128 [R13+0x3080], [R30.64+0x40], !P1 ;  /* 0x030800401e0d7fae */ /* 0x0003e2000c901d54 */
[----:B------:R-:W-:Y:S02]  /*0d50*/  ISETP.GE.AND P2, PT, R215, c[0x0][0x1fc], PT ;  /* 0x00007f00d7007a0c */ /* 0x000fe40003f46270 */
[----:B------:R-:W-:Y:S01]  /*0d60*/  IADD3 R23, R18, R23, R217 ;  /* 0x0000001712177210 */ /* 0x000fe20007ffe0d9 */
[----:B------:R-:W-:Y:S01]  /*0d70*/  IMAD.SHL.U32 R7, R7, 0x2, RZ ;  /* 0x0000000207077824 */ /* 0x000fe200078e00ff */
[----:B--2---:R-:W-:Y:S01]  /*0d80*/  LEA.HI R27, R3, R22, RZ, 0x1 ;  /* 0x00000016031b7211 */ /* 0x004fe200078f08ff */
[----:B------:R1:W-:Y:S01]  /*0d90*/  LDGSTS.E.BYPASS.LTC128B.128 [R13+0x5080], [R30.64+0x80], !P4 ;  /* 0x050800801e0d7fae */ /* 0x0003e2000e101d54 */
[----:B------:R-:W-:-:S02]  /*0da0*/  SEL R24, RZ, 0x1, P3 ;  /* 0x00000001ff187807 */ /* 0x000fc40001800000 */
[----:B------:R-:W-:Y:S01]  /*0db0*/  SEL R18, RZ, 0x4, P2 ;  /* 0x00000004ff127807 */ /* 0x000fe20001000000 */
[----:B------:R-:W0:Y:S01]  /*0dc0*/  LDGDEPBAR ;  /* 0x00000000000079af */ /* 0x000e220000000000 */
[----:B------:R-:W-:Y:S02]  /*0dd0*/  LOP3.LUT P3, RZ, R23, 0x1, RZ, 0xc0, !PT ;  /* 0x0000000117ff7812 */ /* 0x000fe4000786c0ff */
[----:B------:R-:W-:Y:S02]  /*0de0*/  LOP3.LUT R27, R27, 0xfffffffe, RZ, 0xc0, !PT ;  /* 0xfffffffe1b1b7812 */ /* 0x000fe400078ec0ff */
[C---:B------:R-:W-:Y:S02]  /*0df0*/  LOP3.LUT P2, RZ, R23.reuse, 0x2, RZ, 0xc0, !PT ;  /* 0x0000000217ff7812 */ /* 0x040fe4000784c0ff */
[----:B------:R-:W-:Y:S02]  /*0e00*/  LOP3.LUT P5, RZ, R23, 0x4, RZ, 0xc0, !PT ;  /* 0x0000000417ff7812 */ /* 0x000fe400078ac0ff */
[----:B------:R-:W-:-:S02]  /*0e10*/  ISETP.GE.OR P3, PT, R224, c[0x0][0x168], !P3 ;  /* 0x00005a00e0007a0c */ /* 0x000fc40005f66670 */
[----:B------:R-:W-:Y:S01]  /*0e20*/  LOP3.LUT R23, R7, 0x2, R24, 0xe2, !PT ;  /* 0x0000000207177812 */ /* 0x000fe200078ee218 */
[----:B------:R-:W-:Y:S01]  /*0e30*/  IMAD.IADD R7, R22, 0x1, -R27 ;  /* 0x0000000116077824 */ /* 0x000fe200078e0a1b */
[----:B------:R-:W-:Y:S01]  /*0e40*/  ISETP.GE.OR P2, PT, R224, c[0x0][0x168], !P2 ;  /* 0x00005a00e0007a0c */ /* 0x000fe20005746670 */
[----:B------:R-:W-:Y:S01]  /*0e50*/  IMAD.SHL.U32 R24, R22, 0x10, RZ ;  /* 0x0000001016187824 */ /* 0x000fe200078e00ff */
[----:B------:R-:W-:Y:S01]  /*0e60*/  ISETP.GE.OR P5, PT, R224, c[0x0][0x168], !P5 ;  /* 0x00005a00e0007a0c */ /* 0x000fe20006fa6670 */
[----:B------:R-:W-:Y:S01]  /*0e70*/  IMAD.SHL.U32 R209, R7, 0x400, RZ ;  /* 0x0000040007d17824 */ /* 0x000fe200078e00ff */
[----:B------:R-:W-:Y:S02]  /*0e80*/  SHF.R.S32.HI R20, RZ, 0x3, R20 ;  /* 0x00000003ff147819 */ /* 0x000fe40000011414 */
[----:B------:R-:W-:Y:S01]  /*0e90*/  LOP3.LUT R22, R23, R18, RZ, 0xfc, !PT ;  /* 0x0000001217167212 */ /* 0x000fe200078efcff */
[--C-:B------:R-:W-:Y:S01]  /*0ea0*/  IMAD R231, R10, 0x2, R209.reuse ;  /* 0x000000020ae77824 */ /* 0x100fe200078e02d1 */
[----:B------:R-:W-:Y:S01]  /*0eb0*/  ISETP.GT.AND P1, PT, R220, 0xf, PT ;  /* 0x0000000fdc00780c */ /* 0x000fe20003f24270 */
[C---:B------:R-:W-:Y:S01]  /*0ec0*/  IMAD R210, R20.reuse, 0x8, R210 ;  /* 0x0000000814d27824 */ /* 0x040fe200078e02d2 */
[----:B------:R-:W-:Y:S01]  /*0ed0*/  LOP3.LUT R25, R25, 0x1c0, RZ, 0xc0, !PT ;  /* 0x000001c019197812 */ /* 0x000fe200078ec0ff */
[----:B------:R-:W-:Y:S01]  /*0ee0*/  IMAD R209, R20, 0x200, R209 ;  /* 0x0000020014d17824 */ /* 0x000fe200078e02d1 */
[----:B------:R-:W-:Y:S01]  /*0ef0*/  LOP3.LUT P4, RZ, R22, 0x1, RZ, 0xc0, !PT ;  /* 0x0000000116ff7812 */ /* 0x000fe2000788c0ff */
[----:B------:R1:W-:Y:S01]  /*0f00*/  LDGSTS.E.BYPASS.LTC128B.128 [R13+0xc080], [R232.64], !P3 ;  /* 0x0c080000e80d7fae */ /* 0x0003e2000d901d54 */
[--C-:B------:R-:W-:Y:S01]  /*0f10*/  SHF.R.S32.HI R20, RZ, 0x1, R5.reuse ;  /* 0x00000001ff147819 */ /* 0x100fe20000011405 */
[----:B------:R-:W-:Y:S01]  /*0f20*/  IMAD.SHL.U32 R210, R210, 0x20, RZ ;  /* 0x00000020d2d27824 */ /* 0x000fe200078e00ff */
[----:B------:R-:W-:Y:S01]  /*0f30*/  SHF.R.S32.HI R5, RZ, 0x1f, R5 ;  /* 0x0000001fff057819 */ /* 0x000fe20000011405 */
[----:B------:R1:W-:Y:S01]  /*0f40*/  LDGSTS.E.BYPASS.LTC128B.128 [R13+0xd080], [R232.64+0x40], !P2 ;  /* 0x0d080040e80d7fae */ /* 0x0003e2000d101d54 */
[----:B------:R-:W-:-:S02]  /*0f50*/  LOP3.LUT R23, R25, 0x30, R24, 0xf8, !PT ;  /* 0x0000003019177812 */ /* 0x000fc400078ef818 */
[----:B------:R-:W-:Y:S01]  /*0f60*/  SHF.R.S32.HI R19, RZ, 0x1f, R19 ;  /* 0x0000001fff137819 */ /* 0x000fe20000011413 */
[----:B------:R1:W-:Y:S01]  /*0f70*/  LDGSTS.E.BYPASS.LTC128B.128 [R13+0xe080], [R232.64+0x80], !P5 ;  /* 0x0e080080e80d7fae */ /* 0x0003e2000e901d54 */
[----:B------:R-:W-:Y:S02]  /*0f80*/  ISETP.GE.OR P5, PT, R224, c[0x0][0x168], !P4 ;  /* 0x00005a00e0007a0c */ /* 0x000fe400067a6670 */
[----:B------:R-:W-:Y:S02]  /*0f90*/  LOP3.LUT P3, RZ, R22, 0x2, RZ, 0xc0, !PT ;  /* 0x0000000216ff7812 */ /* 0x000fe4000786c0ff */
[----:B------:R-:W-:Y:S01]  /*0fa0*/  LEA.HI R24, R5, R20, RZ, 0x2 ;  /* 0x0000001405187211 */ /* 0x000fe200078f10ff */
[----:B------:R-:W-:Y:S01]  /*0fb0*/  IMAD.SHL.U32 R5, R211, 0x10, RZ ;  /* 0x00000010d3057824 */ /* 0x000fe200078e00ff */
[----:B------:R-:W-:Y:S02]  /*0fc0*/  SHF.R.U32.HI R18, RZ, 0x3, R25 ;  /* 0x00000003ff127819 */ /* 0x000fe40000011619 */
[----:B------:R-:W-:-:S02]  /*0fd0*/  LOP3.LUT R23, R23, 0x8, R8, 0xf8, !PT ;  /* 0x0000000817177812 */ /* 0x000fc400078ef808 */
[----:B------:R-:W-:Y:S02]  /*0fe0*/  LOP3.LUT P2, RZ, R22, 0x4, RZ, 0xc0, !PT ;  /* 0x0000000416ff7812 */ /* 0x000fe4000784c0ff */
[----:B------:R-:W-:Y:S01]  /*0ff0*/  LEA.HI R10, R21, R220, RZ, 0x7 ;  /* 0x000000dc150a7211 */ /* 0x000fe200078f38ff */
[----:B------:R-:W-:Y:S01]  /*1000*/  @!P1 IMAD.SHL.U32 R21, R220, 0x10, RZ ;  /* 0x00000010dc159824 */ /* 0x000fe200078e00ff */
[----:B------:R-:W-:Y:S02]  /*1010*/  LEA.HI R19, R19, R224, RZ, 0x3 ;  /* 0x000000e013137211 */ /* 0x000fe400078f18ff */
[----:B------:R-:W-:Y:S02]  /*1020*/  SEL R22, RZ, 0xffffffff, P0 ;  /* 0xffffffffff167807 */ /* 0x000fe40000000000 */
[----:B------:R-:W-:Y:S01]  /*1030*/  ISETP.GE.OR P0, PT, R224, c[0x0][0x168], !P3 ;  /* 0x00005a00e0007a0c */ /* 0x000fe20005f06670 */
[----:B------:R2:W-:Y:S01]  /*1040*/  @!P1 LDGSTS.E.BYPASS.LTC128B.128 [R21+0x18080], [R28.64] ;  /* 0x180800001c159fae */ /* 0x0005e2000b901d54 */
[----:B------:R-:W-:Y:S01]  /*1050*/  LOP3.LUT R18, R23, R18, RZ, 0x3c, !PT ;  /* 0x0000001217127212 */ /* 0x000fe200078e3cff */
[----:B------:R-:W-:Y:S01]  /*1060*/  IMAD.SHL.U32 R22, R22, 0x2, RZ ;  /* 0x0000000216167824 */ /* 0x000fe200078e00ff */
[----:B------:R-:W-:Y:S01]  /*1070*/  SHF.R.U32.HI R10, RZ, 0x4, R10 ;  /* 0x00000004ff0a7819 */ /* 0x000fe2000001160a */
[----:B------:R-:W0:Y:S01]  /*1080*/  LDGDEPBAR ;  /* 0x00000000000079af */ /* 0x000e220000000000 */
[----:B------:R-:W-:Y:S01]  /*1090*/  LOP3.LUT R23, R19, 0xfffffff8, RZ, 0xc0, !PT ;  /* 0xfffffff813177812 */ /* 0x000fe200078ec0ff */
[----:B------:R-:W-:Y:S01]  /*10a0*/  IMAD R211, R211, 0x200, R18 ;  /* 0x00000200d3d37824 */ /* 0x000fe200078e0212 */
[----:B------:R-:W-:Y:S01]  /*10b0*/  LOP3.LUT R5, R5, 0x10, RZ, 0xc0, !PT ;  /* 0x0000001005057812 */ /* 0x000fe200078ec0ff */
[----:B------:R1:W-:Y:S01]  /*10c0*/  LDGSTS.E.BYPASS.LTC128B.128 [R13+0x12080], [R222.64], !P5 ;  /* 0x12080000de0d7fae */ /* 0x0003e2000e901d54 */
[----:B------:R-:W-:-:S02]  /*10d0*/  SHF.R.S32.HI R0, RZ, 0x1, R0 ;  /* 0x00000001ff007819 */ /* 0x000fc40000011400 */
[----:B------:R-:W-:Y:S01]  /*10e0*/  LOP3.LUT R5, R5, 0x8, R10, 0xf8, !PT ;  /* 0x0000000805057812 */ /* 0x000fe200078ef80a */
[C---:B------:R-:W-:Y:S01]  /*10f0*/  IMAD.IADD R10, R224.reuse, 0x1, -R23 ;  /* 0x00000001e00a7824 */ /* 0x040fe200078e0a17 */
[----:B------:R-:W-:Y:S01]  /*1100*/  ISETP.GE.OR P5, PT, R224, c[0x0][0x168], !P2 ;  /* 0x00005a00e0007a0c */ /* 0x000fe200057a6670 */
[----:B------:R-:W-:Y:S01]  /*1110*/  IMAD.SHL.U32 R23, R0, 0x40, RZ ;  /* 0x0000004000177824 */ /* 0x000fe200078e00ff */
[----:B------:R-:W-:Y:S01]  /*1120*/  LOP3.LUT R19, R24, 0xfffffffc, RZ, 0xc0, !PT ;  /* 0xfffffffc18137812 */ /* 0x000fe200078ec0ff */
[----:B------:R-:W-:Y:S01]  /*1130*/  IMAD.SHL.U32 R25, R10, 0x40, RZ ;  /* 0x000000400a197824 */ /* 0x000fe200078e00ff */
[----:B------:R1:W-:Y:S01]  /*1140*/  LDGSTS.E.BYPASS.LTC128B.128 [R13+0x13080], [R222.64+0x40], !P0 ;  /* 0x13080040de0d7fae */ /* 0x0003e2000c101d54 */
[----:B------:R-:W-:Y:S01]  /*1150*/  LOP3.LUT P0, RZ, R0, 0x2, RZ, 0xc0, !PT ;  /* 0x0000000200ff7812 */ /* 0x000fe2000780c0ff */
[----:B------:R-:W-:Y:S01]  /*1160*/  IMAD.SHL.U32 R0, R2, 0x8, RZ ;  /* 0x0000000802007824 */ /* 0x000fe200078e00ff */
[----:B------:R-:W-:Y:S01]  /*1170*/  LOP3.LUT R23, R23, 0xc0, RZ, 0xc0, !PT ;  /* 0x000000c017177812 */ /* 0x000fe200078ec0ff */
[----:B------:R-:W-:Y:S01]  /*1180*/  IMAD.IADD R19, R20, 0x1, -R19 ;  /* 0x0000000114137824 */ /* 0x000fe200078e0a13 */
[----:B------:R-:W-:-:S02]  /*1190*/  LOP3.LUT R25, R25, 0x1c0, RZ, 0xc0, !PT ;  /* 0x000001c019197812 */ /* 0x000fc400078ec0ff */
[----:B------:R-:W-:Y:S02]  /*11a0*/  LOP3.LUT R20, R23, 0x8, R8, 0xf8, !PT ;  /* 0x0000000817147812 */ /* 0x000fe400078ef808 */
[----:B------:R-:W-:Y:S01]  /*11b0*/  LOP3.LUT R0, R0, 0x18, RZ, 0xc0, !PT ;  /* 0x0000001800007812 */ /* 0x000fe200078ec0ff */
[----:B------:R1:W-:Y:S01]  /*11c0*/  LDGSTS.E.BYPASS.LTC128B.128 [R13+0x14080], [R222.64+0x80], !P5 ;  /* 0x14080080de0d7fae */ /* 0x0003e2000e901d54 */
[----:B------:R-:W-:Y:S01]  /*11d0*/  SHF.R.U32.HI R23, RZ, 0x3, R23 ;  /* 0x00000003ff177819 */ /* 0x000fe20000011617 */
[C---:B--2---:R-:W-:Y:S01]  /*11e0*/  IMAD.SHL.U32 R21, R6.reuse, 0x40, RZ ;  /* 0x0000004006157824 */ /* 0x044fe200078e00ff */
[----:B------:R-:W-:Y:S02]  /*11f0*/  SHF.R.U32.HI R8, RZ, 0x3, R25 ;  /* 0x00000003ff087819 */ /* 0x000fe40000011619 */
[----:B------:R-:W-:Y:S02]  /*1200*/  LOP3.LUT R3, R3, 0xffffffe0, RZ, 0xc0, !PT ;  /* 0xffffffe003037812 */ /* 0x000fe400078ec0ff */
[----:B------:R-:W-:-:S02]  /*1210*/  LOP3.LUT P6, RZ, R6, 0x4, RZ, 0xc0, !PT ;  /* 0x0000000406ff7812 */ /* 0x000fc400078cc0ff */
[----:B------:R-:W-:Y:S02]  /*1220*/  LOP3.LUT P5, RZ, R6, 0x2, RZ, 0xc0, !PT ;  /* 0x0000000206ff7812 */ /* 0x000fe400078ac0ff */
[----:B------:R-:W-:Y:S02]  /*1230*/  LOP3.LUT R23, R20, R23, RZ, 0x3c, !PT ;  /* 0x0000001714177212 */ /* 0x000fe400078e3cff */
[----:B------:R-:W-:Y:S01]  /*1240*/  LOP3.LUT R6, R8, R25, R0, 0x1e, !PT ;  /* 0x0000001908067212 */ /* 0x000fe200078e1e00 */
[----:B------:R-:W-:Y:S01]  /*1250*/  IMAD.IADD R8, R220, 0x1, -R3 ;  /* 0x00000001dc087824 */ /* 0x000fe200078e0a03 */
[----:B------:R-:W-:Y:S01]  /*1260*/  SEL R3, R213, 0xfffffff0, !P0 ;  /* 0xfffffff0d5037807 */ /* 0x000fe20004000000 */
[----:B------:R-:W-:Y:S01]  /*1270*/  IMAD.U32 R212, R212, 0x20, R23 ;  /* 0x00000020d4d47824 */ /* 0x000fe200078e0017 */
[C---:B------:R-:W-:Y:S01]  /*1280*/  LOP3.LUT P0, RZ, R19.reuse, 0x2, RZ, 0xc0, !PT ;  /* 0x0000000213ff7812 */ /* 0x040fe2000780c0ff */
[----:B------:R-:W-:Y:S01]  /*1290*/  IMAD.SHL.U32 R19, R19, 0x40, RZ ;  /* 0x0000004013137824 */ /* 0x000fe200078e00ff */
[----:B------:R-:W-:Y:S01]  /*12a0*/  LOP3.LUT R21, R21, 0x1c0, RZ, 0xc0, !PT ;  /* 0x000001c015157812 */ /* 0x000fe200078ec0ff */
[----:B------:R-:W-:Y:S01]  /*12b0*/  IMAD.IADD R231, R231, 0x1, R6 ;  /* 0x00000001e7e77824 */ /* 0x000fe200078e0206 */
[----:B------:R-:W-:-:S02]  /*12c0*/  SHF.R.S32.HI R23, RZ, 0x1f, R8 ;  /* 0x0000001fff177819 */ /* 0x000fc40000011408 */
[----:B------:R-:W-:Y:S01]  /*12d0*/  SEL R206, R213, 0xfffffff0, !P5 ;  /* 0xfffffff0d5ce7807 */ /* 0x000fe20006800000 */
[----:B------:R-:W-:Y:S01]  /*12e0*/  IMAD.SHL.U32 R231, R231, 0x2, RZ ;  /* 0x00000002e7e77824 */ /* 0x000fe200078e00ff */
[----:B------:R-:W-:Y:S02]  /*12f0*/  LOP3.LUT R216, R216, 0x8, RZ, 0xc0, !PT ;  /* 0x00000008d8d87812 */ /* 0x000fe400078ec0ff */
[----:B------:R-:W-:Y:S02]  /*1300*/  SHF.R.U32.HI R18, RZ, 0x3, R21 ;  /* 0x00000003ff127819 */ /* 0x000fe40000011615 */
[----:B------:R-:W-:Y:S02]  /*1310*/  LOP3.LUT R19, R19, 0xc0, RZ, 0xc0, !PT ;  /* 0x000000c013137812 */ /* 0x000fe400078ec0ff */
[----:B------:R-:W-:Y:S02]  /*1320*/  PLOP3.LUT P5, PT, PT, PT, UP0, 0x80, 0x0 ;  /* 0x000000000000781c */ /* 0x000fe40003faf008 */
[----:B------:R-:W-:-:S02]  /*1330*/  LEA.HI R6, R23, R8, RZ, 0x2 ;  /* 0x0000000817067211 */ /* 0x000fc400078f10ff */
[----:B------:R-:W-:Y:S01]  /*1340*/  LOP3.LUT R18, R18, R21, R216, 0x1e, !PT ;  /* 0x0000001512127212 */ /* 0x000fe200078e1ed8 */
[----:B------:R-:W-:Y:S01]  /*1350*/  @!P1 IMAD.SHL.U32 R21, R220, 0x10, RZ ;  /* 0x00000010dc159824 */ /* 0x000fe200078e00ff */
[--C-:B------:R-:W-:Y:S02]  /*1360*/  SHF.R.U32.HI R20, RZ, 0x3, R19.reuse ;  /* 0x00000003ff147819 */ /* 0x100fe40000011613 */
[----:B------:R-:W-:Y:S01]  /*1370*/  SHF.R.S32.HI R218, RZ, 0x2, R6 ;  /* 0x00000002ffda7819 */ /* 0x000fe20000011406 */
[----:B------:R-:W-:Y:S01]  /*1380*/  IMAD.IADD R209, R209, 0x1, R18 ;  /* 0x00000001d1d17824 */ /* 0x000fe200078e0212 */
[C---:B------:R-:W-:Y:S01]  /*1390*/  LOP3.LUT R216, R20.reuse, R19, R216, 0x1e, !PT ;  /* 0x0000001314d87212 */ /* 0x040fe200078e1ed8 */
[----:B------:R1:W-:Y:S01]  /*13a0*/  @!P1 LDGSTS.E.BYPASS.LTC128B.128 [R21+0x18280], [R16.64] ;  /* 0x1828000010159fae */ /* 0x0003e2000b901d54 */
[C---:B------:R-:W-:Y:S01]  /*13b0*/  LOP3.LUT R5, R20.reuse, R5, R19, 0x1e, !PT ;  /* 0x0000000514057212 */ /* 0x040fe200078e1e13 */
[C---:B------:R-:W-:Y:S01]  /*13c0*/  IMAD R218, R7.reuse, 0x10, R218 ;  /* 0x0000001007da7824 */ /* 0x040fe200078e02da */
[----:B------:R-:W-:Y:S01]  /*13d0*/  LOP3.LUT R19, R20, R19, R0, 0x1e, !PT ;  /* 0x0000001314137212 */ /* 0x000fe200078e1e00 */
[----:B------:R-:W-:Y:S01]  /*13e0*/  IMAD.MOV.U32 R0, RZ, RZ, 0x20 ;  /* 0x00000020ff007424 */ /* 0x000fe200078e00ff */
[----:B------:R-:W0:Y:S01]  /*13f0*/  LDGDEPBAR ;  /* 0x00000000000079af */ /* 0x000e220000000000 */
[----:B------:R-:W-:Y:S01]  /*1400*/  IMAD R7, R7, 0x200, R210 ;  /* 0x0000020007077824 */ /* 0x000fe200078e02d2 */
[----:B------:R-:W-:Y:S01]  /*1410*/  LOP3.LUT R217, R22, 0x2, R217, 0xe2, !PT ;  /* 0x0000000216d97812 */ /* 0x000fe200078ee2d9 */
[----:B------:R-:W-:Y:S01]  /*1420*/  IMAD.IADD R214, R210, 0x1, R5 ;  /* 0x00000001d2d67824 */ /* 0x000fe200078e0205 */
[----:B------:R-:W0:Y:S01]  /*1430*/  LDGDEPBAR ;  /* 0x00000000000079af */ /* 0x000e220000000000 */
[----:B------:R-:W-:Y:S01]  /*1440*/  IMAD.IADD R216, R7, 0x1, R216 ;  /* 0x0000000107d87824 */ /* 0x000fe200078e02d8 */
[----:B------:R-:W-:Y:S01]  /*1450*/  SEL R0, R0, 0xffffffe0, !P6 ;  /* 0xffffffe000007807 */ /* 0x000fe20007000000 */
[----:B------:R-:W-:Y:S01]  /*1460*/  IMAD.IADD R210, R210, 0x1, R19 ;  /* 0x00000001d2d27824 */ /* 0x000fe200078e0213 */
[----:B------:R-:W-:-:S02]  /*1470*/  IADD3 R228, R13, 0xc080, RZ ;  /* 0x0000c0800de47810 */ /* 0x000fc40007ffe0ff */
[----:B------:R-:W-:Y:S02]  /*1480*/  IADD3 R219, R13, 0x12080, RZ ;  /* 0x000120800ddb7810 */ /* 0x000fe40007ffe0ff */
[----:B------:R-:W-:Y:S01]  /*1490*/  SEL R213, R213, 0xfffffff0, !P0 ;  /* 0xfffffff0d5d57807 */ /* 0x000fe20004000000 */
[----:B------:R-:W-:Y:S05]  /*14a0*/  @!P5 BRA `(.L_x_680) ;  /* 0x000001700000d947 */ /* 0x000fea0003800000 */
[----:B------:R-:W-:Y:S01]  /*14b0*/  IMAD.MOV.U32 R18, RZ, RZ, c[0x0][0x208] ;  /* 0x00008200ff127624 */ /* 0x000fe200078e00ff */
[----:B------:R-:W-:Y:S01]  /*14c0*/  UIADD3 UR4, UR10, -0x40, URZ ;  /* 0xffffffc00a047890 */ /* 0x000fe2000fffe03f */
[----:B------:R-:W-:Y:S01]  /*14d0*/  IMAD.MOV.U32 R5, RZ, RZ, 0x6 ;  /* 0x00000006ff057424 */ /* 0x000fe200078e00ff */
[----:B------:R-:W-:Y:S01]  /*14e0*/  BSSY B0, `(.L_x_680) ;  /* 0x0000013000007945 */ /* 0x000fe20003800000 */
[----:B------:R-:W-:-:S03]  /*14f0*/  IMAD.SHL.U32 R7, R18, 0x40, RZ ;  /* 0x0000004012077824 */ /* 0x000fc600078e00ff */
[----:B------:R-:W-:Y:S01]  /*1500*/  SHF.L.U64.HI R18, R18, R5, c[0x0][0x20c] ;  /* 0x0000830012127619 */ /* 0x000fe20000010205 */
[C---:B------:R-:W-:Y:S01]  /*1510*/  IMAD.SHL.U32 R5, R7.reuse, 0x2, RZ ;  /* 0x0000000207057824 */ /* 0x040fe200078e00ff */
[----:B------:R-:W-:Y:S02]  /*1520*/  ISETP.LT.AND P6, PT, R224, UR4, PT ;  /* 0x00000004e0007c0c */ /* 0x000fe4000bfc1270 */
[----:B------:R-:W-:Y:S02]  /*1530*/  SHF.L.U64.HI R7, R7, 0x1, R18 ;  /* 0x0000000107077819 */ /* 0x000fe40000010212 */
[----:B------:R-:W-:-:S04]  /*1540*/  IADD3 R18, P5, P0, R5, 0x80, R222 ;  /* 0x0000008005127810 */ /* 0x000fc800078be0de */
[----:B------:R-:W-:Y:S02]  /*1550*/  IADD3.X R19, R7, RZ, R223, P5, P0 ;  /* 0x000000ff07137210 */ /* 0x000fe40002fe04df */
[----:B------:R-:W-:Y:S02]  /*1560*/  IADD3 R20, P0, R5, R222, RZ ;  /* 0x000000de05147210 */ /* 0x000fe40007f1e0ff */
[----:B------:R-:W-:-:S03]  /*1570*/  ISETP.GE.OR P5, PT, R14, c[0x0][0x1fc], !P6 ;  /* 0x00007f000e007a0c */ /* 0x000fc600077a6670 */
[----:B-1----:R-:W-:Y:S01]  /*1580*/  IMAD.X R21, R7, 0x1, R223, P0 ;  /* 0x0000000107157824 */ /* 0x002fe200000e06df */
[----:B------:R-:W-:Y:S02]  /*1590*/  ISETP.GE.OR P0, PT, R12, c[0x0][0x1fc], !P6 ;  /* 0x00007f000c007a0c */ /* 0x000fe40007706670 */
[----:B------:R-:W-:-:S07]  /*15a0*/  ISETP.GE.OR P6, PT, R215, c[0x0][0x1fc], !P6 ;  /* 0x00007f00d7007a0c */ /* 0x000fce00077c6670 */
[----:B------:R1:W-:Y:S04]  /*15b0*/  LDGSTS.E.BYPASS.LTC128B.128 [R13+0x15080], [R20.64], !P5 ;  /* 0x15080000140d7fae */ /* 0x0003e8000e901d54 */
[----:B------:R1:W-:Y:S04]  /*15c0*/  LDGSTS.E.BYPASS.LTC128B.128 [R13+0x16080], [R20.64+0x40], !P0 ;  /* 0x16080040140d7fae */ /* 0x0003e8000c101d54 */
[----:B------:R1:W-:Y:S01]  /*15d0*/  LDGSTS.E.BYPASS.LTC128B.128 [R13+0x17080], [R18.64], !P6 ;  /* 0x17080000120d7fae */ /* 0x0003e2000f101d54 */
[----:B------:R-:W-:Y:S05]  /*15e0*/  @P1 BRA `(.L_x_681) ;  /* 0x0000002000001947 */ /* 0x000fea0003800000 */
[----:B------:R-:W-:-:S05]  /*15f0*/  SHF.L.U32 R5, R220, 0x4, RZ ;  /* 0x00000004dc057819 */ /* 0x000fca00000006ff */
[----:B------:R2:W-:Y:S02]  /*1600*/  LDGSTS.E.BYPASS.LTC128B.128 [R5+0x18380], [R16.64+0x100] ;  /* 0x1838010010057fae */ /* 0x0005e4000b901d54 */
.L_x_681:
[----:B------:R-:W-:Y:S05]  /*1610*/  BSYNC B0 ;  /* 0x0000000000007941 */ /* 0x000fea0003800000 */
.L_x_680:
[----:B------:R-:W-:Y:S01]  /*1620*/  UISETP.GE.AND UP0, UPT, UR10, 0x1, UPT ;  /* 0x000000010a00788c */ /* 0x000fe2000bf06270 */
        /* <DEDUP_REMOVED lines=60> */
[----:B------:R-:W-:Y:S01]  /*19f0*/  UIMAD UR4, UR13, UR4, URZ ;  /* 0x000000040d0472a4 */ /* 0x000fe2000f8e023f */
[----:B------:R-:W-:Y:S01]  /*1a00*/  MOV R234, UR14 ;  /* 0x0000000e00ea7c02 */ /* 0x000fe20008000f00 */
[----:B------:R-:W-:Y:S01]  /*1a10*/  IMAD.IADD R11, R11, 0x1, R4 ;  /* 0x000000010b0b7824 */ /* 0x000fe200078e0204 */
[----:B------:R-:W-:Y:S01]  /*1a20*/  LEA R209, R209, 0x1c480, 0x1 ;  /* 0x0001c480d1d17811 */ /* 0x000fe200078e08ff */
[----:B------:R-:W-:Y:S01]  /*1a30*/  UIADD3 UR7, UR10, 0x3f, URZ ;  /* 0x0000003f0a077890 */ /* 0x000fe2000fffe03f */
[----:B------:R-:W-:Y:S01]  /*1a40*/  LOP3.LUT R7, R6, 0xfffffffc, RZ, 0xc0, !PT ;  /* 0xfffffffc06077812 */ /* 0x000fe200078ec0ff */
[----:B------:R-:W-:Y:S01]  /*1a50*/  IMAD.IADD R2, R2, 0x1, -R5 ;  /* 0x0000000102027824 */ /* 0x000fe200078e0a05 */
[----:B------:R-:W-:Y:S01]  /*1a60*/  UIMAD UR4, UR14, UR5, UR4 ;  /* 0x000000050e0472a4 */ /* 0x000fe2000f8e0204 */
[----:B------:R-:W-:Y:S01]  /*1a70*/  IMAD.WIDE.U32 R234, R234, c[0x0][0x240], R10 ;  /* 0x00009000eaea7a25 */ /* 0x000fe200078e000a */
[----:B------:R-:W-:Y:S01]  /*1a80*/  USHF.R.S32.HI UR6, URZ, 0x1f, UR7 ;  /* 0x0000001f3f067899 */ /* 0x000fe20008011407 */
[----:B------:R-:W-:Y:S01]  /*1a90*/  LEA R208, R206, R209, 0x1 ;  /* 0x000000d1ced07211 */ /* 0x000fe200078e08ff */
[----:B------:R-:W-:Y:S01]  /*1aa0*/  CS2R R162, SRZ ;  /* 0x0000000000a27805 */ /* 0x000fe2000001ff00 */
[----:B------:R-:W-:Y:S01]  /*1ab0*/  IMAD R207, R0, 0x2, R209 ;  /* 0x0000000200cf7824 */ /* 0x000fe200078e02d1 */
[C---:B------:R-:W-:Y:S01]  /*1ac0*/  IADD3 R6, R231.reuse, 0x18480, RZ ;  /* 0x00018480e7067810 */ /* 0x040fe20007ffe0ff */
[----:B------:R-:W-:Y:S01]  /*1ad0*/  IMAD.IADD R7, R8, 0x1, -R7 ;  /* 0x0000000108077824 */ /* 0x000fe200078e0a07 */
[----:B------:R-:W-:Y:S01]  /*1ae0*/  IADD3 R229, R231, 0x184c0, RZ ;  /* 0x000184c0e7e57810 */ /* 0x000fe20007ffe0ff */
[----:B------:R-:W-:Y:S01]  /*1af0*/  IMAD R2, R2, -0x8, R9 ;  /* 0xfffffff802027824 */ /* 0x000fe200078e0209 */
[----:B------:R-:W-:Y:S01]  /*1b00*/  ULEA.HI UR6, UR6, UR7, URZ, 0x6 ;  /* 0x0000000706067291 */ /* 0x000fe2000f8f303f */
[----:B------:R-:W-:Y:S01]  /*1b10*/  IMAD.SHL.U32 R212, R212, 0x2, RZ ;  /* 0x00000002d4d47824 */ /* 0x000fe200078e00ff */
        /* <DEDUP_REMOVED lines=54> */
[----:B------:R-:W-:Y:S01]  /*1e80*/  IADD3 R236, R235, UR4, RZ ;  /* 0x00000004ebec7c10 */ /* 0x000fe2000fffe0ff */
[----:B------:R-:W-:Y:S01]  /*1e90*/  UMOV UR5, URZ ;  /* 0x0000003f00057c82 */ /* 0x000fe20008000000 */
[----:B------:R-:W-:Y:S01]  /*1ea0*/  IADD3 R205, R216, R213, RZ ;  /* 0x000000d5d8cd7210 */ /* 0x000fe20007ffe0ff */
[----:B------:R-:W-:-:S02]  /*1eb0*/  UMOV UR25, 0x1 ;  /* 0x0000000100197882 */ /* 0x000fc40000000000 */
[----:B------:R-:W-:Y:S02]  /*1ec0*/  UMOV UR15, URZ ;  /* 0x0000003f000f7c82 */ /* 0x000fe40008000000 */
[----:B------:R-:W-:Y:S02]  /*1ed0*/  UMOV UR24, URZ ;  /* 0x0000003f00187c82 */ /* 0x000fe40008000000 */
[----:B------:R-:W-:Y:S02]  /*1ee0*/  ULDC UR9, c[0x0][0x168] ;  /* 0x00005a0000097ab9 */ /* 0x000fe40000000800 */
[----:B------:R-:W-:Y:S02]  /*1ef0*/  USHF.R.S32.HI UR22, URZ, 0x6, UR6 ;  /* 0x000000063f167899 */ /* 0x000fe40008011406 */
[----:B------:R-:W-:Y:S02]  /*1f00*/  ULDC UR8, c[0x0][0x168] ;  /* 0x00005a0000087ab9 */ /* 0x000fe40000000800 */
.L_x_685:
        /* <DEDUP_REMOVED lines=16> */
[----:B------:R-:W2:Y:S04]  /*2010*/  LDSM.16.M88.4 R36, [R3+0xc080] ;  /* 0x00c080000324783b */ /* 0x000ea80000000200 */
[----:B------:R-:W3:Y:S04]  /*2020*/  LDSM.16.M88.4 R44, [R3+0xc880] ;  /* 0x00c88000032c783b */ /* 0x000ee80000000200 */
[----:B------:R-:W4:Y:S04]  /*2030*/  LDSM.16.M88.4 R48, [R212+0x1080] ;  /* 0x00108000d430783b */ /* 0x000f280000000200 */
[----:B------:R-:W-:Y:S04]  /*2040*/  LDSM.16.M88.4 R56, [R204+0x80] ;  /* 0x00008000cc38783b */ /* 0x000fe80000000200 */
[----:B------:R-:W5:Y:S04]  /*2050*/  LDSM.16.M88.4 R52, [R2+0xc080] ;  /* 0x00c080000234783b */ /* 0x000f680000000200 */
[----:B------:R-:W1:Y:S04]  /*2060*/  LDSM.16.M88.4 R60, [R2+0xc880] ;  /* 0x00c88000023c783b */ /* 0x000e680000000200 */
[----:B------:R-:W1:Y:S04]  /*2070*/  LDSM.16.M88.4 R64, [R204+0x1080] ;  /* 0x00108000cc40783b */ /* 0x000e680000000200 */
[----:B------:R-:W-:Y:S04]  /*2080*/  LDSM.16.M88.4 R164, [R204+0x2080] ;  /* 0x00208000cca4783b */ /* 0x000fe80000000200 */
[----:B------:R-:W-:Y:S04]  /*2090*/  LDSM.16.M88.4 R172, [R204+0x3080] ;  /* 0x00308000ccac783b */ /* 0x000fe80000000200 */
[----:B------:R-:W-:Y:S01]  /*20a0*/  LDS R241, [R237+0x18080] ;  /* 0x01808000edf17984 */ /* 0x000fe20000000800 */
[-C--:B--2---:R-:W-:Y:S03]  /*20b0*/  HMMA.16816.F32 R4, R36, R40.reuse, RZ ;  /* 0x000000282404723c */ /* 0x084fe600000018ff */
[----:B------:R-:W-:Y:S04]  /*20c0*/  LDS R240, [R237+0x180a0] ;  /* 0x0180a000edf07984 */ /* 0x000fe80000000800 */
[----:B------:R-:W-:Y:S01]  /*20d0*/  LDS R239, [R237+0x18100] ;  /* 0x01810000edef7984 */ /* 0x000fe20000000800 */
[C---:B---3--:R-:W-:Y:S03]  /*20e0*/  HMMA.16816.F32 R8, R44.reuse, R40, RZ ;  /* 0x000000282c08723c */ /* 0x048fe600000018ff */
[----:B------:R-:W-:Y:S05]  /*20f0*/  LDS R238, [R237+0x18120] ;  /* 0x01812000edee7984 */ /* 0x000fea0000000800 */
[-C--:B-1----:R-:W-:Y:S08]  /*2100*/  HMMA.16816.F32 R12, R44, R42.reuse, RZ ;  /* 0x0000002a2c0c723c */ /* 0x082ff000000018ff */
[C---:B------:R-:W-:Y:S01]  /*2110*/  HMMA.16816.F32 R16, R36.reuse, R42, RZ ;  /* 0x0000002a2410723c */ /* 0x040fe200000018ff */
[----:B------:R-:W-:Y:S07]  /*2120*/  LDSM.16.M88.4 R40, [R212+0x2080] ;  /* 0x00208000d428783b */ /* 0x000fee0000000200 */
[-C--:B----4-:R-:W-:Y:S08]  /*2130*/  HMMA.16816.F32 R20, R36, R48.reuse, RZ ;  /* 0x000000302414723c */ /* 0x090ff000000018ff */
[C---:B------:R-:W-:Y:S08]  /*2140*/  HMMA.16816.F32 R24, R44.reuse, R48, RZ ;  /* 0x000000302c18723c */ /* 0x040ff000000018ff */
[-C--:B------:R-:W-:Y:S01]  /*2150*/  HMMA.16816.F32 R28, R44, R50.reuse, RZ ;  /* 0x000000322c1c723c */ /* 0x080fe200000018ff */
[----:B------:R-:W-:Y:S07]  /*2160*/  LDSM.16.M88.4 R44, [R3+0xd880] ;  /* 0x00d88000032c783b */ /* 0x000fee0000000200 */
[----:B------:R-:W-:Y:S01]  /*2170*/  HMMA.16816.F32 R32, R36, R50, RZ ;  /* 0x000000322420723c */ /* 0x000fe200000018ff */
[----:B------:R-:W1:Y:S04]  /*2180*/  LDSM.16.M88.4 R36, [R3+0xd080] ;  /* 0x00d080000324783b */ /* 0x000e680000000200 */
[----:B------:R-:W2:Y:S03]  /*2190*/  LDSM.16.M88.4 R48, [R212+0x3080] ;  /* 0x00308000d430783b */ /* 0x000ea60000000200 */
[-C--:B-----5:R-:W-:Y:S08]  /*21a0*/  HMMA.16816.F32 R4, R52, R56.reuse, R4 ;  /* 0x000000383404723c */ /* 0x0a0ff00000001804 */
[C---:B------:R-:W-:Y:S07]  /*21b0*/  HMMA.16816.F32 R8, R60.reuse, R56, R8 ;  /* 0x000000383c08723c */ /* 0x040fee0000001808 */
        /* <DEDUP_REMOVED lines=62> */
[----:B---345:R-:W1:Y:S01]  /*25a0*/  @!P1 S2R R3, SR_CTAID.Y ;  /* 0x0000000000039919 */ /* 0x038e620000002600 */
[----:B------:R-:W-:Y:S02]  /*25b0*/  USHF.R.S32.HI UR4, URZ, 0x1f, UR23 ;  /* 0x0000001f3f047899 */ /* 0x000fe40008011417 */
[----:B------:R-:W-:Y:S02]  /*25c0*/  ULDC.64 UR6, c[0x0][0x178] ;  /* 0x00005e0000067ab9 */ /* 0x000fe40000000a00 */
[----:B------:R-:W-:Y:S02]  /*25d0*/  UIMAD UR4, UR4, UR6, URZ ;  /* 0x00000006040472a4 */ /* 0x000fe4000f8e023f */
[----:B------:R-:W-:Y:S02]  /*25e0*/  UIMAD.WIDE.U32 UR26, UR23, UR6, URZ ;  /* 0x00000006171a72a5 */ /* 0x000fe4000f8e003f */
[----:B------:R-:W-:Y:S04]  /*25f0*/  UIMAD UR4, UR23, UR7, UR4 ;  /* 0x00000007170472a4 */ /* 0x000fe8000f8e0204 */
[----:B------:R-:W-:Y:S01]  /*2600*/  IMAD.U32 R41, RZ, RZ, UR26 ;  /* 0x0000001aff297e24 */ /* 0x000fe2000f8e00ff */
[----:B------:R-:W-:Y:S01]  /*2610*/  UIADD3 UR4, UR27, UR4, URZ ;  /* 0x000000041b047290 */ /* 0x000fe2000fffe03f */
[----:B--2---:R-:W-:Y:S03]  /*2620*/  IMAD.U32 R2, RZ, RZ, UR26 ;  /* 0x0000001aff027e24 */ /* 0x004fe6000f8e00ff */
[----:B------:R-:W-:Y:S02]  /*2630*/  LEA R40, P5, R41, R232, 0x7 ;  /* 0x000000e829287211 */ /* 0x000fe400078a38ff */
[----:B-1----:R-:W-:Y:S01]  /*2640*/  @!P1 SHF.R.S32.HI R36, RZ, 0x1f, R3 ;  /* 0x0000001fff249819 */ /* 0x002fe20000011403 */
[C---:B------:R-:W-:Y:S04]  /*2650*/  @!P1 IMAD.WIDE.U32 R38, R3.reuse, c[0x0][0x270], R226 ;  /* 0x00009c0003269a25 */ /* 0x040fe800078e00e2 */
[----:B------:R-:W-:Y:S01]  /*2660*/  @!P1 IMAD R36, R36, c[0x0][0x270], RZ ;  /* 0x00009c0024249a24 */ /* 0x000fe200078e02ff */
[----:B------:R-:W-:Y:S03]  /*2670*/  @!P1 IADD3 R37, P0, R38, UR18, RZ ;  /* 0x0000001226259c10 */ /* 0x000fe6000ff1e0ff */
[----:B------:R-:W-:Y:S02]  /*2680*/  @!P1 IMAD R36, R3, c[0x0][0x274], R36 ;  /* 0x00009d0003249a24 */ /* 0x000fe400078e0224 */
[----:B------:R-:W-:Y:S01]  /*2690*/  IMAD.U32 R3, RZ, RZ, UR4 ;  /* 0x00000004ff037e24 */ /* 0x000fe2000f8e00ff */
[----:B------:R-:W-:Y:S02]  /*26a0*/  UIMAD UR4, UR23, -0x40, UR9 ;  /* 0xffffffc0170478a4 */ /* 0x000fe4000f8e0209 */
[----:B------:R-:W-:Y:S02]  /*26b0*/  @!P1 IADD3.X R36, R39, UR11, R36, P0, !PT ;  /* 0x0000000b27249c10 */ /* 0x000fe400087fe424 */
[----:B------:R-:W-:Y:S01]  /*26c0*/  LEA.HI.X R41, R2, R233, R3, 0x7, P5 ;  /* 0x000000e902297211 */ /* 0x000fe200028f3c03 */
[----:B------:R-:W-:Y:S01]  /*26d0*/  IMAD.U32 R2, RZ, RZ, UR15 ;  /* 0x0000000fff027e24 */ /* 0x000fe2000f8e00ff */
[----:B------:R-:W-:Y:S01]  /*26e0*/  LOP3.LUT P5, RZ, R217, 0x1, RZ, 0xc0, !PT ;  /* 0x00000001d9ff7812 */ /* 0x000fe200078ac0ff */
[----:B------:R-:W-:Y:S01]  /*26f0*/  IMAD.U32 R3, RZ, RZ, UR25 ;  /* 0x00000019ff037e24 */ /* 0x000fe2000f8e00ff */
[----:B------:R-:W-:Y:S02]  /*2700*/  @!P1 LEA R38, P0, R37, c[0x0][0x258], 0x2 ;  /* 0x0000960025269a11 */ /* 0x000fe400078010ff */
[C---:B------:R-:W-:Y:S01]  /*2710*/  ISETP.GE.OR P5, PT, R224.reuse, UR4, !P5 ;  /* 0x00000004e0007c0c */ /* 0x040fe2000efa6670 */
[----:B------:R-:W-:Y:S01]  /*2720*/  @!P1 IMAD R3, R3, 0x40, R226 ;  /* 0x0000004003039824 */ /* 0x000fe200078e02e2 */
[----:B------:R-:W-:Y:S01]  /*2730*/  @!P1 LEA.HI.X R39, R37, c[0x0][0x25c], R36, 0x2, P0 ;  /* 0x0000970025279a11 */ /* 0x000fe200000f1424 */
[----:B------:R-:W-:Y:S01]  /*2740*/  IMAD.U32 R37, RZ, RZ, UR25 ;  /* 0x00000019ff257e24 */ /* 0x000fe2000f8e00ff */
[----:B------:R-:W-:Y:S01]  /*2750*/  LOP3.LUT P0, RZ, R217, 0x2, RZ, 0xc0, !PT ;  /* 0x00000002d9ff7812 */ /* 0x000fe2000780c0ff */
[----:B------:R-:W-:Y:S01]  /*2760*/  @!P1 IMAD.SHL.U32 R43, R3, 0x4, RZ ;  /* 0x00000004032b9824 */ /* 0x000fe200078e00ff */
[C---:B------:R-:W-:Y:S01]  /*2770*/  ISETP.LT.AND P6, PT, R224.reuse, UR4, PT ;  /* 0x00000004e0007c0c */ /* 0x040fe2000bfc1270 */
[----:B------:R-:W-:Y:S01]  /*2780*/  IMAD R36, R37, 0x3000, R228 ;  /* 0x0000300025247824 */ /* 0x000fe200078e02e4 */
[----:B------:R-:W-:Y:S02]  /*2790*/  ISETP.GE.OR P0, PT, R224, UR4, !P0 ;  /* 0x00000004e0007c0c */ /* 0x000fe4000c706670 */
[----:B------:R-:W-:Y:S02]  /*27a0*/  ISETP.GE.OR P6, PT, R215, c[0x0][0x16c], !P6 ;  /* 0x00005b00d7007a0c */ /* 0x000fe400077c6670 */
[----:B------:R-:W-:Y:S01]  /*27b0*/  @!P1 LEA R2, R2, 0x40, 0x6 ;  /* 0x0000004002029811 */ /* 0x000fe200078e30ff */
[----:B------:R-:W-:Y:S01]  /*27c0*/  @!PT LDS RZ, [RZ] ;  /* 0x00000000fffff984 */ /* 0x000fe20000000800 */
[----:B------:R-:W-:Y:S01]  /*27d0*/  @!PT LDS RZ, [RZ] ;  /* 0x00000000fffff984 */ /* 0x000fe20000000800 */
[----:B------:R-:W-:Y:S01]  /*27e0*/  @!PT LDS RZ, [RZ] ;  /* 0x00000000fffff984 */ /* 0x000fe20000000800 */
[----:B------:R1:W-:Y:S04]  /*27f0*/  LDGSTS.E.BYPASS.LTC128B.128 [R36], [R40.64], !P5 ;  /* 0x0000000028247fae */ /* 0x0003e8000e901d54 */
[----:B------:R-:W-:Y:S04]  /*2800*/  @!P1 IMAD.WIDE R38, R2, 0x4, R38 ;  /* 0x0000000402269825 */ /* 0x000fe800078e0226 */
[----:B------:R1:W-:Y:S06]  /*2810*/  LDGSTS.E.BYPASS.LTC128B.128 [R36+0x1000], [R40.64+0x40], !P0 ;  /* 0x0100004028247fae */ /* 0x0003ec000c101d54 */
[----:B------:R1:W-:Y:S06]  /*2820*/  LDGSTS.E.BYPASS.LTC128B.128 [R36+0x2000], [R40.64+0x80], !P6 ;  /* 0x0200008028247fae */ /* 0x0003ec000f101d54 */
[----:B------:R1:W-:Y:S02]  /*2830*/  @!P1 LDGSTS.E.BYPASS.LTC128B.128 [R43+0x18080], [R38.64] ;  /* 0x18080000262b9fae */ /* 0x0003e4000b901d54 */
.L_x_683:
[-C--:B-12345:R-:W-:Y:S01]  /*2840*/  HMMA.16816.F32 R36, R164, R168.reuse, RZ ;  /* 0x000000a8a424723c */ /* 0x0befe200000018ff */
[----:B------:R-:W-:Y:S01]  /*2850*/  LDSM.16.M88.4 R196, [R212+0x8080] ;  /* 0x00808000d4c4783b */ /* 0x000fe20000000200 */
[----:B------:R-:W-:Y:S01]  /*2860*/  UIMAD UR4, UR5, 0x1800, URZ ;  /* 0x00001800050478a4 */ /* 0x000fe2000f8e023f */
[C---:B------:R-:W-:Y:S01]  /*2870*/  ISETP.GT.AND P5, PT, R230.reuse, RZ, PT ;  /* 0x000000ffe600720c */ /* 0x040fe20003fa4270 */
[----:B------:R-:W-:Y:S01]  /*2880*/  UIADD3 UR26, UR15, 0x2, URZ ;  /* 0x000000020f1a7890 */ /* 0x000fe2000fffe03f */
[----:B------:R-:W-:Y:S02]  /*2890*/  ISETP.GT.AND P0, PT, R230, 0x1, PT ;  /* 0x00000001e600780c */ /* 0x000fe40003f04270 */
[----:B------:R-:W-:Y:S01]  /*28a0*/  FSEL R4, R4, -INF , P5 ;  /* 0xff80000004047808 */ /* 0x000fe20002800000 */
[C---:B------:R-:W-:Y:S01]  /*28b0*/  HMMA.16816.F32 R40, R172.reuse, R168, RZ ;  /* 0x000000a8ac28723c */ /* 0x040fe200000018ff */
[----:B------:R-:W0:Y:S01]  /*28c0*/  LDGDEPBAR ;  /* 0x00000000000079af */ /* 0x000e220000000000 */
[----:B------:R-:W-:Y:S01]  /*28d0*/  ISETP.GT.AND P6, PT, R230, 0x20, PT ;  /* 0x00000020e600780c */ /* 0x000fe20003fc4270 */
[----:B------:R-:W-:Y:S01]  /*28e0*/  UISETP.GE.AND UP0, UPT, UR26, UR22, UPT ;  /* 0x000000161a00728c */ /* 0x000fe2000bf06270 */
[----:B------:R-:W-:Y:S02]  /*28f0*/  MOV R3, UR4 ;  /* 0x0000000400037c02 */ /* 0x000fe40008000f00 */
[----:B------:R-:W-:Y:S02]  /*2900*/  FSEL R245, R18, -INF , P6 ;  /* 0xff80000012f57808 */ /* 0x000fe40003000000 */
[-C--:B------:R-:W-:Y:S01]  /*2910*/  HMMA.16816.F32 R44, R172, R170.reuse, RZ ;  /* 0x000000aaac2c723c */ /* 0x080fe200000018ff */
[----:B------:R-:W-:Y:S03]  /*2920*/  MOV R168, UR4 ;  /* 0x0000000400a87c02 */ /* 0x000fe60008000f00 */
[C---:B------:R-:W-:Y:S02]  /*2930*/  IADD3 R3, R216.reuse, 0x800, R3 ;  /* 0x00000800d8037810 */ /* 0x040fe40007ffe003 */
[----:B------:R-:W-:Y:S02]  /*2940*/  IADD3 R169, R213, 0x800, R168 ;  /* 0x00000800d5a97810 */ /* 0x000fe40007ffe0a8 */
[C---:B------:R-:W-:Y:S04]  /*2950*/  HMMA.16816.F32 R48, R164.reuse, R170, RZ ;  /* 0x000000aaa430723c */ /* 0x040fe800000018ff */
[----:B------:R-:W-:Y:S02]  /*2960*/  SHF.L.U32 R2, R3, 0x1, RZ ;  /* 0x0000000103027819 */ /* 0x000fe400000006ff */
[----:B------:R-:W-:Y:S02]  /*2970*/  IADD3 R169, R216, R169, RZ ;  /* 0x000000a9d8a97210 */ /* 0x000fe40007ffe0ff */
[-C--:B------:R-:W-:Y:S01]  /*2980*/  HMMA.16816.F32 R52, R164, R64.reuse, RZ ;  /* 0x00000040a434723c */ /* 0x080fe200000018ff */
[----:B------:R-:W1:Y:S03]  /*2990*/  LDSM.16.M88.4 R192, [R2+0x12080] ;  /* 0x0120800002c0783b */ /* 0x000e660000000200 */
[----:B------:R-:W-:Y:S02]  /*29a0*/  SHF.L.U32 R3, R169, 0x1, RZ ;  /* 0x00000001a9037819 */ /* 0x000fe400000006ff */
[----:B------:R-:W-:Y:S02]  /*29b0*/  FSEL R16, R16, -INF , P6 ;  /* 0xff80000010107808 */ /* 0x000fe40003000000 */
[C---:B------:R-:W-:Y:S01]  /*29c0*/  HMMA.16816.F32 R56, R172.reuse, R64, RZ ;  /* 0x00000040ac38723c */ /* 0x040fe200000018ff */
[----:B------:R-:W2:Y:S07]  /*29d0*/  LDSM.16.M88.4 R200, [R2+0x12880] ;  /* 0x0128800002c8783b */ /* 0x000eae0000000200 */
[-C--:B------:R-:W-:Y:S01]  /*29e0*/  HMMA.16816.F32 R60, R172, R66.reuse, RZ ;  /* 0x00000042ac3c723c */ /* 0x080fe200000018ff */
[----:B------:R-:W-:Y:S07]  /*29f0*/  LDSM.16.M88.4 R172, [R204+0x8080] ;  /* 0x00808000ccac783b */ /* 0x000fee0000000200 */
[----:B------:R-:W-:Y:S01]  /*2a00*/  HMMA.16816.F32 R64, R164, R66, RZ ;  /* 0x00000042a440723c */ /* 0x000fe200000018ff */
[----:B------:R-:W3:Y:S07]  /*2a10*/  LDSM.16.M88.4 R164, [R212+0x9080] ;  /* 0x00908000d4a4783b */ /* 0x000eee0000000200 */
[-C--:B------:R-:W-:Y:S01]  /*2a20*/  HMMA.16816.F32 R36, R176, R180.reuse, R36 ;  /* 0x000000b4b024723c */ /* 0x080fe20000001824 */
[----:B------:R-:W4:Y:S07]  /*2a30*/  LDSM.16.M88.4 R168, [R3+0x12080] ;  /* 0x0120800003a8783b */ /* 0x000f2e0000000200 */
[C---:B------:R-:W-:Y:S07]  /*2a40*/  HMMA.16816.F32 R40, R184.reuse, R180, R40 ;  /* 0x000000b4b828723c */ /* 0x040fee0000001828 */
[--C-:B------:R-:W-:Y:S01]  /*2a50*/  FFMA.FTZ R180, R4, c[0x0][0x29c], -R241.reuse ;  /* 0x0000a70004b47a23 */ /* 0x100fe200000108f1 */
[-C--:B------:R-:W-:Y:S04]  /*2a60*/  HMMA.16816.F32 R44, R184, R182.reuse, R44 ;  /* 0x000000b6b82c723c */ /* 0x080fe8000000182c */
[----:B------:R-:W-:Y:S01]  /*2a70*/  FSEL R4, R5, -INF , P0 ;  /* 0xff80000005047808 */ /* 0x000fe20000000000 */
[----:B------:R-:W-:Y:S03]  /*2a80*/  MUFU.EX2 R180, R180 ;  /* 0x000000b400b47308 */ /* 0x000fe60000000800 */
[C---:B------:R-:W-:Y:S04]  /*2a90*/  HMMA.16816.F32 R48, R176.reuse, R182, R48 ;  /* 0x000000b6b030723c */ /* 0x040fe80000001830 */
[--C-:B------:R-:W-:Y:S03]  /*2aa0*/  FFMA.FTZ R181, R4, c[0x0][0x29c], -R241.reuse ;  /* 0x0000a70004b57a23 */ /* 0x100fe600000108f1 */
[----:B------:R-:W-:Y:S01]  /*2ab0*/  FSEL R183, R10, -INF , P5 ;  /* 0xff8000000ab77808 */ /* 0x000fe20002800000 */
[-C--:B------:R-:W-:Y:S02]  /*2ac0*/  HMMA.16816.F32 R52, R176, R188.reuse, R52 ;  /* 0x000000bcb034723c */ /* 0x080fe40000001834 */
[----:B------:R-:W5:Y:S02]  /*2ad0*/  MUFU.EX2 R181, R181 ;  /* 0x000000b500b57308 */ /* 0x000f640000000800 */
[--C-:B------:R-:W-:Y:S02]  /*2ae0*/  FFMA.FTZ R182, R16, c[0x0][0x29c], -R241.reuse ;  /* 0x0000a70010b67a23 */ /* 0x100fe400000108f1 */
[--C-:B------:R-:W-:Y:S02]  /*2af0*/  FFMA.FTZ R183, R183, c[0x0][0x29c], -R238.reuse ;  /* 0x0000a700b7b77a23 */ /* 0x100fe400000108ee */
[C---:B------:R-:W-:Y:S04]  /*2b00*/  HMMA.16816.F32 R56, R184.reuse, R188, R56 ;  /* 0x000000bcb838723c */ /* 0x040fe80000001838 */
[----:B------:R-:W2:Y:S03]  /*2b10*/  MUFU.EX2 R182, R182 ;  /* 0x000000b600b67308 */ /* 0x000ea60000000800 */
[----:B------:R-:W-:Y:S01]  /*2b20*/  FSEL R189, R14, -INF , P6 ;  /* 0xff8000000ebd7808 */ /* 0x000fe20003000000 */
[-C--:B------:R-:W-:Y:S04]  /*2b30*/  HMMA.16816.F32 R60, R184, R190.reuse, R60 ;  /* 0x000000beb83c723c */ /* 0x080fe8000000183c */
[----:B------:R-:W-:Y:S01]  /*2b40*/  FSEL R188, R8, -INF , P5 ;  /* 0xff80000008bc7808 */ /* 0x000fe20002800000 */
[--C-:B------:R-:W-:Y:S01]  /*2b50*/  FFMA.FTZ R189, R189, c[0x0][0x29c], -R238.reuse ;  /* 0x0000a700bdbd7a23 */ /* 0x100fe200000108ee */
[----:B------:R-:W-:Y:S01]  /*2b60*/  MUFU.EX2 R183, R183 ;  /* 0x000000b700b77308 */ /* 0x000fe20000000800 */
[----:B------:R-:W-:Y:S01]  /*2b70*/  FSEL R186, R9, -INF , P0 ;  /* 0xff80000009ba7808 */ /* 0x000fe20000000000 */
[----:B------:R-:W-:Y:S01]  /*2b80*/  HMMA.16816.F32 R64, R176, R190, R64 ;  /* 0x000000beb040723c */ /* 0x000fe20000001840 */
[----:B------:R-:W4:Y:S03]  /*2b90*/  LDSM.16.M88.4 R176, [R3+0x12880] ;  /* 0x0128800003b0783b */ /* 0x000f260000000200 */
[----:B------:R-:W-:Y:S04]  /*2ba0*/  FSEL R185, R11, -INF , P0 ;  /* 0xff8000000bb97808 */ /* 0x000fe80000000000 */
[-C--:B-1----:R-:W-:Y:S01]  /*2bb0*/  HMMA.16816.F32 R36, R192, R196.reuse, R36 ;  /* 0x000000c4c024723c */ /* 0x082fe20000001824 */
[----:B------:R-:W-:Y:S04]  /*2bc0*/  MUFU.EX2 R189, R189 ;  /* 0x000000bd00bd7308 */ /* 0x000fe80000000800 */
[--C-:B------:R-:W-:Y:S03]  /*2bd0*/  FFMA.FTZ R185, R185, c[0x0][0x29c], -R238.reuse ;  /* 0x0000a700b9b97a23 */ /* 0x100fe600000108ee */
[C---:B--2---:R-:W-:Y:S08]  /*2be0*/  HMMA.16816.F32 R40, R200.reuse, R196, R40 ;  /* 0x000000c4c828723c */ /* 0x044ff00000001828 */
[-C--:B------:R-:W-:Y:S08]  /*2bf0*/  HMMA.16816.F32 R44, R200, R198.reuse, R44 ;  /* 0x000000c6c82c723c */ /* 0x080ff0000000182c */
[C---:B------:R-:W-:Y:S08]  /*2c00*/  HMMA.16816.F32 R48, R192.reuse, R198, R48 ;  /* 0x000000c6c030723c */ /* 0x040ff00000001830 */
[-C--:B---3--:R-:W-:Y:S08]  /*2c10*/  HMMA.16816.F32 R52, R192, R164.reuse, R52 ;  /* 0x000000a4c034723c */ /* 0x088ff00000001834 */
[C---:B------:R-:W-:Y:S08]  /*2c20*/  HMMA.16816.F32 R56, R200.reuse, R164, R56 ;  /* 0x000000a4c838723c */ /* 0x040ff00000001838 */
[-C--:B------:R-:W-:Y:S07]  /*2c30*/  HMMA.16816.F32 R60, R200, R166.reuse, R60 ;  /* 0x000000a6c83c723c */ /* 0x080fee000000183c */
[----:B------:R-:W-:Y:S01]  /*2c40*/  FSEL R203, R6, -INF , P5 ;  /* 0xff80000006cb7808 */ /* 0x000fe20002800000 */
[----:B------:R-:W-:Y:S01]  /*2c50*/  HMMA.16816.F32 R64, R192, R166, R64 ;  /* 0x000000a6c040723c */ /* 0x000fe20000001840 */
[----:B------:R-:W-:Y:S03]  /*2c60*/  LDSM.16.M88.4 R164, [R212+0xb080] ;  /* 0x00b08000d4a4783b */ /* 0x000fe60000000200 */
[----:B------:R-:W-:Y:S02]  /*2c70*/  FSEL R201, R7, -INF , P0 ;  /* 0xff80000007c97808 */ /* 0x000fe40000000000 */
[----:B------:R-:W-:Y:S02]  /*2c80*/  ISETP.GT.AND P5, PT, R230, 0x21, PT ;  /* 0x00000021e600780c */ /* 0x000fe40003fa4270 */
[-C--:B----4-:R-:W-:Y:S01]  /*2c90*/  HMMA.16816.F32 R36, R168, R172.reuse, R36 ;  /* 0x000000aca824723c */ /* 0x090fe20000001824 */
[----:B------:R-:W1:Y:S04]  /*2ca0*/  LDSM.16.M88.4 R4, [R204+0x9080] ;  /* 0x00908000cc04783b */ /* 0x000e680000000200 */
[----:B------:R-:W-:Y:S02]  /*2cb0*/  FSEL R8, R17, -INF , P5 ;  /* 0xff80000011087808 */ /* 0x000fe40002800000 */
[----:B------:R-:W-:Y:S01]  /*2cc0*/  FSEL R192, R12, -INF , P6 ;  /* 0xff8000000cc07808 */ /* 0x000fe20003000000 */
[C---:B------:R-:W-:Y:S04]  /*2cd0*/  HMMA.16816.F32 R40, R176.reuse, R172, R40 ;  /* 0x000000acb028723c */ /* 0x040fe80000001828 */
[----:B------:R-:W-:Y:S01]  /*2ce0*/  ISETP.GT.AND P6, PT, R230, 0x41, PT ;  /* 0x00000041e600780c */ /* 0x000fe20003fc4270 */
[--C-:B------:R-:W-:Y:S01]  /*2cf0*/  FFMA.FTZ R187, R8, c[0x0][0x29c], -R241.reuse ;  /* 0x0000a70008bb7a23 */ /* 0x100fe200000108f1 */
[----:B------:R-:W-:Y:S02]  /*2d00*/  FSEL R243, R19, -INF , P5 ;  /* 0xff80000013f37808 */ /* 0x000fe40002800000 */
[-C--:B------:R-:W-:Y:S03]  /*2d10*/  HMMA.16816.F32 R44, R176, R174.reuse, R44 ;  /* 0x000000aeb02c723c */ /* 0x080fe6000000182c */
[----:B------:R-:W-:Y:S01]  /*2d20*/  ISETP.GT.AND P0, PT, R230, 0x40, PT ;  /* 0x00000040e600780c */ /* 0x000fe20003f04270 */
[----:B------:R-:W2:Y:S01]  /*2d30*/  MUFU.EX2 R187, R187 ;  /* 0x000000bb00bb7308 */ /* 0x000ea20000000800 */
[----:B------:R-:W-:Y:S02]  /*2d40*/  FSEL R8, R21, -INF , P6 ;  /* 0xff80000015087808 */ /* 0x000fe40003000000 */
[----:B------:R-:W-:Y:S01]  /*2d50*/  FSEL R190, R13, -INF , P5 ;  /* 0xff8000000dbe7808 */ /* 0x000fe20002800000 */
[C---:B------:R-:W-:Y:S04]  /*2d60*/  HMMA.16816.F32 R48, R168.reuse, R174, R48 ;  /* 0x000000aea830723c */ /* 0x040fe80000001830 */
[----:B------:R-:W-:Y:S01]  /*2d70*/  FSEL R191, R15, -INF , P5 ;  /* 0xff8000000fbf7808 */ /* 0x000fe20002800000 */
[--C-:B------:R-:W-:Y:S01]  /*2d80*/  FFMA.FTZ R193, R8, c[0x0][0x29c], -R241.reuse ;  /* 0x0000a70008c17a23 */ /* 0x100fe200000108f1 */
[----:B------:R-:W-:Y:S01]  /*2d90*/  ISETP.GT.AND P5, PT, R230, 0x60, PT ;  /* 0x00000060e600780c */ /* 0x000fe20003fa4270 */
[----:B------:R-:W-:Y:S01]  /*2da0*/  LDSM.16.M88.4 R12, [R212+0xa080] ;  /* 0x00a08000d40c783b */ /* 0x000fe20000000200 */
[----:B------:R-:W-:Y:S01]  /*2db0*/  FSEL R21, R22, -INF , P0 ;  /* 0xff80000016157808 */ /* 0x000fe20000000000 */
[--C-:B------:R-:W-:Y:S02]  /*2dc0*/  FFMA.FTZ R191, R191, c[0x0][0x29c], -R238.reuse ;  /* 0x0000a700bfbf7a23 */ /* 0x100fe400000108ee */
[----:B------:R-:W-:Y:S01]  /*2dd0*/  MUFU.EX2 R193, R193 ;  /* 0x000000c100c17308 */ /* 0x000fe20000000800 */
[----:B------:R-:W-:Y:S02]  /*2de0*/  FSEL R16, R32, -INF , P5 ;  /* 0xff80000020107808 */ /* 0x000fe40002800000 */
[----:B------:R-:W-:Y:S01]  /*2df0*/  FSEL R32, R24, -INF , P0 ;  /* 0xff80000018207808 */ /* 0x000fe20000000000 */
[----:B------:R-:W3:Y:S01]  /*2e00*/  LDSM.16.M88.4 R8, [R2+0x13080] ;  /* 0x013080000208783b */ /* 0x000ee20000000200 */
[----:B------:R-:W-:Y:S01]  /*2e10*/  FSEL R20, R20, -INF , P0 ;  /* 0xff80000014147808 */ /* 0x000fe20000000000 */
[-C--:B-1----:R-:W-:Y:S03]  /*2e20*/  HMMA.16816.F32 R52, R168, R4.reuse, R52 ;  /* 0x00000004a834723c */ /* 0x082fe60000001834 */
[--C-:B------:R-:W-:Y:S01]  /*2e30*/  FFMA.FTZ R24, R16, c[0x0][0x29c], -R241.reuse ;  /* 0x0000a70010187a23 */ /* 0x100fe200000108f1 */
[----:B------:R-:W-:Y:S01]  /*2e40*/  FSEL R27, R27, -INF , P6 ;  /* 0xff8000001b1b7808 */ /* 0x000fe20003000000 */
[--C-:B------:R-:W-:Y:S01]  /*2e50*/  FFMA.FTZ R184, R20, c[0x0][0x29c], -R241.reuse ;  /* 0x0000a70014b87a23 */ /* 0x100fe200000108f1 */
[----:B------:R-:W1:Y:S01]  /*2e60*/  LDSM.16.M88.4 R16, [R2+0x13880] ;  /* 0x013880000210783b */ /* 0x000e620000000200 */
[----:B------:R-:W-:Y:S01]  /*2e70*/  FSEL R195, R26, -INF , P0 ;  /* 0xff8000001ac37808 */ /* 0x000fe20000000000 */
[C---:B------:R-:W-:Y:S01]  /*2e80*/  HMMA.16816.F32 R56, R176.reuse, R4, R56 ;  /* 0x00000004b038723c */ /* 0x040fe20000001838 */
[----:B------:R-:W-:Y:S03]  /*2e90*/  MUFU.EX2 R24, R24 ;  /* 0x0000001800187308 */ /* 0x000fe60000000800 */
[--C-:B------:R-:W-:Y:S01]  /*2ea0*/  FFMA.FTZ R27, R27, c[0x0][0x29c], -R238.reuse ;  /* 0x0000a7001b1b7a23 */ /* 0x100fe200000108ee */
[----:B------:R-:W-:Y:S01]  /*2eb0*/  ISETP.GT.AND P0, PT, R230, 0x61, PT ;  /* 0x00000061e600780c */ /* 0x000fe20003f04270 */
[----:B------:R-:W-:Y:S01]  /*2ec0*/  FFMA.FTZ R195, R195, c[0x0][0x29c], -R238 ;  /* 0x0000a700c3c37a23 */ /* 0x000fe200000108ee */
[----:B------:R-:W-:Y:S01]  /*2ed0*/  FSEL R5, R23, -INF , P6 ;  /* 0xff80000017057808 */ /* 0x000fe20003000000 */
[-C--:B------:R-:W-:Y:S03]  /*2ee0*/  HMMA.16816.F32 R60, R176, R6.reuse, R60 ;  /* 0x00000006b03c723c */ /* 0x080fe6000000183c */
[----:B------:R-:W4:Y:S01]  /*2ef0*/  MUFU.EX2 R184, R184 ;  /* 0x000000b800b87308 */ /* 0x000f220000000800 */
[----:B------:R-:W-:Y:S01]  /*2f00*/  FSEL R20, R33, -INF , P0 ;  /* 0xff80000021147808 */ /* 0x000fe20000000000 */
[--C-:B------:R-:W-:Y:S01]  /*2f10*/  FFMA.FTZ R33, R201, c[0x0][0x29c], -R240.reuse ;  /* 0x0000a700c9217a23 */ /* 0x100fe200000108f0 */
[----:B------:R-:W-:Y:S01]  /*2f20*/  FSEL R31, R31, -INF , P0 ;  /* 0xff8000001f1f7808 */ /* 0x000fe20000000000 */
[--C-:B------:R-:W-:Y:S01]  /*2f30*/  FFMA.FTZ R176, R21, c[0x0][0x29c], -R240.reuse ;  /* 0x0000a70015b07a23 */ /* 0x100fe200000108f0 */
[----:B------:R-:W-:Y:S04]  /*2f40*/  HMMA.16816.F32 R64, R168, R6, R64 ;  /* 0x00000006a840723c */ /* 0x000fe80000001840 */
[----:B------:R-:W-:Y:S01]  /*2f50*/  FFMA.FTZ R241, R20, c[0x0][0x29c], -R241 ;  /* 0x0000a70014f17a23 */ /* 0x000fe200000108f1 */
[----:B------:R-:W2:Y:S01]  /*2f60*/  MUFU.EX2 R33, R33 ;  /* 0x0000002100217308 */ /* 0x000ea20000000800 */
[----:B------:R-:W-:Y:S01]  /*2f70*/  LDSM.16.M88.4 R20, [R204+0xa080] ;  /* 0x00a08000cc14783b */ /* 0x000fe20000000200 */
[--C-:B------:R-:W-:Y:S01]  /*2f80*/  FFMA.FTZ R177, R5, c[0x0][0x29c], -R240.reuse ;  /* 0x0000a70005b17a23 */ /* 0x100fe200000108f0 */
[----:B------:R-:W-:Y:S01]  /*2f90*/  FSEL R35, R35, -INF , P0 ;  /* 0xff80000023237808 */ /* 0x000fe20000000000 */
[--C-:B------:R-:W-:Y:S03]  /*2fa0*/  FFMA.FTZ R26, R203, c[0x0][0x29c], -R240.reuse ;  /* 0x0000a700cb1a7a23 */ /* 0x100fe600000108f0 */
[--C-:B------:R-:W-:Y:S01]  /*2fb0*/  FFMA.FTZ R170, R245, c[0x0][0x29c], -R240.reuse ;  /* 0x0000a700f5aa7a23 */ /* 0x100fe200000108f0 */
[----:B------:R-:W-:Y:S01]  /*2fc0*/  FSEL R28, R28, -INF , P5 ;  /* 0xff8000001c1c7808 */ /* 0x000fe20002800000 */
[-C--:B---3--:R-:W-:Y:S01]  /*2fd0*/  HMMA.16816.F32 R36, R8, R12.reuse, R36 ;  /* 0x0000000c0824723c */ /* 0x088fe20000001824 */
[----:B------:R-:W3:Y:S01]  /*2fe0*/  LDSM.16.M88.4 R4, [R3+0x13080] ;  /* 0x013080000304783b */ /* 0x000ee20000000200 */
[----:B------:R-:W-:Y:S03]  /*2ff0*/  MUFU.EX2 R241, R241 ;  /* 0x000000f100f17308 */ /* 0x000fe60000000800 */
[--C-:B------:R-:W-:Y:S01]  /*3000*/  FFMA.FTZ R171, R243, c[0x0][0x29c], -R240.reuse ;  /* 0x0000a700f3ab7a23 */ /* 0x100fe200000108f0 */
[----:B------:R-:W-:Y:S01]  /*3010*/  FSEL R179, R34, -INF , P5 ;  /* 0xff80000022b37808 */ /* 0x000fe20002800000 */
[--C-:B------:R-:W-:Y:S01]  /*3020*/  FFMA.FTZ R178, R188, c[0x0][0x29c], -R239.reuse ;  /* 0x0000a700bcb27a23 */ /* 0x100fe200000108ef */
[C---:B-1----:R-:W-:Y:S04]  /*3030*/  HMMA.16816.F32 R40, R16.reuse, R12, R40 ;  /* 0x0000000c1028723c */ /* 0x042fe80000001828 */
[----:B------:R-:W-:Y:S01]  /*3040*/  MUFU.EX2 R26, R26 ;  /* 0x0000001a001a7308 */ /* 0x000fe20000000800 */
[--C-:B------:R-:W-:Y:S02]  /*3050*/  FFMA.FTZ R34, R179, c[0x0][0x29c], -R240.reuse ;  /* 0x0000a700b3227a23 */ /* 0x100fe400000108f0 */
[----:B------:R-:W-:Y:S01]  /*3060*/  FFMA.FTZ R240, R35, c[0x0][0x29c], -R240 ;  /* 0x0000a70023f07a23 */ /* 0x000fe200000108f0 */
[-C--:B------:R-:W-:Y:S06]  /*3070*/  HMMA.16816.F32 R44, R16, R14.reuse, R44 ;  /* 0x0000000e102c723c */ /* 0x080fec000000182c */
[----:B------:R-:W-:Y:S02]  /*3080*/  MUFU.EX2 R35, R240 ;  /* 0x000000f000237308 */ /* 0x000fe40000000800 */
[C---:B------:R-:W-:Y:S01]  /*3090*/  HMMA.16816.F32 R48, R8.reuse, R14, R48 ;  /* 0x0000000e0830723c */ /* 0x040fe20000001830 */
[----:B------:R1:W2:Y:S07]  /*30a0*/  LDSM.16.M88.4 R12, [R3+0x13880] ;  /* 0x01388000030c783b */ /* 0x0002ae0000000200 */
[-C--:B------:R-:W-:Y:S01]  /*30b0*/  HMMA.16816.F32 R52, R8, R164.reuse, R52 ;  /* 0x000000a40834723c */ /* 0x080fe20000001834 */
[----:B------:R-:W2:Y:S07]  /*30c0*/  MUFU.EX2 R34, R34 ;  /* 0x0000002200227308 */ /* 0x000eae0000000800 */
[C---:B------:R-:W-:Y:S03]  /*30d0*/  HMMA.16816.F32 R56, R16.reuse, R164, R56 ;  /* 0x000000a41038723c */ /* 0x040fe60000001838 */
[----:B------:R-:W-:Y:S05]  /*30e0*/  MUFU.EX2 R178, R178 ;  /* 0x000000b200b27308 */ /* 0x000fea0000000800 */
[-C--:B------:R-:W-:Y:S01]  /*30f0*/  HMMA.16816.F32 R60, R16, R166.reuse, R60 ;  /* 0x000000a6103c723c */ /* 0x080fe2000000183c */
[----:B------:R-:W4:Y:S03]  /*3100*/  LDSM.16.M88.4 R16, [R204+0xb080] ;  /* 0x00b08000cc10783b */ /* 0x000f260000000200 */
[----:B-1----:R-:W-:Y:S01]  /*3110*/  MOV R3, UR5 ;  /* 0x0000000500037c02 */ /* 0x002fe20008000f00 */
[----:B------:R-:W-:Y:S03]  /*3120*/  MUFU.EX2 R170, R170 ;  /* 0x000000aa00aa7308 */ /* 0x000fe60000000800 */
[----:B------:R-:W-:Y:S01]  /*3130*/  HMMA.16816.F32 R64, R8, R166, R64 ;  /* 0x000000a60840723c */ /* 0x000fe20000001840 */
[----:B------:R-:W1:Y:S03]  /*3140*/  LDS R10, [R237+0x18280] ;  /* 0x01828000ed0a7984 */ /* 0x000e660000000800 */
[----:B------:R-:W-:Y:S03]  /*3150*/  IMAD R3, R3, 0x1800, R214 ;  /* 0x0000180003037824 */ /* 0x000fe600078e02d6 */
[----:B------:R-:W-:Y:S01]  /*3160*/  MUFU.EX2 R171, R171 ;  /* 0x000000ab00ab7308 */ /* 0x000fe20000000800 */
[-C--:B---3--:R-:W-:Y:S05]  /*3170*/  HMMA.16816.F32 R36, R4, R20.reuse, R36 ;  /* 0x000000140424723c */ /* 0x088fea0000001824 */
[--C-:B------:R-:W-:Y:S02]  /*3180*/  FFMA.FTZ R9, R186, c[0x0][0x29c], -R239.reuse ;  /* 0x0000a700ba097a23 */ /* 0x100fe400000108ef */
[--C-:B------:R-:W-:Y:S01]  /*3190*/  FFMA.FTZ R8, R192, c[0x0][0x29c], -R239.reuse ;  /* 0x0000a700c0087a23 */ /* 0x100fe200000108ef */
[C---:B--2---:R-:W-:Y:S01]  /*31a0*/  HMMA.16816.F32 R40, R12.reuse, R20, R40 ;  /* 0x000000140c28723c */ /* 0x044fe20000001828 */
[----:B------:R-:W-:Y:S03]  /*31b0*/  MUFU.EX2 R176, R176 ;  /* 0x000000b000b07308 */ /* 0x000fe60000000800 */
[--C-:B------:R-:W-:Y:S03]  /*31c0*/  FFMA.FTZ R11, R190, c[0x0][0x29c], -R239.reuse ;  /* 0x0000a700be0b7a23 */ /* 0x100fe600000108ef */
[--C-:B------:R-:W-:Y:S01]  /*31d0*/  FFMA.FTZ R20, R32, c[0x0][0x29c], -R239.reuse ;  /* 0x0000a70020147a23 */ /* 0x100fe200000108ef */
[-C--:B------:R-:W-:Y:S03]  /*31e0*/  HMMA.16816.F32 R44, R12, R22.reuse, R44 ;  /* 0x000000160c2c723c */ /* 0x080fe6000000182c */
[----:B------:R-:W-:Y:S05]  /*31f0*/  MUFU.EX2 R32, R191 ;  /* 0x000000bf00207308 */ /* 0x000fea0000000800 */
[C---:B------:R-:W-:Y:S05]  /*3200*/  HMMA.16816.F32 R48, R4.reuse, R22, R48 ;  /* 0x000000160430723c */ /* 0x040fea0000001830 */
[----:B------:R-:W-:Y:S02]  /*3210*/  MUFU.EX2 R9, R9 ;  /* 0x0000000900097308 */ /* 0x000fe40000000800 */
[----:B------:R-:W-:Y:S01]  /*3220*/  FSEL R22, R25, -INF , P6 ;  /* 0xff80000019167808 */ /* 0x000fe20003000000 */
[-C--:B----4-:R-:W-:Y:S04]  /*3230*/  HMMA.16816.F32 R52, R4, R16.reuse, R52 ;  /* 0x000000100434723c */ /* 0x090fe80000001834 */
[--C-:B------:R-:W-:Y:S01]  /*3240*/  FFMA.FTZ R21, R22, c[0x0][0x29c], -R239.reuse ;  /* 0x0000a70016157a23 */ /* 0x100fe200000108ef */
[----:B------:R-:W-:Y:S02]  /*3250*/  FSEL R22, R29, -INF , P0 ;  /* 0xff8000001d167808 */ /* 0x000fe40000000000 */
[----:B------:R-:W2:Y:S01]  /*3260*/  MUFU.EX2 R8, R8 ;  /* 0x0000000800087308 */ /* 0x000ea20000000800 */
[C---:B------:R-:W-:Y:S01]  /*3270*/  HMMA.16816.F32 R56, R12.reuse, R16, R56 ;  /* 0x000000100c38723c */ /* 0x040fe20000001838 */
[----:B------:R-:W-:Y:S06]  /*3280*/  PLOP3.LUT P0, PT, PT, PT, UP0, 0x80, 0x0 ;  /* 0x000000000000781c */ /* 0x000fec0003f0f008 */
[--C-:B------:R-:W-:Y:S01]  /*3290*/  FFMA.FTZ R16, R28, c[0x0][0x29c], -R239.reuse ;  /* 0x0000a7001c107a23 */ /* 0x100fe200000108ef */
[-C--:B------:R-:W-:Y:S01]  /*32a0*/  HMMA.16816.F32 R60, R12, R18.reuse, R60 ;  /* 0x000000120c3c723c */ /* 0x080fe2000000183c */
[----:B------:R-:W3:Y:S01]  /*32b0*/  LDS R12, [R237+0x182a0] ;  /* 0x0182a000ed0c7984 */ /* 0x000ee20000000800 */
[----:B------:R-:W-:Y:S02]  /*32c0*/  MUFU.EX2 R14, R185 ;  /* 0x000000b9000e7308 */ /* 0x000fe40000000800 */
[----:B------:R-:W-:Y:S03]  /*32d0*/  FFMA.FTZ R239, R22, c[0x0][0x29c], -R239 ;  /* 0x0000a70016ef7a23 */ /* 0x000fe600000108ef */
[----:B------:R-:W-:Y:S01]  /*32e0*/  FSEL R13, R30, -INF , P5 ;  /* 0xff8000001e0d7808 */ /* 0x000fe20002800000 */
[----:B------:R-:W-:Y:S04]  /*32f0*/  HMMA.16816.F32 R64, R4, R18, R64 ;  /* 0x000000120440723c */ /* 0x000fe80000001840 */
[----:B------:R-:W4:Y:S01]  /*3300*/  MUFU.EX2 R11, R11 ;  /* 0x0000000b000b7308 */ /* 0x000f220000000800 */
[--C-:B-1----:R-:W-:Y:S02]  /*3310*/  FADD.FTZ R22, R53, -R10.reuse ;  /* 0x8000000a35167221 */ /* 0x102fe40000010000 */
[--C-:B------:R-:W-:Y:S02]  /*3320*/  FADD.FTZ R4, R37, -R10.reuse ;  /* 0x8000000a25047221 */ /* 0x100fe40000010000 */
[--C-:B------:R-:W-:Y:S03]  /*3330*/  FADD.FTZ R18, R49, -R10.reuse ;  /* 0x8000000a31127221 */ /* 0x100fe60000010000 */
[C---:B-----5:R-:W-:Y:S02]  /*3340*/  FMUL.FTZ R6, R181.reuse, R4 ;  /* 0x00000004b5067220 */ /* 0x060fe40000410000 */
[----:B------:R-:W1:Y:S01]  /*3350*/  LDS R4, [R237+0x18300] ;  /* 0x01830000ed047984 */ /* 0x000e620000000800 */
[--C-:B------:R-:W-:Y:S01]  /*3360*/  FADD.FTZ R5, R36, -R10.reuse ;  /* 0x8000000a24057221 */ /* 0x100fe20000010000 */
[----:B------:R-:W5:Y:S01]  /*3370*/  MUFU.EX2 R16, R16 ;  /* 0x0000001000107308 */ /* 0x000f620000000800 */
[--C-:B------:R-:W-:Y:S01]  /*3380*/  FADD.FTZ R7, R48, -R10.reuse ;  /* 0x8000000a30077221 */ /* 0x100fe20000010000 */
[----:B------:R-:W1:Y:S01]  /*3390*/  LDS R237, [R237+0x18320] ;  /* 0x01832000eded7984 */ /* 0x000e620000000800 */
[--C-:B------:R-:W-:Y:S02]  /*33a0*/  FADD.FTZ R15, R52, -R10.reuse ;  /* 0x8000000a340f7221 */ /* 0x100fe40000010000 */
[----:B------:R-:W-:Y:S01]  /*33b0*/  FMUL.FTZ R5, R180, R5 ;  /* 0x00000005b4057220 */ /* 0x000fe20000410000 */
[----:B------:R-:W-:Y:S01]  /*33c0*/  F2FP.PACK_AB R180, R181, R180 ;  /* 0x000000b4b5b4723e */ /* 0x000fe200000000ff */
[----:B------:R-:W-:Y:S01]  /*33d0*/  FMUL.FTZ R7, R182, R7 ;  /* 0x00000007b6077220 */ /* 0x000fe20000410000 */
[C---:B------:R-:W-:Y:S01]  /*33e0*/  F2FP.PACK_AB R182, R187.reuse, R182 ;  /* 0x000000b6bbb6723e */ /* 0x040fe200000000ff */
[----:B------:R-:W-:Y:S01]  /*33f0*/  FMUL.FTZ R18, R187, R18 ;  /* 0x00000012bb127220 */ /* 0x000fe20000410000 */
[----:B------:R-:W1:Y:S01]  /*3400*/  MUFU.EX2 R239, R239 ;  /* 0x000000ef00ef7308 */ /* 0x000e620000000800 */
[----:B------:R-:W-:Y:S01]  /*3410*/  FMUL.FTZ R15, R184, R15 ;  /* 0x0000000fb80f7220 */ /* 0x000fe20000410000 */
[----:B------:R-:W-:Y:S01]  /*3420*/  F2FP.PACK_AB R6, R6, R5 ;  /* 0x000000050606723e */ /* 0x000fe200000000ff */
[----:B------:R-:W-:Y:S01]  /*3430*/  FMUL.FTZ R22, R193, R22 ;  /* 0x00000016c1167220 */ /* 0x000fe20000410000 */
[----:B------:R-:W-:Y:S01]  /*3440*/  F2FP.PACK_AB R18, R18, R7 ;  /* 0x000000071212723e */ /* 0x000fe200000000ff */
[--C-:B------:R-:W-:Y:S01]  /*3450*/  FADD.FTZ R5, R64, -R10.reuse ;  /* 0x8000000a40057221 */ /* 0x100fe20000010000 */
[----:B------:R-:W-:Y:S01]  /*3460*/  STS [R231+0x18480], R180 ;  /* 0x018480b4e7007388 */ /* 0x000fe20000000800 */
[----:B------:R-:W-:Y:S01]  /*3470*/  FADD.FTZ R10, R65, -R10 ;  /* 0x8000000a410a7221 */ /* 0x000fe20000010000 */
[----:B------:R-:W-:Y:S01]  /*3480*/  F2FP.PACK_AB R22, R22, R15 ;  /* 0x0000000f1616723e */ /* 0x000fe200000000ff */
[--C-:B---3--:R-:W-:Y:S01]  /*3490*/  FADD.FTZ R30, R51, -R12.reuse ;  /* 0x8000000c331e7221 */ /* 0x108fe20000010000 */
[----:B------:R-:W3:Y:S01]  /*34a0*/  MUFU.EX2 R177, R177 ;  /* 0x000000b100b17308 */ /* 0x000ee20000000800 */
[--C-:B------:R-:W-:Y:S01]  /*34b0*/  FADD.FTZ R48, R55, -R12.reuse ;  /* 0x8000000c37307221 */ /* 0x100fe20000010000 */
[----:B------:R-:W-:Y:S01]  /*34c0*/  F2FP.PACK_AB R184, R193, R184 ;  /* 0x000000b8c1b8723e */ /* 0x000fe200000000ff */
[--C-:B------:R-:W-:Y:S02]  /*34d0*/  FADD.FTZ R28, R39, -R12.reuse ;  /* 0x8000000c271c7221 */ /* 0x100fe40000010000 */
[--C-:B------:R-:W-:Y:S02]  /*34e0*/  FADD.FTZ R15, R50, -R12.reuse ;  /* 0x8000000c320f7221 */ /* 0x100fe40000010000 */
[--C-:B------:R-:W-:Y:S02]  /*34f0*/  FADD.FTZ R17, R54, -R12.reuse ;  /* 0x8000000c36117221 */ /* 0x100fe40000010000 */
[--C-:B------:R-:W-:Y:S01]  /*3500*/  FADD.FTZ R19, R66, -R12.reuse ;  /* 0x8000000c42137221 */ /* 0x100fe20000010000 */
[----:B------:R-:W-:Y:S01]  /*3510*/  MUFU.EX2 R21, R21 ;  /* 0x0000001500157308 */ /* 0x000fe20000000800 */
[--C-:B------:R-:W-:Y:S01]  /*3520*/  FADD.FTZ R7, R38, -R12.reuse ;  /* 0x8000000c26077221 */ /* 0x100fe20000010000 */
[----:B------:R-:W-:Y:S01]  /*3530*/  SHF.L.U32 R66, R3, 0x1, RZ ;  /* 0x0000000103427819 */ /* 0x000fe200000006ff */
[----:B------:R-:W-:Y:S02]  /*3540*/  FADD.FTZ R12, R67, -R12 ;  /* 0x8000000c430c7221 */ /* 0x000fe40000010000 */
[----:B------:R-:W-:Y:S02]  /*3550*/  FMUL.FTZ R28, R33, R28 ;  /* 0x0000001c211c7220 */ /* 0x000fe40000410000 */
[----:B------:R-:W-:Y:S01]  /*3560*/  FMUL.FTZ R19, R34, R19 ;  /* 0x0000001322137220 */ /* 0x000fe20000410000 */
[C---:B------:R-:W-:Y:S01]  /*3570*/  F2FP.PACK_AB R34, R35.reuse, R34 ;  /* 0x000000222322723e */ /* 0x040fe200000000ff */
[----:B------:R-:W-:Y:S01]  /*3580*/  FMUL.FTZ R12, R35, R12 ;  /* 0x0000000c230c7220 */ /* 0x000fe20000410000 */
[----:B------:R-:W3:Y:S01]  /*3590*/  MUFU.EX2 R20, R20 ;  /* 0x0000001400147308 */ /* 0x000ee20000000800 */
[----:B------:R-:W-:Y:S01]  /*35a0*/  FMUL.FTZ R5, R24, R5 ;  /* 0x0000000518057220 */ /* 0x000fe20000410000 */
[C---:B------:R-:W-:Y:S01]  /*35b0*/  F2FP.PACK_AB R24, R241.reuse, R24 ;  /* 0x00000018f118723e */ /* 0x040fe200000000ff */
[----:B------:R-:W-:Y:S01]  /*35c0*/  FMUL.FTZ R10, R241, R10 ;  /* 0x0000000af10a7220 */ /* 0x000fe20000410000 */
[----:B------:R-:W-:Y:S01]  /*35d0*/  F2FP.PACK_AB R52, R12, R19 ;  /* 0x000000130c34723e */ /* 0x000fe200000000ff */
[----:B------:R-:W-:Y:S01]  /*35e0*/  FMUL.FTZ R7, R26, R7 ;  /* 0x000000071a077220 */ /* 0x000fe20000410000 */
[----:B------:R-:W-:Y:S01]  /*35f0*/  F2FP.PACK_AB R26, R33, R26 ;  /* 0x0000001a211a723e */ /* 0x000fe200000000ff */
[--C-:B-1----:R-:W-:Y:S01]  /*3600*/  FADD.FTZ R12, R41, -R4.reuse ;  /* 0x80000004290c7221 */ /* 0x102fe20000010000 */
[----:B------:R-:W-:Y:S01]  /*3610*/  F2FP.PACK_AB R50, R10, R5 ;  /* 0x000000050a32723e */ /* 0x000fe200000000ff */
[--C-:B------:R-:W-:Y:S01]  /*3620*/  FADD.FTZ R5, R40, -R4.reuse ;  /* 0x8000000428057221 */ /* 0x100fe20000010000 */
[----:B------:R-:W-:Y:S01]  /*3630*/  F2FP.PACK_AB R28, R28, R7 ;  /* 0x000000071c1c723e */ /* 0x000fe200000000ff */
[--C-:B------:R-:W-:Y:S01]  /*3640*/  FADD.FTZ R7, R44, -R4.reuse ;  /* 0x800000042c077221 */ /* 0x100fe20000010000 */
[----:B------:R1:W-:Y:S01]  /*3650*/  STS [R231+0x18880], R26 ;  /* 0x0188801ae7007388 */ /* 0x0003e20000000800 */
[--C-:B------:R-:W-:Y:S01]  /*3660*/  FADD.FTZ R44, R45, -R4.reuse ;  /* 0x800000042d2c7221 */ /* 0x100fe20000010000 */
[----:B------:R-:W-:Y:S01]  /*3670*/  MUFU.EX2 R10, R27 ;  /* 0x0000001b000a7308 */ /* 0x000fe20000000800 */
[----:B--2---:R-:W-:Y:S01]  /*3680*/  FMUL.FTZ R7, R8, R7 ;  /* 0x0000000708077220 */ /* 0x004fe20000410000 */
[----:B----4-:R-:W-:Y:S01]  /*3690*/  F2FP.PACK_AB R8, R11, R8 ;  /* 0x000000080b08723e */ /* 0x010fe200000000ff */
[--C-:B------:R-:W-:Y:S01]  /*36a0*/  FADD.FTZ R54, R57, -R4.reuse ;  /* 0x8000000439367221 */ /* 0x100fe20000010000 */
[----:B------:R-:W-:Y:S01]  /*36b0*/  STS [R229], R182 ;  /* 0x000000b6e5007388 */ /* 0x000fe20000000800 */
[----:B------:R-:W-:Y:S01]  /*36c0*/  FMUL.FTZ R5, R178, R5 ;  /* 0x00000005b2057220 */ /* 0x000fe20000410000 */
[C---:B------:R-:W-:Y:S01]  /*36d0*/  F2FP.PACK_AB R178, R9.reuse, R178 ;  /* 0x000000b209b2723e */ /* 0x040fe200000000ff */
[----:B------:R-:W-:Y:S02]  /*36e0*/  FMUL.FTZ R12, R9, R12 ;  /* 0x0000000c090c7220 */ /* 0x000fe40000410000 */
[----:B------:R-:W-:Y:S01]  /*36f0*/  FMUL.FTZ R44, R11, R44 ;  /* 0x0000002c0b2c7220 */ /* 0x000fe20000410000 */
[----:B------:R-:W1:Y:S01]  /*3700*/  MUFU.EX2 R195, R195 ;  /* 0x000000c300c37308 */ /* 0x000e620000000800 */
[--C-:B------:R-:W-:Y:S01]  /*3710*/  FADD.FTZ R9, R56, -R4.reuse ;  /* 0x8000000438097221 */ /* 0x100fe20000010000 */
[----:B------:R-:W-:Y:S01]  /*3720*/  F2FP.PACK_AB R12, R12, R5 ;  /* 0x000000050c0c723e */ /* 0x000fe200000000ff */
[--C-:B------:R-:W-:Y:S01]  /*3730*/  FADD.FTZ R11, R60, -R4.reuse ;  /* 0x800000043c0b7221 */ /* 0x100fe20000010000 */
[----:B------:R-:W-:Y:S01]  /*3740*/  F2FP.PACK_AB R60, R32, R189 ;  /* 0x000000bd203c723e */ /* 0x000fe200000000ff */
[----:B------:R-:W-:Y:S01]  /*3750*/  FADD.FTZ R4, R61, -R4 ;  /* 0x800000043d047221 */ /* 0x000fe20000010000 */
[----:B------:R-:W-:Y:S01]  /*3760*/  F2FP.PACK_AB R44, R44, R7 ;  /* 0x000000072c2c723e */ /* 0x000fe200000000ff */
[----:B-----5:R-:W-:Y:S01]  /*3770*/  FMUL.FTZ R11, R16, R11 ;  /* 0x0000000b100b7220 */ /* 0x020fe20000410000 */
[C---:B------:R-:W-:Y:S01]  /*3780*/  F2FP.PACK_AB R16, R239.reuse, R16 ;  /* 0x00000010ef10723e */ /* 0x040fe200000000ff */
[----:B------:R-:W-:Y:S02]  /*3790*/  FMUL.FTZ R4, R239, R4 ;  /* 0x00000004ef047220 */ /* 0x000fe40000410000 */
[----:B------:R-:W-:Y:S01]  /*37a0*/  FMUL.FTZ R15, R170, R15 ;  /* 0x0000000faa0f7220 */ /* 0x000fe20000410000 */
[----:B------:R-:W-:Y:S01]  /*37b0*/  F2FP.PACK_AB R170, R171, R170 ;  /* 0x000000aaabaa723e */ /* 0x000fe200000000ff */
[--C-:B------:R-:W-:Y:S01]  /*37c0*/  FFMA.FTZ R13, R13, c[0x0][0x29c], -R238.reuse ;  /* 0x0000a7000d0d7a23 */ /* 0x100fe200000108ee */
[----:B------:R-:W-:Y:S01]  /*37d0*/  F2FP.PACK_AB R56, R4, R11 ;  /* 0x0000000b0438723e */ /* 0x000fe200000000ff */
[----:B------:R-:W-:Y:S01]  /*37e0*/  FFMA.FTZ R238, R31, c[0x0][0x29c], -R238 ;  /* 0x0000a7001fee7a23 */ /* 0x000fe200000108ee */
[----:B------:R-:W-:Y:S01]  /*37f0*/  F2FP.PACK_AB R4, R14, R183 ;  /* 0x000000b70e04723e */ /* 0x000fe200000000ff */
[----:B------:R-:W-:Y:S01]  /*3800*/  STS [R229+0x400], R170 ;  /* 0x000400aae5007388 */ /* 0x000fe20000000800 */
[----:B------:R-:W-:Y:S01]  /*3810*/  FMUL.FTZ R17, R176, R17 ;  /* 0x00000011b0117220 */ /* 0x000fe20000410000 */
[----:B------:R-:W-:Y:S01]  /*3820*/  MUFU.EX2 R13, R13 ;  /* 0x0000000d000d7308 */ /* 0x000fe20000000800 */
[----:B---3--:R-:W-:Y:S01]  /*3830*/  F2FP.PACK_AB R176, R177, R176 ;  /* 0x000000b0b1b0723e */ /* 0x008fe200000000ff */
[----:B------:R2:W-:Y:S01]  /*3840*/  STS [R231+0x19880], R4 ;  /* 0x01988004e7007388 */ /* 0x0005e20000000800 */
[----:B------:R-:W-:Y:S01]  /*3850*/  FMUL.FTZ R9, R20, R9 ;  /* 0x0000000914097220 */ /* 0x000fe20000410000 */
[----:B------:R-:W-:Y:S01]  /*3860*/  F2FP.PACK_AB R20, R21, R20 ;  /* 0x000000141514723e */ /* 0x000fe200000000ff */
[----:B------:R-:W-:Y:S01]  /*3870*/  FMUL.FTZ R30, R171, R30 ;  /* 0x0000001eab1e7220 */ /* 0x000fe20000410000 */
[----:B------:R-:W-:Y:S01]  /*3880*/  STS [R231+0x19480], R178 ;  /* 0x019480b2e7007388 */ /* 0x000fe20000000800 */
[----:B-1----:R-:W-:Y:S01]  /*3890*/  F2FP.PACK_AB R26, R10, R195 ;  /* 0x000000c30a1a723e */ /* 0x002fe200000000ff */
[--C-:B------:R-:W-:Y:S02]  /*38a0*/  FADD.FTZ R5, R43, -R237.reuse ;  /* 0x800000ed2b057221 */ /* 0x100fe40000010000 */
[----:B------:R-:W2:Y:S01]  /*38b0*/  MUFU.EX2 R238, R238 ;  /* 0x000000ee00ee7308 */ /* 0x000ea20000000800 */
[----:B------:R-:W-:Y:S01]  /*38c0*/  STS [R229+0x1000], R8 ;  /* 0x00100008e5007388 */ /* 0x000fe20000000800 */
[--C-:B------:R-:W-:Y:S01]  /*38d0*/  FADD.FTZ R64, R42, -R237.reuse ;  /* 0x800000ed2a407221 */ /* 0x100fe20000010000 */
[----:B------:R-:W-:Y:S01]  /*38e0*/  F2FP.PACK_AB R30, R30, R15 ;  /* 0x0000000f1e1e723e */ /* 0x000fe200000000ff */
[----:B------:R-:W-:Y:S01]  /*38f0*/  FMUL.FTZ R5, R14, R5 ;  /* 0x000000050e057220 */ /* 0x000fe20000410000 */
[----:B------:R-:W-:Y:S01]  /*3900*/  STS [R229+0x1400], R60 ;  /* 0x0014003ce5007388 */ /* 0x000fe20000000800 */
[----:B------:R-:W-:Y:S02]  /*3910*/  FMUL.FTZ R64, R183, R64 ;  /* 0x00000040b7407220 */ /* 0x000fe40000410000 */
[--C-:B------:R-:W-:Y:S01]  /*3920*/  FADD.FTZ R47, R47, -R237.reuse ;  /* 0x800000ed2f2f7221 */ /* 0x100fe20000010000 */
[----:B------:R-:W-:Y:S01]  /*3930*/  STS [R231+0x1a480], R184 ;  /* 0x01a480b8e7007388 */ /* 0x000fe20000000800 */
[--C-:B------:R-:W-:Y:S01]  /*3940*/  FADD.FTZ R46, R46, -R237.reuse ;  /* 0x800000ed2e2e7221 */ /* 0x100fe20000010000 */
[----:B------:R-:W-:Y:S01]  /*3950*/  F2FP.PACK_AB R64, R5, R64 ;  /* 0x000000400540723e */ /* 0x000fe200000000ff */
[----:B------:R-:W-:Y:S01]  /*3960*/  FMUL.FTZ R47, R32, R47 ;  /* 0x0000002f202f7220 */ /* 0x000fe20000410000 */
[----:B------:R-:W-:Y:S01]  /*3970*/  STS [R231+0x1a880], R176 ;  /* 0x01a880b0e7007388 */ /* 0x000fe20000000800 */
[----:B------:R-:W-:Y:S02]  /*3980*/  FMUL.FTZ R46, R189, R46 ;  /* 0x0000002ebd2e7220 */ /* 0x000fe40000410000 */
[----:B------:R-:W-:Y:S01]  /*3990*/  FMUL.FTZ R48, R177, R48 ;  /* 0x00000030b1307220 */ /* 0x000fe20000410000 */
[----:B------:R-:W-:Y:S01]  /*39a0*/  STS [R229+0x2000], R24 ;  /* 0x00200018e5007388 */ /* 0x000fe20000000800 */
[--C-:B------:R-:W-:Y:S01]  /*39b0*/  FADD.FTZ R59, R59, -R237.reuse ;  /* 0x800000ed3b3b7221 */ /* 0x100fe20000010000 */
[----:B------:R-:W-:Y:S01]  /*39c0*/  F2FP.PACK_AB R46, R47, R46 ;  /* 0x0000002e2f2e723e */ /* 0x000fe200000000ff */
[--C-:B------:R-:W-:Y:S01]  /*39d0*/  FADD.FTZ R58, R58, -R237.reuse ;  /* 0x800000ed3a3a7221 */ /* 0x100fe20000010000 */
[----:B------:R-:W-:Y:S01]  /*39e0*/  STS [R229+0x2400], R34 ;  /* 0x00240022e5007388 */ /* 0x000fe20000000800 */
[----:B------:R-:W-:Y:S01]  /*39f0*/  F2FP.PACK_AB R48, R48, R17 ;  /* 0x000000113030723e */ /* 0x000fe200000000ff */
[----:B------:R-:W-:Y:S01]  /*3a00*/  FMUL.FTZ R54, R21, R54 ;  /* 0x0000003615367220 */ /* 0x000fe20000410000 */
[----:B--2---:R-:W-:Y:S01]  /*3a10*/  F2FP.PACK_AB R4, R238, R13 ;  /* 0x0000000dee04723e */ /* 0x004fe200000000ff */
[----:B------:R-:W-:Y:S01]  /*3a20*/  STS [R231+0x1b480], R20 ;  /* 0x01b48014e7007388 */ /* 0x000fe20000000800 */
[----:B------:R-:W-:Y:S02]  /*3a30*/  FMUL.FTZ R59, R10, R59 ;  /* 0x0000003b0a3b7220 */ /* 0x000fe40000410000 */
[--C-:B------:R-:W-:Y:S01]  /*3a40*/  FADD.FTZ R62, R62, -R237.reuse ;  /* 0x800000ed3e3e7221 */ /* 0x100fe20000010000 */
[----:B------:R-:W-:Y:S01]  /*3a50*/  STS [R231+0x1b880], R26 ;  /* 0x01b8801ae7007388 */ /* 0x000fe20000000800 */
[----:B------:R-:W-:Y:S01]  /*3a60*/  FADD.FTZ R63, R63, -R237 ;  /* 0x800000ed3f3f7221 */ /* 0x000fe20000010000 */
[----:B------:R-:W-:Y:S01]  /*3a70*/  F2FP.PACK_AB R54, R54, R9 ;  /* 0x000000093636723e */ /* 0x000fe200000000ff */
[----:B------:R-:W-:Y:S01]  /*3a80*/  FMUL.FTZ R58, R195, R58 ;  /* 0x0000003ac33a7220 */ /* 0x000fe20000410000 */
[----:B------:R-:W-:Y:S01]  /*3a90*/  STS [R229+0x3000], R16 ;  /* 0x00300010e5007388 */ /* 0x000fe20000000800 */
[----:B------:R-:W-:Y:S02]  /*3aa0*/  FMUL.FTZ R62, R13, R62 ;  /* 0x0000003e0d3e7220 */ /* 0x000fe40000410000 */
[----:B------:R-:W-:Y:S01]  /*3ab0*/  FMUL.FTZ R63, R238, R63 ;  /* 0x0000003fee3f7220 */ /* 0x000fe20000410000 */
[----:B------:R-:W-:Y:S01]  /*3ac0*/  STS [R229+0x3400], R4 ;  /* 0x00340004e5007388 */ /* 0x000fe20000000800 */
[----:B------:R-:W-:Y:S03]  /*3ad0*/  F2FP.PACK_AB R58, R59, R58 ;  /* 0x0000003a3b3a723e */ /* 0x000fe600000000ff */
[----:B------:R-:W-:Y:S01]  /*3ae0*/  BAR.SYNC.DEFER_BLOCKING 0x0 ;  /* 0x0000000000007b1d */ /* 0x000fe20000010000 */
[----:B------:R-:W-:Y:S07]  /*3af0*/  F2FP.PACK_AB R62, R63, R62 ;  /* 0x0000003e3f3e723e */ /* 0x000fee00000000ff */
        /* <DEDUP_REMOVED lines=97> */
[----:B------:R-:W-:Y:S02]  /*4110*/  ULDC.64 UR6, c[0x0][0x208] ;  /* 0x0000820000067ab9 */ /* 0x000fe40000000a00 */
[----:B------:R-:W-:Y:S02]  /*4120*/  UIMAD.WIDE.U32 UR28, UR26, UR6, URZ ;  /* 0x000000061a1c72a5 */ /* 0x000fe4000f8e003f */
[----:B------:R-:W-:Y:S04]  /*4130*/  USHF.R.S32.HI UR4, URZ, 0x1f, UR26 ;  /* 0x0000001f3f047899 */ /* 0x000fe8000801141a */
[----:B------:R-:W-:Y:S04]  /*4140*/  UIMAD UR4, UR4, UR6, URZ ;  /* 0x00000006040472a4 */ /* 0x000fe8000f8e023f */
[----:B------:R-:W-:Y:S02]  /*4150*/  UIMAD UR4, UR26, UR7, UR4 ;  /* 0x000000071a0472a4 */ /* 0x000fe4000f8e0204 */
[----:B------:R-:W-:Y:S02]  /*4160*/  USHF.L.U32 UR26, UR26, 0x6, URZ ;  /* 0x000000061a1a7899 */ /* 0x000fe4000800063f */
[----:B------:R-:W-:Y:S02]  /*4170*/  UIADD3 UR4, UR29, UR4, URZ ;  /* 0x000000041d047290 */ /* 0x000fe4000fffe03f */
[----:B------:R-:W-:Y:S01]  /*4180*/  UIADD3 UR6, -UR26, UR8, URZ ;  /* 0x000000081a067290 */ /* 0x000fe2000fffe13f */
[----:B-1----:R-:W-:Y:S01]  /*4190*/  SHF.R.S32.HI R4, RZ, 0x1f, R5 ;  /* 0x0000001fff047819 */ /* 0x002fe20000011405 */
[C---:B------:R-:W-:Y:S04]  /*41a0*/  IMAD.WIDE.U32 R6, R5.reuse, c[0x0][0x288], R226 ;  /* 0x0000a20005067a25 */ /* 0x040fe800078e00e2 */
[----:B------:R-:W-:Y:S01]  /*41b0*/  ISETP.GE.OR P6, PT, R224, UR6, !P4 ;  /* 0x00000006e0007c0c */ /* 0x000fe2000e7c6670 */
[----:B------:R-:W-:Y:S04]  /*41c0*/  IMAD R4, R4, c[0x0][0x288], RZ ;  /* 0x0000a20004047a24 */ /* 0x000fe800078e02ff */
[----:B------:R-:W-:Y:S01]  /*41d0*/  IMAD R4, R5, c[0x0][0x28c], R4 ;  /* 0x0000a30005047a24 */ /* 0x000fe200078e0204 */
[----:B------:R-:W-:Y:S01]  /*41e0*/  IADD3 R5, P0, R6, UR16, RZ ;  /* 0x0000001006057c10 */ /* 0x000fe2000ff1e0ff */
[----:B------:R-:W-:Y:S03]  /*41f0*/  IMAD.U32 R6, RZ, RZ, UR28 ;  /* 0x0000001cff067e24 */ /* 0x000fe6000f8e00ff */
[----:B------:R-:W-:Y:S01]  /*4200*/  IADD3.X R4, R7, UR12, R4, P0, !PT ;  /* 0x0000000c07047c10 */ /* 0x000fe200087fe404 */
[----:B------:R-:W-:Y:S01]  /*4210*/  IMAD.U32 R7, RZ, RZ, UR28 ;  /* 0x0000001cff077e24 */ /* 0x000fe2000f8e00ff */
[C---:B------:R-:W-:Y:S04]  /*4220*/  LEA R10, P0, R5.reuse, c[0x0][0x280], 0x2 ;  /* 0x0000a000050a7a11 */ /* 0x040fe800078010ff */
[----:B------:R-:W-:Y:S01]  /*4230*/  LEA.HI.X R11, R5, c[0x0][0x284], R4, 0x2, P0 ;  /* 0x0000a100050b7a11 */ /* 0x000fe200000f1404 */
[----:B------:R-:W-:Y:S01]  /*4240*/  IMAD.U32 R5, RZ, RZ, UR26 ;  /* 0x0000001aff057e24 */ /* 0x000fe2000f8e00ff */
[----:B------:R-:W-:Y:S01]  /*4250*/  LEA R8, P5, R7, R222, 0x7 ;  /* 0x000000de07087211 */ /* 0x000fe200078a38ff */
[----:B------:R-:W-:Y:S01]  /*4260*/  IMAD.U32 R4, RZ, RZ, UR26 ;  /* 0x0000001aff047e24 */ /* 0x000fe2000f8e00ff */
[----:B------:R-:W-:Y:S02]  /*4270*/  MOV R7, UR4 ;  /* 0x0000000400077c02 */ /* 0x000fe40008000f00 */
[----:B------:R-:W-:Y:S01]  /*4280*/  LEA R10, P0, R5, R10, 0x2 ;  /* 0x0000000a050a7211 */ /* 0x000fe200078010ff */
[----:B------:R-:W-:Y:S01]  /*4290*/  IMAD.U32 R5, RZ, RZ, UR24 ;  /* 0x00000018ff057e24 */ /* 0x000fe2000f8e00ff */
[----:B------:R-:W-:Y:S02]  /*42a0*/  LEA.HI.X R9, R6, R223, R7, 0x7, P5 ;  /* 0x000000df06097211 */ /* 0x000fe400028f3c07 */
[----:B------:R-:W-:Y:S01]  /*42b0*/  LEA.HI.X.SX32 R11, R4, R11, 0x2, P0 ;  /* 0x0000000b040b7211 */ /* 0x000fe200000f16ff */
[----:B------:R-:W-:Y:S01]  /*42c0*/  IMAD.U32 R4, RZ, RZ, UR24 ;  /* 0x00000018ff047e24 */ /* 0x000fe2000f8e00ff */
[C---:B------:R-:W-:Y:S02]  /*42d0*/  ISETP.GE.OR P5, PT, R224.reuse, UR6, !P3 ;  /* 0x00000006e0007c0c */ /* 0x040fe4000dfa6670 */
[----:B------:R-:W-:Y:S01]  /*42e0*/  ISETP.GE.OR P0, PT, R224, UR6, !P2 ;  /* 0x00000006e0007c0c */ /* 0x000fe2000d706670 */
[----:B------:R-:W-:Y:S01]  /*42f0*/  IMAD R6, R4, 0x3000, R219 ;  /* 0x0000300004067824 */ /* 0x000fe200078e02db */
[----:B------:R-:W-:Y:S04]  /*4300*/  @!P1 LEA R5, R5, R226, 0x6 ;  /* 0x000000e205059211 */ /* 0x000fe800078e30ff */
[----:B------:R-:W-:Y:S01]  /*4310*/  @!PT LDS RZ, [RZ] ;  /* 0x00000000fffff984 */ /* 0x000fe20000000800 */
[----:B------:R-:W-:Y:S01]  /*4320*/  @!PT LDS RZ, [RZ] ;  /* 0x00000000fffff984 */ /* 0x000fe20000000800 */
[----:B------:R-:W-:Y:S01]  /*4330*/  @!PT LDS RZ, [RZ] ;  /* 0x00000000fffff984 */ /* 0x000fe20000000800 */
[----:B------:R1:W-:Y:S01]  /*4340*/  LDGSTS.E.BYPASS.LTC128B.128 [R6], [R8.64], !P6 ;  /* 0x0000000008067fae */ /* 0x0003e2000f101d54 */
[----:B------:R-:W-:Y:S04]  /*4350*/  @!P1 IMAD.SHL.U32 R7, R5, 0x4, RZ ;  /* 0x0000000405079824 */ /* 0x000fe800078e00ff */
[----:B------:R1:W-:Y:S05]  /*4360*/  LDGSTS.E.BYPASS.LTC128B.128 [R6+0x1000], [R8.64+0x40], !P5 ;  /* 0x0100004008067fae */ /* 0x0003ea000e901d54 */
[----:B------:R1:W-:Y:S05]  /*4370*/  LDGSTS.E.BYPASS.LTC128B.128 [R6+0x2000], [R8.64+0x80], !P0 ;  /* 0x0200008008067fae */ /* 0x0003ea000c101d54 */
[----:B------:R1:W-:Y:S02]  /*4380*/  @!P1 LDGSTS.E.BYPASS.LTC128B.128 [R7+0x18280], [R10.64] ;  /* 0x182800000a079fae */ /* 0x0003e4000b901d54 */
.L_x_684:
        /* <DEDUP_REMOVED lines=19> */
[----:B------:R-:W0:Y:S01]  /*44c0*/  LDGDEPBAR ;  /* 0x00000000000079af */ /* 0x000e220000000000 */
[----:B------:R-:W-:Y:S02]  /*44d0*/  USEL UR25, UR6, URZ, !UP2 ;  /* 0x0000003f06197287 */ /* 0x000fe4000d000000 */
[----:B------:R-:W-:Y:S04]  /*44e0*/  USEL UR24, UR4, URZ, !UP1 ;  /* 0x0000003f04187287 */ /* 0x000fe8000c800000 */
        /* <DEDUP_REMOVED lines=168> */
.L_x_682:
[----:B------:R-:W3:Y:S01]  /*4f70*/  S2R R0, SR_CTAID.Y ;  /* 0x0000000000007919 */ /* 0x000ee20000002600 */
[----:B------:R-:W4:Y:S01]  /*4f80*/  S2UR UR5, SR_CTAID.X ;  /* 0x00000000000579c3 */ /* 0x000f220000002500 */
[----:B------:R-:W-:Y:S01]  /*4f90*/  MOV R2, 0x1 ;  /* 0x0000000100027802 */ /* 0x000fe20000000f00 */
[----:B------:R-:W-:-:S02]  /*4fa0*/  ULDC.64 UR6, c[0x0][0x330] ;  /* 0x0000cc0000067ab9 */ /* 0x000fc40000000a00 */
[----:B------:R-:W-:Y:S01]  /*4fb0*/  UIMAD UR6, UR13, UR6, URZ ;  /* 0x000000060d0672a4 */ /* 0x000fe2000f8e023f */
[----:B------:R-:W-:-:S03]  /*4fc0*/  ISETP.NE.AND P1, PT, R2, c[0x0][0x338], PT ;  /* 0x0000ce0002007a0c */ /* 0x000fc60003f25270 */
[----:B------:R-:W-:-:S10]  /*4fd0*/  UIMAD UR6, UR14, UR7, UR6 ;  /* 0x000000070e0672a4 */ /* 0x000fd4000f8e0206 */
[----:B---3--:R-:W-:Y:S01]  /*4fe0*/  @P1 IMAD.HI.U32 R3, R0, c[0x0][0x33c], RZ ;  /* 0x0000cf0000031a27 */ /* 0x008fe200078e00ff */
[----:B----4-:R-:W-:Y:S01]  /*4ff0*/  UIMAD UR5, UR5, 0x3000, URZ ;  /* 0x00003000050578a4 */ /* 0x010fe2000f8e023f */
[----:B------:R-:W-:Y:S02]  /*5000*/  SHF.R.S32.HI R7, RZ, 0x1f, R0 ;  /* 0x0000001fff077819 */ /* 0x000fe40000011400 */
[----:B------:R-:W-:Y:S01]  /*5010*/  MOV R6, R0 ;  /* 0x0000000000067202 */ /* 0x000fe20000000f00 */
[----:B------:R-:W-:Y:S01]  /*5020*/  USHF.R.S32.HI UR4, URZ, 0x1f, UR5 ;  /* 0x0000001f3f047899 */ /* 0x000fe20008011405 */
[----:B------:R-:W-:Y:S02]  /*5030*/  @P1 SHF.R.U32.HI R3, RZ, c[0x0][0x340], R3 ;  /* 0x0000d000ff031a19 */ /* 0x000fe40000011603 */
[----:B------:R-:W-:Y:S02]  /*5040*/  IADD3 R4, P0, R220, UR5, RZ ;  /* 0x00000005dc047c10 */ /* 0x000fe4000ff1e0ff */
[----:B------:R-:W-:-:S02]  /*5050*/  @P1 SHF.R.S32.HI R2, RZ, 0x1f, R3 ;  /* 0x0000001fff021819 */ /* 0x000fc40000011403 */
[----:B--2---:R-:W-:Y:S01]  /*5060*/  LEA.HI.X.SX32 R5, R220, UR4, 0x1, P0 ;  /* 0x00000004dc057c11 */ /* 0x004fe200080f0eff */
[----:B------:R-:W-:Y:S01]  /*5070*/  ULDC.64 UR4, c[0x0][0x308] ;  /* 0x0000c20000047ab9 */ /* 0x000fe20000000a00 */
[----:B------:R-:W-:Y:S01]  /*5080*/  @P1 MOV R7, R2 ;  /* 0x0000000200071202 */ /* 0x000fe20000000f00 */
[----:B------:R-:W-:Y:S01]  /*5090*/  UIMAD UR4, UR13, UR4, URZ ;  /* 0x000000040d0472a4 */ /* 0x000fe2000f8e023f */
[----:B------:R-:W-:Y:S02]  /*50a0*/  @P1 MOV R6, R3 ;  /* 0x0000000300061202 */ /* 0x000fe40000000f00 */
[----:B------:R-:W-:Y:S01]  /*50b0*/  MOV R2, UR14 ;  /* 0x0000000e00027c02 */ /* 0x000fe20008000f00 */
[----:B------:R-:W-:Y:S01]  /*50c0*/  IMAD R3, R7, c[0x0][0x328], RZ ;  /* 0x0000ca0007037a24 */ /* 0x000fe200078e02ff */
[----:B------:R-:W-:Y:S01]  /*50d0*/  UIMAD UR4, UR14, UR5, UR4 ;  /* 0x000000050e0472a4 */ /* 0x000fe2000f8e0204 */
[----:B------:R-:W-:-:S04]  /*50e0*/  IMAD.WIDE.U32 R8, R6, c[0x0][0x328], R4 ;  /* 0x0000ca0006087a25 */ /* 0x000fc800078e0004 */
[C---:B------:R-:W-:Y:S02]  /*50f0*/  IMAD R0, R6.reuse, c[0x0][0x32c], R3 ;  /* 0x0000cb0006007a24 */ /* 0x040fe400078e0203 */
[----:B------:R-:W-:Y:S02]  /*5100*/  IMAD R3, R7, c[0x0][0x300], RZ ;  /* 0x0000c00007037a24 */ /* 0x000fe400078e02ff */
[C---:B------:R-:W-:Y:S01]  /*5110*/  IMAD.WIDE.U32 R4, R6.reuse, c[0x0][0x300], R4 ;  /* 0x0000c00006047a25 */ /* 0x040fe200078e0004 */
[----:B------:R-:W-:Y:S02]  /*5120*/  IADD3 R9, R9, R0, RZ ;  /* 0x0000000009097210 */ /* 0x000fe40007ffe0ff */
[----:B------:R-:W-:Y:S01]  /*5130*/  MOV R0, UR14 ;  /* 0x0000000e00007c02 */ /* 0x000fe20008000f00 */
[----:B------:R-:W-:-:S04]  /*5140*/  IMAD R3, R6, c[0x0][0x304], R3 ;  /* 0x0000c10006037a24 */ /* 0x000fc800078e0203 */
[----:B------:R-:W-:Y:S01]  /*5150*/  IMAD.WIDE.U32 R8, R0, c[0x0][0x330], R8 ;  /* 0x0000cc0000087a25 */ /* 0x000fe200078e0008 */
[----:B------:R-:W-:-:S04]  /*5160*/  IADD3 R5, R5, R3, RZ ;  /* 0x0000000305057210 */ /* 0x000fc80007ffe0ff */
[----:B------:R-:W-:Y:S01]  /*5170*/  IADD3 R3, R9, UR6, RZ ;  /* 0x0000000609037c10 */ /* 0x000fe2000fffe0ff */
[----:B------:R-:W-:Y:S01]  /*5180*/  IMAD.WIDE.U32 R4, R2, c[0x0][0x308], R4 ;  /* 0x0000c20002047a25 */ /* 0x000fe200078e0004 */
[----:B------:R-:W-:-:S04]  /*5190*/  LEA R6, P1, R8, c[0x0][0x310], 0x2 ;  /* 0x0000c40008067a11 */ /* 0x000fc800078210ff */
[----:B------:R-:W-:Y:S01]  /*51a0*/  LEA.HI.X R7, R8, c[0x0][0x314], R3, 0x2, P1 ;  /* 0x0000c50008077a11 */ /* 0x000fe200008f1403 */
[----:B------:R-:W-:Y:S01]  /*51b0*/  BAR.SYNC.DEFER_BLOCKING 0x1, 0x100 ;  /* 0x0044000000007b1d */ /* 0x000fe20000010000 */
[----:B------:R-:W-:Y:S01]  /*51c0*/  IADD3 R0, R5, UR4, RZ ;  /* 0x0000000405007c10 */ /* 0x000fe2000fffe0ff */
[----:B------:R-:W-:Y:S01]  /*51d0*/  FMUL.FTZ R5, R116, c[0x0][0x298] ;  /* 0x0000a60074057a20 */ /* 0x000fe20000410000 */
[----:B------:R-:W-:Y:S01]  /*51e0*/  LEA R2, P0, R4, c[0x0][0x2e8], 0x2 ;  /* 0x0000ba0004027a11 */ /* 0x000fe200078010ff */
[----:B------:R-:W-:-:S03]  /*51f0*/  FMUL.FTZ R117, R117, c[0x0][0x298] ;  /* 0x0000a60075757a20 */ /* 0x000fc60000410000 */
[----:B------:R-:W-:Y:S01]  /*5200*/  LEA.HI.X R3, R4, c[0x0][0x2ec], R0, 0x2, P0 ;  /* 0x0000bb0004037a11 */ /* 0x000fe200000f1400 */
        /* <DEDUP_REMOVED lines=50> */
[----:B-1----:R-:W-:-:S03]  /*5530*/  FMUL.FTZ R13, R122, c[0x0][0x298] ;  /* 0x0000a6007a0d7a20 */ /* 0x002fc60000410000 */
[----:B------:R-:W-:Y:S01]  /*5540*/  RED.E.ADD.F32.FTZ.RN.STRONG.GPU [R6.64+0xb800], R110 ;  /* 0x00b8006e0600798e */ /* 0x000fe2000c10e794 */
[----:B------:R-:W-:-:S03]  /*5550*/  FMUL.FTZ R123, R123, c[0x0][0x298] ;  /* 0x0000a6007b7b7a20 */ /* 0x000fc60000410000 */
[----:B------:R1:W-:Y:S01]  /*5560*/  RED.E.ADD.F32.FTZ.RN.STRONG.GPU [R6.64+0xbc00], R111 ;  /* 0x00bc006f0600798e */ /* 0x0003e2000c10e794 */
[----:B------:R-:W-:Y:S02]  /*5570*/  FMUL.FTZ R15, R128, c[0x0][0x298] ;  /* 0x0000a600800f7a20 */ /* 0x000fe40000410000 */
[----:B------:R-:W-:Y:S01]  /*5580*/  FMUL.FTZ R129, R129, c[0x0][0x298] ;  /* 0x0000a60081817a20 */ /* 0x000fe20000410000 */
[----:B------:R-:W-:Y:S01]  /*5590*/  RED.E.ADD.F32.FTZ.RN.STRONG.GPU [R2.64], R5 ;  /* 0x000000050200798e */ /* 0x000fe2000c10e794 */
[----:B------:R-:W-:Y:S02]  /*55a0*/  FMUL.FTZ R17, R130, c[0x0][0x298] ;  /* 0x0000a60082117a20 */ /* 0x000fe40000410000 */
[----:B------:R-:W-:Y:S01]  /*55b0*/  FMUL.FTZ R131, R131, c[0x0][0x298] ;  /* 0x0000a60083837a20 */ /* 0x000fe20000410000 */
[----:B------:R-:W-:Y:S01]  /*55c0*/  RED.E.ADD.F32.FTZ.RN.STRONG.GPU [R2.64+0x400], R117 ;  /* 0x000400750200798e */ /* 0x000fe2000c10e794 */
[----:B------:R-:W-:Y:S02]  /*55d0*/  FMUL.FTZ R125, R125, c[0x0][0x298] ;  /* 0x0000a6007d7d7a20 */ /* 0x000fe40000410000 */
[----:B------:R-:W-:Y:S01]  /*55e0*/  FMUL.FTZ R19, R126, c[0x0][0x298] ;  /* 0x0000a6007e137a20 */ /* 0x000fe20000410000 */
[----:B------:R-:W-:Y:S01]  /*55f0*/  RED.E.ADD.F32.FTZ.RN.STRONG.GPU [R2.64+0x800], R9 ;  /* 0x000800090200798e */ /* 0x000fe2000c10e794 */
[----:B------:R-:W-:-:S02]  /*5600*/  FMUL.FTZ R127, R127, c[0x0][0x298] ;  /* 0x0000a6007f7f7a20 */ /* 0x000fc40000410000 */
[----:B------:R-:W-:Y:S01]  /*5610*/  FMUL.FTZ R21, R132, c[0x0][0x298] ;  /* 0x0000a60084157a20 */ /* 0x000fe20000410000 */
[----:B------:R-:W-:Y:S01]  /*5620*/  RED.E.ADD.F32.FTZ.RN.STRONG.GPU [R2.64+0xc00], R119 ;  /* 0x000c00770200798e */ /* 0x000fe2000c10e794 */
[----:B------:R-:W-:Y:S02]  /*5630*/  FMUL.FTZ R133, R133, c[0x0][0x298] ;  /* 0x0000a60085857a20 */ /* 0x000fe40000410000 */
[----:B------:R-:W-:Y:S01]  /*5640*/  FMUL.FTZ R23, R134, c[0x0][0x298] ;  /* 0x0000a60086177a20 */ /* 0x000fe20000410000 */
[----:B------:R-:W-:Y:S01]  /*5650*/  RED.E.ADD.F32.FTZ.RN.STRONG.GPU [R2.64+0x1000], R11 ;  /* 0x0010000b0200798e */ /* 0x000fe2000c10e794 */
[----:B------:R-:W-:Y:S02]  /*5660*/  FMUL.FTZ R135, R135, c[0x0][0x298] ;  /* 0x0000a60087877a20 */ /* 0x000fe40000410000 */
[----:B------:R-:W-:Y:S01]  /*5670*/  FMUL.FTZ R25, R136, c[0x0][0x298] ;  /* 0x0000a60088197a20 */ /* 0x000fe20000410000 */
[----:B------:R-:W-:Y:S01]  /*5680*/  RED.E.ADD.F32.FTZ.RN.STRONG.GPU [R2.64+0x1400], R121 ;  /* 0x001400790200798e */ /* 0x000fe2000c10e794 */
[----:B------:R-:W-:-:S02]  /*5690*/  FMUL.FTZ R137, R137, c[0x0][0x298] ;  /* 0x0000a60089897a20 */ /* 0x000fc40000410000 */
[----:B-1----:R-:W-:Y:S01]  /*56a0*/  FMUL.FTZ R7, R124, c[0x0][0x298] ;  /* 0x0000a6007c077a20 */ /* 0x002fe20000410000 */
        /* <DEDUP_REMOVED lines=69> */
.L_x_686:
        /* <DEDUP_REMOVED lines=16> */
.L_x_1413:


//--------------------- .text._ZN7cutlass13device_kernelIN5flash19enable_sm80_to_sm89INS1_16FlashAttnBwdSm80INS1_25CollectiveMainloopBwdSm80ILi2ELi2EN4cute5tupleIJNS5_1CILi64EEENS7_ILi128EEENS7_ILi96EEEEEENS_6half_tEfNS_4arch4Sm80ELb0ELb0ELb0ELb0ELb1ELb0ELb0ELb0ELi2ELi2ELi4ELi2ELb0EEENS1_24CollectiveEpilogueBwdGQAISB_fSE_Li256ELb0ELb1EEENS1_19SingleTileSchedulerILb0ELb0ELb0ELi128EEEEEEEEEvNT_6ParamsE --------------------------
	.section	.text._ZN7cutlass13device_kernelIN5flash19enable_sm80_to_sm89INS1_16FlashAttnBwdSm80INS1_25CollectiveMainloopBwdSm80ILi2ELi2EN4cute5tupleIJNS5_1CILi64EEENS7_ILi128EEENS7_ILi96EEEEEENS_6half_tEfNS_4arch4Sm80ELb0ELb0ELb0ELb0ELb1ELb0ELb0ELb0ELi2ELi2ELi4ELi2ELb0EEENS1_24CollectiveEpilogueBwdGQAISB_fSE_Li256ELb0ELb1EEENS1_19SingleTileSchedulerILb0ELb0ELb0ELi128EEEEEEEEEvNT_6ParamsE,"ax",@progbits
	.sectioninfo	@"SHI_REGISTERS=248"
	.align	128
.text._ZN7cutlass13device_kernelIN5flash19enable_sm80_to_sm89INS1_16FlashAttnBwdSm80INS1_25CollectiveMainloopBwdSm80ILi2ELi2EN4cute5tupleIJNS5_1CILi64EEENS7_ILi128EEENS7_ILi96EEEEEENS_6half_tEfNS_4arch4Sm80ELb0ELb0ELb0ELb0ELb1ELb0ELb0ELb0ELi2ELi2ELi4ELi2ELb0EEENS1_24CollectiveEpilogueBwdGQAISB_fSE_Li256ELb0ELb1EEENS1_19SingleTileSchedulerILb0ELb0ELb0ELi128EEEEEEEEEvNT_6ParamsE:
        .type           _ZN7cutlass13device_kernelIN5flash19enable_sm80_to_sm89INS1_16FlashAttnBwdSm80INS1_25CollectiveMainloopBwdSm80ILi2ELi2EN4cute5tupleIJNS5_1CILi64EEENS7_ILi128EEENS7_ILi96EEEEEENS_6half_tEfNS_4arch4Sm80ELb0ELb0ELb0ELb0ELb1ELb0ELb0ELb0ELi2ELi2ELi4ELi2ELb0EEENS1_24CollectiveEpilogueBwdGQAISB_fSE_Li256ELb0ELb1EEENS1_19SingleTileSchedulerILb0ELb0ELb0ELi128EEEEEEEEEvNT_6ParamsE,@function
        .size           _ZN7cutlass13device_kernelIN5flash19enable_sm80_to_sm89INS1_16FlashAttnBwdSm80INS1_25CollectiveMainloopBwdSm80ILi2ELi2EN4cute5tupleIJNS5_1CILi64EEENS7_ILi128EEENS7_ILi96EEEEEENS_6half_tEfNS_4arch4Sm80ELb0ELb0ELb0ELb0ELb1ELb0ELb0ELb0ELi2ELi2ELi4ELi2ELb0EEENS1_24CollectiveEpilogueBwdGQAISB_fSE_Li256ELb0ELb1EEENS1_19SingleTileSchedulerILb0ELb0ELb0ELi128EEEEEEEEEvNT_6ParamsE,(.L_x_1414 - _ZN7cutlass13device_kernelIN5flash19enable_sm80_to_sm89INS1_16FlashAttnBwdSm80INS1_25CollectiveMainloopBwdSm80ILi2ELi2EN4cute5tupleIJNS5_1CILi64EEENS7_ILi128EEENS7_ILi96EEEEEENS_6half_tEfNS_4arch4Sm80ELb0ELb0ELb0ELb0ELb1ELb0ELb0ELb0ELi2ELi2ELi4ELi2ELb0EEENS1_24CollectiveEpilogueBwdGQAISB_fSE_Li256ELb0ELb1EEENS1_19SingleTileSchedulerILb0ELb0ELb0ELi128EEEEEEEEEvNT_6ParamsE)
        .other          _ZN7cutlass13device_kernelIN5flash19enable_sm80_to_sm89INS1_16FlashAttnBwdSm80INS1_25CollectiveMainloopBwdSm80ILi2ELi2EN4cute5tupleIJNS5_1CILi64EEENS7_ILi128EEENS7_ILi96EEEEEENS_6half_tEfNS_4arch4Sm80ELb0ELb0ELb0ELb0ELb1ELb0ELb0ELb0ELi2ELi2ELi4ELi2ELb0EEENS1_24CollectiveEpilogueBwdGQAISB_fSE_Li256ELb0ELb1EEENS1_19SingleTileSchedulerILb0ELb0ELb0ELi128EEEEEEEEEvNT_6ParamsE,@"STO_CUDA_ENTRY STV_DEFAULT"
_ZN7cutlass13device_kernelIN5flash19enable_sm80_to_sm89INS1_16FlashAttnBwdSm80INS1_25CollectiveMainloopBwdSm80ILi2ELi2EN4cute5tupleIJNS5_1CILi64EEENS7_ILi128EEENS7_ILi96EEEEEENS_6half_tEfNS_4arch4Sm80ELb0ELb0ELb0ELb0ELb1ELb0ELb0ELb0ELi2ELi2ELi4ELi2ELb0EEENS1_24CollectiveEpilogueBwdGQAISB_fSE_Li256ELb0ELb1EEENS1_19SingleTileSchedulerILb0ELb0ELb0ELi128EEEEEEEEEvNT_6ParamsE:
        /* <DEDUP_REMOVED lines=13> */
[----:B------:R-:W-:Y:S02]  /*00d0*/  ULDC.64 UR4, c[0x0][0x290] ;  /* 0x0000a40000047ab9 */ /* 0x000fe40000000a00 */
[----:B------:R-:W-:Y:S01]  /*00e0*/  UIMAD.WIDE.U32 UR20, UR8, UR6, URZ ;  /* 0x00000006081472a5 */ /* 0x000fe2000f8e003f */
[----:B------:R-:W4:Y:S01]  /*00f0*/  S2R R234, SR_CTAID.Z ;  /* 0x0000000000ea7919 */ /* 0x000f220000002700 */
[----:B------:R-:W-:-:S02]  /*0100*/  UIMAD UR7, UR8, UR7, UR9 ;  /* 0x00000007080772a4 */ /* 0x000fc4000f8e0209 */
[----:B------:R-:W-:Y:S02]  /*0110*/  UIMAD UR6, UR13, UR4, URZ ;  /* 0x000000040d0672a4 */ /* 0x000fe4000f8e023f */
[----:B------:R-:W-:Y:S02]  /*0120*/  UIMAD.WIDE.U32 UR18, UR8, UR4, URZ ;  /* 0x00000004081272a5 */ /* 0x000fe4000f8e003f */
[----:B------:R-:W-:Y:S02]  /*0130*/  UIADD3 UR11, UR21, UR7, URZ ;  /* 0x00000007150b7290 */ /* 0x000fe4000fffe03f */
[----:B------:R-:W-:Y:S02]  /*0140*/  UIMAD UR5, UR8, UR5, UR6 ;  /* 0x00000005080572a4 */ /* 0x000fe4000f8e0206 */
[----:B------:R-:W-:Y:S01]  /*0150*/  ULDC.64 UR24, c[0x0][0x118] ;  /* 0x0000460000187ab9 */ /* 0x000fe20000000a00 */
[----:B-1----:R-:W-:Y:S01]  /*0160*/  IMAD.SHL.U32 R226, R220, 0x4, RZ ;  /* 0x00000004dce27824 */ /* 0x002fe200078e00ff */
[----:B------:R-:W-:Y:S01]  /*0170*/  SHF.R.S32.HI R21, RZ, 0x1f, R220 ;  /* 0x0000001fff157819 */ /* 0x000fe200000114dc */
[----:B------:R-:W-:Y:S01]  /*0180*/  UIADD3 UR12, UR19, UR5, URZ ;  /* 0x00000005130c7290 */ /* 0x000fe2000fffe03f */
[----:B--2---:R-:W-:Y:S01]  /*0190*/  SHF.R.S32.HI R4, RZ, 0x1f, R11 ;  /* 0x0000001fff047819 */ /* 0x004fe2000001140b */
[----:B------:R-:W-:Y:S01]  /*01a0*/  @P2 IMAD.HI.U32 R0, R11, c[0x0][0x24c], RZ ;  /* 0x000093000b002a27 */ /* 0x000fe200078e00ff */
[--C-:B------:R-:W-:Y:S01]  /*01b0*/  SHF.R.S32.HI R227, RZ, 0x1f, R226.reuse ;  /* 0x0000001fffe37819 */ /* 0x100fe200000114e2 */
[----:B------:R-:W-:Y:S01]  /*01c0*/  ULDC.64 UR4, c[0x0][0x1b8] ;  /* 0x00006e0000047ab9 */ /* 0x000fe20000000a00 */
[----:B------:R-:W-:Y:S01]  /*01d0*/  LEA.HI R19, R21, R220, RZ, 0x2 ;  /* 0x000000dc15137211 */ /* 0x000fe200078f10ff */
[----:B------:R-:W-:Y:S01]  /*01e0*/  IMAD R10, R4, c[0x0][0x270], RZ ;  /* 0x00009c00040a7a24 */ /* 0x000fe200078e02ff */
[----:B------:R-:W-:Y:S01]  /*01f0*/  ULDC.64 UR6, c[0x0][0x1e8] ;  /* 0x00007a0000067ab9 */ /* 0x000fe20000000a00 */
[----:B------:R-:W-:Y:S01]  /*0200*/  IMAD.WIDE.U32 R8, R11, c[0x0][0x270], R226 ;  /* 0x00009c000b087a25 */ /* 0x000fe200078e00e2 */
[----:B------:R-:W-:Y:S01]  /*0210*/  SHF.R.S32.HI R224, RZ, 0x2, R19 ;  /* 0x00000002ffe07819 */ /* 0x000fe20000011413 */
[----:B------:R-:W-:-:S02]  /*0220*/  UIMAD UR4, UR13, UR4, URZ ;  /* 0x000000040d0472a4 */ /* 0x000fc4000f8e023f */
[C---:B------:R-:W-:Y:S01]  /*0230*/  IMAD.WIDE.U32 R6, R11.reuse, c[0x0][0x288], R226 ;  /* 0x0000a2000b067a25 */ /* 0x040fe200078e00e2 */
[----:B------:R-:W-:Y:S01]  /*0240*/  IADD3 R12, P1, R8, UR20, RZ ;  /* 0x00000014080c7c10 */ /* 0x000fe2000ff3e0ff */
[----:B------:R-:W-:Y:S01]  /*0250*/  UIMAD UR6, UR13, UR6, URZ ;  /* 0x000000060d0672a4 */ /* 0x000fe2000f8e023f */
[----:B------:R-:W-:Y:S01]  /*0260*/  SHF.R.S32.HI R225, RZ, 0x1f, R224 ;  /* 0x0000001fffe17819 */ /* 0x000fe200000114e0 */
[----:B------:R-:W-:Y:S01]  /*0270*/  IMAD R5, R11, c[0x0][0x274], R10 ;  /* 0x00009d000b057a24 */ /* 0x000fe200078e020a */
[----:B------:R-:W-:Y:S01]  /*0280*/  IADD3 R10, P0, R6, UR18, RZ ;  /* 0x00000012060a7c10 */ /* 0x000fe2000ff1e0ff */
[----:B------:R-:W-:Y:S01]  /*0290*/  IMAD R2, R4, c[0x0][0x288], RZ ;  /* 0x0000a20004027a24 */ /* 0x000fe200078e02ff */
[-C--:B------:R-:W-:Y:S01]  /*02a0*/  LEA.HI R6, R21, R220.reuse, RZ, 0x3 ;  /* 0x000000dc15067211 */ /* 0x080fe200078f18ff */
[----:B------:R-:W-:Y:S01]  /*02b0*/  IMAD.MOV.U32 R17, RZ, RZ, R11 ;  /* 0x000000ffff117224 */ /* 0x000fe200078e000b */
[----:B------:R-:W-:Y:S01]  /*02c0*/  @P2 SHF.R.U32.HI R17, RZ, c[0x0][0x250], R0 ;  /* 0x00009400ff112a19 */ /* 0x000fe20000011600 */
[----:B------:R-:W-:Y:S01]  /*02d0*/  IMAD R3, R11, c[0x0][0x28c], R2 ;  /* 0x0000a3000b037a24 */ /* 0x000fe200078e0202 */
[----:B------:R-:W-:Y:S01]  /*02e0*/  IADD3.X R5, R9, UR11, R5, P1, !PT ;  /* 0x0000000b09057c10 */ /* 0x000fe20008ffe405 */
[----:B------:R-:W-:Y:S01]  /*02f0*/  IMAD.MOV.U32 R2, RZ, RZ, -0x80 ;  /* 0xffffff80ff027424 */ /* 0x000fe200078e00ff */
[----:B------:R-:W-:Y:S01]  /*0300*/  LEA.HI R0, R21, R220, RZ, 0x4 ;  /* 0x000000dc15007211 */ /* 0x000fe200078f20ff */
[----:B------:R-:W-:Y:S01]  /*0310*/  UIMAD UR7, UR8, UR7, UR6 ;  /* 0x00000007080772a4 */ /* 0x000fe2000f8e0206 */
[----:B------:R-:W-:Y:S01]  /*0320*/  LOP3.LUT R9, R19, 0xfffffffc, RZ, 0xc0, !PT ;  /* 0xfffffffc13097812 */ /* 0x000fe200078ec0ff */
[----:B------:R-:W-:Y:S01]  /*0330*/  UIMAD UR6, UR8, UR5, UR4 ;  /* 0x00000005080672a4 */ /* 0x000fe2000f8e0204 */
[----:B------:R-:W-:-:S02]  /*0340*/  SHF.R.S32.HI R13, RZ, 0x4, R0 ;  /* 0x00000004ff0d7819 */ /* 0x000fc40000011400 */
[----:B------:R-:W-:Y:S01]  /*0350*/  IADD3.X R3, R7, UR12, R3, P0, !PT ;  /* 0x0000000c07037c10 */ /* 0x000fe200087fe403 */
[----:B------:R-:W-:Y:S01]  /*0360*/  IMAD.SHL.U32 R7, R6, 0x8, RZ ;  /* 0x0000000806077824 */ /* 0x000fe200078e00ff */
[----:B------:R-:W-:Y:S01]  /*0370*/  LEA.HI R211, R0, R13, RZ, 0x1 ;  /* 0x0000000d00d37211 */ /* 0x000fe200078f08ff */
[----:B------:R-:W-:Y:S01]  /*0380*/  IMAD.IADD R8, R220, 0x1, -R9 ;  /* 0x00000001dc087824 */ /* 0x000fe200078e0a09 */
[----:B------:R-:W-:Y:S01]  /*0390*/  LEA R28, P0, R12, c[0x0][0x258], 0x2 ;  /* 0x000096000c1c7a11 */ /* 0x000fe200078010ff */
[----:B---3--:R-:W-:Y:S01]  /*03a0*/  IMAD R9, R25, R2, c[0x0][0x198] ;  /* 0x0000660019097624 */ /* 0x008fe200078e0202 */
[----:B------:R-:W-:Y:S01]  /*03b0*/  SHF.R.S32.HI R2, RZ, 0x1f, R17 ;  /* 0x0000001fff027819 */ /* 0x000fe20000011411 */
[----:B------:R-:W-:Y:S01]  /*03c0*/  IMAD.SHL.U32 R14, R8, 0x8, RZ ;  /* 0x00000008080e7824 */ /* 0x000fe200078e00ff */
[----:B------:R-:W-:Y:S01]  /*03d0*/  LOP3.LUT R7, R7, 0xc0, RZ, 0xc0, !PT ;  /* 0x000000c007077812 */ /* 0x000fe200078ec0ff */
[----:B------:R-:W-:Y:S01]  /*03e0*/  ULDC.64 UR4, c[0x0][0x188] ;  /* 0x0000620000047ab9 */ /* 0x000fe20000000a00 */
[----:B------:R-:W-:Y:S01]  /*03f0*/  LOP3.LUT R211, R211, 0xfffffffe, RZ, 0xc0, !PT ;  /* 0xfffffffed3d37812 */ /* 0x000fe200078ec0ff */
[----:B------:R-:W-:Y:S01]  /*0400*/  UIMAD UR4, UR13, UR4, URZ ;  /* 0x000000040d0472a4 */ /* 0x000fe2000f8e023f */
[----:B------:R-:W-:Y:S01]  /*0410*/  LEA.HI.X R29, R12, c[0x0][0x25c], R5, 0x2, P0 ;  /* 0x000097000c1d7a11 */ /* 0x000fe200000f1405 */
[C---:B------:R-:W-:Y:S01]  /*0420*/  IMAD R12, R2.reuse, c[0x0][0x1e0], RZ ;  /* 0x00007800020c7a24 */ /* 0x040fe200078e02ff */
[----:B------:R-:W-:Y:S01]  /*0430*/  SHF.R.U32.HI R18, RZ, 0x3, R7 ;  /* 0x00000003ff127819 */ /* 0x000fe20000011607 */
[----:B------:R-:W-:Y:S01]  /*0440*/  IMAD R2, R2, c[0x0][0x1b0], RZ ;  /* 0x00006c0002027a24 */ /* 0x000fe200078e02ff */
[--C-:B------:R-:W-:Y:S01]  /*0450*/  SHF.R.S32.HI R15, RZ, 0x1f, R14.reuse ;  /* 0x0000001fff0f7819 */ /* 0x100fe2000001140e */
[----:B------:R-:W-:Y:S01]  /*0460*/  IMAD.IADD R211, R13, 0x1, -R211 ;  /* 0x000000010dd37824 */ /* 0x000fe200078e0ad3 */
[----:B------:R-:W-:Y:S01]  /*0470*/  LOP3.LUT R7, R7, 0x18, R14, 0xf8, !PT ;  /* 0x0000001807077812 */ /* 0x000fe200078ef80e */
[----:B------:R-:W-:Y:S01]  /*0480*/  IMAD R13, R225, c[0x0][0x178], RZ ;  /* 0x00005e00e10d7a24 */ /* 0x000fe200078e02ff */
[C---:B------:R-:W-:Y:S01]  /*0490*/  IADD3 R215, R14.reuse, 0x40, RZ ;  /* 0x000000400ed77810 */ /* 0x040fe20007ffe0ff */
[----:B------:R-:W-:Y:S01]  /*04a0*/  IMAD R5, R17, c[0x0][0x1e4], R12 ;  /* 0x0000790011057a24 */ /* 0x000fe200078e020c */
[----:B------:R-:W-:Y:S01]  /*04b0*/  LOP3.LUT R18, R7, R18, RZ, 0x3c, !PT ;  /* 0x0000001207127212 */ /* 0x000fe200078e3cff */
[----:B------:R-:W-:Y:S01]  /*04c0*/  IMAD.WIDE.U32 R22, R17, c[0x0][0x1e0], R14 ;  /* 0x0000780011167a25 */ /* 0x000fe200078e000e */
[----:B------:R-:W-:-:S02]  /*04d0*/  ISETP.GE.AND P6, PT, R14, c[0x0][0x1cc], PT ;  /* 0x000073000e007a0c */ /* 0x000fc40003fc6270 */
[----:B------:R-:W-:Y:S01]  /*04e0*/  ISETP.GE.AND P4, PT, R215, c[0x0][0x1cc], PT ;  /* 0x00007300d7007a0c */ /* 0x000fe20003f86270 */
[----:B------:R-:W-:Y:S02]  /*04f0*/  IMAD R2, R17, c[0x0][0x1b4], R2 ;  /* 0x00006d0011027a24 */ /* 0x000fe400078e0202 */
[----:B------:R-:W-:Y:S02]  /*0500*/  IMAD R7, R225, c[0x0][0x208], RZ ;  /* 0x00008200e1077a24 */ /* 0x000fe400078e02ff */
[----:B------:R-:W-:-:S04]  /*0510*/  IMAD.WIDE.U32 R16, R17, c[0x0][0x1b0], R14 ;  /* 0x00006c0011107a25 */ /* 0x000fc800078e000e */
[C---:B------:R-:W-:Y:S02]  /*0520*/  IMAD R13, R224.reuse, c[0x0][0x17c], R13 ;  /* 0x00005f00e00d7a24 */ /* 0x040fe400078e020d */
[----:B------:R-:W-:-:S04]  /*0530*/  IMAD.WIDE.U32 R30, R224, c[0x0][0x178], R14 ;  /* 0x00005e00e01e7a25 */ /* 0x000fc800078e000e */
[C---:B------:R-:W-:Y:S02]  /*0540*/  IMAD R7, R224.reuse, c[0x0][0x20c], R7 ;  /* 0x00008300e0077a24 */ /* 0x040fe400078e0207 */
[----:B------:R-:W-:-:S04]  /*0550*/  IMAD.WIDE.U32 R26, R224, c[0x0][0x208], R14 ;  /* 0x00008200e01a7a25 */ /* 0x000fc800078e000e */
[----:B------:R-:W-:Y:S02]  /*0560*/  IMAD.IADD R17, R17, 0x1, R2 ;  /* 0x0000000111117824 */ /* 0x000fe400078e0202 */
[----:B------:R-:W-:Y:S02]  /*0570*/  IMAD.IADD R31, R31, 0x1, R13 ;  /* 0x000000011f1f7824 */ /* 0x000fe400078e020d */
[----:B------:R-:W-:Y:S02]  /*0580*/  IMAD R12, R4, c[0x0][0x180], RZ ;  /* 0x00006000040c7a24 */ /* 0x000fe400078e02ff */
[----:B------:R-:W-:Y:S02]  /*0590*/  IMAD.IADD R23, R23, 0x1, R5 ;  /* 0x0000000117177824 */ /* 0x000fe400078e0205 */
[----:B------:R-:W-:Y:S02]  /*05a0*/  IMAD.IADD R27, R27, 0x1, R7 ;  /* 0x000000011b1b7824 */ /* 0x000fe400078e0207 */
[----:B----4-:R-:W-:-:S04]  /*05b0*/  IMAD.WIDE.U32 R16, R234, c[0x0][0x1b8], R16 ;  /* 0x00006e00ea107a25 */ /* 0x010fc800078e0010 */
[----:B------:R-:W-:Y:S01]  /*05c0*/  IMAD R2, R4, c[0x0][0x210], RZ ;  /* 0x0000840004027a24 */ /* 0x000fe200078e02ff */
[----:B------:R-:W-:Y:S01]  /*05d0*/  IADD3 R17, R17, UR6, RZ ;  /* 0x0000000611117c10 */ /* 0x000fe2000fffe0ff */
[C---:B------:R-:W-:Y:S01]  /*05e0*/  IMAD R5, R11.reuse, c[0x0][0x184], R12 ;  /* 0x000061000b057a24 */ /* 0x040fe200078e020c */
[----:B------:R-:W-:Y:S01]  /*05f0*/  UIMAD UR6, UR8, UR5, UR4 ;  /* 0x00000005080672a4 */ /* 0x000fe2000f8e0204 */
[----:B------:R-:W-:Y:S02]  /*0600*/  IMAD.WIDE.U32 R30, R11, c[0x0][0x180], R30 ;  /* 0x000060000b1e7a25 */ /* 0x000fe400078e001e */
[----:B------:R-:W-:Y:S02]  /*0610*/  ULDC.64 UR4, c[0x0][0x218] ;  /* 0x0000860000047ab9 */ /* 0x000fe40000000a00 */
[----:B------:R-:W-:Y:S01]  /*0620*/  IMAD.WIDE R24, R25, 0x80, R224 ;  /* 0x0000008019187825 */ /* 0x000fe200078e02e0 */
[----:B------:R-:W-:-:S03]  /*0630*/  UIMAD UR4, UR13, UR4, URZ ;  /* 0x000000040d0472a4 */ /* 0x000fc6000f8e023f */
[----:B------:R-:W-:Y:S01]  /*0640*/  IMAD.WIDE.U32 R22, R234, c[0x0][0x1e8], R22 ;  /* 0x00007a00ea167a25 */ /* 0x000fe200078e0016 */
[----:B------:R-:W-:-:S03]  /*0650*/  UIMAD UR4, UR8, UR5, UR4 ;  /* 0x00000005080472a4 */ /* 0x000fc6000f8e0204 */
[----:B------:R-:W-:Y:S01]  /*0660*/  IMAD.WIDE.U32 R12, R11, c[0x0][0x210], R26 ;  /* 0x000084000b0c7a25 */ /* 0x000fe200078e001a */
[----:B------:R-:W-:-:S03]  /*0670*/  IADD3 R23, R23, UR7, RZ ;  /* 0x0000000717177c10 */ /* 0x000fc6000fffe0ff */
[----:B------:R-:W-:Y:S02]  /*0680*/  IMAD R2, R11, c[0x0][0x214], R2 ;  /* 0x000085000b027a24 */ /* 0x000fe400078e0202 */
[----:B------:R-:W-:Y:S02]  /*0690*/  IMAD.IADD R27, R31, 0x1, R5 ;  /* 0x000000011f1b7824 */ /* 0x000fe400078e0205 */
[C---:B------:R-:W-:Y:S02]  /*06a0*/  IMAD R5, R25.reuse, c[0x0][0x1a8], RZ ;  /* 0x00006a0019057a24 */ /* 0x040fe400078e02ff */
[----:B------:R-:W-:Y:S02]  /*06b0*/  IMAD R7, R25, c[0x0][0x1d8], RZ ;  /* 0x0000760019077a24 */ /* 0x000fe400078e02ff */
[----:B------:R-:W-:Y:S02]  /*06c0*/  IMAD.IADD R13, R13, 0x1, R2 ;  /* 0x000000010d0d7824 */ /* 0x000fe400078e0202 */
[----:B------:R-:W-:-:S02]  /*06d0*/  IMAD R5, R24, c[0x0][0x1ac], R5 ;  /* 0x00006b0018057a24 */ /* 0x000fc400078e0205 */
[----:B------:R-:W-:-:S04]  /*06e0*/  IMAD.WIDE.U32 R16, R24, c[0x0][0x1a8], R16 ;  /* 0x00006a0018107a25 */ /* 0x000fc800078e0010 */
[----:B------:R-:W-:Y:S01]  /*06f0*/  IMAD.MOV.U32 R26, RZ, RZ, R30 ;  /* 0x000000ffff1a7224 */ /* 0x000fe200078e001e */
[----:B------:R-:W-:Y:S01]  /*0700*/  LEA R32, P0, R16, c[0x0][0x190], 0x1 ;  /* 0x0000640010207a11 */ /* 0x000fe200078008ff */
[C---:B------:R-:W-:Y:S02]  /*0710*/  IMAD R7, R24.reuse, c[0x0][0x1dc], R7 ;  /* 0x0000770018077a24 */ /* 0x040fe400078e0207 */
[----:B------:R-:W-:-:S04]  /*0720*/  IMAD.WIDE.U32 R22, R24, c[0x0][0x1d8], R22 ;  /* 0x0000760018167a25 */ /* 0x000fc800078e0016 */
[----:B------:R-:W-:Y:S01]  /*0730*/  IMAD.WIDE.U32 R24, R234, c[0x0][0x218], R12 ;  /* 0x00008600ea187a25 */ /* 0x000fe200078e000c */
[----:B------:R-:W-:-:S03]  /*0740*/  LEA R34, P1, R22, c[0x0][0x1c0], 0x1 ;  /* 0x0000700016227a11 */ /* 0x000fc600078208ff */
[----:B------:R-:W-:Y:S01]  /*0750*/  IMAD.IADD R12, R17, 0x1, R5 ;  /* 0x00000001110c7824 */ /* 0x000fe200078e0205 */
[----:B------:R-:W-:Y:S01]  /*0760*/  IADD3 R5, R25, UR4, RZ ;  /* 0x0000000419057c10 */ /* 0x000fe2000fffe0ff */
[----:B------:R-:W-:Y:S01]  /*0770*/  IMAD.WIDE.U32 R26, R234, c[0x0][0x188], R26 ;  /* 0x00006200ea1a7a25 */ /* 0x000fe200078e001a */
[----:B------:R-:W-:Y:S02]  /*0780*/  LEA R222, P2, R24, c[0x0][0x1f0], 0x1 ;  /* 0x00007c0018de7a11 */ /* 0x000fe400078408ff */
[----:B------:R-:W-:Y:S01]  /*0790*/  LEA.HI.X R33, R16, c[0x0][0x194], R12, 0x1, P0 ;  /* 0x0000650010217a11 */ /* 0x000fe200000f0c0c */
[----:B------:R-:W-:Y:S01]  /*07a0*/  IMAD.IADD R7, R23, 0x1, R7 ;  /* 0x0000000117077824 */ /* 0x000fe200078e0207 */
[----:B------:R-:W-:Y:S01]  /*07b0*/  IADD3 R2, R27, UR6, RZ ;  /* 0x000000061b027c10 */ /* 0x000fe2000fffe0ff */
[----:B------:R-:W-:Y:S01]  /*07c0*/  IMAD.MOV.U32 R12, RZ, RZ, c[0x0][0x1d8] ;  /* 0x00007600ff0c7624 */ /* 0x000fe200078e00ff */
[----:B------:R-:W-:Y:S01]  /*07d0*/  LEA R232, P3, R26, c[0x0][0x160], 0x1 ;  /* 0x000058001ae87a11 */ /* 0x000fe200078608ff */
[----:B------:R-:W-:Y:S01]  /*07e0*/  IMAD.MOV.U32 R13, RZ, RZ, c[0x0][0x1a8] ;  /* 0x00006a00ff0d7624 */ /* 0x000fe200078e00ff */
[----:B------:R-:W-:Y:S01]  /*07f0*/  LEA.HI.X R223, R24, c[0x0][0x1f4], R5, 0x1, P2 ;  /* 0x00007d0018df7a11 */ /* 0x000fe200010f0c05 */
[----:B------:R-:W-:Y:S01]  /*0800*/  IMAD.MOV.U32 R5, RZ, RZ, c[0x0][0x1dc] ;  /* 0x00007700ff057624 */ /* 0x000fe200078e00ff */
[----:B------:R-:W-:Y:S01]  /*0810*/  LEA.HI.X R35, R22, c[0x0][0x1c4], R7, 0x1, P1 ;  /* 0x0000710016237a11 */ /* 0x000fe200008f0c07 */
[----:B------:R-:W-:Y:S01]  /*0820*/  IMAD.IADD R22, R9, 0x1, -R224 ;  /* 0x0000000109167824 */ /* 0x000fe200078e0ae0 */
[----:B------:R-:W-:Y:S01]  /*0830*/  LEA.HI.X R233, R26, c[0x0][0x164], R2, 0x1, P3 ;  /* 0x000059001ae97a11 */ /* 0x000fe200018f0c02 */
[----:B------:R-:W-:Y:S01]  /*0840*/  IMAD.MOV.U32 R7, RZ, RZ, c[0x0][0x1ac] ;  /* 0x00006b00ff077624 */ /* 0x000fe200078e00ff */
[C---:B------:R-:W-:Y:S01]  /*0850*/  LEA R26, P1, R12.reuse, R34, 0x7 ;  /* 0x000000220c1a7211 */ /* 0x040fe200078238ff */
[----:B------:R-:W-:Y:S01]  /*0860*/  IMAD.SHL.U32 R216, R211, 0x8, RZ ;  /* 0x00000008d3d87824 */ /* 0x000fe200078e00ff */
[----:B------:R-:W-:Y:S01]  /*0870*/  LEA.HI R16, R19, R224, RZ, 0x1 ;  /* 0x000000e013107211 */ /* 0x000fe200078f08ff */
[----:B------:R-:W-:Y:S01]  /*0880*/  ULDC UR6, c[0x0][0x168] ;  /* 0x00005a0000067ab9 */ /* 0x000fe20000000800 */
[----:B------:R-:W-:Y:S01]  /*0890*/  LEA.HI.X R27, R12, R35, R5, 0x7, P1 ;  /* 0x000000230c1b7211 */ /* 0x000fe200008f3c05 */
[----:B------:R-:W-:Y:S01]  /*08a0*/  UISETP.GE.AND UP0, UPT, UR6, 0x41, UPT ;  /* 0x000000410600788c */ /* 0x000fe2000bf06270 */
[----:B------:R-:W-:-:S02]  /*08b0*/  LEA.HI R2, R21, R220, RZ, 0x5 ;  /* 0x000000dc15027211 */ /* 0x000fc400078f28ff */
[----:B------:R-:W-:Y:S02]  /*08c0*/  LOP3.LUT R5, R16, 0x7fffffe, RZ, 0xc0, !PT ;  /* 0x07fffffe10057812 */ /* 0x000fe400078ec0ff */
[----:B------:R-:W-:Y:S02]  /*08d0*/  IADD3 R12, R14, 0x20, RZ ;  /* 0x000000200e0c7810 */ /* 0x000fe40007ffe0ff */
[----:B------:R-:W-:Y:S01]  /*08e0*/  SHF.R.S32.HI R23, RZ, 0x5, R2 ;  /* 0x00000005ff177819 */ /* 0x000fe20000011402 */
[----:B------:R-:W-:Y:S01]  /*08f0*/  IMAD.IADD R20, R224, 0x1, -R5 ;  /* 0x00000001e0147824 */ /* 0x000fe200078e0a05 */
[----:B------:R-:W-:Y:S02]  /*0900*/  ISETP.GE.AND P5, PT, R12, c[0x0][0x1cc], PT ;  /* 0x000073000c007a0c */ /* 0x000fe40003fa6270 */
[C---:B------:R-:W-:Y:S01]  /*0910*/  ISETP.LT.OR P3, PT, R22.reuse, 0x1, P6 ;  /* 0x000000011600780c */ /* 0x040fe20003761670 */
[----:B------:R-:W-:Y:S01]  /*0920*/  IMAD R5, R23, 0x8, R20 ;  /* 0x0000000817057824 */ /* 0x000fe200078e0214 */
[----:B------:R-:W-:-:S02]  /*0930*/  ISETP.LT.OR P2, PT, R22, 0x1, P5 ;  /* 0x000000011600780c */ /* 0x000fc40002f41670 */
[C---:B------:R-:W-:Y:S01]  /*0940*/  ISETP.LT.OR P1, PT, R22.reuse, 0x1, P4 ;  /* 0x000000011600780c */ /* 0x040fe20002721670 */
[----:B------:R-:W-:Y:S01]  /*0950*/  IMAD.U32 R5, R5, 0x20, R18 ;  /* 0x0000002005057824 */ /* 0x000fe200078e0012 */
[C---:B------:R-:W-:Y:S02]  /*0960*/  LEA R30, P0, R13.reuse, R32, 0x7 ;  /* 0x000000200d1e7211 */ /* 0x040fe400078038ff */
[C---:B------:R-:W-:Y:S02]  /*0970*/  ISETP.LT.OR P6, PT, R22.reuse, 0x41, P6 ;  /* 0x000000411600780c */ /* 0x040fe400037c1670 */
[C---:B------:R-:W-:Y:S02]  /*0980*/  ISETP.LT.OR P5, PT, R22.reuse, 0x41, P5 ;  /* 0x000000411600780c */ /* 0x040fe40002fa1670 */
[----:B------:R-:W-:Y:S01]  /*0990*/  LEA.HI.X R31, R13, R33, R7, 0x7, P0 ;  /* 0x000000210d1f7211 */ /* 0x000fe200000f3c07 */
[----:B------:R-:W-:Y:S01]  /*09a0*/  IMAD.SHL.U32 R13, R5, 0x2, RZ ;  /* 0x00000002050d7824 */ /* 0x000fe200078e00ff */
[----:B------:R-:W-:-:S02]  /*09b0*/  ISETP.LT.OR P4, PT, R22, 0x41, P4 ;  /* 0x000000411600780c */ /* 0x000fc40002781670 */
[----:B------:R-:W-:Y:S02]  /*09c0*/  LEA R16, P0, R10, c[0x0][0x280], 0x2 ;  /* 0x0000a0000a107a11 */ /* 0x000fe400078010ff */
[----:B------:R1:W-:Y:S01]  /*09d0*/  LDGSTS.E.BYPASS.LTC128B.128 [R13+0x6080], [R34.64], !P3 ;  /* 0x06080000220d7fae */ /* 0x0003e2000d901d58 */
[----:B------:R-:W-:Y:S02]  /*09e0*/  LOP3.LUT R25, R6, 0xfffffff8, RZ, 0xc0, !PT ;  /* 0xfffffff806197812 */ /* 0x000fe400078ec0ff */
[----:B------:R-:W-:Y:S01]  /*09f0*/  LEA.HI.X R17, R10, c[0x0][0x284], R3, 0x2, P0 ;  /* 0x0000a1000a117a11 */ /* 0x000fe200000f1403 */
[----:B------:R1:W-:Y:S01]  /*0a00*/  LDGSTS.E.BYPASS.LTC128B.128 [R13+0x8080], [R34.64+0x40], !P2 ;  /* 0x08080040220d7fae */ /* 0x0003e2000d101d58 */
[----:B------:R-:W-:Y:S01]  /*0a10*/  LOP3.LUT R3, R0, 0xfffffff0, RZ, 0xc0, !PT ;  /* 0xfffffff000037812 */ /* 0x000fe200078ec0ff */
[----:B------:R-:W-:Y:S01]  /*0a20*/  IMAD.IADD R25, R220, 0x1, -R25 ;  /* 0x00000001dc197824 */ /* 0x000fe200078e0a19 */
[----:B------:R-:W-:Y:S01]  /*0a30*/  LEA.HI R10, R21, R220, RZ, 0x6 ;  /* 0x000000dc150a7211 */ /* 0x000fe200078f30ff */
[----:B------:R1:W-:Y:S01]  /*0a40*/  LDGSTS.E.BYPASS.LTC128B.128 [R13+0xa080], [R34.64+0x80], !P1 ;  /* 0x0a080080220d7fae */ /* 0x0003e2000c901d58 */
[----:B------:R-:W-:Y:S01]  /*0a50*/  ISETP.GE.AND P1, PT, R12, c[0x0][0x19c], PT ;  /* 0x000067000c007a0c */ /* 0x000fe20003f26270 */
[----:B------:R-:W-:Y:S01]  /*0a60*/  IMAD.IADD R18, R220, 0x1, -R3 ;  /* 0x00000001dc127824 */ /* 0x000fe200078e0a03 */
[----:B------:R-:W-:Y:S01]  /*0a70*/  LEA.HI R0, R25, R25, RZ, 0x1 ;  /* 0x0000001919007211 */ /* 0x000fe200078f08ff */
[----:B------:R2:W-:Y:S01]  /*0a80*/  LDGSTS.E.BYPASS.LTC128B.128 [R13+0x7080], [R26.64], !P6 ;  /* 0x070800001a0d7fae */ /* 0x0005e2000f101d58 */
[----:B------:R-:W-:-:S02]  /*0a90*/  ISETP.LT.OR P2, PT, R22, 0x1, P1 ;  /* 0x000000011600780c */ /* 0x000fc40000f41670 */
[----:B------:R-:W-:Y:S01]  /*0aa0*/  SHF.R.S32.HI R3, RZ, 0x1f, R18 ;  /* 0x0000001fff037819 */ /* 0x000fe20000011412 */
[----:B------:R2:W-:Y:S01]  /*0ab0*/  LDGSTS.E.BYPASS.LTC128B.128 [R13+0x9080], [R26.64+0x40], !P5 ;  /* 0x090800401a0d7fae */ /* 0x0005e2000e901d58 */
[----:B------:R-:W-:Y:S02]  /*0ac0*/  ISETP.GE.AND P5, PT, R14, c[0x0][0x19c], PT ;  /* 0x000067000e007a0c */ /* 0x000fe40003fa6270 */
[----:B------:R-:W-:Y:S01]  /*0ad0*/  LEA.HI R5, R18, R18, RZ, 0x1 ;  /* 0x0000001212057211 */ /* 0x000fe200078f08ff */
[----:B------:R2:W-:Y:S01]  /*0ae0*/  LDGSTS.E.BYPASS.LTC128B.128 [R13+0xb080], [R26.64+0x80], !P4 ;  /* 0x0b0800801a0d7fae */ /* 0x0005e2000e101d58 */
[----:B------:R-:W-:Y:S02]  /*0af0*/  ISETP.GE.AND P4, PT, R215, c[0x0][0x19c], PT ;  /* 0x00006700d7007a0c */ /* 0x000fe40003f86270 */
[C---:B------:R-:W-:Y:S02]  /*0b00*/  ISETP.LT.OR P3, PT, R22.reuse, 0x1, P5 ;  /* 0x000000011600780c */ /* 0x040fe40002f61670 */
[----:B------:R-:W-:-:S02]  /*0b10*/  ISETP.LT.OR P0, PT, R22, 0x1, P4 ;  /* 0x000000011600780c */ /* 0x000fc40002701670 */
[----:B------:R-:W-:Y:S02]  /*0b20*/  LEA.HI R20, R3, R18, RZ, 0x3 ;  /* 0x0000001203147211 */ /* 0x000fe400078f18ff */
[----:B------:R-:W-:Y:S02]  /*0b30*/  LOP3.LUT R24, R0, 0x7fffffe, RZ, 0xc0, !PT ;  /* 0x07fffffe00187812 */ /* 0x000fe400078ec0ff */
[----:B------:R-:W-:Y:S02]  /*0b40*/  LOP3.LUT R7, R5, 0x7fffffe, RZ, 0xc0, !PT ;  /* 0x07fffffe05077812 */ /* 0x000fe400078ec0ff */
[----:B------:R-:W-:Y:S02]  /*0b50*/  LOP3.LUT R3, R20, 0xfffffff8, RZ, 0xc0, !PT ;  /* 0xfffffff814037812 */ /* 0x000fe400078ec0ff */
[----:B------:R-:W-:Y:S01]  /*0b60*/  ISETP.LT.OR P5, PT, R22, 0x41, P5 ;  /* 0x000000411600780c */ /* 0x000fe20002fa1670 */
[----:B------:R1:W-:Y:S01]  /*0b70*/  LDGSTS.E.BYPASS.LTC128B.128 [R13+0x80], [R32.64], !P3 ;  /* 0x00080000200d7fae */ /* 0x0003e2000d901d58 */
[----:B------:R-:W-:Y:S01]  /*0b80*/  ISETP.GE.AND P3, PT, R215, c[0x0][0x16c], PT ;  /* 0x00005b00d7007a0c */ /* 0x000fe20003f66270 */
[----:B------:R-:W-:Y:S01]  /*0b90*/  IMAD.IADD R210, R18, 0x1, -R7 ;  /* 0x0000000112d27824 */ /* 0x000fe200078e0a07 */
[----:B------:R-:W-:Y:S01]  /*0ba0*/  SHF.R.S32.HI R10, RZ, 0x6, R10 ;  /* 0x00000006ff0a7819 */ /* 0x000fe2000001140a */
[----:B------:R1:W-:Y:S01]  /*0bb0*/  LDGSTS.E.BYPASS.LTC128B.128 [R13+0x2080], [R32.64+0x40], !P2 ;  /* 0x02080040200d7fae */ /* 0x0003e2000d101d58 */
[----:B------:R-:W-:Y:S01]  /*0bc0*/  ISETP.GE.AND P2, PT, R14, c[0x0][0x16c], PT ;  /* 0x00005b000e007a0c */ /* 0x000fe20003f46270 */
[----:B------:R-:W-:Y:S01]  /*0bd0*/  IMAD.IADD R3, R18, 0x1, -R3 ;  /* 0x0000000112037824 */ /* 0x000fe200078e0a03 */
[----:B------:R-:W-:Y:S01]  /*0be0*/  ISETP.LT.OR P1, PT, R22, 0x41, P1 ;  /* 0x000000411600780c */ /* 0x000fe20000f21670 */
[----:B------:R1:W-:Y:S01]  /*0bf0*/  LDGSTS.E.BYPASS.LTC128B.128 [R13+0x4080], [R32.64+0x80], !P0 ;  /* 0x04080080200d7fae */ /* 0x0003e2000c101d58 */
[C---:B------:R-:W-:Y:S01]  /*0c00*/  ISETP.GE.AND P0, PT, R12.reuse, c[0x0][0x16c], PT ;  /* 0x00005b000c007a0c */ /* 0x040fe20003f06270 */
[----:B------:R-:W-:Y:S01]  /*0c10*/  IMAD R212, R211, 0x4, R10 ;  /* 0x00000004d3d47824 */ /* 0x000fe200078e020a */
[----:B------:R-:W-:Y:S01]  /*0c20*/  SEL R217, RZ, 0x1, P2 ;  /* 0x00000001ffd97807 */ /* 0x000fe20001000000 */
[C---:B--2---:R-:W-:Y:S01]  /*0c30*/  IMAD.IADD R27, R25.reuse, 0x1, -R24 ;  /* 0x00000001191b7824 */ /* 0x044fe200078e0a18 */
[----:B------:R-:W-:Y:S01]  /*0c40*/  ISETP.GE.AND P2, PT, R12, c[0x0][0x1fc], PT ;  /* 0x00007f000c007a0c */ /* 0x000fe20003f46270 */
[----:B------:R1:W-:Y:S01]  /*0c50*/  LDGSTS.E.BYPASS.LTC128B.128 [R13+0x1080], [R30.64], !P5 ;  /* 0x010800001e0d7fae */ /* 0x0003e2000e901d58 */
[----:B------:R-:W-:Y:S01]  /*0c60*/  SEL R24, RZ, 0x4, P3 ;  /* 0x00000004ff187807 */ /* 0x000fe20001800000 */
[----:B------:R-:W-:Y:S01]  /*0c70*/  IMAD R212, R212, 0x8, R27 ;  /* 0x00000008d4d47824 */ /* 0x000fe200078e021b */
[----:B------:R-:W-:Y:S01]  /*0c80*/  SEL R18, RZ, 0x2, P0 ;  /* 0x00000002ff127807 */ /* 0x000fe20000000000 */
[----:B------:R-:W-:Y:S01]  /*0c90*/  IMAD.SHL.U32 R25, R25, 0x40, RZ ;  /* 0x0000004019197824 */ /* 0x000fe200078e00ff */
[----:B------:R-:W-:Y:S01]  /*0ca0*/  ISETP.GE.AND P3, PT, R14, c[0x0][0x1fc], PT ;  /* 0x00007f000e007a0c */ /* 0x000fe20003f66270 */
[----:B------:R1:W-:Y:S01]  /*0cb0*/  LDGSTS.E.BYPASS.LTC128B.128 [R13+0x3080], [R30.64+0x40], !P1 ;  /* 0x030800401e0d7fae */ /* 0x0003e2000c901d58 */
[----:B------:R-:W-:-:S02]  /*0cc0*/  SEL R7, RZ, 0xffffffff, P2 ;  /* 0xffffffffff077807 */ /* 0x000fc40001000000 */
[----:B------:R-:W-:Y:S02]  /*0cd0*/  ISETP.GE.AND P2, PT, R215, c[0x0][0x1fc], PT ;  /* 0x00007f00d7007a0c */ /* 0x000fe40003f46270 */
[----:B------:R-:W-:Y:S01]  /*0ce0*/  IADD3 R24, R24, R18, R217 ;  /* 0x0000001218187210 */ /* 0x000fe20007ffe0d9 */
[----:B------:R-:W-:Y:S01]  /*0cf0*/  IMAD.SHL.U32 R7, R7, 0x2, RZ ;  /* 0x0000000207077824 */ /* 0x000fe200078e00ff */
[----:B------:R-:W-:Y:S02]  /*0d00*/  ISETP.LT.OR P4, PT, R22, 0x41, P4 ;  /* 0x000000411600780c */ /* 0x000fe40002781670 */
[----:B------:R-:W-:Y:S02]  /*0d10*/  SEL R22, RZ, 0x1, P3 ;  /* 0x00000001ff167807 */ /* 0x000fe40001800000 */
[----:B------:R-:W-:Y:S02]  /*0d20*/  SEL R18, RZ, 0x4, P2 ;  /* 0x00000004ff127807 */ /* 0x000fe40001000000 */
[----:B------:R-:W-:-:S02]  /*0d30*/  LOP3.LUT P3, RZ, R24, 0x1, RZ, 0xc0, !PT ;  /* 0x0000000118ff7812 */ /* 0x000fc4000786c0ff */
[C---:B------:R-:W-:Y:S02]  /*0d40*/  LOP3.LUT P2, RZ, R24.reuse, 0x2, RZ, 0xc0, !PT ;  /* 0x0000000218ff7812 */ /* 0x040fe4000784c0ff */
[----:B------:R-:W-:Y:S02]  /*0d50*/  LOP3.LUT P5, RZ, R24, 0x4, RZ, 0xc0, !PT ;  /* 0x0000000418ff7812 */ /* 0x000fe400078ac0ff */
[----:B------:R-:W-:Y:S01]  /*0d60*/  LEA.HI R26, R2, R23, RZ, 0x1 ;  /* 0x00000017021a7211 */ /* 0x000fe200078f08ff */
[----:B------:R1:W-:Y:S01]  /*0d70*/  LDGSTS.E.BYPASS.LTC128B.128 [R13+0x5080], [R30.64+0x80], !P4 ;  /* 0x050800801e0d7fae */ /* 0x0003e2000e101d58 */
[C---:B------:R-:W-:Y:S02]  /*0d80*/  ISETP.GE.OR P3, PT, R224.reuse, c[0x0][0x168], !P3 ;  /* 0x00005a00e0007a0c */ /* 0x040fe40005f66670 */
[C---:B------:R-:W-:Y:S01]  /*0d90*/  ISETP.GE.OR P2, PT, R224.reuse, c[0x0][0x168], !P2 ;  /* 0x00005a00e0007a0c */ /* 0x040fe20005746670 */
[----:B------:R-:W0:Y:S01]  /*0da0*/  LDGDEPBAR ;  /* 0x00000000000079af */ /* 0x000e220000000000 */
[----:B------:R-:W-:-:S02]  /*0db0*/  ISETP.GE.OR P5, PT, R224, c[0x0][0x168], !P5 ;  /* 0x00005a00e0007a0c */ /* 0x000fc40006fa6670 */
[----:B------:R-:W-:Y:S02]  /*0dc0*/  LOP3.LUT R26, R26, 0xfffffffe, RZ, 0xc0, !PT ;  /* 0xfffffffe1a1a7812 */ /* 0x000fe400078ec0ff */
[----:B------:R-:W-:Y:S02]  /*0dd0*/  LOP3.LUT R27, R7, 0x2, R22, 0xe2, !PT ;  /* 0x00000002071b7812 */ /* 0x000fe400078ee216 */
[----:B------:R-:W-:Y:S01]  /*0de0*/  ISETP.GT.AND P1, PT, R220, 0xf, PT ;  /* 0x0000000fdc00780c */ /* 0x000fe20003f24270 */
[----:B------:R-:W-:Y:S01]  /*0df0*/  IMAD.IADD R7, R23, 0x1, -R26 ;  /* 0x0000000117077824 */ /* 0x000fe200078e0a1a */
[----:B------:R-:W-:Y:S01]  /*0e00*/  LOP3.LUT R22, R27, R18, RZ, 0xfc, !PT ;  /* 0x000000121b167212 */ /* 0x000fe200078efcff */
[----:B------:R1:W-:Y:S01]  /*0e10*/  LDGSTS.E.BYPASS.LTC128B.128 [R13+0xc080], [R232.64], !P3 ;  /* 0x0c080000e80d7fae */ /* 0x0003e2000d901d58 */
[----:B------:R-:W-:Y:S01]  /*0e20*/  SHF.R.S32.HI R20, RZ, 0x3, R20 ;  /* 0x00000003ff147819 */ /* 0x000fe20000011414 */
[----:B------:R-:W-:Y:S01]  /*0e30*/  IMAD.SHL.U32 R209, R7, 0x400, RZ ;  /* 0x0000040007d17824 */ /* 0x000fe200078e00ff */
[----:B------:R-:W-:Y:S01]  /*0e40*/  LOP3.LUT P4, RZ, R22, 0x1, RZ, 0xc0, !PT ;  /* 0x0000000116ff7812 */ /* 0x000fe2000788c0ff */
[----:B------:R1:W-:Y:S01]  /*0e50*/  LDGSTS.E.BYPASS.LTC128B.128 [R13+0xd080], [R232.64+0x40], !P2 ;  /* 0x0d080040e80d7fae */ /* 0x0003e2000d101d58 */
[----:B------:R-:W-:Y:S01]  /*0e60*/  IMAD.SHL.U32 R23, R23, 0x10, RZ ;  /* 0x0000001017177824 */ /* 0x000fe200078e00ff */
[----:B------:R-:W-:Y:S01]  /*0e70*/  LOP3.LUT R24, R25, 0x1c0, RZ, 0xc0, !PT ;  /* 0x000001c019187812 */ /* 0x000fe200078ec0ff */
[----:B------:R-:W-:Y:S01]  /*0e80*/  IMAD R231, R8, 0x2, R209 ;  /* 0x0000000208e77824 */ /* 0x000fe200078e02d1 */
[----:B------:R1:W-:Y:S01]  /*0e90*/  LDGSTS.E.BYPASS.LTC128B.128 [R13+0xe080], [R232.64+0x80], !P5 ;  /* 0x0e080080e80d7fae */ /* 0x0003e2000e901d58 */
[----:B------:R-:W-:Y:S01]  /*0ea0*/  ISETP.GE.OR P5, PT, R224, c[0x0][0x168], !P4 ;  /* 0x00005a00e0007a0c */ /* 0x000fe200067a6670 */
[----:B------:R-:W-:Y:S01]  /*0eb0*/  IMAD R210, R20, 0x8, R210 ;  /* 0x0000000814d27824 */ /* 0x000fe200078e02d2 */
[----:B------:R-:W-:Y:S01]  /*0ec0*/  LOP3.LUT R23, R24, 0x30, R23, 0xf8, !PT ;  /* 0x0000003018177812 */ /* 0x000fe200078ef817 */
[----:B------:R-:W-:Y:S01]  /*0ed0*/  IMAD R209, R20, 0x200, R209 ;  /* 0x0000020014d17824 */ /* 0x000fe200078e02d1 */
[--C-:B------:R-:W-:Y:S01]  /*0ee0*/  SHF.R.S32.HI R20, RZ, 0x1, R5.reuse ;  /* 0x00000001ff147819 */ /* 0x100fe20000011405 */
[----:B------:R-:W-:Y:S01]  /*0ef0*/  IMAD.SHL.U32 R210, R210, 0x20, RZ ;  /* 0x00000020d2d27824 */ /* 0x000fe200078e00ff */
[----:B------:R-:W-:-:S02]  /*0f00*/  SHF.R.S32.HI R5, RZ, 0x1f, R5 ;  /* 0x0000001fff057819 */ /* 0x000fc40000011405 */
[----:B------:R-:W-:Y:S01]  /*0f10*/  LEA.HI R8, R21, R220, RZ, 0x7 ;  /* 0x000000dc15087211 */ /* 0x000fe200078f38ff */
[----:B------:R-:W-:Y:S01]  /*0f20*/  @!P1 IMAD.SHL.U32 R21, R220, 0x10, RZ ;  /* 0x00000010dc159824 */ /* 0x000fe200078e00ff */
[----:B------:R-:W-:Y:S02]  /*0f30*/  SHF.R.S32.HI R19, RZ, 0x1f, R19 ;  /* 0x0000001fff137819 */ /* 0x000fe40000011413 */
[----:B------:R-:W-:Y:S02]  /*0f40*/  SHF.R.U32.HI R18, RZ, 0x3, R24 ;  /* 0x00000003ff127819 */ /* 0x000fe40000011618 */
[C---:B------:R-:W-:Y:S01]  /*0f50*/  LOP3.LUT P3, RZ, R22.reuse, 0x2, RZ, 0xc0, !PT ;  /* 0x0000000216ff7812 */ /* 0x040fe2000786c0ff */
[----:B------:R2:W-:Y:S01]  /*0f60*/  @!P1 LDGSTS.E.BYPASS.LTC128B.128 [R21+0x18080], [R28.64] ;  /* 0x180800001c159fae */ /* 0x0005e2000b901d58 */
[----:B------:R-:W-:Y:S01]  /*0f70*/  LEA.HI R24, R5, R20, RZ, 0x2 ;  /* 0x0000001405187211 */ /* 0x000fe200078f10ff */
[----:B------:R-:W-:Y:S01]  /*0f80*/  IMAD.SHL.U32 R5, R211, 0x10, RZ ;  /* 0x00000010d3057824 */ /* 0x000fe200078e00ff */
[----:B------:R-:W-:Y:S01]  /*0f90*/  LOP3.LUT R23, R23, 0x8, R6, 0xf8, !PT ;  /* 0x0000000817177812 */ /* 0x000fe200078ef806 */
[----:B------:R-:W0:Y:S01]  /*0fa0*/  LDGDEPBAR ;  /* 0x00000000000079af */ /* 0x000e220000000000 */
[----:B------:R-:W-:-:S02]  /*0fb0*/  LOP3.LUT P2, RZ, R22, 0x4, RZ, 0xc0, !PT ;  /* 0x0000000416ff7812 */ /* 0x000fc4000784c0ff */
[----:B------:R-:W-:Y:S01]  /*0fc0*/  LEA.HI R19, R19, R224, RZ, 0x3 ;  /* 0x000000e013137211 */ /* 0x000fe200078f18ff */
[----:B------:R1:W-:Y:S01]  /*0fd0*/  LDGSTS.E.BYPASS.LTC128B.128 [R13+0x12080], [R222.64], !P5 ;  /* 0x12080000de0d7fae */ /* 0x0003e2000e901d58 */
[----:B------:R-:W-:Y:S02]  /*0fe0*/  SEL R22, RZ, 0xffffffff, P0 ;  /* 0xffffffffff167807 */ /* 0x000fe40000000000 */
[----:B------:R-:W-:Y:S02]  /*0ff0*/  ISETP.GE.OR P0, PT, R224, c[0x0][0x168], !P3 ;  /* 0x00005a00e0007a0c */ /* 0x000fe40005f06670 */
[----:B------:R-:W-:Y:S01]  /*1000*/  LOP3.LUT R18, R23, R18, RZ, 0x3c, !PT ;  /* 0x0000001217127212 */ /* 0x000fe200078e3cff */
[----:B------:R-:W-:Y:S01]  /*1010*/  IMAD.SHL.U32 R22, R22, 0x2, RZ ;  /* 0x0000000216167824 */ /* 0x000fe200078e00ff */
[----:B------:R-:W-:Y:S02]  /*1020*/  SHF.R.U32.HI R8, RZ, 0x4, R8 ;  /* 0x00000004ff087819 */ /* 0x000fe40000011608 */
[----:B------:R-:W-:Y:S01]  /*1030*/  LOP3.LUT R23, R19, 0xfffffff8, RZ, 0xc0, !PT ;  /* 0xfffffff813177812 */ /* 0x000fe200078ec0ff */
[----:B------:R-:W-:Y:S01]  /*1040*/  IMAD R211, R211, 0x200, R18 ;  /* 0x00000200d3d37824 */ /* 0x000fe200078e0212 */
[----:B------:R-:W-:-:S02]  /*1050*/  LOP3.LUT R5, R5, 0x10, RZ, 0xc0, !PT ;  /* 0x0000001005057812 */ /* 0x000fc400078ec0ff */
[C---:B------:R-:W-:Y:S02]  /*1060*/  ISETP.GE.OR P5, PT, R224.reuse, c[0x0][0x168], !P2 ;  /* 0x00005a00e0007a0c */ /* 0x040fe400057a6670 */
[----:B------:R-:W-:Y:S01]  /*1070*/  SHF.R.S32.HI R0, RZ, 0x1, R0 ;  /* 0x00000001ff007819 */ /* 0x000fe20000011400 */
[----:B------:R1:W-:Y:S01]  /*1080*/  LDGSTS.E.BYPASS.LTC128B.128 [R13+0x13080], [R222.64+0x40], !P0 ;  /* 0x13080040de0d7fae */ /* 0x0003e2000c101d58 */
[----:B------:R-:W-:Y:S01]  /*1090*/  LOP3.LUT R5, R5, 0x8, R8, 0xf8, !PT ;  /* 0x0000000805057812 */ /* 0x000fe200078ef808 */
[----:B------:R-:W-:Y:S01]  /*10a0*/  IMAD.IADD R8, R224, 0x1, -R23 ;  /* 0x00000001e0087824 */ /* 0x000fe200078e0a17 */
[----:B------:R-:W-:Y:S01]  /*10b0*/  LOP3.LUT R19, R24, 0xfffffffc, RZ, 0xc0, !PT ;  /* 0xfffffffc18137812 */ /* 0x000fe200078ec0ff */
[C---:B--2---:R-:W-:Y:S01]  /*10c0*/  IMAD.SHL.U32 R21, R0.reuse, 0x40, RZ ;  /* 0x0000004000157824 */ /* 0x044fe200078e00ff */
[----:B------:R-:W-:Y:S01]  /*10d0*/  LOP3.LUT P0, RZ, R0, 0x2, RZ, 0xc0, !PT ;  /* 0x0000000200ff7812 */ /* 0x000fe2000780c0ff */
[----:B------:R-:W-:Y:S01]  /*10e0*/  IMAD.SHL.U32 R23, R8, 0x40, RZ ;  /* 0x0000004008177824 */ /* 0x000fe200078e00ff */
[----:B------:R-:W-:Y:S01]  /*10f0*/  LOP3.LUT P6, RZ, R3, 0x4, RZ, 0xc0, !PT ;  /* 0x0000000403ff7812 */ /* 0x000fe200078cc0ff */
[----:B------:R-:W-:Y:S01]  /*1100*/  IMAD.SHL.U32 R0, R10, 0x8, RZ ;  /* 0x000000080a007824 */ /* 0x000fe200078e00ff */
[----:B------:R-:W-:Y:S01]  /*1110*/  LOP3.LUT R21, R21, 0xc0, RZ, 0xc0, !PT ;  /* 0x000000c015157812 */ /* 0x000fe200078ec0ff */
[----:B------:R1:W-:Y:S01]  /*1120*/  LDGSTS.E.BYPASS.LTC128B.128 [R13+0x14080], [R222.64+0x80], !P5 ;  /* 0x14080080de0d7fae */ /* 0x0003e2000e901d58 */
[----:B------:R-:W-:Y:S01]  /*1130*/  LOP3.LUT R23, R23, 0x1c0, RZ, 0xc0, !PT ;  /* 0x000001c017177812 */ /* 0x000fe200078ec0ff */
[----:B------:R-:W-:Y:S01]  /*1140*/  IMAD.IADD R19, R20, 0x1, -R19 ;  /* 0x0000000114137824 */ /* 0x000fe200078e0a13 */
[C---:B------:R-:W-:Y:S01]  /*1150*/  LOP3.LUT P5, RZ, R3.reuse, 0x2, RZ, 0xc0, !PT ;  /* 0x0000000203ff7812 */ /* 0x040fe200078ac0ff */
[----:B------:R-:W-:Y:S01]  /*1160*/  IMAD.SHL.U32 R3, R3, 0x40, RZ ;  /* 0x0000004003037824 */ /* 0x000fe200078e00ff */
[----:B------:R-:W-:-:S02]  /*1170*/  LOP3.LUT R20, R21, 0x8, R6, 0xf8, !PT ;  /* 0x0000000815147812 */ /* 0x000fc400078ef806 */
[----:B------:R-:W-:Y:S02]  /*1180*/  LOP3.LUT R0, R0, 0x18, RZ, 0xc0, !PT ;  /* 0x0000001800007812 */ /* 0x000fe400078ec0ff */
[----:B------:R-:W-:Y:S02]  /*1190*/  SHF.R.U32.HI R6, RZ, 0x3, R23 ;  /* 0x00000003ff067819 */ /* 0x000fe40000011617 */
[----:B------:R-:W-:Y:S02]  /*11a0*/  LOP3.LUT R3, R3, 0x1c0, RZ, 0xc0, !PT ;  /* 0x000001c003037812 */ /* 0x000fe400078ec0ff */
[----:B------:R-:W-:Y:S02]  /*11b0*/  LOP3.LUT R6, R6, R23, R0, 0x1e, !PT ;  /* 0x0000001706067212 */ /* 0x000fe400078e1e00 */
[----:B------:R-:W-:Y:S02]  /*11c0*/  LOP3.LUT R23, R2, 0xffffffe0, RZ, 0xc0, !PT ;  /* 0xffffffe002177812 */ /* 0x000fe400078ec0ff */
[----:B------:R-:W-:Y:S01]  /*11d0*/  LOP3.LUT R216, R216, 0x8, RZ, 0xc0, !PT ;  /* 0x00000008d8d87812 */ /* 0x000fe200078ec0ff */
[----:B------:R-:W-:Y:S01]  /*11e0*/  IMAD.IADD R231, R231, 0x1, R6 ;  /* 0x00000001e7e77824 */ /* 0x000fe200078e0206 */
[----:B------:R-:W-:Y:S01]  /*11f0*/  SHF.R.U32.HI R18, RZ, 0x3, R3 ;  /* 0x00000003ff127819 */ /* 0x000fe20000011603 */
[----:B------:R-:W-:Y:S01]  /*1200*/  IMAD.IADD R2, R220, 0x1, -R23 ;  /* 0x00000001dc027824 */ /* 0x000fe200078e0a17 */
[----:B------:R-:W-:Y:S01]  /*1210*/  SHF.R.U32.HI R21, RZ, 0x3, R21 ;  /* 0x00000003ff157819 */ /* 0x000fe20000011615 */
[----:B------:R-:W-:Y:S01]  /*1220*/  IMAD.SHL.U32 R231, R231, 0x2, RZ ;  /* 0x00000002e7e77824 */ /* 0x000fe200078e00ff */
[----:B------:R-:W-:-:S02]  /*1230*/  LOP3.LUT R18, R18, R3, R216, 0x1e, !PT ;  /* 0x0000000312127212 */ /* 0x000fc400078e1ed8 */
[----:B------:R-:W-:Y:S02]  /*1240*/  SEL R3, R213, 0xfffffff0, !P0 ;  /* 0xfffffff0d5037807 */ /* 0x000fe40004000000 */
[C---:B------:R-:W-:Y:S01]  /*1250*/  LOP3.LUT P0, RZ, R19.reuse, 0x2, RZ, 0xc0, !PT ;  /* 0x0000000213ff7812 */ /* 0x040fe2000780c0ff */
[----:B------:R-:W-:Y:S01]  /*1260*/  IMAD.SHL.U32 R19, R19, 0x40, RZ ;  /* 0x0000004013137824 */ /* 0x000fe200078e00ff */
[----:B------:R-:W-:Y:S01]  /*1270*/  SHF.R.S32.HI R23, RZ, 0x1f, R2 ;  /* 0x0000001fff177819 */ /* 0x000fe20000011402 */
[----:B------:R-:W-:Y:S01]  /*1280*/  IMAD.IADD R209, R209, 0x1, R18 ;  /* 0x00000001d1d17824 */ /* 0x000fe200078e0212 */
[----:B------:R-:W-:Y:S02]  /*1290*/  LOP3.LUT R21, R20, R21, RZ, 0x3c, !PT ;  /* 0x0000001514157212 */ /* 0x000fe400078e3cff */
[----:B------:R-:W-:Y:S02]  /*12a0*/  SEL R206, R213, 0xfffffff0, !P5 ;  /* 0xfffffff0d5ce7807 */ /* 0x000fe40006800000 */
[----:B------:R-:W-:Y:S01]  /*12b0*/  LOP3.LUT R19, R19, 0xc0, RZ, 0xc0, !PT ;  /* 0x000000c013137812 */ /* 0x000fe200078ec0ff */
[----:B------:R-:W-:Y:S01]  /*12c0*/  IMAD.U32 R212, R212, 0x20, R21 ;  /* 0x00000020d4d47824 */ /* 0x000fe200078e0015 */
[----:B------:R-:W-:Y:S01]  /*12d0*/  PLOP3.LUT P5, PT, PT, PT, UP0, 0x80, 0x0 ;  /* 0x000000000000781c */ /* 0x000fe20003faf008 */
[----:B------:R-:W-:Y:S01]  /*12e0*/  @!P1 IMAD.SHL.U32 R21, R220, 0x10, RZ ;  /* 0x00000010dc159824 */ /* 0x000fe200078e00ff */
[----:B------:R-:W-:-:S02]  /*12f0*/  LEA.HI R6, R23, R2, RZ, 0x2 ;  /* 0x0000000217067211 */ /* 0x000fc400078f10ff */
[--C-:B------:R-:W-:Y:S02]  /*1300*/  SHF.R.U32.HI R20, RZ, 0x3, R19.reuse ;  /* 0x00000003ff147819 */ /* 0x100fe40000011613 */
[----:B------:R-:W-:Y:S01]  /*1310*/  SHF.R.S32.HI R218, RZ, 0x2, R6 ;  /* 0x00000002ffda7819 */ /* 0x000fe20000011406 */
[----:B------:R1:W-:Y:S01]  /*1320*/  @!P1 LDGSTS.E.BYPASS.LTC128B.128 [R21+0x18280], [R16.64] ;  /* 0x1828000010159fae */ /* 0x0003e2000b901d58 */
[C---:B------:R-:W-:Y:S02]  /*1330*/  LOP3.LUT R216, R20.reuse, R19, R216, 0x1e, !PT ;  /* 0x0000001314d87212 */ /* 0x040fe400078e1ed8 */
        /* <DEDUP_REMOVED lines=38> */
.L_x_688:
[----:B------:R-:W-:Y:S05]  /*15a0*/  BSYNC B0 ;  /* 0x0000000000007941 */ /* 0x000fea0003800000 */
.L_x_687:
        /* <DEDUP_REMOVED lines=59> */
[----:B-1----:R-:W-:Y:S01]  /*1960*/  IMAD.WIDE.U32 R12, R11, c[0x0][0x238], R220 ;  /* 0x00008e000b0c7a25 */ /* 0x002fe200078e00dc */
[----:B------:R-:W-:Y:S01]  /*1970*/  LOP3.LUT R5, R5, 0xfffffffc, RZ, 0xc0, !PT ;  /* 0xfffffffc05057812 */ /* 0x000fe200078ec0ff */
[----:B------:R-:W-:Y:S01]  /*1980*/  UIMAD UR4, UR13, UR4, URZ ;  /* 0x000000040d0472a4 */ /* 0x000fe2000f8e023f */
[----:B------:R-:W-:Y:S01]  /*1990*/  LEA R209, R209, 0x1c480, 0x1 ;  /* 0x0001c480d1d17811 */ /* 0x000fe200078e08ff */
[----:B------:R-:W-:Y:S01]  /*19a0*/  UIADD3 UR6, UR6, 0x3f, URZ ;  /* 0x0000003f06067890 */ /* 0x000fe2000fffe03f */
[----:B------:R-:W-:Y:S01]  /*19b0*/  LOP3.LUT R7, R6, 0xfffffffc, RZ, 0xc0, !PT ;  /* 0xfffffffc06077812 */ /* 0x000fe200078ec0ff */
[----:B------:R-:W-:Y:S01]  /*19c0*/  IMAD.IADD R10, R10, 0x1, -R5 ;  /* 0x000000010a0a7824 */ /* 0x000fe200078e0a05 */
[----:B------:R-:W-:Y:S01]  /*19d0*/  UIMAD UR8, UR8, UR5, UR4 ;  /* 0x00000005080872a4 */ /* 0x000fe2000f8e0204 */
[----:B------:R-:W-:Y:S01]  /*19e0*/  IMAD.IADD R13, R13, 0x1, R4 ;  /* 0x000000010d0d7824 */ /* 0x000fe200078e0204 */
[----:B------:R-:W-:Y:S01]  /*19f0*/  IADD3 R7, R2, -R7, RZ ;  /* 0x8000000702077210 */ /* 0x000fe20007ffe0ff */
[----:B------:R-:W-:Y:S01]  /*1a00*/  USHF.R.S32.HI UR4, URZ, 0x1f, UR6 ;  /* 0x0000001f3f047899 */ /* 0x000fe20008011406 */
[----:B------:R-:W-:Y:S01]  /*1a10*/  LEA R208, R206, R209, 0x1 ;  /* 0x000000d1ced07211 */ /* 0x000fe200078e08ff */
[----:B------:R-:W-:Y:S01]  /*1a20*/  IMAD R207, R0, 0x2, R209 ;  /* 0x0000000200cf7824 */ /* 0x000fe200078e02d1 */
[C---:B------:R-:W-:Y:S01]  /*1a30*/  IADD3 R5, R231.reuse, 0x18480, RZ ;  /* 0x00018480e7057810 */ /* 0x040fe20007ffe0ff */
[----:B------:R-:W-:Y:S01]  /*1a40*/  IMAD R10, R10, -0x8, R9 ;  /* 0xfffffff80a0a7824 */ /* 0x000fe200078e0209 */
[----:B------:R-:W-:Y:S01]  /*1a50*/  IADD3 R229, R231, 0x184c0, RZ ;  /* 0x000184c0e7e57810 */ /* 0x000fe20007ffe0ff */
[----:B------:R-:W-:Y:S01]  /*1a60*/  IMAD.SHL.U32 R212, R212, 0x2, RZ ;  /* 0x00000002d4d47824 */ /* 0x000fe200078e00ff */
[----:B------:R-:W-:Y:S01]  /*1a70*/  ULEA.HI UR4, UR4, UR6, URZ, 0x6 ;  /* 0x0000000604047291 */ /* 0x000fe2000f8f303f */
[----:B------:R-:W-:Y:S01]  /*1a80*/  IMAD.WIDE.U32 R234, R234, c[0x0][0x240], R12 ;  /* 0x00009000eaea7a25 */ /* 0x000fe200078e000c */
[----:B------:R-:W-:Y:S01]  /*1a90*/  @P0 IADD3 R229, R5, -0x40, RZ ;  /* 0xffffffc005e50810 */ /* 0x000fe20007ffe0ff */
[----:B------:R-:W-:Y:S01]  /*1aa0*/  CS2R R162, SRZ ;  /* 0x0000000000a27805 */ /* 0x000fe2000001ff00 */
[----:B------:R-:W-:Y:S01]  /*1ab0*/  LEA R210, R210, 0x80, 0x1 ;  /* 0x00000080d2d27811 */ /* 0x000fe200078e08ff */
[----:B------:R-:W-:Y:S01]  /*1ac0*/  IMAD R230, R7, -0x2, R10 ;  /* 0xfffffffe07e67824 */ /* 0x000fe200078e020a */
[----:B------:R-:W-:Y:S01]  /*1ad0*/  CS2R R160, SRZ ;  /* 0x0000000000a07805 */ /* 0x000fe2000001ff00 */
        /* <DEDUP_REMOVED lines=50> */
[----:B------:R-:W-:Y:S01]  /*1e00*/  IADD3 R205, R216, R213, RZ ;  /* 0x000000d5d8cd7210 */ /* 0x000fe20007ffe0ff */
[----:B------:R-:W-:Y:S01]  /*1e10*/  UMOV UR5, URZ ;  /* 0x0000003f00057c82 */ /* 0x000fe20008000000 */
[----:B------:R-:W-:Y:S01]  /*1e20*/  IADD3 R236, R235, UR8, RZ ;  /* 0x00000008ebec7c10 */ /* 0x000fe2000fffe0ff */
[----:B------:R-:W-:-:S02]  /*1e30*/  UMOV UR17, 0x1 ;  /* 0x0000000100117882 */ /* 0x000fc40000000000 */
[----:B------:R-:W-:Y:S02]  /*1e40*/  UMOV UR10, URZ ;  /* 0x0000003f000a7c82 */ /* 0x000fe40008000000 */
[----:B------:R-:W-:Y:S02]  /*1e50*/  UMOV UR16, URZ ;  /* 0x0000003f00107c82 */ /* 0x000fe40008000000 */
[----:B------:R-:W-:Y:S02]  /*1e60*/  ULDC UR9, c[0x0][0x168] ;  /* 0x00005a0000097ab9 */ /* 0x000fe40000000800 */
[----:B------:R-:W-:Y:S02]  /*1e70*/  USHF.R.S32.HI UR14, URZ, 0x6, UR4 ;  /* 0x000000063f0e7899 */ /* 0x000fe40008011404 */
[----:B------:R-:W-:Y:S02]  /*1e80*/  ULDC UR8, c[0x0][0x168] ;  /* 0x00005a0000087ab9 */ /* 0x000fe40000000800 */
.L_x_692:
        /* <DEDUP_REMOVED lines=105> */
[----:B---34-:R-:W1:Y:S01]  /*2520*/  @!P1 S2R R3, SR_CTAID.Y ;  /* 0x0000000000039919 */ /* 0x018e620000002600 */
        /* <DEDUP_REMOVED lines=41> */
.L_x_690:
[-C--:B-1234-:R-:W-:Y:S01]  /*27c0*/  HMMA.16816.F32 R36, R164, R168.reuse, RZ ;  /* 0x000000a8a424723c */ /* 0x09efe200000018ff */
        /* <DEDUP_REMOVED lines=395> */
[----:B-12-4-:R-:W1:Y:S01]  /*4080*/  S2R R5, SR_CTAID.Y ;  /* 0x0000000000057919 */ /* 0x016e620000002600 */
        /* <DEDUP_REMOVED lines=40> */
.L_x_691:
        /* <DEDUP_REMOVED lines=190> */
.L_x_689:
[----:B------:R-:W3:Y:S01]  /*4ef0*/  S2UR UR12, SR_CTAID.Y ;  /* 0x00000000000c79c3 */ /* 0x000ee20000002600 */
[----:B------:R-:W-:Y:S01]  /*4f00*/  UMOV UR4, 0x1 ;  /* 0x0000000100047882 */ /* 0x000fe20000000000 */
[----:B------:R-:W-:Y:S01]  /*4f10*/  ISETP.NE.AND P1, PT, R220, RZ, PT ;  /* 0x000000ffdc00720c */ /* 0x000fe20003f25270 */
[----:B------:R-:W-:Y:S01]  /*4f20*/  ULDC.64 UR10, c[0x0][0x338] ;  /* 0x0000ce00000a7ab9 */ /* 0x000fe20000000a00 */
[----:B------:R-:W-:Y:S01]  /*4f30*/  BSSY B0, `(.L_x_693) ;  /* 0x0000056000007945 */ /* 0x000fe20003800000 */
[----:B------:R-:W-:Y:S01]  /*4f40*/  UISETP.NE.AND UP0, UPT, UR4, UR10, UPT ;  /* 0x0000000a0400728c */ /* 0x000fe2000bf05270 */
[----:B------:R-:W-:Y:S01]  /*4f50*/  FMUL.FTZ R116, R116, c[0x0][0x298] ;  /* 0x0000a60074747a20 */ /* 0x000fe20000410000 */
[----:B------:R-:W-:Y:S01]  /*4f60*/  ULDC UR8, c[0x0][0x340] ;  /* 0x0000d00000087ab9 */ /* 0x000fe20000000800 */
[----:B------:R-:W4:Y:S01]  /*4f70*/  S2UR UR7, SR_CTAID.X ;  /* 0x00000000000779c3 */ /* 0x000f220000002500 */
[----:B------:R-:W-:Y:S01]  /*4f80*/  ULDC UR4, c[0x0][0x358] ;  /* 0x0000d60000047ab9 */ /* 0x000fe20000000800 */
[----:B------:R-:W-:Y:S01]  /*4f90*/  FMUL.FTZ R117, R117, c[0x0][0x298] ;  /* 0x0000a60075757a20 */ /* 0x000fe20000410000 */
[----:B------:R-:W-:Y:S01]  /*4fa0*/  ULDC UR5, c[0x0][0x2f4] ;  /* 0x0000bd0000057ab9 */ /* 0x000fe20000000800 */
[----:B------:R-:W-:-:S02]  /*4fb0*/  FMUL.FTZ R118, R118, c[0x0][0x298] ;  /* 0x0000a60076767a20 */ /* 0x000fc40000410000 */
[----:B------:R-:W-:Y:S02]  /*4fc0*/  FMUL.FTZ R119, R119, c[0x0][0x298] ;  /* 0x0000a60077777a20 */ /* 0x000fe40000410000 */
[----:B------:R-:W5:Y:S01]  /*4fd0*/  S2UR UR6, SR_CTAID.Z ;  /* 0x00000000000679c3 */ /* 0x000f620000002700 */
[----:B------:R-:W-:Y:S02]  /*4fe0*/  FMUL.FTZ R120, R120, c[0x0][0x298] ;  /* 0x0000a60078787a20 */ /* 0x000fe40000410000 */
[----:B------:R-:W-:Y:S02]  /*4ff0*/  FMUL.FTZ R121, R121, c[0x0][0x298] ;  /* 0x0000a60079797a20 */ /* 0x000fe40000410000 */
[----:B------:R-:W-:Y:S02]  /*5000*/  FMUL.FTZ R122, R122, c[0x0][0x298] ;  /* 0x0000a6007a7a7a20 */ /* 0x000fe40000410000 */
[----:B------:R-:W-:Y:S01]  /*5010*/  FMUL.FTZ R123, R123, c[0x0][0x298] ;  /* 0x0000a6007b7b7a20 */ /* 0x000fe20000410000 */
[----:B---3--:R-:W-:Y:S01]  /*5020*/  UIMAD.WIDE.U32 UR16, UR12, UR11, URZ ;  /* 0x0000000b0c1072a5 */ /* 0x008fe2000f8e003f */
[----:B------:R-:W-:Y:S01]  /*5030*/  FMUL.FTZ R128, R128, c[0x0][0x298] ;  /* 0x0000a60080807a20 */ /* 0x000fe20000410000 */
[----:B------:R-:W-:Y:S01]  /*5040*/  USHF.R.S32.HI UR15, URZ, 0x1f, UR12 ;  /* 0x0000001f3f0f7899 */ /* 0x000fe2000801140c */
[----:B------:R-:W-:Y:S01]  /*5050*/  FMUL.FTZ R129, R129, c[0x0][0x298] ;  /* 0x0000a60081817a20 */ /* 0x000fe20000410000 */
[----:B------:R-:W-:Y:S01]  /*5060*/  UMOV UR11, UR12 ;  /* 0x0000000c000b7c82 */ /* 0x000fe20008000000 */
[----:B------:R-:W-:Y:S01]  /*5070*/  FMUL.FTZ R130, R130, c[0x0][0x298] ;  /* 0x0000a60082827a20 */ /* 0x000fe20000410000 */
[----:B------:R-:W-:Y:S01]  /*5080*/  @UP0 USHF.R.U32.HI UR11, URZ, UR8, UR17 ;  /* 0x000000083f0b0299 */ /* 0x000fe20008011611 */
[----:B------:R-:W-:Y:S01]  /*5090*/  FMUL.FTZ R131, R131, c[0x0][0x298] ;  /* 0x0000a60083837a20 */ /* 0x000fe20000410000 */
[----:B----4-:R-:W-:Y:S01]  /*50a0*/  UIMAD UR8, UR7, UR4, URZ ;  /* 0x00000004070872a4 */ /* 0x010fe2000f8e023f */
[----:B------:R-:W-:Y:S01]  /*50b0*/  FMUL.FTZ R124, R124, c[0x0][0x298] ;  /* 0x0000a6007c7c7a20 */ /* 0x000fe20000410000 */
[----:B------:R-:W-:Y:S01]  /*50c0*/  @UP0 USHF.R.S32.HI UR4, URZ, 0x1f, UR11 ;  /* 0x0000001f3f040899 */ /* 0x000fe2000801140b */
[----:B------:R-:W-:Y:S01]  /*50d0*/  FMUL.FTZ R125, R125, c[0x0][0x298] ;  /* 0x0000a6007d7d7a20 */ /* 0x000fe20000410000 */
[----:B------:R-:W-:Y:S01]  /*50e0*/  UMOV UR14, UR12 ;  /* 0x0000000c000e7c82 */ /* 0x000fe20008000000 */
[----:B------:R-:W-:Y:S01]  /*50f0*/  FMUL.FTZ R126, R126, c[0x0][0x298] ;  /* 0x0000a6007e7e7a20 */ /* 0x000fe20000410000 */
[----:B------:R-:W-:Y:S01]  /*5100*/  @UP0 UMOV UR14, UR11 ;  /* 0x0000000b000e0c82 */ /* 0x000fe20008000000 */
[----:B------:R-:W-:Y:S01]  /*5110*/  FMUL.FTZ R127, R127, c[0x0][0x298] ;  /* 0x0000a6007f7f7a20 */ /* 0x000fe20000410000 */
[----:B-----5:R-:W-:Y:S01]  /*5120*/  UIMAD UR9, UR6, UR5, URZ ;  /* 0x00000005060972a4 */ /* 0x020fe2000f8e023f */
        /* <DEDUP_REMOVED lines=30> */
[----:B------:R-:W-:Y:S01]  /*5310*/  MOV R3, UR5 ;  /* 0x0000000500037c02 */ /* 0x000fe20008000f00 */
        /* <DEDUP_REMOVED lines=18> */
.L_x_695:
[----:B------:R-:W3:Y:S01]  /*5440*/  LDG.E.STRONG.GPU R0, [R2.64] ;  /* 0x0000001802007981 */ /* 0x000ee2000c1ef900 */
[----:B------:R-:W-:Y:S01]  /*5450*/  YIELD ;  /* 0x0000000000007946 */ /* 0x000fe20003800000 */
[----:B---3--:R-:W-:Y:S01]  /*5460*/  ISETP.NE.AND P0, PT, R0, UR10, PT ;  /* 0x0000000a00007c0c */ /* 0x008fe2000bf05270 */
[----:B------:R-:W-:-:S12]  /*5470*/  CCTL.IVALL ;  /* 0x00000000ff00798f */ /* 0x000fd80002000000 */
[----:B------:R-:W-:Y:S05]  /*5480*/  @P0 BRA `(.L_x_695) ;  /* 0xffffffb000000947 */ /* 0x000fea000383ffff */
.L_x_694:
[----:B------:R-:W-:Y:S05]  /*5490*/  BSYNC B0 ;  /* 0x0000000000007941 */ /* 0x000fea0003800000 */
.L_x_693:
[----:B--2---:R-:W-:Y:S01]  /*54a0*/  MOV R5, 0xffffffff ;  /* 0xffffffff00057802 */ /* 0x004fe20000000f00 */
[----:B------:R-:W-:Y:S05]  /*54b0*/  BRA.CONV ~URZ, `(.L_x_696) ;  /* 0x000000237f007947 */ /* 0x000fea000b800000 */
[----:B------:R-:W-:Y:S02]  /*54c0*/  MOV R4, 0x54e0 ;  /* 0x000054e000047802 */ /* 0x000fe40000000f00 */
[----:B-1----:R-:W-:Y:S05]  /*54d0*/  CALL.REL.NOINC `($__internal_6_$__cuda_sm70_warpsync) ;  /* 0x00000b2000007944 */ /* 0x002fea0003c00000 */
.L_x_696:
[----:B------:R-:W-:Y:S01]  /*54e0*/  UIMAD UR4, UR7, 0x3000, URZ ;  /* 0x00003000070478a4 */ /* 0x000fe2000f8e023f */
[----:B------:R-:W2:Y:S01]  /*54f0*/  S2R R0, SR_CTAID.Z ;  /* 0x0000000000007919 */ /* 0x000ea20000002700 */
        /* <DEDUP_REMOVED lines=14> */
[----:B--2---:R-:W-:-:S05]  /*55e0*/  IMAD.WIDE.U32 R8, R0, c[0x0][0x330], R8 ;  /* 0x0000cc0000087a25 */ /* 0x004fca00078e0008 */
        /* <DEDUP_REMOVED lines=53> */
[----:B-12---:R-:W-:Y:S05]  /*5940*/  CALL.REL.NOINC `($__internal_6_$__cuda_sm70_warpsync) ;  /* 0x000006b000007944 */ /* 0x006fea0003c00000 */
.L_x_697:
        /* <DEDUP_REMOVED lines=12> */
.L_x_699:
[----:B------:R-:W-:Y:S05]  /*5a10*/  BSYNC B0 ;  /* 0x0000000000007941 */ /* 0x000fea0003800000 */
.L_x_698:
[----:B------:R-:W-:Y:S01]  /*5a20*/  ULDC.64 UR4, c[0x0][0x348] ;  /* 0x0000d20000047ab9 */ /* 0x000fe20000000a00 */
[----:B------:R-:W-:Y:S01]  /*5a30*/  BSSY B0, `(.L_x_700) ;  /* 0x000000b000007945 */ /* 0x000fe20003800000 */
[----:B------:R-:W-:-:S04]  /*5a40*/  UIADD3 UR4, UP0, UR8, UR4, URZ ;  /* 0x0000000408047290 */ /* 0x000fc8000ff1e03f */
[----:B------:R-:W-:Y:S02]  /*5a50*/  UIADD3.X UR5, UR9, UR5, URZ, UP0, !UPT ;  /* 0x0000000509057290 */ /* 0x000fe400087fe43f */
[----:B---3--:R-:W-:-:S04]  /*5a60*/  MOV R2, UR4 ;  /* 0x0000000400027c02 */ /* 0x008fc80008000f00 */
[----:B------:R-:W-:Y:S01]  /*5a70*/  MOV R3, UR5 ;  /* 0x0000000500037c02 */ /* 0x000fe20008000f00 */
[----:B------:R-:W-:Y:S05]  /*5a80*/  @P1 BRA `(.L_x_701) ;  /* 0x0000005000001947 */ /* 0x000fea0003800000 */
.L_x_702:
[----:B------:R-:W3:Y:S01]  /*5a90*/  LDG.E.STRONG.GPU R4, [R2.64] ;  /* 0x0000001802047981 */ /* 0x000ee2000c1ef900 */
[----:B------:R-:W-:Y:S01]  /*5aa0*/  YIELD ;  /* 0x0000000000007946 */ /* 0x000fe20003800000 */
[----:B---3--:R-:W-:Y:S01]  /*5ab0*/  ISETP.NE.AND P0, PT, R4, UR10, PT ;  /* 0x0000000a04007c0c */ /* 0x008fe2000bf05270 */
[----:B------:R-:W-:-:S12]  /*5ac0*/  CCTL.IVALL ;  /* 0x00000000ff00798f */ /* 0x000fd80002000000 */
[----:B------:R-:W-:Y:S05]  /*5ad0*/  @P0 BRA `(.L_x_702) ;  /* 0xffffffb000000947 */ /* 0x000fea000383ffff */
.L_x_701:
[----:B------:R-:W-:Y:S05]  /*5ae0*/  BSYNC B0 ;  /* 0x0000000000007941 */ /* 0x000fea0003800000 */
.L_x_700:
[----:B------:R-:W-:Y:S05]  /*5af0*/  BRA.CONV ~URZ, `(.L_x_703) ;  /* 0x000000237f007947 */ /* 0x000fea000b800000 */
[----:B------:R-:W-:Y:S02]  /*5b00*/  MOV R4, 0x5b20 ;  /* 0x00005b2000047802 */ /* 0x000fe40000000f00 */
[----:B-12---:R-:W-:Y:S05]  /*5b10*/  CALL.REL.NOINC `($__internal_6_$__cuda_sm70_warpsync) ;  /* 0x000004e000007944 */ /* 0x006fea0003c00000 */
.L_x_703:
        /* <DEDUP_REMOVED lines=65> */
[----:B-123--:R-:W-:Y:S05]  /*5f30*/  CALL.REL.NOINC `($__internal_6_$__cuda_sm70_warpsync) ;  /* 0x000000c000007944 */ /* 0x00efea0003c00000 */
.L_x_704:
        /* <DEDUP_REMOVED lines=12> */
        .weak           $__internal_6_$__cuda_sm70_warpsync
        .type           $__internal_6_$__cuda_sm70_warpsync,@function
        .size           $__internal_6_$__cuda_sm70_warpsync,(.L_x_1414 - $__internal_6_$__cuda_sm70_warpsync)
$__internal_6_$__cuda_sm70_warpsync:
[----:B------:R-:W-:Y:S01]  /*6000*/  MOV R8, R4 ;  /* 0x0000000400087202 */ /* 0x000fe20000000f00 */
[----:B------:R-:W-:Y:S04]  /*6010*/  WARPSYNC R5 ;  /* 0x0000000500007348 */ /* 0x000fe80003800000 */
[----:B------:R-:W-:-:S04]  /*6020*/  MOV R9, 0x0 ;  /* 0x0000000000097802 */ /* 0x000fc80000000f00 */
[----:B------:R-:W-:Y:S05]  /*6030*/  RET.REL.NODEC R8 `(_ZN7cutlass13device_kernelIN5flash19enable_sm80_to_sm89INS1_16FlashAttnBwdSm80INS1_25CollectiveMainloopBwdSm80ILi2ELi2EN4cute5tupleIJNS5_1CILi64EEENS7_ILi128EEENS7_ILi96EEEEEENS_6half_tEfNS_4arch4Sm80ELb0ELb0ELb0ELb0ELb1ELb0ELb0ELb0ELi2ELi2ELi4ELi2ELb0EEENS1_24CollectiveEpilogueBwdGQAISB_fSE_Li256ELb0ELb1EEENS1_19SingleTileSchedulerILb0ELb0ELb0ELi128EEEEEEEEEvNT_6ParamsE) ;  /* 0xffff9fc008007950 */ /* 0x000fea0003c3ffff */
.L_x_705:
        /* <DEDUP_REMOVED lines=12> */
.L_x_1414:


//--------------------- .text._ZN7cutlass13device_kernelIN5flash19enable_sm80_to_sm89INS1_16FlashAttnBwdSm80INS1_25CollectiveMainloopBwdSm80ILi2ELi2EN4cute5tupleIJNS5_1CILi64EEENS7_ILi128EEENS7_ILi96EEEEEENS_6half_tEfNS_4arch4Sm80ELb0ELb0ELb0ELb1ELb0ELb0ELb0ELb0ELi2ELi2ELi4ELi2ELb0EEENS1_21CollectiveEpilogueBwdISB_SC_SE_Li256ELb1ELb0ELi2EEENS1_19SingleTileSchedulerILb1ELb0ELb0ELi128EEEEEEEEEvNT_6ParamsE --------------------------
	.section	.text._ZN7cutlass13device_kernelIN5flash19enable_sm80_to_sm89INS1_16FlashAttnBwdSm80INS1_25CollectiveMainloopBwdSm80ILi2ELi2EN4cute5tupleIJNS5_1CILi64EEENS7_ILi128EEENS7_ILi96EEEEEENS_6half_tEfNS_4arch4Sm80ELb0ELb0ELb0ELb1ELb0ELb0ELb0ELb0ELi2ELi2ELi4ELi2ELb0EEENS1_21CollectiveEpilogueBwdISB_SC_SE_Li256ELb1ELb0ELi2EEENS1_19SingleTileSchedulerILb1ELb0ELb0ELi128EEEEEEEEEvNT_6ParamsE,"ax",@progbits
	.sectioninfo	@"SHI_REGISTERS=252"
	.align	128
.text._ZN7cutlass13device_kernelIN5flash19enable_sm80_to_sm89INS1_16FlashAttnBwdSm80INS1_25CollectiveMainloopBwdSm80ILi2ELi2EN4cute5tupleIJNS5_1CILi64EEENS7_ILi128EEENS7_ILi96EEEEEENS_6half_tEfNS_4arch4Sm80ELb0ELb0ELb0ELb1ELb0ELb0ELb0ELb0ELi2ELi2ELi4ELi2ELb0EEENS1_21CollectiveEpilogueBwdISB_SC_SE_Li256ELb1ELb0ELi2EEENS1_19SingleTileSchedulerILb1ELb0ELb0ELi128EEEEEEEEEvNT_6ParamsE:
        .type           _ZN7cutlass13device_kernelIN5flash19enable_sm80_to_sm89INS1_16FlashAttnBwdSm80INS1_25CollectiveMainloopBwdSm80ILi2ELi2EN4cute5tupleIJNS5_1CILi64EEENS7_ILi128EEENS7_ILi96EEEEEENS_6half_tEfNS_4arch4Sm80ELb0ELb0ELb0ELb1ELb0ELb0ELb0ELb0ELi2ELi2ELi4ELi2ELb0EEENS1_21CollectiveEpilogueBwdISB_SC_SE_Li256ELb1ELb0ELi2EEENS1_19SingleTileSchedulerILb1ELb0ELb0ELi128EEEEEEEEEvNT_6ParamsE,@function
        .size           _ZN7cutlass13device_kernelIN5flash19enable_sm80_to_sm89INS1_16FlashAttnBwdSm80INS1_25CollectiveMainloopBwdSm80ILi2ELi2EN4cute5tupleIJNS5_1CILi64EEENS7_ILi128EEENS7_ILi96EEEEEENS_6half_tEfNS_4arch4Sm80ELb0ELb0ELb0ELb1ELb0ELb0ELb0ELb0ELi2ELi2ELi4ELi2ELb0EEENS1_21CollectiveEpilogueBwdISB_SC_SE_Li256ELb1ELb0ELi2EEENS1_19SingleTileSchedulerILb1ELb0ELb0ELi128EEEEEEEEEvNT_6ParamsE,(.L_x_1416 - _ZN7cutlass13device_kernelIN5flash19enable_sm80_to_sm89INS1_16FlashAttnBwdSm80INS1_25CollectiveMainloopBwdSm80ILi2ELi2EN4cute5tupleIJNS5_1CILi64EEENS7_ILi128EEENS7_ILi96EEEEEENS_6half_tEfNS_4arch4Sm80ELb0ELb0ELb0ELb1ELb0ELb0ELb0ELb0ELi2ELi2ELi4ELi2ELb0EEENS1_21CollectiveEpilogueBwdISB_SC_SE_Li256ELb1ELb0ELi2EEENS1_19SingleTileSchedulerILb1ELb0ELb0ELi128EEEEEEEEEvNT_6ParamsE)
        .other          _ZN7cutlass13device_kernelIN5flash19enable_sm80_to_sm89INS1_16FlashAttnBwdSm80INS1_25CollectiveMainloopBwdSm80ILi2ELi2EN4cute5tupleIJNS5_1CILi64EEENS7_ILi128EEENS7_ILi96EEEEEENS_6half_tEfNS_4arch4Sm80ELb0ELb0ELb0ELb1ELb0ELb0ELb0ELb0ELi2ELi2ELi4ELi2ELb0EEENS1_21CollectiveEpilogueBwdISB_SC_SE_Li256ELb1ELb0ELi2EEENS1_19SingleTileSchedulerILb1ELb0ELb0ELi128EEEEEEEEEvNT_6ParamsE,@"STO_CUDA_ENTRY STV_DEFAULT"
_ZN7cutlass13device_kernelIN5flash19enable_sm80_to_sm89INS1_16FlashAttnBwdSm80INS1_25CollectiveMainloopBwdSm80ILi2ELi2EN4cute5tupleIJNS5_1CILi64EEENS7_ILi128EEENS7_ILi96EEEEEENS_6half_tEfNS_4arch4Sm80ELb0ELb0ELb0ELb1ELb0ELb0ELb0ELb0ELi2ELi2ELi4ELi2ELb0EEENS1_21CollectiveEpilogueBwdISB_SC_SE_Li256ELb1ELb0ELi2EEENS1_19SingleTileSchedulerILb1ELb0ELb0ELi128EEEEEEEEEvNT_6ParamsE:
[----:B------:R-:W-:Y:S02]  /*0000*/  MOV R1, c[0x0][0x28] ;  /* 0x00000a0000017a02 */ /* 0x000fe40000000f00 */
[----:B------:R-:W1:Y:S01]  /*0010*/  S2R R2, SR_TID.X ;  /* 0x0000000000027919 */ /* 0x000e620000002100 */
[----:B------:R-:W-:Y:S01]  /*0020*/  MOV R10, 0x4 ;  /* 0x00000004000a7802 */ /* 0x000fe20000000f00 */
[----:B------:R-:W-:Y:S02]  /*0030*/  ULDC.64 UR4, c[0x0][0x118] ;  /* 0x0000460000047ab9 */ /* 0x000fe40000000a00 */
[----:B------:R-:W2:Y:S04]  /*0040*/  S2R R223, SR_CTAID.Z ;  /* 0x0000000000df7919 */ /* 0x000ea80000002700 */
[----:B------:R-:W3:Y:S04]  /*0050*/  S2R R3, SR_CTAID.X ;  /* 0x0000000000037919 */ /* 0x000ee80000002500 */
[----:B------:R-:W4:Y:S01]  /*0060*/  S2R R0, SR_CTAID.Y ;  /* 0x0000000000007919 */ /* 0x000f220000002600 */
[----:B-1----:R-:W-:-:S05]  /*0070*/  SHF.R.U32.HI R6, RZ, 0x5, R2 ;  /* 0x00000005ff067819 */ /* 0x002fca0000011602 */
[----:B------:R-:W1:Y:S02]  /*0080*/  SHFL.IDX PT, R4, R6, RZ, 0x1f ;  /* 0x00001fff06047589 */ /* 0x000e6400000e0000 */
[----:B-1----:R-:W-:Y:S01]  /*0090*/  ISETP.NE.AND P0, PT, R4, RZ, PT ;  /* 0x000000ff0400720c */ /* 0x002fe20003f05270 */
[----:B--2---:R-:W-:-:S12]  /*00a0*/  IMAD.WIDE R4, R223, R10, c[0x0][0x3c0] ;  /* 0x0000f000df047625 */ /* 0x004fd800078e020a */
[----:B------:R-:W-:Y:S05]  /*00b0*/  @!P0 BRA `(.L_x_706) ;  /* 0x0000012000008947 */ /* 0x000fea0003800000 */
[----:B---34-:R-:W-:-:S04]  /*00c0*/  ISETP.NE.U32.AND P0, PT, RZ, c[0x0][0x3c0], PT ;  /* 0x0000f000ff007a0c */ /* 0x018fc80003f05070 */
[----:B------:R-:W-:-:S13]  /*00d0*/  ISETP.NE.AND.EX P0, PT, RZ, c[0x0][0x3c4], PT, P0 ;  /* 0x0000f100ff007a0c */ /* 0x000fda0003f05300 */
[----:B------:R-:W-:Y:S05]  /*00e0*/  @!P0 BRA `(.L_x_707) ;  /* 0x0000002000008947 */ /* 0x000fea0003800000 */
[----:B------:R1:W5:Y:S01]  /*00f0*/  LDG.E R5, [R4.64] ;  /* 0x0000000404057981 */ /* 0x000362000c1e1900 */
[----:B------:R-:W-:Y:S05]  /*0100*/  BRA `(.L_x_708) ;  /* 0x0000009000007947 */ /* 0x000fea0003800000 */
.L_x_707:
        /* <DEDUP_REMOVED lines=8> */
.L_x_709:
[----:B------:R-:W-:Y:S02]  /*0190*/  MOV R5, c[0x0][0x3a4] ;  /* 0x0000e90000057a02 */ /* 0x000fe40000000f00 */
.L_x_708:
[----:B-1----:R-:W-:-:S05]  /*01a0*/  IMAD.SHL.U32 R4, R3, 0x80, RZ ;  /* 0x0000008003047824 */ /* 0x002fca00078e00ff */
[----:B-----5:R-:W-:-:S04]  /*01b0*/  ISETP.GE.AND P0, PT, R4, R5, PT ;  /* 0x000000050400720c */ /* 0x020fc80003f06270 */
[----:B------:R-:W-:Y:S01]  /*01c0*/  SEL R223, R223, 0xffffffff, !P0 ;  /* 0xffffffffdfdf7807 */ /* 0x000fe20004000000 */
[----:B------:R-:W-:Y:S05]  /*01d0*/  BRA `(.L_x_710) ;  /* 0x0000011000007947 */ /* 0x000fea0003800000 */
.L_x_706:
[----:B---34-:R-:W-:-:S04]  /*01e0*/  ISETP.NE.U32.AND P0, PT, RZ, c[0x0][0x3c0], PT ;  /* 0x0000f000ff007a0c */ /* 0x018fc80003f05070 */
[----:B------:R-:W-:-:S13]  /*01f0*/  ISETP.NE.AND.EX P0, PT, RZ, c[0x0][0x3c4], PT, P0 ;  /* 0x0000f100ff007a0c */ /* 0x000fda0003f05300 */
[----:B------:R-:W-:Y:S05]  /*0200*/  @!P0 BRA `(.L_x_711) ;  /* 0x0000002000008947 */ /* 0x000fea0003800000 */
[----:B------:R1:W5:Y:S01]  /*0210*/  LDG.E R5, [R4.64] ;  /* 0x0000000404057981 */ /* 0x000362000c1e1900 */
[----:B------:R-:W-:Y:S05]  /*0220*/  BRA `(.L_x_712) ;  /* 0x0000009000007947 */ /* 0x000fea0003800000 */
.L_x_711:
        /* <DEDUP_REMOVED lines=8> */
.L_x_713:
[----:B------:R-:W-:Y:S02]  /*02b0*/  MOV R5, c[0x0][0x3a4] ;  /* 0x0000e90000057a02 */ /* 0x000fe40000000f00 */
.L_x_712:
[----:B-1----:R-:W-:-:S05]  /*02c0*/  IMAD.SHL.U32 R4, R3, 0x80, RZ ;  /* 0x0000008003047824 */ /* 0x002fca00078e00ff */
[----:B-----5:R-:W-:-:S04]  /*02d0*/  ISETP.GE.AND P0, PT, R4, R5, PT ;  /* 0x000000050400720c */ /* 0x020fc80003f06270 */
[----:B------:R-:W-:-:S04]  /*02e0*/  SEL R223, R223, 0xffffffff, !P0 ;  /* 0xffffffffdfdf7807 */ /* 0x000fc80004000000 */
.L_x_710:
        /* <DEDUP_REMOVED lines=9> */
[----:B------:R-:W2:Y:S01]  /*0380*/  @P4 LDG.E R8, [R14.64] ;  /* 0x000000040e084981 */ /* 0x000ea2000c1e1900 */
[----:B------:R-:W-:Y:S01]  /*0390*/  IMAD.MOV.U32 R222, RZ, RZ, c[0x0][0x168] ;  /* 0x00005a00ffde7624 */ /* 0x000fe200078e00ff */
[----:B------:R-:W-:Y:S01]  /*03a0*/  CS2R R4, SRZ ;  /* 0x0000000000047805 */ /* 0x000fe2000001ff00 */
[----:B------:R-:W-:Y:S02]  /*03b0*/  IMAD.MOV.U32 R6, RZ, RZ, RZ ;  /* 0x000000ffff067224 */ /* 0x000fe400078e00ff */
[----:B------:R-:W-:-:S03]  /*03c0*/  @P0 IMAD.WIDE R16, R223, R10, c[0x0][0x2d8] ;  /* 0x0000b600df100625 */ /* 0x000fc600078e020a */
[----:B------:R1:W5:Y:S01]  /*03d0*/  @P4 LDG.E R4, [R14.64] ;  /* 0x000000040e044981 */ /* 0x000362000c1e1900 */
[----:B------:R-:W-:-:S03]  /*03e0*/  IMAD.WIDE R12, R223, R10, c[0x0][0x2d0] ;  /* 0x0000b400df0c7625 */ /* 0x000fc600078e020a */
[----:B------:R1:W5:Y:S04]  /*03f0*/  @P0 LDG.E R222, [R16.64] ;  /* 0x0000000410de0981 */ /* 0x000368000c1e1900 */
[----:B------:R1:W5:Y:S01]  /*0400*/  @P3 LDG.E R6, [R12.64] ;  /* 0x000000040c063981 */ /* 0x000362000c1e1900 */
[----:B--2---:R-:W-:-:S05]  /*0410*/  @P4 IMAD R8, R223, 0x40, R8 ;  /* 0x00000040df084824 */ /* 0x004fca00078e0208 */
[----:B------:R-:W-:-:S04]  /*0420*/  @P4 SHF.R.S32.HI R7, RZ, 0x1f, R8 ;  /* 0x0000001fff074819 */ /* 0x000fc80000011408 */
[----:B------:R-:W-:Y:S01]  /*0430*/  @P4 LEA.HI R7, R7, R8, RZ, 0x6 ;  /* 0x0000000807074211 */ /* 0x000fe200078f30ff */
[----:B------:R-:W-:-:S03]  /*0440*/  IMAD.MOV.U32 R8, RZ, RZ, c[0x0][0x198] ;  /* 0x00006600ff087624 */ /* 0x000fc600078e00ff */
[----:B------:R-:W-:Y:S01]  /*0450*/  @P4 LOP3.LUT R5, R7, 0xffffffc0, RZ, 0xc0, !PT ;  /* 0xffffffc007054812 */ /* 0x000fe200078ec0ff */
[----:B------:R-:W-:Y:S05]  /*0460*/  @P0 BRA `(.L_x_714) ;  /* 0x0000004000000947 */ /* 0x000fea0003800000 */
[----:B-1----:R-:W-:Y:S05]  /*0470*/  @!P4 BRA `(.L_x_714) ;  /* 0x000000300000c947 */ /* 0x002fea0003800000 */
[----:B-----5:R-:W2:Y:S04]  /*0480*/  LDG.E R222, [R14.64] ;  /* 0x000000040ede7981 */ /* 0x020ea8000c1e1900 */
[----:B------:R-:W2:Y:S02]  /*0490*/  LDG.E R7, [R14.64+0x4] ;  /* 0x000004040e077981 */ /* 0x000ea4000c1e1900 */
[----:B--2---:R-:W-:Y:S02]  /*04a0*/  IADD3 R222, -R222, R7, RZ ;  /* 0x00000007dede7210 */ /* 0x004fe40007ffe1ff */
.L_x_714:
[----:B-1----:R-:W-:-:S04]  /*04b0*/  ISETP.NE.U32.AND P0, PT, RZ, c[0x0][0x2e0], PT ;  /* 0x0000b800ff007a0c */ /* 0x002fc80003f05070 */
[----:B------:R-:W-:-:S13]  /*04c0*/  ISETP.NE.AND.EX P0, PT, RZ, c[0x0][0x2e4], PT, P0 ;  /* 0x0000b900ff007a0c */ /* 0x000fda0003f05300 */
[----:B------:R-:W-:Y:S05]  /*04d0*/  @!P0 BRA `(.L_x_715) ;  /* 0x0000003000008947 */ /* 0x000fea0003800000 */
[----:B------:R-:W-:-:S06]  /*04e0*/  IMAD.WIDE R8, R223, R10, c[0x0][0x2e0] ;  /* 0x0000b800df087625 */ /* 0x000fcc00078e020a */
[----:B------:R1:W5:Y:S01]  /*04f0*/  LDG.E R8, [R8.64] ;  /* 0x0000000408087981 */ /* 0x000362000c1e1900 */
[----:B------:R-:W-:Y:S05]  /*0500*/  BRA `(.L_x_716) ;  /* 0x0000004000007947 */ /* 0x000fea0003800000 */
.L_x_715:
[----:B------:R-:W-:Y:S05]  /*0510*/  @!P3 BRA `(.L_x_716) ;  /* 0x000000300000b947 */ /* 0x000fea0003800000 */
[----:B------:R-:W2:Y:S04]  /*0520*/  LDG.E R8, [R12.64] ;  /* 0x000000040c087981 */ /* 0x000ea8000c1e1900 */
[----:B------:R-:W2:Y:S02]  /*0530*/  LDG.E R7, [R12.64+0x4] ;  /* 0x000004040c077981 */ /* 0x000ea4000c1e1900 */
[----:B--2---:R-:W-:Y:S02]  /*0540*/  IADD3 R8, -R8, R7, RZ ;  /* 0x0000000708087210 */ /* 0x004fe40007ffe1ff */
.L_x_716:
[----:B-----5:R-:W-:Y:S01]  /*0550*/  ISETP.GE.AND P0, PT, R222, 0x1, PT ;  /* 0x00000001de00780c */ /* 0x020fe20003f06270 */
[----:B------:R-:W-:Y:S01]  /*0560*/  CS2R R158, SRZ ;  /* 0x00000000009e7805 */ /* 0x000fe2000001ff00 */
[----:B------:R-:W-:Y:S01]  /*0570*/  PLOP3.LUT P1, PT, PT, PT, PT, 0x80, 0x0 ;  /* 0x000000000000781c */ /* 0x000fe20003f2f070 */
        /* <DEDUP_REMOVED lines=48> */
[----:B-1----:R-:W-:Y:S01]  /*0880*/  IMAD R9, R5, 0x60, RZ ;  /* 0x0000006005097824 */ /* 0x002fe200078e02ff */
[----:B------:R-:W-:Y:S01]  /*0890*/  SHF.R.S32.HI R7, RZ, 0x1f, R2 ;  /* 0x0000001fff077819 */ /* 0x000fe20000011402 */
[----:B------:R-:W-:Y:S01]  /*08a0*/  IMAD.MOV.U32 R10, RZ, RZ, c[0x0][0x248] ;  /* 0x00009200ff0a7624 */ /* 0x000fe200078e00ff */
[--C-:B------:R-:W-:Y:S01]  /*08b0*/  SHF.R.S32.HI R11, RZ, 0x1f, R0.reuse ;  /* 0x0000001fff0b7819 */ /* 0x100fe20000011400 */
[----:B------:R-:W-:Y:S01]  /*08c0*/  IMAD.SHL.U32 R220, R2, 0x4, RZ ;  /* 0x0000000402dc7824 */ /* 0x000fe200078e00ff */
[----:B------:R-:W-:Y:S01]  /*08d0*/  IADD3 R14, P0, R9, R2, RZ ;  /* 0x00000002090e7210 */ /* 0x000fe20007f1e0ff */
[----:B------:R-:W-:Y:S01]  /*08e0*/  IMAD.MOV.U32 R19, RZ, RZ, R0 ;  /* 0x000000ffff137224 */ /* 0x000fe200078e0000 */
[----:B------:R-:W-:Y:S01]  /*08f0*/  ISETP.NE.AND P2, PT, R10, 0x1, PT ;  /* 0x000000010a00780c */ /* 0x000fe20003f45270 */
[----:B------:R-:W-:Y:S01]  /*0900*/  IMAD R8, R3, -0x80, R8 ;  /* 0xffffff8003087824 */ /* 0x000fe200078e0208 */
[----:B------:R-:W-:Y:S01]  /*0910*/  LEA.HI.X.SX32 R15, R9, R7, 0x1, P0 ;  /* 0x00000007090f7211 */ /* 0x000fe200000f0eff */
[----:B------:R-:W-:Y:S01]  /*0920*/  IMAD.MOV.U32 R215, RZ, RZ, 0x10 ;  /* 0x00000010ffd77424 */ /* 0x000fe200078e00ff */
[----:B------:R-:W-:-:S02]  /*0930*/  SHF.R.S32.HI R9, RZ, 0x1f, R2 ;  /* 0x0000001fff097819 */ /* 0x000fc40000011402 */
[----:B------:R-:W-:Y:S01]  /*0940*/  SHF.R.S32.HI R7, RZ, 0x1f, R5 ;  /* 0x0000001fff077819 */ /* 0x000fe20000011405 */
[----:B------:R-:W-:Y:S01]  /*0950*/  IMAD.WIDE.U32 R14, R0, c[0x0][0x238], R14 ;  /* 0x00008e00000e7a25 */ /* 0x000fe200078e000e */
[-C--:B------:R-:W-:Y:S02]  /*0960*/  LEA.HI R10, R9, R2.reuse, RZ, 0x2 ;  /* 0x00000002090a7211 */ /* 0x080fe400078f10ff */
[----:B------:R-:W-:Y:S01]  /*0970*/  IADD3 R20, P0, R220, R5, RZ ;  /* 0x00000005dc147210 */ /* 0x000fe20007f1e0ff */
[----:B------:R-:W-:Y:S01]  /*0980*/  IMAD R5, R11, c[0x0][0x270], RZ ;  /* 0x00009c000b057a24 */ /* 0x000fe200078e02ff */
[----:B------:R-:W-:Y:S01]  /*0990*/  SHF.R.S32.HI R221, RZ, 0x2, R10 ;  /* 0x00000002ffdd7819 */ /* 0x000fe2000001140a */
[----:B------:R-:W-:Y:S01]  /*09a0*/  @P2 IMAD.HI.U32 R13, R0, c[0x0][0x24c], RZ ;  /* 0x00009300000d2a27 */ /* 0x000fe200078e00ff */
[----:B------:R-:W-:Y:S02]  /*09b0*/  LEA.HI.X.SX32 R21, R220, R7, 0x1, P0 ;  /* 0x00000007dc157211 */ /* 0x000fe400000f0eff */
[----:B------:R-:W-:Y:S01]  /*09c0*/  LEA.HI R23, R9, R2, RZ, 0x4 ;  /* 0x0000000209177211 */ /* 0x000fe200078f20ff */
[C---:B------:R-:W-:Y:S01]  /*09d0*/  IMAD R26, R0.reuse, c[0x0][0x274], R5 ;  /* 0x00009d00001a7a24 */ /* 0x040fe200078e0205 */
[----:B------:R-:W-:Y:S01]  /*09e0*/  SHF.R.S32.HI R5, RZ, 0x1f, R221 ;  /* 0x0000001fff057819 */ /* 0x000fe200000114dd */
[----:B------:R-:W-:Y:S01]  /*09f0*/  IMAD.WIDE.U32 R24, R0, c[0x0][0x270], R20 ;  /* 0x00009c0000187a25 */ /* 0x000fe200078e0014 */
[----:B------:R-:W-:-:S02]  /*0a00*/  IADD3 R33, P1, R221, R4, RZ ;  /* 0x00000004dd217210 */ /* 0x000fc40007f3e0ff */
[----:B------:R-:W-:Y:S01]  /*0a10*/  IADD3 R36, P0, R221, R6, RZ ;  /* 0x00000006dd247210 */ /* 0x000fe20007f1e0ff */
[----:B------:R-:W-:Y:S01]  /*0a20*/  IMAD.IADD R27, R25, 0x1, R26 ;  /* 0x00000001191b7824 */ /* 0x000fe200078e021a */
[----:B------:R-:W-:Y:S01]  /*0a30*/  SHF.R.S32.HI R12, RZ, 0x4, R23 ;  /* 0x00000004ff0c7819 */ /* 0x000fe20000011417 */
[----:B------:R-:W-:Y:S01]  /*0a40*/  IMAD.MOV.U32 R26, RZ, RZ, R24 ;  /* 0x000000ffff1a7224 */ /* 0x000fe200078e0018 */
[-C--:B------:R-:W-:Y:S02]  /*0a50*/  LEA.HI.X.SX32 R16, R4, R5.reuse, 0x1, P1 ;  /* 0x0000000504107211 */ /* 0x080fe400008f0eff */
[----:B------:R-:W-:Y:S01]  /*0a60*/  LEA.HI.X.SX32 R37, R6, R5, 0x1, P0 ;  /* 0x0000000506257211 */ /* 0x000fe200000f0eff */
[----:B------:R-:W-:Y:S01]  /*0a70*/  IMAD R5, R11, c[0x0][0x288], RZ ;  /* 0x0000a2000b057a24 */ /* 0x000fe200078e02ff */
[----:B------:R-:W-:Y:S01]  /*0a80*/  LEA.HI R7, R23, R12, RZ, 0x1 ;  /* 0x0000000c17077211 */ /* 0x000fe200078f08ff */
[----:B------:R-:W-:Y:S01]  /*0a90*/  IMAD R34, R16, c[0x0][0x178], RZ ;  /* 0x00005e0010227a24 */ /* 0x000fe200078e02ff */
[----:B------:R-:W-:Y:S01]  /*0aa0*/  LOP3.LUT R235, R10, 0xfffffffc, RZ, 0xc0, !PT ;  /* 0xfffffffc0aeb7812 */ /* 0x000fe200078ec0ff */
[C---:B------:R-:W-:Y:S01]  /*0ab0*/  IMAD R40, R0.reuse, c[0x0][0x28c], R5 ;  /* 0x0000a30000287a24 */ /* 0x040fe200078e0205 */
[----:B------:R-:W-:Y:S01]  /*0ac0*/  LEA.HI R18, R9, R2, RZ, 0x3 ;  /* 0x0000000209127211 */ /* 0x000fe200078f18ff */
[----:B------:R-:W-:Y:S01]  /*0ad0*/  IMAD.WIDE.U32 R4, R0, c[0x0][0x288], R20 ;  /* 0x0000a20000047a25 */ /* 0x000fe200078e0014 */
[----:B------:R-:W-:-:S02]  /*0ae0*/  LOP3.LUT R7, R7, 0xfffffffe, RZ, 0xc0, !PT ;  /* 0xfffffffe07077812 */ /* 0x000fc400078ec0ff */
[----:B------:R-:W-:Y:S01]  /*0af0*/  @P2 SHF.R.U32.HI R19, RZ, c[0x0][0x250], R13 ;  /* 0x00009400ff132a19 */ /* 0x000fe2000001160d */
[----:B------:R-:W-:Y:S01]  /*0b00*/  IMAD R13, R11, c[0x0][0x238], RZ ;  /* 0x00008e000b0d7a24 */ /* 0x000fe200078e02ff */
[----:B------:R-:W-:Y:S01]  /*0b10*/  SHF.R.S32.HI R20, RZ, 0x1f, R223 ;  /* 0x0000001fff147819 */ /* 0x000fe200000114df */
[----:B------:R-:W-:Y:S01]  /*0b20*/  IMAD.IADD R235, R2, 0x1, -R235 ;  /* 0x0000000102eb7824 */ /* 0x000fe200078e0aeb */
[----:B------:R-:W-:Y:S01]  /*0b30*/  SHF.R.S32.HI R44, RZ, 0x1f, R19 ;  /* 0x0000001fff2c7819 */ /* 0x000fe20000011413 */
[----:B------:R-:W-:Y:S01]  /*0b40*/  IMAD.IADD R41, R5, 0x1, R40 ;  /* 0x0000000105297824 */ /* 0x000fe200078e0228 */
[----:B------:R-:W-:Y:S01]  /*0b50*/  LEA.HI R22, R10, R221, RZ, 0x1 ;  /* 0x000000dd0a167211 */ /* 0x000fe200078f08ff */
[----:B------:R-:W-:Y:S01]  /*0b60*/  IMAD.SHL.U32 R5, R18, 0x8, RZ ;  /* 0x0000000812057824 */ /* 0x000fe200078e00ff */
[----:B------:R-:W-:Y:S01]  /*0b70*/  SEL R30, R223, RZ, !P3 ;  /* 0x000000ffdf1e7207 */ /* 0x000fe20005800000 */
[----:B------:R-:W-:Y:S01]  /*0b80*/  IMAD.IADD R7, R12, 0x1, -R7 ;  /* 0x000000010c077824 */ /* 0x000fe200078e0a07 */
[----:B------:R-:W-:Y:S01]  /*0b90*/  LEA.HI R17, R9, R2, RZ, 0x5 ;  /* 0x0000000209117211 */ /* 0x000fe200078f28ff */
[----:B------:R-:W-:Y:S01]  /*0ba0*/  IMAD R224, R0, c[0x0][0x23c], R13 ;  /* 0x00008f0000e07a24 */ /* 0x000fe200078e020d */
[----:B------:R-:W-:Y:S01]  /*0bb0*/  LOP3.LUT R5, R5, 0xc0, RZ, 0xc0, !PT ;  /* 0x000000c005057812 */ /* 0x000fe200078ec0ff */
[----:B------:R-:W-:Y:S01]  /*0bc0*/  IMAD.SHL.U32 R12, R235, 0x8, RZ ;  /* 0x00000008eb0c7824 */ /* 0x000fe200078e00ff */
[----:B------:R-:W-:Y:S01]  /*0bd0*/  LOP3.LUT R22, R22, 0x7fffffe, RZ, 0xc0, !PT ;  /* 0x07fffffe16167812 */ /* 0x000fe200078ec0ff */
[----:B------:R-:W-:Y:S01]  /*0be0*/  IMAD.IADD R225, R15, 0x1, R224 ;  /* 0x000000010fe17824 */ /* 0x000fe200078e02e0 */
[----:B------:R-:W-:Y:S01]  /*0bf0*/  SEL R15, R20, RZ, !P3 ;  /* 0x000000ff140f7207 */ /* 0x000fe20005800000 */
[----:B------:R-:W-:Y:S01]  /*0c00*/  IMAD.MOV.U32 R224, RZ, RZ, R14 ;  /* 0x000000ffffe07224 */ /* 0x000fe200078e000e */
[----:B------:R-:W-:Y:S01]  /*0c10*/  SHF.R.S32.HI R13, RZ, 0x1f, R12 ;  /* 0x0000001fff0d7819 */ /* 0x000fe2000001140c */
[----:B------:R-:W-:Y:S01]  /*0c20*/  IMAD R42, R44, c[0x0][0x1e0], RZ ;  /* 0x000078002c2a7a24 */ /* 0x000fe200078e02ff */
[----:B------:R-:W-:Y:S01]  /*0c30*/  SHF.R.U32.HI R14, RZ, 0x3, R5 ;  /* 0x00000003ff0e7819 */ /* 0x000fe20000011605 */
[----:B------:R-:W-:Y:S01]  /*0c40*/  IMAD.WIDE R36, R3, 0x80, R36 ;  /* 0x0000008003247825 */ /* 0x000fe200078e0224 */
[----:B------:R-:W-:-:S02]  /*0c50*/  LOP3.LUT R5, R5, 0x18, R12, 0xf8, !PT ;  /* 0x0000001805057812 */ /* 0x000fc400078ef80c */
[----:B------:R-:W-:Y:S01]  /*0c60*/  SEL R20, R20, RZ, !P4 ;  /* 0x000000ff14147207 */ /* 0x000fe20006000000 */
[----:B------:R-:W-:Y:S01]  /*0c70*/  IMAD R42, R19, c[0x0][0x1e4], R42 ;  /* 0x00007900132a7a24 */ /* 0x000fe200078e022a */
[----:B------:R-:W-:Y:S01]  /*0c80*/  LOP3.LUT R14, R5, R14, RZ, 0x3c, !PT ;  /* 0x0000000e050e7212 */ /* 0x000fe200078e3cff */
[----:B------:R-:W-:Y:S01]  /*0c90*/  IMAD.WIDE.U32 R24, R19, c[0x0][0x1e0], R12 ;  /* 0x0000780013187a25 */ /* 0x000fe200078e000c */
[----:B------:R-:W-:Y:S02]  /*0ca0*/  SEL R3, R223, RZ, !P4 ;  /* 0x000000ffdf037207 */ /* 0x000fe40006000000 */
[----:B------:R-:W-:Y:S01]  /*0cb0*/  SHF.R.S32.HI R28, RZ, 0x5, R17 ;  /* 0x00000005ff1c7819 */ /* 0x000fe20000011411 */
[----:B------:R-:W-:Y:S01]  /*0cc0*/  IMAD R5, R15, c[0x0][0x1e8], RZ ;  /* 0x00007a000f057a24 */ /* 0x000fe200078e02ff */
[C---:B------:R-:W-:Y:S01]  /*0cd0*/  ISETP.GE.AND P4, PT, R12.reuse, c[0x0][0x1cc], PT ;  /* 0x000073000c007a0c */ /* 0x040fe20003f86270 */
[----:B------:R-:W-:Y:S01]  /*0ce0*/  IMAD.IADD R43, R25, 0x1, R42 ;  /* 0x00000001192b7824 */ /* 0x000fe200078e022a */
[----:B------:R-:W-:Y:S01]  /*0cf0*/  IADD3 R216, R12, 0x40, RZ ;  /* 0x000000400cd87810 */ /* 0x000fe20007ffe0ff */
[----:B------:R-:W-:Y:S01]  /*0d00*/  IMAD.MOV.U32 R40, RZ, RZ, R4 ;  /* 0x000000ffff287224 */ /* 0x000fe200078e0004 */
[----:B------:R-:W-:Y:S01]  /*0d10*/  LOP3.LUT R23, R23, 0xfffffff0, RZ, 0xc0, !PT ;  /* 0xfffffff017177812 */ /* 0x000fe200078ec0ff */
[----:B------:R-:W-:Y:S01]  /*0d20*/  IMAD.MOV.U32 R42, RZ, RZ, R24 ;  /* 0x000000ffff2a7224 */ /* 0x000fe200078e0018 */
[----:B------:R-:W-:Y:S01]  /*0d30*/  ISETP.GE.AND P5, PT, R216, c[0x0][0x1cc], PT ;  /* 0x00007300d8007a0c */ /* 0x000fe20003fa6270 */
[----:B------:R-:W-:Y:S01]  /*0d40*/  IMAD R6, R20, c[0x0][0x278], RZ ;  /* 0x00009e0014067a24 */ /* 0x000fe200078e02ff */
[----:B------:R-:W-:Y:S01]  /*0d50*/  SHF.R.S32.HI R10, RZ, 0x1f, R10 ;  /* 0x0000001fff0a7819 */ /* 0x000fe2000001140a */
[----:B------:R-:W-:-:S02]  /*0d60*/  IMAD R4, R30, c[0x0][0x1ec], R5 ;  /* 0x00007b001e047a24 */ /* 0x000fc400078e0205 */
[----:B------:R-:W-:Y:S01]  /*0d70*/  IMAD.IADD R5, R221, 0x1, -R22 ;  /* 0x00000001dd057824 */ /* 0x000fe200078e0a16 */
[----:B------:R-:W-:Y:S01]  /*0d80*/  LEA.HI R10, R10, R221, RZ, 0x3 ;  /* 0x000000dd0a0a7211 */ /* 0x000fe200078f18ff */
[----:B------:R-:W-:-:S03]  /*0d90*/  IMAD.WIDE.U32 R42, R30, c[0x0][0x1e8], R42 ;  /* 0x00007a001e2a7a25 */ /* 0x000fc600078e002a */
[----:B------:R-:W-:Y:S01]  /*0da0*/  LOP3.LUT R10, R10, 0xfffffff8, RZ, 0xc0, !PT ;  /* 0xfffffff80a0a7812 */ /* 0x000fe200078ec0ff */
[C---:B------:R-:W-:Y:S02]  /*0db0*/  IMAD R6, R3.reuse, c[0x0][0x27c], R6 ;  /* 0x00009f0003067a24 */ /* 0x040fe400078e0206 */
[----:B------:R-:W-:-:S04]  /*0dc0*/  IMAD.WIDE.U32 R26, R3, c[0x0][0x278], R26 ;  /* 0x00009e00031a7a25 */ /* 0x000fc800078e001a */
[----:B------:R-:W-:Y:S01]  /*0dd0*/  IMAD R5, R28, 0x8, R5 ;  /* 0x000000081c057824 */ /* 0x000fe200078e0205 */
[----:B------:R-:W-:Y:S01]  /*0de0*/  LEA R228, P2, R26, c[0x0][0x258], 0x2 ;  /* 0x000096001ae47a11 */ /* 0x000fe200078410ff */
[----:B------:R-:W-:Y:S02]  /*0df0*/  IMAD R44, R44, c[0x0][0x1b0], RZ ;  /* 0x00006c002c2c7a24 */ /* 0x000fe400078e02ff */
[----:B------:R-:W-:Y:S02]  /*0e00*/  IMAD.IADD R43, R43, 0x1, R4 ;  /* 0x000000012b2b7824 */ /* 0x000fe400078e0204 */
[----:B------:R-:W-:Y:S01]  /*0e10*/  IMAD.IADD R4, R27, 0x1, R6 ;  /* 0x000000011b047824 */ /* 0x000fe200078e0206 */
[----:B------:R-:W-:Y:S01]  /*0e20*/  LOP3.LUT R27, R18, 0xfffffff8, RZ, 0xc0, !PT ;  /* 0xfffffff8121b7812 */ /* 0x000fe200078ec0ff */
[----:B------:R-:W-:Y:S02]  /*0e30*/  IMAD R16, R16, c[0x0][0x208], RZ ;  /* 0x0000820010107a24 */ /* 0x000fe400078e02ff */
[----:B------:R-:W-:Y:S01]  /*0e40*/  IMAD.U32 R5, R5, 0x20, R14 ;  /* 0x0000002005057824 */ /* 0x000fe200078e000e */
[----:B------:R-:W-:Y:S01]  /*0e50*/  LEA.HI.X R229, R26, c[0x0][0x25c], R4, 0x2, P2 ;  /* 0x000097001ae57a11 */ /* 0x000fe200010f1404 */
[C---:B------:R-:W-:Y:S01]  /*0e60*/  IMAD R44, R19.reuse, c[0x0][0x1b4], R44 ;  /* 0x00006d00132c7a24 */ /* 0x040fe200078e022c */
[----:B------:R-:W-:Y:S01]  /*0e70*/  IADD3 R4, R12, 0x20, RZ ;  /* 0x000000200c047810 */ /* 0x000fe20007ffe0ff */
[----:B------:R-:W-:-:S03]  /*0e80*/  IMAD.WIDE.U32 R24, R19, c[0x0][0x1b0], R12 ;  /* 0x00006c0013187a25 */ /* 0x000fc600078e000c */
[----:B------:R-:W-:Y:S01]  /*0e90*/  ISETP.GE.AND P6, PT, R4, c[0x0][0x1cc], PT ;  /* 0x0000730004007a0c */ /* 0x000fe20003fc6270 */
[----:B------:R-:W-:Y:S02]  /*0ea0*/  IMAD R14, R20, c[0x0][0x290], RZ ;  /* 0x0000a400140e7a24 */ /* 0x000fe400078e02ff */
[----:B------:R-:W-:Y:S02]  /*0eb0*/  IMAD R19, R37, c[0x0][0x1d8], RZ ;  /* 0x0000760025137a24 */ /* 0x000fe400078e02ff */
[----:B------:R-:W-:Y:S02]  /*0ec0*/  IMAD R21, R33, c[0x0][0x20c], R16 ;  /* 0x0000830021157a24 */ /* 0x000fe400078e0210 */
[----:B------:R-:W-:Y:S02]  /*0ed0*/  IMAD R16, R3, c[0x0][0x294], R14 ;  /* 0x0000a50003107a24 */ /* 0x000fe400078e020e */
[----:B------:R-:W-:Y:S02]  /*0ee0*/  IMAD R14, R36, c[0x0][0x1dc], R19 ;  /* 0x00007700240e7a24 */ /* 0x000fe400078e0213 */
[----:B------:R-:W-:-:S02]  /*0ef0*/  IMAD.IADD R19, R8, 0x1, -R221 ;  /* 0x0000000108137824 */ /* 0x000fc400078e0add */
[----:B------:R-:W-:-:S03]  /*0f00*/  IMAD.WIDE.U32 R46, R36, c[0x0][0x1d8], R42 ;  /* 0x00007600242e7a25 */ /* 0x000fc600078e002a */
[----:B------:R-:W-:Y:S01]  /*0f10*/  ISETP.LT.OR P3, PT, R19, 0x1, P4 ;  /* 0x000000011300780c */ /* 0x000fe20002761670 */
[----:B------:R-:W-:Y:S01]  /*0f20*/  IMAD.WIDE.U32 R40, R3, c[0x0][0x290], R40 ;  /* 0x0000a40003287a25 */ /* 0x000fe200078e0028 */
[----:B------:R-:W-:Y:S02]  /*0f30*/  ISETP.LT.OR P2, PT, R19, 0x1, P6 ;  /* 0x000000011300780c */ /* 0x000fe40003741670 */
[----:B------:R-:W-:Y:S01]  /*0f40*/  LEA R42, P0, R46, c[0x0][0x1c0], 0x1 ;  /* 0x000070002e2a7a11 */ /* 0x000fe200078008ff */
[----:B------:R-:W-:Y:S01]  /*0f50*/  IMAD.IADD R14, R47, 0x1, R14 ;  /* 0x000000012f0e7824 */ /* 0x000fe200078e020e */
[----:B------:R-:W-:Y:S01]  /*0f60*/  LEA R226, P1, R40, c[0x0][0x280], 0x2 ;  /* 0x0000a00028e27a11 */ /* 0x000fe200078210ff */
[----:B------:R-:W-:Y:S01]  /*0f70*/  IMAD.IADD R6, R41, 0x1, R16 ;  /* 0x0000000129067824 */ /* 0x000fe200078e0210 */
[----:B------:R-:W-:Y:S01]  /*0f80*/  ISETP.LT.OR P6, PT, R19, 0x41, P6 ;  /* 0x000000411300780c */ /* 0x000fe200037c1670 */
[----:B------:R-:W-:Y:S01]  /*0f90*/  IMAD.IADD R45, R25, 0x1, R44 ;  /* 0x00000001192d7824 */ /* 0x000fe200078e022c */
[----:B------:R-:W-:Y:S01]  /*0fa0*/  LEA.HI.X R43, R46, c[0x0][0x1c4], R14, 0x1, P0 ;  /* 0x000071002e2b7a11 */ /* 0x000fe200000f0c0e */
[----:B------:R-:W-:Y:S01]  /*0fb0*/  IMAD.SHL.U32 R5, R5, 0x2, RZ ;  /* 0x0000000205057824 */ /* 0x000fe200078e00ff */
[----:B------:R-:W-:Y:S01]  /*0fc0*/  LEA.HI.X R227, R40, c[0x0][0x284], R6, 0x2, P1 ;  /* 0x0000a10028e37a11 */ /* 0x000fe200008f1406 */
[----:B------:R-:W-:Y:S01]  /*0fd0*/  IMAD.MOV.U32 R25, RZ, RZ, c[0x0][0x1d8] ;  /* 0x00007600ff197624 */ /* 0x000fe200078e00ff */
[----:B------:R-:W-:Y:S01]  /*0fe0*/  ISETP.LT.OR P1, PT, R19, 0x1, P5 ;  /* 0x000000011300780c */ /* 0x000fe20002f21670 */
[----:B------:R-:W-:Y:S01]  /*0ff0*/  IMAD.MOV.U32 R6, RZ, RZ, c[0x0][0x1dc] ;  /* 0x00007700ff067624 */ /* 0x000fe200078e00ff */
[----:B------:R-:W-:Y:S01]  /*1000*/  @!PT LDS RZ, [RZ] ;  /* 0x00000000fffff984 */ /* 0x000fe20000000800 */
[----:B------:R-:W-:Y:S01]  /*1010*/  @!PT LDS RZ, [RZ] ;  /* 0x00000000fffff984 */ /* 0x000fe20000000800 */
[----:B------:R-:W-:Y:S01]  /*1020*/  @!PT LDS RZ, [RZ] ;  /* 0x00000000fffff984 */ /* 0x000fe20000000800 */
[----:B------:R1:W-:Y:S01]  /*1030*/  LDGSTS.E.BYPASS.LTC128B.128 [R5+0x6080], [R42.64], !P3 ;  /* 0x060800002a057fae */ /* 0x0003e2000d901d44 */
[C---:B------:R-:W-:Y:S01]  /*1040*/  IMAD.IADD R26, R2.reuse, 0x1, -R27 ;  /* 0x00000001021a7824 */ /* 0x040fe200078e0a1b */
[----:B------:R-:W-:Y:S01]  /*1050*/  LEA R40, P0, R25, R42, 0x7 ;  /* 0x0000002a19287211 */ /* 0x000fe200078038ff */
[----:B------:R-:W-:Y:S01]  /*1060*/  IMAD R15, R15, c[0x0][0x1b8], RZ ;  /* 0x00006e000f0f7a24 */ /* 0x000fe200078e02ff */
[----:B------:R1:W-:Y:S01]  /*1070*/  LDGSTS.E.BYPASS.LTC128B.128 [R5+0x8080], [R42.64+0x40], !P2 ;  /* 0x080800402a057fae */ /* 0x0003e2000d101d44 */
[----:B------:R-:W-:Y:S01]  /*1080*/  ISETP.LT.OR P2, PT, R19, 0x41, P4 ;  /* 0x000000411300780c */ /* 0x000fe20002741670 */
[----:B------:R-:W-:Y:S01]  /*1090*/  IMAD.MOV.U32 R44, RZ, RZ, R24 ;  /* 0x000000ffff2c7224 */ /* 0x000fe200078e0018 */
[----:B------:R-:W-:Y:S01]  /*10a0*/  LEA.HI.X R41, R25, R43, R6, 0x7, P0 ;  /* 0x0000002b19297211 */ /* 0x000fe200000f3c06 */
[----:B------:R-:W-:Y:S01]  /*10b0*/  IMAD.IADD R24, R2, 0x1, -R23 ;  /* 0x0000000102187824 */ /* 0x000fe200078e0a17 */
[----:B------:R-:W-:Y:S01]  /*10c0*/  LEA.HI R6, R9, R2, RZ, 0x6 ;  /* 0x0000000209067211 */ /* 0x000fe200078f30ff */
[----:B------:R-:W-:Y:S01]  /*10d0*/  IMAD R15, R30, c[0x0][0x1bc], R15 ;  /* 0x00006f001e0f7a24 */ /* 0x000fe200078e020f */
[----:B------:R-:W-:Y:S01]  /*10e0*/  LEA.HI R14, R26, R26, RZ, 0x1 ;  /* 0x0000001a1a0e7211 */ /* 0x000fe200078f08ff */
[----:B------:R1:W-:Y:S01]  /*10f0*/  LDGSTS.E.BYPASS.LTC128B.128 [R5+0xa080], [R42.64+0x80], !P1 ;  /* 0x0a0800802a057fae */ /* 0x0003e2000c901d44 */
[----:B------:R-:W-:Y:S01]  /*1100*/  SHF.R.S32.HI R6, RZ, 0x6, R6 ;  /* 0x00000006ff067819 */ /* 0x000fe20000011406 */
[----:B------:R-:W-:Y:S01]  /*1110*/  IMAD.WIDE.U32 R30, R30, c[0x0][0x1b8], R44 ;  /* 0x00006e001e1e7a25 */ /* 0x000fe200078e002c */
[----:B------:R-:W-:-:S02]  /*1120*/  LOP3.LUT R25, R14, 0x7fffffe, RZ, 0xc0, !PT ;  /* 0x07fffffe0e197812 */ /* 0x000fc400078ec0ff */
[----:B------:R-:W-:Y:S01]  /*1130*/  ISETP.GE.AND P0, PT, R12, c[0x0][0x19c], PT ;  /* 0x000067000c007a0c */ /* 0x000fe20003f06270 */
[----:B------:R-:W-:Y:S01]  /*1140*/  IMAD R213, R7, 0x4, R6 ;  /* 0x0000000407d57824 */ /* 0x000fe200078e0206 */
[----:B------:R-:W-:Y:S01]  /*1150*/  ISETP.GE.AND P4, PT, R4, c[0x0][0x19c], PT ;  /* 0x0000670004007a0c */ /* 0x000fe20003f86270 */
[----:B------:R-:W-:Y:S01]  /*1160*/  IMAD.IADD R16, R26, 0x1, -R25 ;  /* 0x000000011a107824 */ /* 0x000fe200078e0a19 */
[----:B------:R-:W-:Y:S01]  /*1170*/  ISETP.GE.AND P3, PT, R216, c[0x0][0x19c], PT ;  /* 0x00006700d8007a0c */ /* 0x000fe20003f66270 */
[----:B------:R1:W-:Y:S01]  /*1180*/  LDGSTS.E.BYPASS.LTC128B.128 [R5+0x7080], [R40.64], !P2 ;  /* 0x0708000028057fae */ /* 0x0003e2000d101d44 */
[----:B------:R-:W-:Y:S01]  /*1190*/  ISETP.LT.OR P5, PT, R19, 0x41, P5 ;  /* 0x000000411300780c */ /* 0x000fe20002fa1670 */
[----:B------:R-:W-:Y:S01]  /*11a0*/  IMAD R213, R213, 0x8, R16 ;  /* 0x00000008d5d57824 */ /* 0x000fe200078e0210 */
[C---:B------:R-:W-:Y:S01]  /*11b0*/  ISETP.LT.OR P1, PT, R19.reuse, 0x1, P0 ;  /* 0x000000011300780c */ /* 0x040fe20000721670 */
[----:B------:R1:W-:Y:S01]  /*11c0*/  LDGSTS.E.BYPASS.LTC128B.128 [R5+0x9080], [R40.64+0x40], !P6 ;  /* 0x0908004028057fae */ /* 0x0003e2000f101d44 */
[----:B------:R-:W-:Y:S01]  /*11d0*/  ISETP.LT.OR P2, PT, R19, 0x1, P4 ;  /* 0x000000011300780c */ /* 0x000fe20002741670 */
[----:B------:R-:W-:Y:S01]  /*11e0*/  IMAD R16, R37, c[0x0][0x1a8], RZ ;  /* 0x00006a0025107a24 */ /* 0x000fe200078e02ff */
[----:B------:R-:W-:Y:S01]  /*11f0*/  ISETP.LT.OR P6, PT, R19, 0x1, P3 ;  /* 0x000000011300780c */ /* 0x000fe20001fc1670 */
[----:B------:R-:W-:Y:S01]  /*1200*/  IMAD.IADD R31, R31, 0x1, R15 ;  /* 0x000000011f1f7824 */ /* 0x000fe200078e020f */
[C---:B------:R-:W-:Y:S01]  /*1210*/  ISETP.LT.OR P0, PT, R19.reuse, 0x41, P0 ;  /* 0x000000411300780c */ /* 0x040fe20000701670 */
[C---:B------:R-:W-:Y:S01]  /*1220*/  IMAD R16, R36.reuse, c[0x0][0x1ac], R16 ;  /* 0x00006b0024107a24 */ /* 0x040fe200078e0210 */
[C---:B------:R-:W-:Y:S01]  /*1230*/  ISETP.LT.OR P4, PT, R19.reuse, 0x41, P4 ;  /* 0x000000411300780c */ /* 0x040fe20002781670 */
[----:B------:R-:W-:Y:S01]  /*1240*/  IMAD.WIDE.U32 R36, R36, c[0x0][0x1a8], R30 ;  /* 0x00006a0024247a25 */ /* 0x000fe200078e001e */
[----:B------:R-:W-:Y:S01]  /*1250*/  ISETP.LT.OR P3, PT, R19, 0x41, P3 ;  /* 0x000000411300780c */ /* 0x000fe20001f61670 */
[----:B------:R1:W-:Y:S01]  /*1260*/  LDGSTS.E.BYPASS.LTC128B.128 [R5+0xb080], [R40.64+0x80], !P5 ;  /* 0x0b08008028057fae */ /* 0x0003e2000e901d44 */
[-C--:B------:R-:W-:Y:S01]  /*1270*/  LEA.HI R19, R24, R24.reuse, RZ, 0x1 ;  /* 0x0000001818137211 */ /* 0x080fe200078f08ff */
[----:B------:R-:W-:Y:S01]  /*1280*/  IMAD.IADD R16, R37, 0x1, R16 ;  /* 0x0000000125107824 */ /* 0x000fe200078e0210 */
[----:B------:R-:W-:Y:S01]  /*1290*/  SHF.R.S32.HI R27, RZ, 0x1f, R24 ;  /* 0x0000001fff1b7819 */ /* 0x000fe20000011418 */
[----:B------:R-:W-:Y:S01]  /*12a0*/  IMAD R34, R33, c[0x0][0x17c], R34 ;  /* 0x00005f0021227a24 */ /* 0x000fe200078e0222 */
[----:B------:R-:W-:Y:S01]  /*12b0*/  LOP3.LUT R15, R19, 0x7fffffe, RZ, 0xc0, !PT ;  /* 0x07fffffe130f7812 */ /* 0x000fe200078ec0ff */
[----:B------:R-:W-:Y:S01]  /*12c0*/  IMAD.WIDE.U32 R38, R33, c[0x0][0x178], R12 ;  /* 0x00005e0021267a25 */ /* 0x000fe200078e000c */
[----:B------:R-:W-:-:S02]  /*12d0*/  LEA.HI R27, R27, R24, RZ, 0x3 ;  /* 0x000000181b1b7211 */ /* 0x000fc400078f18ff */
[----:B------:R-:W-:Y:S01]  /*12e0*/  LEA.HI R23, R17, R28, RZ, 0x1 ;  /* 0x0000001c11177211 */ /* 0x000fe200078f08ff */
[----:B------:R-:W-:Y:S01]  /*12f0*/  IMAD.IADD R22, R24, 0x1, -R15 ;  /* 0x0000000118167824 */ /* 0x000fe200078e0a0f */
[----:B------:R-:W-:Y:S01]  /*1300*/  LOP3.LUT R15, R27, 0xfffffff8, RZ, 0xc0, !PT ;  /* 0xfffffff81b0f7812 */ /* 0x000fe200078ec0ff */
[----:B------:R-:W-:Y:S01]  /*1310*/  IMAD.IADD R35, R39, 0x1, R34 ;  /* 0x0000000127237824 */ /* 0x000fe200078e0222 */
[----:B------:R-:W-:Y:S01]  /*1320*/  LEA R30, P5, R36, c[0x0][0x190], 0x1 ;  /* 0x00006400241e7a11 */ /* 0x000fe200078a08ff */
[----:B------:R-:W-:Y:S01]  /*1330*/  IMAD.MOV.U32 R34, RZ, RZ, R38 ;  /* 0x000000ffff227224 */ /* 0x000fe200078e0026 */
[----:B------:R-:W-:Y:S01]  /*1340*/  LOP3.LUT R23, R23, 0xfffffffe, RZ, 0xc0, !PT ;  /* 0xfffffffe17177812 */ /* 0x000fe200078ec0ff */
[----:B------:R-:W-:Y:S01]  /*1350*/  IMAD.IADD R15, R24, 0x1, -R15 ;  /* 0x00000001180f7824 */ /* 0x000fe200078e0a0f */
[----:B------:R-:W-:Y:S01]  /*1360*/  LEA.HI.X R31, R36, c[0x0][0x194], R16, 0x1, P5 ;  /* 0x00006500241f7a11 */ /* 0x000fe200028f0c10 */
[----:B------:R-:W-:Y:S01]  /*1370*/  IMAD.MOV.U32 R24, RZ, RZ, c[0x0][0x1a8] ;  /* 0x00006a00ff187624 */ /* 0x000fe200078e00ff */
[----:B------:R-:W-:Y:S01]  /*1380*/  SHF.R.S32.HI R27, RZ, 0x3, R27 ;  /* 0x00000003ff1b7819 */ /* 0x000fe2000001141b */
[----:B------:R-:W-:Y:S01]  /*1390*/  IMAD.IADD R16, R28, 0x1, -R23 ;  /* 0x000000011c107824 */ /* 0x000fe200078e0a17 */
[----:B------:R-:W-:Y:S01]  /*13a0*/  IADD3 R234, R5, 0xc080, RZ ;  /* 0x0000c08005ea7810 */ /* 0x000fe20007ffe0ff */
[----:B------:R-:W-:Y:S01]  /*13b0*/  IMAD R25, R11, c[0x0][0x180], RZ ;  /* 0x000060000b197a24 */ /* 0x000fe200078e02ff */
[----:B------:R1:W-:Y:S01]  /*13c0*/  LDGSTS.E.BYPASS.LTC128B.128 [R5+0x80], [R30.64], !P1 ;  /* 0x000800001e057fae */ /* 0x0003e2000c901d44 */
[----:B------:R-:W-:Y:S01]  /*13d0*/  IMAD.MOV.U32 R23, RZ, RZ, c[0x0][0x1ac] ;  /* 0x00006b00ff177624 */ /* 0x000fe200078e00ff */
[----:B------:R-:W-:Y:S01]  /*13e0*/  IADD3 R231, R5, 0x12080, RZ ;  /* 0x0001208005e77810 */ /* 0x000fe20007ffe0ff */
[----:B------:R-:W-:Y:S01]  /*13f0*/  IMAD.SHL.U32 R210, R16, 0x400, RZ ;  /* 0x0000040010d27824 */ /* 0x000fe200078e00ff */
[----:B------:R1:W-:Y:S01]  /*1400*/  LDGSTS.E.BYPASS.LTC128B.128 [R5+0x2080], [R30.64+0x40], !P2 ;  /* 0x020800401e057fae */ /* 0x0003e2000d101d44 */
[----:B------:R-:W-:Y:S01]  /*1410*/  IMAD R211, R27, 0x8, R22 ;  /* 0x000000081bd37824 */ /* 0x000fe200078e0216 */
[----:B------:R-:W-:Y:S01]  /*1420*/  LEA R22, P5, R24, R30, 0x7 ;  /* 0x0000001e18167211 */ /* 0x000fe200078a38ff */
[----:B------:R-:W-:Y:S01]  /*1430*/  IMAD R25, R0, c[0x0][0x184], R25 ;  /* 0x0000610000197a24 */ /* 0x000fe200078e0219 */
[----:B------:R-:W-:Y:S01]  /*1440*/  ISETP.GE.AND P2, PT, R12, c[0x0][0x1fc], PT ;  /* 0x00007f000c007a0c */ /* 0x000fe20003f46270 */
[----:B------:R-:W-:Y:S01]  /*1450*/  IMAD.WIDE.U32 R34, R0, c[0x0][0x180], R34 ;  /* 0x0000600000227a25 */ /* 0x000fe200078e0022 */
[----:B------:R-:W-:Y:S01]  /*1460*/  LEA.HI.X R23, R24, R31, R23, 0x7, P5 ;  /* 0x0000001f18177211 */ /* 0x000fe200028f3c17 */
[----:B------:R1:W-:Y:S01]  /*1470*/  LDGSTS.E.BYPASS.LTC128B.128 [R5+0x4080], [R30.64+0x80], !P6 ;  /* 0x040800801e057fae */ /* 0x0003e2000f101d44 */
[----:B------:R-:W-:Y:S01]  /*1480*/  ISETP.GE.AND P5, PT, R12, c[0x0][0x16c], PT ;  /* 0x00005b000c007a0c */ /* 0x000fe20003fa6270 */
[----:B------:R-:W-:-:S02]  /*1490*/  IMAD R235, R235, 0x2, R210 ;  /* 0x00000002ebeb7824 */ /* 0x000fc400078e02d2 */
[----:B------:R-:W-:Y:S01]  /*14a0*/  IMAD R210, R27, 0x200, R210 ;  /* 0x000002001bd27824 */ /* 0x000fe200078e02d2 */
[----:B------:R-:W-:Y:S01]  /*14b0*/  SEL R218, RZ, 0x1, P5 ;  /* 0x00000001ffda7807 */ /* 0x000fe20002800000 */
[----:B------:R-:W-:Y:S01]  /*14c0*/  IMAD.WIDE.U32 R32, R33, c[0x0][0x208], R12 ;  /* 0x0000820021207a25 */ /* 0x000fe200078e000c */
[----:B------:R-:W-:Y:S01]  /*14d0*/  ISETP.GE.AND P5, PT, R216, c[0x0][0x16c], PT ;  /* 0x00005b00d8007a0c */ /* 0x000fe20003fa6270 */
[----:B------:R2:W-:Y:S02]  /*14e0*/  LDGSTS.E.BYPASS.LTC128B.128 [R5+0x1080], [R22.64], !P0 ;  /* 0x0108000016057fae */ /* 0x0005e4000c101d44 */
[----:B------:R-:W-:Y:S02]  /*14f0*/  IMAD.SHL.U32 R212, R26, 0x40, RZ ;  /* 0x000000401ad47824 */ /* 0x000fe400078e00ff */
[----:B------:R-:W-:Y:S01]  /*1500*/  IMAD.SHL.U32 R27, R28, 0x10, RZ ;  /* 0x000000101c1b7824 */ /* 0x000fe200078e00ff */
[----:B------:R2:W-:Y:S01]  /*1510*/  LDGSTS.E.BYPASS.LTC128B.128 [R5+0x3080], [R22.64+0x40], !P4 ;  /* 0x0308004016057fae */ /* 0x0005e2000e101d44 */
[----:B------:R-:W-:Y:S01]  /*1520*/  IMAD.IADD R29, R35, 0x1, R25 ;  /* 0x00000001231d7824 */ /* 0x000fe200078e0219 */
[----:B------:R-:W-:Y:S01]  /*1530*/  LOP3.LUT R212, R212, 0x1c0, RZ, 0xc0, !PT ;  /* 0x000001c0d4d47812 */ /* 0x000fe200078ec0ff */
[----:B------:R-:W-:Y:S01]  /*1540*/  IMAD.MOV.U32 R28, RZ, RZ, R34 ;  /* 0x000000ffff1c7224 */ /* 0x000fe200078e0022 */
[----:B------:R2:W-:Y:S01]  /*1550*/  LDGSTS.E.BYPASS.LTC128B.128 [R5+0x5080], [R22.64+0x80], !P3 ;  /* 0x0508008016057fae */ /* 0x0005e2000d901d44 */
[----:B------:R-:W-:Y:S01]  /*1560*/  IMAD R26, R20, c[0x0][0x188], RZ ;  /* 0x00006200141a7a24 */ /* 0x000fe200078e02ff */
[----:B------:R-:W-:Y:S01]  /*1570*/  LOP3.LUT R27, R212, 0x30, R27, 0xf8, !PT ;  /* 0x00000030d41b7812 */ /* 0x000fe200078ef81b */
[----:B------:R-:W-:Y:S01]  /*1580*/  IMAD.IADD R33, R33, 0x1, R21 ;  /* 0x0000000121217824 */ /* 0x000fe200078e0215 */
[----:B------:R-:W-:Y:S01]  /*1590*/  SHF.R.U32.HI R212, RZ, 0x3, R212 ;  /* 0x00000003ffd47819 */ /* 0x000fe200000116d4 */
[----:B------:R-:W-:Y:S01]  /*15a0*/  IMAD R21, R3, c[0x0][0x18c], R26 ;  /* 0x0000630003157a24 */ /* 0x000fe200078e021a */
[----:B------:R-:W-:Y:S01]  /*15b0*/  LOP3.LUT R27, R27, 0x8, R18, 0xf8, !PT ;  /* 0x000000081b1b7812 */ /* 0x000fe200078ef812 */
[----:B------:R-:W-:Y:S01]  /*15c0*/  IMAD.WIDE.U32 R28, R3, c[0x0][0x188], R28 ;  /* 0x00006200031c7a25 */ /* 0x000fe200078e001c */
[----:B------:R-:W0:Y:S02]  /*15d0*/  LDGDEPBAR ;  /* 0x00000000000079af */ /* 0x000e240000000000 */
[----:B------:R-:W-:Y:S01]  /*15e0*/  LOP3.LUT R212, R27, R212, RZ, 0x3c, !PT ;  /* 0x000000d41bd47212 */ /* 0x000fe200078e3cff */
[----:B------:R-:W-:Y:S01]  /*15f0*/  IMAD R25, R11, c[0x0][0x210], RZ ;  /* 0x000084000b197a24 */ /* 0x000fe200078e02ff */
[----:B------:R-:W-:Y:S01]  /*1600*/  SEL R11, RZ, 0x4, P5 ;  /* 0x00000004ff0b7807 */ /* 0x000fe20002800000 */
[----:B------:R-:W-:Y:S01]  /*1610*/  IMAD.IADD R21, R29, 0x1, R21 ;  /* 0x000000011d157824 */ /* 0x000fe200078e0215 */
[----:B------:R-:W-:Y:S01]  /*1620*/  ISETP.GE.AND P5, PT, R4, c[0x0][0x16c], PT ;  /* 0x00005b0004007a0c */ /* 0x000fe20003fa6270 */
[----:B------:R-:W-:Y:S01]  /*1630*/  IMAD R25, R0, c[0x0][0x214], R25 ;  /* 0x0000850000197a24 */ /* 0x000fe200078e0219 */
[----:B------:R-:W-:Y:S01]  /*1640*/  LEA R238, P1, R28, c[0x0][0x160], 0x1 ;  /* 0x000058001cee7a11 */ /* 0x000fe200078208ff */
[----:B------:R-:W-:Y:S01]  /*1650*/  IMAD.WIDE.U32 R32, R0, c[0x0][0x210], R32 ;  /* 0x0000840000207a25 */ /* 0x000fe200078e0020 */
[----:B------:R-:W-:-:S02]  /*1660*/  SEL R24, RZ, 0x2, P5 ;  /* 0x00000002ff187807 */ /* 0x000fc40002800000 */
[----:B------:R-:W-:Y:S01]  /*1670*/  LEA.HI.X R239, R28, c[0x0][0x164], R21, 0x1, P1 ;  /* 0x000059001cef7a11 */ /* 0x000fe200008f0c15 */
[----:B------:R-:W-:Y:S01]  /*1680*/  IMAD R26, R20, c[0x0][0x218], RZ ;  /* 0x00008600141a7a24 */ /* 0x000fe200078e02ff */
[----:B------:R-:W-:Y:S01]  /*1690*/  ISETP.GE.AND P1, PT, R4, c[0x0][0x1fc], PT ;  /* 0x00007f0004007a0c */ /* 0x000fe20003f26270 */
[----:B------:R-:W-:Y:S01]  /*16a0*/  IMAD.IADD R29, R33, 0x1, R25 ;  /* 0x00000001211d7824 */ /* 0x000fe200078e0219 */
[----:B------:R-:W-:Y:S01]  /*16b0*/  IADD3 R11, R11, R24, R218 ;  /* 0x000000180b0b7210 */ /* 0x000fe20007ffe0da */
[----:B------:R-:W-:Y:S01]  /*16c0*/  IMAD.MOV.U32 R28, RZ, RZ, R32 ;  /* 0x000000ffff1c7224 */ /* 0x000fe200078e0020 */
[----:B------:R-:W-:Y:S01]  /*16d0*/  SEL R21, RZ, 0xffffffff, P1 ;  /* 0xffffffffff157807 */ /* 0x000fe20000800000 */
[----:B------:R-:W-:Y:S01]  /*16e0*/  IMAD R24, R20, c[0x0][0x240], RZ ;  /* 0x0000900014187a24 */ /* 0x000fe200078e02ff */
[----:B------:R-:W-:Y:S01]  /*16f0*/  SEL R0, RZ, 0x1, P2 ;  /* 0x00000001ff007807 */ /* 0x000fe20001000000 */
[----:B------:R-:W-:Y:S01]  /*1700*/  IMAD R20, R3, c[0x0][0x21c], R26 ;  /* 0x0000870003147a24 */ /* 0x000fe200078e021a */
[----:B------:R-:W-:Y:S01]  /*1710*/  LOP3.LUT P2, RZ, R11, 0x1, RZ, 0xc0, !PT ;  /* 0x000000010bff7812 */ /* 0x000fe2000784c0ff */
[----:B------:R-:W-:Y:S01]  /*1720*/  IMAD.SHL.U32 R21, R21, 0x2, RZ ;  /* 0x0000000215157824 */ /* 0x000fe200078e00ff */
[----:B------:R-:W-:Y:S01]  /*1730*/  LOP3.LUT P6, RZ, R11, 0x2, RZ, 0xc0, !PT ;  /* 0x000000020bff7812 */ /* 0x000fe200078cc0ff */
[----:B------:R-:W-:Y:S01]  /*1740*/  IMAD.WIDE.U32 R26, R3, c[0x0][0x218], R28 ;  /* 0x00008600031a7a25 */ /* 0x000fe200078e001c */
[----:B------:R-:W-:-:S02]  /*1750*/  ISETP.GE.AND P1, PT, R216, c[0x0][0x1fc], PT ;  /* 0x00007f00d8007a0c */ /* 0x000fc40003f26270 */
[----:B------:R-:W-:Y:S01]  /*1760*/  LOP3.LUT P0, RZ, R11, 0x4, RZ, 0xc0, !PT ;  /* 0x000000040bff7812 */ /* 0x000fe2000780c0ff */
[C---:B------:R-:W-:Y:S01]  /*1770*/  IMAD R11, R3.reuse, c[0x0][0x244], R24 ;  /* 0x00009100030b7a24 */ /* 0x040fe200078e0218 */
[CC--:B------:R-:W-:Y:S01]  /*1780*/  ISETP.LE.OR P2, PT, R222.reuse, R221.reuse, !P2 ;  /* 0x000000ddde00720c */ /* 0x0c0fe20005743670 */
[----:B------:R-:W-:Y:S01]  /*1790*/  IMAD.WIDE.U32 R224, R3, c[0x0][0x240], R224 ;  /* 0x0000900003e07a25 */ /* 0x000fe200078e00e0 */
[--C-:B------:R-:W-:Y:S02]  /*17a0*/  SHF.R.S32.HI R3, RZ, 0x1, R19.reuse ;  /* 0x00000001ff037819 */ /* 0x100fe40000011413 */
[----:B------:R-:W-:Y:S01]  /*17b0*/  SHF.R.S32.HI R24, RZ, 0x1f, R19 ;  /* 0x0000001fff187819 */ /* 0x000fe20000011413 */
[----:B------:R-:W-:Y:S01]  /*17c0*/  IMAD.IADD R20, R27, 0x1, R20 ;  /* 0x000000011b147824 */ /* 0x000fe200078e0214 */
[----:B------:R-:W-:Y:S01]  /*17d0*/  ISETP.LE.OR P6, PT, R222, R221, !P6 ;  /* 0x000000ddde00720c */ /* 0x000fe200077c3670 */
[----:B------:R-:W-:Y:S01]  /*17e0*/  IMAD.IADD R10, R221, 0x1, -R10 ;  /* 0x00000001dd0a7824 */ /* 0x000fe200078e0a0a */
[----:B------:R-:W-:Y:S01]  /*17f0*/  SEL R19, RZ, 0x4, P1 ;  /* 0x00000004ff137807 */ /* 0x000fe20000800000 */
[----:B--2---:R-:W-:Y:S01]  /*1800*/  IMAD.SHL.U32 R23, R7, 0x10, RZ ;  /* 0x0000001007177824 */ /* 0x004fe200078e00ff */
[----:B------:R-:W-:Y:S01]  /*1810*/  LOP3.LUT R0, R21, 0x2, R0, 0xe2, !PT ;  /* 0x0000000215007812 */ /* 0x000fe200078ee200 */
[C---:B------:R-:W-:Y:S01]  /*1820*/  IMAD.SHL.U32 R214, R7.reuse, 0x8, RZ ;  /* 0x0000000807d67824 */ /* 0x040fe200078e00ff */
[----:B------:R-:W-:Y:S01]  /*1830*/  LEA R232, P1, R26, c[0x0][0x1f0], 0x1 ;  /* 0x00007c001ae87a11 */ /* 0x000fe200078208ff */
[----:B------:R1:W-:Y:S01]  /*1840*/  LDGSTS.E.BYPASS.LTC128B.128 [R5+0xc080], [R238.64], !P2 ;  /* 0x0c080000ee057fae */ /* 0x0003e2000d101d44 */
[----:B------:R-:W-:Y:S01]  /*1850*/  LOP3.LUT R0, R0, R19, RZ, 0xfc, !PT ;  /* 0x0000001300007212 */ /* 0x000fe200078efcff */
[----:B------:R-:W-:Y:S01]  /*1860*/  IMAD R212, R7, 0x200, R212 ;  /* 0x0000020007d47824 */ /* 0x000fe200078e02d4 */
[----:B------:R-:W-:Y:S01]  /*1870*/  LEA.HI.X R233, R26, c[0x0][0x1f4], R20, 0x1, P1 ;  /* 0x00007d001ae97a11 */ /* 0x000fe200008f0c14 */
[----:B------:R-:W-:Y:S01]  /*1880*/  IMAD.SHL.U32 R211, R211, 0x20, RZ ;  /* 0x00000020d3d37824 */ /* 0x000fe200078e00ff */
[----:B------:R-:W-:Y:S01]  /*1890*/  ISETP.GT.AND P1, PT, R2, 0xf, PT ;  /* 0x0000000f0200780c */ /* 0x000fe20003f24270 */
[----:B------:R1:W-:Y:S01]  /*18a0*/  LDGSTS.E.BYPASS.LTC128B.128 [R5+0xd080], [R238.64+0x40], !P6 ;  /* 0x0d080040ee057fae */ /* 0x0003e2000f101d44 */
[----:B------:R-:W-:Y:S01]  /*18b0*/  ISETP.LE.OR P0, PT, R222, R221, !P0 ;  /* 0x000000ddde00720c */ /* 0x000fe20004703670 */
[----:B------:R-:W-:Y:S01]  /*18c0*/  IMAD.IADD R230, R225, 0x1, R11 ;  /* 0x00000001e1e67824 */ /* 0x000fe200078e020b */
[----:B------:R-:W-:-:S02]  /*18d0*/  LOP3.LUT P4, RZ, R0, 0x1, RZ, 0xc0, !PT ;  /* 0x0000000100ff7812 */ /* 0x000fc4000788c0ff */
[----:B------:R-:W-:Y:S02]  /*18e0*/  LOP3.LUT P3, RZ, R0, 0x2, RZ, 0xc0, !PT ;  /* 0x0000000200ff7812 */ /* 0x000fe4000786c0ff */
[----:B------:R-:W-:Y:S02]  /*18f0*/  ISETP.LE.OR P6, PT, R222, R221, !P4 ;  /* 0x000000ddde00720c */ /* 0x000fe400067c3670 */
[----:B------:R-:W-:Y:S02]  /*1900*/  LOP3.LUT P2, RZ, R0, 0x4, RZ, 0xc0, !PT ;  /* 0x0000000400ff7812 */ /* 0x000fe4000784c0ff */
[----:B------:R-:W-:Y:S01]  /*1910*/  LEA.HI R0, R9, R2, RZ, 0x7 ;  /* 0x0000000209007211 */ /* 0x000fe200078f38ff */
[----:B------:R-:W-:Y:S01]  /*1920*/  IMAD.SHL.U32 R9, R6, 0x8, RZ ;  /* 0x0000000806097824 */ /* 0x000fe200078e00ff */
[----:B------:R-:W-:Y:S01]  /*1930*/  SHF.R.S32.HI R25, RZ, 0x1, R14 ;  /* 0x00000001ff197819 */ /* 0x000fe2000001140e */
[----:B------:R-:W-:Y:S01]  /*1940*/  @!P1 IMAD.SHL.U32 R19, R2, 0x10, RZ ;  /* 0x0000001002139824 */ /* 0x000fe200078e00ff */
[----:B------:R1:W-:Y:S01]  /*1950*/  LDGSTS.E.BYPASS.LTC128B.128 [R5+0xe080], [R238.64+0x80], !P0 ;  /* 0x0e080080ee057fae */ /* 0x0003e2000c101d44 */
[----:B------:R-:W-:-:S02]  /*1960*/  LEA.HI R24, R24, R3, RZ, 0x2 ;  /* 0x0000000318187211 */ /* 0x000fc400078f10ff */
[C---:B------:R-:W-:Y:S01]  /*1970*/  LOP3.LUT P0, RZ, R25.reuse, 0x2, RZ, 0xc0, !PT ;  /* 0x0000000219ff7812 */ /* 0x040fe2000780c0ff */
[----:B------:R-:W-:Y:S01]  /*1980*/  IMAD.SHL.U32 R25, R25, 0x40, RZ ;  /* 0x0000004019197824 */ /* 0x000fe200078e00ff */
[----:B------:R-:W-:Y:S01]  /*1990*/  LOP3.LUT R14, R9, 0x18, RZ, 0xc0, !PT ;  /* 0x00000018090e7812 */ /* 0x000fe200078ec0ff */
[----:B------:R-:W-:Y:S01]  /*19a0*/  IMAD.SHL.U32 R9, R10, 0x40, RZ ;  /* 0x000000400a097824 */ /* 0x000fe200078e00ff */
[----:B------:R2:W-:Y:S01]  /*19b0*/  @!P1 LDGSTS.E.BYPASS.LTC128B.128 [R19+0x18080], [R228.64] ;  /* 0x18080000e4139fae */ /* 0x0005e2000b901d44 */
[----:B------:R-:W-:Y:S02]  /*19c0*/  LOP3.LUT R24, R24, 0xfffffffc, RZ, 0xc0, !PT ;  /* 0xfffffffc18187812 */ /* 0x000fe400078ec0ff */
[----:B------:R-:W-:Y:S01]  /*19d0*/  LOP3.LUT R25, R25, 0xc0, RZ, 0xc0, !PT ;  /* 0x000000c019197812 */ /* 0x000fe200078ec0ff */
[----:B------:R-:W0:Y:S01]  /*19e0*/  LDGDEPBAR ;  /* 0x00000000000079af */ /* 0x000e220000000000 */
[----:B------:R-:W-:Y:S01]  /*19f0*/  LOP3.LUT R9, R9, 0x1c0, RZ, 0xc0, !PT ;  /* 0x000001c009097812 */ /* 0x000fe200078ec0ff */
[----:B------:R-:W-:Y:S01]  /*1a00*/  IMAD.IADD R3, R3, 0x1, -R24 ;  /* 0x0000000103037824 */ /* 0x000fe200078e0a18 */
[----:B------:R-:W-:Y:S01]  /*1a10*/  LOP3.LUT R21, R25, 0x8, R18, 0xf8, !PT ;  /* 0x0000000819157812 */ /* 0x000fe200078ef812 */
[----:B------:R1:W-:Y:S01]  /*1a20*/  LDGSTS.E.BYPASS.LTC128B.128 [R5+0x12080], [R232.64], !P6 ;  /* 0x12080000e8057fae */ /* 0x0003e2000f101d44 */
[----:B------:R-:W-:-:S02]  /*1a30*/  ISETP.LE.OR P6, PT, R222, R221, !P2 ;  /* 0x000000ddde00720c */ /* 0x000fc400057c3670 */
[----:B------:R-:W-:Y:S02]  /*1a40*/  SHF.R.U32.HI R18, RZ, 0x3, R9 ;  /* 0x00000003ff127819 */ /* 0x000fe40000011609 */
[----:B------:R-:W-:Y:S02]  /*1a50*/  SHF.R.U32.HI R20, RZ, 0x3, R25 ;  /* 0x00000003ff147819 */ /* 0x000fe40000011619 */
[----:B------:R-:W-:Y:S02]  /*1a60*/  LOP3.LUT R18, R18, R9, R14, 0x1e, !PT ;  /* 0x0000000912127212 */ /* 0x000fe400078e1e0e */
[----:B------:R-:W-:Y:S02]  /*1a70*/  LOP3.LUT R9, R17, 0xffffffe0, RZ, 0xc0, !PT ;  /* 0xffffffe011097812 */ /* 0x000fe400078ec0ff */
[----:B------:R-:W-:Y:S01]  /*1a80*/  SHF.R.U32.HI R0, RZ, 0x4, R0 ;  /* 0x00000004ff007819 */ /* 0x000fe20000011600 */
[----:B------:R-:W-:Y:S01]  /*1a90*/  IMAD.IADD R235, R235, 0x1, R18 ;  /* 0x00000001ebeb7824 */ /* 0x000fe200078e0212 */
[----:B------:R-:W-:Y:S01]  /*1aa0*/  LOP3.LUT R23, R23, 0x10, RZ, 0xc0, !PT ;  /* 0x0000001017177812 */ /* 0x000fe200078ec0ff */
[----:B------:R-:W-:Y:S01]  /*1ab0*/  IMAD.SHL.U32 R18, R3, 0x40, RZ ;  /* 0x0000004003127824 */ /* 0x000fe200078e00ff */
[----:B------:R-:W-:Y:S01]  /*1ac0*/  LOP3.LUT R20, R21, R20, RZ, 0x3c, !PT ;  /* 0x0000001415147212 */ /* 0x000fe200078e3cff */
[----:B------:R-:W-:Y:S01]  /*1ad0*/  IMAD.IADD R9, R2, 0x1, -R9 ;  /* 0x0000000102097824 */ /* 0x000fe200078e0a09 */
[----:B------:R-:W-:Y:S01]  /*1ae0*/  LOP3.LUT R0, R23, 0x8, R0, 0xf8, !PT ;  /* 0x0000000817007812 */ /* 0x000fe200078ef800 */
[----:B------:R-:W-:Y:S01]  /*1af0*/  IMAD.SHL.U32 R235, R235, 0x2, RZ ;  /* 0x00000002ebeb7824 */ /* 0x000fe200078e00ff */
[----:B--2---:R-:W-:Y:S01]  /*1b00*/  SEL R19, RZ, 0xffffffff, P5 ;  /* 0xffffffffff137807 */ /* 0x004fe20002800000 */
[----:B------:R-:W-:Y:S01]  /*1b10*/  IMAD.U32 R213, R213, 0x20, R20 ;  /* 0x00000020d5d57824 */ /* 0x000fe200078e0014 */
[----:B------:R-:W-:-:S02]  /*1b20*/  ISETP.LE.OR P5, PT, R222, R221, !P3 ;  /* 0x000000ddde00720c */ /* 0x000fc40005fa3670 */
[----:B------:R-:W-:Y:S01]  /*1b30*/  LOP3.LUT R18, R18, 0xc0, RZ, 0xc0, !PT ;  /* 0x000000c012127812 */ /* 0x000fe200078ec0ff */
[----:B------:R-:W-:Y:S01]  /*1b40*/  IMAD.SHL.U32 R19, R19, 0x2, RZ ;  /* 0x0000000213137824 */ /* 0x000fe200078e00ff */
[----:B------:R-:W-:Y:S02]  /*1b50*/  LOP3.LUT R214, R214, 0x8, RZ, 0xc0, !PT ;  /* 0x00000008d6d67812 */ /* 0x000fe400078ec0ff */
[----:B------:R-:W-:Y:S02]  /*1b60*/  SHF.R.U32.HI R17, RZ, 0x3, R18 ;  /* 0x00000003ff117819 */ /* 0x000fe40000011612 */
[----:B------:R-:W-:Y:S02]  /*1b70*/  SHF.R.S32.HI R20, RZ, 0x1f, R9 ;  /* 0x0000001fff147819 */ /* 0x000fe40000011409 */
[----:B------:R-:W-:Y:S01]  /*1b80*/  LOP3.LUT R218, R19, 0x2, R218, 0xe2, !PT ;  /* 0x0000000213da7812 */ /* 0x000fe200078ee2da */
[----:B------:R-:W-:Y:S01]  /*1b90*/  @!P1 IMAD.SHL.U32 R19, R2, 0x10, RZ ;  /* 0x0000001002139824 */ /* 0x000fe200078e00ff */
[----:B------:R-:W-:Y:S01]  /*1ba0*/  LOP3.LUT R0, R17, R0, R18, 0x1e, !PT ;  /* 0x0000000011007212 */ /* 0x000fe200078e1e12 */
[----:B------:R1:W-:Y:S01]  /*1bb0*/  LDGSTS.E.BYPASS.LTC128B.128 [R5+0x13080], [R232.64+0x40], !P5 ;  /* 0x13080040e8057fae */ /* 0x0003e2000e901d44 */
[----:B------:R-:W-:-:S02]  /*1bc0*/  LOP3.LUT P5, RZ, R15, 0x2, RZ, 0xc0, !PT ;  /* 0x000000020fff7812 */ /* 0x000fc400078ac0ff */
[----:B------:R-:W-:Y:S01]  /*1bd0*/  SEL R204, R215, 0xfffffff0, !P0 ;  /* 0xfffffff0d7cc7807 */ /* 0x000fe20004000000 */
[----:B------:R1:W-:Y:S01]  /*1be0*/  LDGSTS.E.BYPASS.LTC128B.128 [R5+0x14080], [R232.64+0x80], !P6 ;  /* 0x14080080e8057fae */ /* 0x0003e2000f101d44 */
[C---:B------:R-:W-:Y:S01]  /*1bf0*/  LOP3.LUT P6, RZ, R15.reuse, 0x4, RZ, 0xc0, !PT ;  /* 0x000000040fff7812 */ /* 0x040fe200078cc0ff */
[----:B------:R-:W-:Y:S01]  /*1c00*/  IMAD.SHL.U32 R15, R15, 0x40, RZ ;  /* 0x000000400f0f7824 */ /* 0x000fe200078e00ff */
[----:B------:R-:W-:Y:S01]  /*1c10*/  SEL R207, R215, 0xfffffff0, !P5 ;  /* 0xfffffff0d7cf7807 */ /* 0x000fe20006800000 */
[----:B------:R-:W-:Y:S01]  /*1c20*/  IMAD.IADD R217, R211, 0x1, R0 ;  /* 0x00000001d3d97824 */ /* 0x000fe200078e0200 */
[----:B------:R-:W-:Y:S01]  /*1c30*/  ISETP.GE.AND P5, PT, R222, 0x41, PT ;  /* 0x00000041de00780c */ /* 0x000fe20003fa6270 */
[----:B------:R1:W-:Y:S01]  /*1c40*/  @!P1 LDGSTS.E.BYPASS.LTC128B.128 [R19+0x18280], [R226.64] ;  /* 0x18280000e2139fae */ /* 0x0003e2000b901d44 */
[----:B------:R-:W-:Y:S01]  /*1c50*/  LOP3.LUT R15, R15, 0x1c0, RZ, 0xc0, !PT ;  /* 0x000001c00f0f7812 */ /* 0x000fe200078ec0ff */
[----:B------:R-:W-:Y:S01]  /*1c60*/  IMAD.MOV.U32 R0, RZ, RZ, 0x20 ;  /* 0x00000020ff007424 */ /* 0x000fe200078e00ff */
[----:B------:R-:W-:Y:S01]  /*1c70*/  LOP3.LUT P0, RZ, R3, 0x2, RZ, 0xc0, !PT ;  /* 0x0000000203ff7812 */ /* 0x000fe2000780c0ff */
[----:B------:R-:W-:Y:S01]  /*1c80*/  IMAD R3, R16, 0x200, R211 ;  /* 0x0000020010037824 */ /* 0x000fe200078e02d3 */
[----:B------:R-:W-:Y:S01]  /*1c90*/  SHF.R.U32.HI R7, RZ, 0x3, R15 ;  /* 0x00000003ff077819 */ /* 0x000fe2000001160f */
[----:B------:R-:W0:Y:S01]  /*1ca0*/  LDGDEPBAR ;  /* 0x00000000000079af */ /* 0x000e220000000000 */
[----:B------:R-:W-:-:S02]  /*1cb0*/  LOP3.LUT R14, R17, R18, R14, 0x1e, !PT ;  /* 0x00000012110e7212 */ /* 0x000fc400078e1e0e */
[----:B------:R-:W-:Y:S01]  /*1cc0*/  LOP3.LUT R15, R7, R15, R214, 0x1e, !PT ;  /* 0x0000000f070f7212 */ /* 0x000fe200078e1ed6 */
[----:B------:R-:W0:Y:S01]  /*1cd0*/  LDGDEPBAR ;  /* 0x00000000000079af */ /* 0x000e220000000000 */
[----:B------:R-:W-:Y:S01]  /*1ce0*/  LEA.HI R7, R20, R9, RZ, 0x2 ;  /* 0x0000000914077211 */ /* 0x000fe200078f10ff */
[----:B------:R-:W-:Y:S01]  /*1cf0*/  IMAD.IADD R211, R211, 0x1, R14 ;  /* 0x00000001d3d37824 */ /* 0x000fe200078e020e */
[----:B------:R-:W-:Y:S01]  /*1d00*/  LOP3.LUT R214, R17, R18, R214, 0x1e, !PT ;  /* 0x0000001211d67212 */ /* 0x000fe200078e1ed6 */
[----:B------:R-:W-:Y:S01]  /*1d10*/  IMAD.IADD R210, R210, 0x1, R15 ;  /* 0x00000001d2d27824 */ /* 0x000fe200078e020f */
[----:B------:R-:W-:Y:S02]  /*1d20*/  SHF.R.S32.HI R219, RZ, 0x2, R7 ;  /* 0x00000002ffdb7819 */ /* 0x000fe40000011407 */
[----:B------:R-:W-:Y:S01]  /*1d30*/  SEL R0, R0, 0xffffffe0, !P6 ;  /* 0xffffffe000007807 */ /* 0x000fe20007000000 */
[----:B------:R-:W-:Y:S01]  /*1d40*/  IMAD.IADD R214, R3, 0x1, R214 ;  /* 0x0000000103d67824 */ /* 0x000fe200078e02d6 */
[----:B------:R-:W-:Y:S01]  /*1d50*/  SEL R215, R215, 0xfffffff0, !P0 ;  /* 0xfffffff0d7d77807 */ /* 0x000fe20004000000 */
[----:B------:R-:W-:Y:S01]  /*1d60*/  IMAD R219, R16, 0x10, R219 ;  /* 0x0000001010db7824 */ /* 0x000fe200078e02db */
[----:B------:R-:W-:Y:S01]  /*1d70*/  IADD3 R3, R235, 0x18480, RZ ;  /* 0x00018480eb037810 */ /* 0x000fe20007ffe0ff */
[----:B------:R-:W-:Y:S05]  /*1d80*/  @!P5 BRA `(.L_x_718) ;  /* 0x000001700000d947 */ /* 0x000fea0003800000 */
[----:B------:R-:W-:Y:S01]  /*1d90*/  IMAD.MOV.U32 R16, RZ, RZ, c[0x0][0x208] ;  /* 0x00008200ff107624 */ /* 0x000fe200078e00ff */
[----:B------:R-:W-:Y:S01]  /*1da0*/  BSSY B0, `(.L_x_718) ;  /* 0x0000015000007945 */ /* 0x000fe20003800000 */
[----:B------:R-:W-:-:S02]  /*1db0*/  IMAD.MOV.U32 R13, RZ, RZ, 0x6 ;  /* 0x00000006ff0d7424 */ /* 0x000fc400078e00ff */
[----:B------:R-:W-:-:S03]  /*1dc0*/  IMAD.SHL.U32 R14, R16, 0x40, RZ ;  /* 0x00000040100e7824 */ /* 0x000fc600078e00ff */
[----:B------:R-:W-:Y:S01]  /*1dd0*/  SHF.L.U64.HI R13, R16, R13, c[0x0][0x20c] ;  /* 0x00008300100d7619 */ /* 0x000fe2000001020d */
[----:B------:R-:W-:Y:S01]  /*1de0*/  IMAD.SHL.U32 R11, R14, 0x2, RZ ;  /* 0x000000020e0b7824 */ /* 0x000fe200078e00ff */
[----:B------:R-:W-:Y:S02]  /*1df0*/  IADD3 R16, R222, -0x40, RZ ;  /* 0xffffffc0de107810 */ /* 0x000fe40007ffe0ff */
[----:B------:R-:W-:Y:S02]  /*1e00*/  SHF.L.U64.HI R13, R14, 0x1, R13 ;  /* 0x000000010e0d7819 */ /* 0x000fe4000001020d */
[----:B------:R-:W-:Y:S02]  /*1e10*/  IADD3 R14, P5, P0, R11, 0x80, R232 ;  /* 0x000000800b0e7810 */ /* 0x000fe400078be0e8 */
[----:B------:R-:W-:Y:S02]  /*1e20*/  ISETP.GT.AND P6, PT, R16, R221, PT ;  /* 0x000000dd1000720c */ /* 0x000fe40003fc4270 */
[----:B------:R-:W-:-:S02]  /*1e30*/  IADD3.X R15, R13, RZ, R233, P5, P0 ;  /* 0x000000ff0d0f7210 */ /* 0x000fc40002fe04e9 */
[----:B------:R-:W-:Y:S02]  /*1e40*/  IADD3 R16, P0, R11, R232, RZ ;  /* 0x000000e80b107210 */ /* 0x000fe40007f1e0ff */
[----:B------:R-:W-:-:S03]  /*1e50*/  ISETP.GE.OR P5, PT, R12, c[0x0][0x1fc], !P6 ;  /* 0x00007f000c007a0c */ /* 0x000fc600077a6670 */
[----:B------:R-:W-:Y:S01]  /*1e60*/  IMAD.X R17, R13, 0x1, R233, P0 ;  /* 0x000000010d117824 */ /* 0x000fe200000e06e9 */
[----:B------:R-:W-:Y:S02]  /*1e70*/  ISETP.GE.OR P0, PT, R4, c[0x0][0x1fc], !P6 ;  /* 0x00007f0004007a0c */ /* 0x000fe40007706670 */
[----:B------:R-:W-:-:S07]  /*1e80*/  ISETP.GE.OR P6, PT, R216, c[0x0][0x1fc], !P6 ;  /* 0x00007f00d8007a0c */ /* 0x000fce00077c6670 */
[----:B------:R2:W-:Y:S04]  /*1e90*/  LDGSTS.E.BYPASS.LTC128B.128 [R5+0x15080], [R16.64], !P5 ;  /* 0x1508000010057fae */ /* 0x0005e8000e901d44 */
[----:B------:R2:W-:Y:S04]  /*1ea0*/  LDGSTS.E.BYPASS.LTC128B.128 [R5+0x16080], [R16.64+0x40], !P0 ;  /* 0x1608004010057fae */ /* 0x0005e8000c101d44 */
[----:B------:R2:W-:Y:S01]  /*1eb0*/  LDGSTS.E.BYPASS.LTC128B.128 [R5+0x17080], [R14.64], !P6 ;  /* 0x170800000e057fae */ /* 0x0005e2000f101d44 */
[----:B------:R-:W-:Y:S05]  /*1ec0*/  @P1 BRA `(.L_x_719) ;  /* 0x0000002000001947 */ /* 0x000fea0003800000 */
[----:B-12---:R-:W-:-:S05]  /*1ed0*/  SHF.L.U32 R5, R2, 0x4, RZ ;  /* 0x0000000402057819 */ /* 0x006fca00000006ff */
[----:B------:R1:W-:Y:S02]  /*1ee0*/  LDGSTS.E.BYPASS.LTC128B.128 [R5+0x18380], [R226.64+0x100] ;  /* 0x18380100e2057fae */ /* 0x0003e4000b901d44 */
.L_x_719:
[----:B------:R-:W-:Y:S05]  /*1ef0*/  BSYNC B0 ;  /* 0x0000000000007941 */ /* 0x000fea0003800000 */
.L_x_718:
[----:B-12---:R-:W-:Y:S01]  /*1f00*/  SHF.R.S32.HI R5, RZ, 0x1f, R6 ;  /* 0x0000001fff057819 */ /* 0x006fe20000011406 */
[----:B------:R-:W0:Y:S01]  /*1f10*/  LDGDEPBAR ;  /* 0x00000000000079af */ /* 0x000e220000000000 */
[----:B------:R-:W-:Y:S01]  /*1f20*/  LOP3.LUT P0, RZ, R10, 0x4, RZ, 0xc0, !PT ;  /* 0x000000040aff7812 */ /* 0x000fe2000780c0ff */
[----:B------:R-:W-:Y:S01]  /*1f30*/  IMAD.SHL.U32 R213, R213, 0x2, RZ ;  /* 0x00000002d5d57824 */ /* 0x000fe200078e00ff */
[----:B------:R-:W-:Y:S01]  /*1f40*/  LEA.HI R5, R5, R6, RZ, 0x2 ;  /* 0x0000000605057211 */ /* 0x000fe200078f10ff */
[----:B------:R-:W-:Y:S01]  /*1f50*/  IMAD.SHL.U32 R212, R212, 0x2, RZ ;  /* 0x00000002d4d47824 */ /* 0x000fe200078e00ff */
[----:B------:R-:W-:Y:S01]  /*1f60*/  IADD3 R242, R222, 0x3f, RZ ;  /* 0x0000003fdef27810 */ /* 0x000fe20007ffe0ff */
[----:B------:R-:W-:Y:S01]  /*1f70*/  IMAD.MOV.U32 R241, RZ, RZ, 0x1 ;  /* 0x00000001fff17424 */ /* 0x000fe200078e00ff */
[----:B------:R-:W-:Y:S01]  /*1f80*/  LOP3.LUT R5, R5, 0xfffffffc, RZ, 0xc0, !PT ;  /* 0xfffffffc05057812 */ /* 0x000fe200078ec0ff */
[----:B------:R-:W-:Y:S01]  /*1f90*/  IMAD.MOV.U32 R244, RZ, RZ, RZ ;  /* 0x000000fffff47224 */ /* 0x000fe200078e00ff */
[----:B------:R-:W-:Y:S01]  /*1fa0*/  LEA R210, R210, 0x1c480, 0x1 ;  /* 0x0001c480d2d27811 */ /* 0x000fe200078e08ff */
[----:B------:R-:W-:Y:S01]  /*1fb0*/  IMAD.MOV.U32 R240, RZ, RZ, RZ ;  /* 0x000000fffff07224 */ /* 0x000fe200078e00ff */
[----:B------:R-:W-:Y:S01]  /*1fc0*/  LOP3.LUT R236, R7, 0xfffffffc, RZ, 0xc0, !PT ;  /* 0xfffffffc07ec7812 */ /* 0x000fe200078ec0ff */
[----:B------:R-:W-:Y:S01]  /*1fd0*/  IMAD.IADD R5, R6, 0x1, -R5 ;  /* 0x0000000106057824 */ /* 0x000fe200078e0a05 */
[----:B------:R-:W-:Y:S01]  /*1fe0*/  SHF.R.S32.HI R7, RZ, 0x1f, R242 ;  /* 0x0000001fff077819 */ /* 0x000fe200000114f2 */
[----:B------:R-:W-:Y:S01]  /*1ff0*/  IMAD R209, R207, 0x2, R210 ;  /* 0x00000002cfd17824 */ /* 0x000fe200078e02d2 */
[----:B------:R-:W-:Y:S01]  /*2000*/  LEA R208, R0, R210, 0x1 ;  /* 0x000000d200d07211 */ /* 0x000fe200078e08ff */
[----:B------:R-:W-:Y:S01]  /*2010*/  IMAD.IADD R236, R9, 0x1, -R236 ;  /* 0x0000000109ec7824 */ /* 0x000fe200078e0aec */
[----:B------:R-:W-:Y:S01]  /*2020*/  LEA.HI R242, R7, R242, RZ, 0x6 ;  /* 0x000000f207f27211 */ /* 0x000fe200078f30ff */
[----:B------:R-:W-:Y:S01]  /*2030*/  IMAD R5, R5, -0x8, R8 ;  /* 0xfffffff805057824 */ /* 0x000fe200078e0208 */
[----:B------:R-:W-:Y:S01]  /*2040*/  IADD3 R237, R235, 0x184c0, RZ ;  /* 0x000184c0ebed7810 */ /* 0x000fe20007ffe0ff */
[----:B------:R-:W-:Y:S01]  /*2050*/  CS2R R162, SRZ ;  /* 0x0000000000a27805 */ /* 0x000fe2000001ff00 */
[----:B------:R-:W-:Y:S01]  /*2060*/  @P0 IADD3 R237, R3, -0x40, RZ ;  /* 0xffffffc003ed0810 */ /* 0x000fe20007ffe0ff */
[----:B------:R-:W-:Y:S01]  /*2070*/  IMAD R236, R236, -0x2, R5 ;  /* 0xfffffffeecec7824 */ /* 0x000fe200078e0205 */
[----:B------:R-:W-:Y:S01]  /*2080*/  LEA R211, R211, 0x80, 0x1 ;  /* 0x00000080d3d37811 */ /* 0x000fe200078e08ff */
[----:B------:R-:W-:Y:S01]  /*2090*/  CS2R R160, SRZ ;  /* 0x0000000000a07805 */ /* 0x000fe2000001ff00 */
        /* <DEDUP_REMOVED lines=50> */
[----:B------:R-:W-:Y:S01]  /*23c0*/  SHF.R.S32.HI R242, RZ, 0x6, R242 ;  /* 0x00000006fff27819 */ /* 0x000fe200000114f2 */
[----:B------:R-:W-:-:S02]  /*23d0*/  IMAD.IADD R205, R214, 0x1, R215 ;  /* 0x00000001d6cd7824 */ /* 0x000fc400078e02d7 */
.L_x_722:
[----:B------:R-:W-:Y:S04]  /*23e0*/  DEPBAR.LE SB0, 0x1 ;  /* 0x000080400000791a */ /* 0x000fe80000000000 */
[----:B------:R-:W-:Y:S01]  /*23f0*/  BAR.SYNC.DEFER_BLOCKING 0x0 ;  /* 0x0000000000007b1d */ /* 0x000fe20000010000 */
[C---:B------:R-:W-:Y:S01]  /*2400*/  IMAD R2, R206.reuse, 0x1800, R214 ;  /* 0x00001800ce027824 */ /* 0x040fe200078e02d6 */
[C---:B------:R-:W-:Y:S01]  /*2410*/  LEA R192, R206.reuse, R219, 0x6 ;  /* 0x000000dbcec07211 */ /* 0x040fe200078e30ff */
[----:B------:R-:W-:Y:S01]  /*2420*/  IMAD R49, R206, 0x1800, R215 ;  /* 0x00001800ce317824 */ /* 0x000fe200078e02d7 */
[----:B------:R-:W-:Y:S02]  /*2430*/  IADD3 R243, R244, 0x1, RZ ;  /* 0x00000001f4f37810 */ /* 0x000fe40007ffe0ff */
[----:B------:R-:W-:Y:S01]  /*2440*/  SHF.L.U32 R3, R2, 0x1, RZ ;  /* 0x0000000102037819 */ /* 0x000fe200000006ff */
[----:B------:R-:W-:Y:S01]  /*2450*/  IMAD.SHL.U32 R245, R192, 0x4, RZ ;  /* 0x00000004c0f57824 */ /* 0x000fe200078e00ff */
[----:B------:R-:W-:Y:S02]  /*2460*/  IADD3 R48, R214, R49, RZ ;  /* 0x00000031d6307210 */ /* 0x000fe40007ffe0ff */
[----:B------:R-:W-:Y:S02]  /*2470*/  ISETP.GE.AND P0, PT, R243, R242, PT ;  /* 0x000000f2f300720c */ /* 0x000fe40003f06270 */
        /* <DEDUP_REMOVED lines=29> */
[----:B------:R-:W-:Y:S01]  /*2650*/  IMAD R56, R206, 0x1800, R205 ;  /* 0x00001800ce387824 */ /* 0x000fe200078e02cd */
[-C--:B------:R-:W-:Y:S04]  /*2660*/  HMMA.16816.F32 R12, R60, R58.reuse, R12 ;  /* 0x0000003a3c0c723c */ /* 0x080fe8000000180c */
[----:B------:R-:W-:Y:S04]  /*2670*/  IMAD.SHL.U32 R176, R56, 0x2, RZ ;  /* 0x0000000238b07824 */ /* 0x000fe800078e00ff */
[C---:B------:R-:W-:Y:S01]  /*2680*/  HMMA.16816.F32 R16, R52.reuse, R58, R16 ;  /* 0x0000003a3410723c */ /* 0x040fe20000001810 */
[----:B------:R-:W3:Y:S04]  /*2690*/  LDSM.16.M88.4 R56, [R176+0xd080] ;  /* 0x00d08000b038783b */ /* 0x000ee80000000200 */
[----:B------:R-:W4:Y:S03]  /*26a0*/  LDSM.16.M88.4 R168, [R176+0xd880] ;  /* 0x00d88000b0a8783b */ /* 0x000f260000000200 */
[-C--:B------:R-:W-:Y:S08]  /*26b0*/  HMMA.16816.F32 R20, R52, R64.reuse, R20 ;  /* 0x000000403414723c */ /* 0x080ff00000001814 */
        /* <DEDUP_REMOVED lines=54> */
[C---:B---34-:R-:W-:Y:S01]  /*2a20*/  IMAD.WIDE.U32 R36, R243.reuse, c[0x0][0x178], RZ ;  /* 0x00005e00f3247a25 */ /* 0x058fe200078e00ff */
[----:B------:R-:W-:Y:S02]  /*2a30*/  SHF.R.S32.HI R3, RZ, 0x1f, R243 ;  /* 0x0000001fff037819 */ /* 0x000fe400000114f3 */
[----:B------:R-:W-:Y:S01]  /*2a40*/  LOP3.LUT P5, RZ, R218, 0x1, RZ, 0xc0, !PT ;  /* 0x00000001daff7812 */ /* 0x000fe200078ac0ff */
[----:B--2---:R-:W-:Y:S01]  /*2a50*/  IMAD R2, R243, -0x40, R222 ;  /* 0xffffffc0f3027824 */ /* 0x004fe200078e02de */
[----:B------:R-:W-:Y:S01]  /*2a60*/  LEA R38, P0, R36, R238, 0x7 ;  /* 0x000000ee24267211 */ /* 0x000fe200078038ff */
[----:B------:R-:W-:Y:S03]  /*2a70*/  IMAD R3, R3, c[0x0][0x178], RZ ;  /* 0x00005e0003037a24 */ /* 0x000fe600078e02ff */
[CC--:B------:R-:W-:Y:S01]  /*2a80*/  ISETP.LE.OR P5, PT, R2.reuse, R221.reuse, !P5 ;  /* 0x000000dd0200720c */ /* 0x0c0fe20006fa3670 */
[----:B------:R-:W-:Y:S01]  /*2a90*/  IMAD R3, R243, c[0x0][0x17c], R3 ;  /* 0x00005f00f3037a24 */ /* 0x000fe200078e0203 */
[----:B------:R-:W-:Y:S03]  /*2aa0*/  ISETP.GT.AND P6, PT, R2, R221, PT ;  /* 0x000000dd0200720c */ /* 0x000fe60003fc4270 */
[----:B------:R-:W-:Y:S01]  /*2ab0*/  IMAD.IADD R3, R37, 0x1, R3 ;  /* 0x0000000125037824 */ /* 0x000fe200078e0203 */
[----:B------:R-:W-:Y:S01]  /*2ac0*/  ISETP.GE.OR P6, PT, R216, c[0x0][0x16c], !P6 ;  /* 0x00005b00d8007a0c */ /* 0x000fe200077c6670 */
[C---:B------:R-:W-:Y:S03]  /*2ad0*/  @!P1 IMAD R37, R241.reuse, 0x40, R220 ;  /* 0x00000040f1259824 */ /* 0x040fe600078e02dc */
[----:B------:R-:W-:Y:S01]  /*2ae0*/  LEA.HI.X R39, R36, R239, R3, 0x7, P0 ;  /* 0x000000ef24277211 */ /* 0x000fe200000f3c03 */
[----:B------:R-:W-:Y:S01]  /*2af0*/  IMAD R36, R241, 0x3000, R234 ;  /* 0x00003000f1247824 */ /* 0x000fe200078e02ea */
[----:B------:R-:W-:Y:S02]  /*2b00*/  LOP3.LUT P0, RZ, R218, 0x2, RZ, 0xc0, !PT ;  /* 0x00000002daff7812 */ /* 0x000fe4000780c0ff */
[----:B------:R-:W-:Y:S02]  /*2b10*/  @!P1 LEA R3, R244, 0x40, 0x6 ;  /* 0x00000040f4039811 */ /* 0x000fe400078e30ff */
[----:B------:R-:W-:Y:S01]  /*2b20*/  @!PT LDS RZ, [RZ] ;  /* 0x00000000fffff984 */ /* 0x000fe20000000800 */
[----:B------:R-:W-:Y:S01]  /*2b30*/  @!PT LDS RZ, [RZ] ;  /* 0x00000000fffff984 */ /* 0x000fe20000000800 */
[----:B------:R-:W-:Y:S01]  /*2b40*/  @!PT LDS RZ, [RZ] ;  /* 0x00000000fffff984 */ /* 0x000fe20000000800 */
[----:B------:R1:W-:Y:S01]  /*2b50*/  LDGSTS.E.BYPASS.LTC128B.128 [R36], [R38.64], !P5 ;  /* 0x0000000026247fae */ /* 0x0003e2000e901d44 */
[----:B------:R-:W-:Y:S01]  /*2b60*/  ISETP.LE.OR P0, PT, R2, R221, !P0 ;  /* 0x000000dd0200720c */ /* 0x000fe20004703670 */
[----:B------:R-:W-:Y:S02]  /*2b70*/  @!P1 IMAD.SHL.U32 R2, R37, 0x4, RZ ;  /* 0x0000000425029824 */ /* 0x000fe400078e00ff */
[----:B------:R-:W-:Y:S10]  /*2b80*/  @!P1 IMAD.WIDE R40, R3, 0x4, R228 ;  /* 0x0000000403289825 */ /* 0x000ff400078e02e4 */
[----:B------:R1:W-:Y:S04]  /*2b90*/  LDGSTS.E.BYPASS.LTC128B.128 [R36+0x1000], [R38.64+0x40], !P0 ;  /* 0x0100004026247fae */ /* 0x0003e8000c101d44 */
[----:B------:R1:W-:Y:S04]  /*2ba0*/  LDGSTS.E.BYPASS.LTC128B.128 [R36+0x2000], [R38.64+0x80], !P6 ;  /* 0x0200008026247fae */ /* 0x0003e8000f101d44 */
[----:B------:R1:W-:Y:S02]  /*2bb0*/  @!P1 LDGSTS.E.BYPASS.LTC128B.128 [R2+0x18080], [R40.64] ;  /* 0x1808000028029fae */ /* 0x0003e4000b901d44 */
.L_x_720:
[-C--:B-1234-:R-:W-:Y:S01]  /*2bc0*/  HMMA.16816.F32 R36, R164, R168.reuse, RZ ;  /* 0x000000a8a424723c */ /* 0x09efe200000018ff */
[----:B------:R-:W-:Y:S02]  /*2bd0*/  LDSM.16.M88.4 R196, [R213+0x8080] ;  /* 0x00808000d5c4783b */ /* 0x000fe40000000200 */
[C---:B------:R-:W-:Y:S02]  /*2be0*/  ISETP.GT.AND P5, PT, R236.reuse, RZ, PT ;  /* 0x000000ffec00720c */ /* 0x040fe40003fa4270 */
[----:B------:R-:W-:Y:S02]  /*2bf0*/  ISETP.GT.AND P0, PT, R236, 0x1, PT ;  /* 0x00000001ec00780c */ /* 0x000fe40003f04270 */
[----:B------:R-:W-:Y:S01]  /*2c00*/  FSEL R4, R4, -INF , P5 ;  /* 0xff80000004047808 */ /* 0x000fe20002800000 */
[C---:B------:R-:W-:Y:S01]  /*2c10*/  HMMA.16816.F32 R40, R172.reuse, R168, RZ ;  /* 0x000000a8ac28723c */ /* 0x040fe200000018ff */
[----:B------:R-:W0:Y:S01]  /*2c20*/  LDGDEPBAR ;  /* 0x00000000000079af */ /* 0x000e220000000000 */
[----:B------:R-:W-:Y:S02]  /*2c30*/  ISETP.GT.AND P6, PT, R236, 0x20, PT ;  /* 0x00000020ec00780c */ /* 0x000fe40003fc4270 */
[----:B------:R-:W-:Y:S02]  /*2c40*/  MOV R3, 0x1800 ;  /* 0x0000180000037802 */ /* 0x000fe40000000f00 */
[----:B------:R-:W-:Y:S02]  /*2c50*/  FSEL R16, R16, -INF , P6 ;  /* 0xff80000010107808 */ /* 0x000fe40003000000 */
[-C--:B------:R-:W-:Y:S01]  /*2c60*/  HMMA.16816.F32 R44, R172, R170.reuse, RZ ;  /* 0x000000aaac2c723c */ /* 0x080fe200000018ff */
[----:B------:R-:W-:Y:S05]  /*2c70*/  IMAD R3, R206, R3, 0x800 ;  /* 0x00000800ce037424 */ /* 0x000fea00078e0203 */
[-C--:B------:R-:W-:Y:S02]  /*2c80*/  IADD3 R168, R214, R3.reuse, RZ ;  /* 0x00000003d6a87210 */ /* 0x080fe40007ffe0ff */
[C---:B------:R-:W-:Y:S04]  /*2c90*/  HMMA.16816.F32 R48, R164.reuse, R170, RZ ;  /* 0x000000aaa430723c */ /* 0x040fe800000018ff */
[----:B------:R-:W-:Y:S02]  /*2ca0*/  SHF.L.U32 R2, R168, 0x1, RZ ;  /* 0x00000001a8027819 */ /* 0x000fe400000006ff */
[----:B------:R-:W-:Y:S02]  /*2cb0*/  IADD3 R168, R214, R3, R215 ;  /* 0x00000003d6a87210 */ /* 0x000fe40007ffe0d7 */
[-C--:B------:R-:W-:Y:S01]  /*2cc0*/  HMMA.16816.F32 R52, R164, R64.reuse, RZ ;  /* 0x00000040a434723c */ /* 0x080fe200000018ff */
[----:B------:R-:W1:Y:S03]  /*2cd0*/  LDSM.16.M88.4 R192, [R2+0x12080] ;  /* 0x0120800002c0783b */ /* 0x000e660000000200 */
[----:B------:R-:W-:Y:S04]  /*2ce0*/  SHF.L.U32 R3, R168, 0x1, RZ ;  /* 0x00000001a8037819 */ /* 0x000fe800000006ff */
        /* <DEDUP_REMOVED lines=34> */
[C---:B--2---:R-:W-:Y:S07]  /*2f10*/  HMMA.16816.F32 R40, R200.reuse, R196, R40 ;  /* 0x000000c4c828723c */ /* 0x044fee0000001828 */
[----:B------:R-:W-:Y:S01]  /*2f20*/  FSEL R197, R7, -INF , P0 ;  /* 0xff80000007c57808 */ /* 0x000fe20000000000 */
[-C--:B------:R-:W-:Y:S03]  /*2f30*/  HMMA.16816.F32 R44, R200, R198.reuse, R44 ;  /* 0x000000c6c82c723c */ /* 0x080fe6000000182c */
[----:B------:R-:W-:Y:S04]  /*2f40*/  ISETP.GT.AND P0, PT, R236, 0x40, PT ;  /* 0x00000040ec00780c */ /* 0x000fe80003f04270 */
[----:B------:R-:W-:Y:S01]  /*2f50*/  FSEL R20, R20, -INF , P0 ;  /* 0xff80000014147808 */ /* 0x000fe20000000000 */
[C---:B------:R-:W-:Y:S04]  /*2f60*/  HMMA.16816.F32 R48, R192.reuse, R198, R48 ;  /* 0x000000c6c030723c */ /* 0x040fe80000001830 */
[--C-:B------:R-:W-:Y:S03]  /*2f70*/  FFMA.FTZ R184, R20, c[0x0][0x29c], -R249.reuse ;  /* 0x0000a70014b87a23 */ /* 0x100fe600000108f9 */
[----:B------:R-:W-:Y:S01]  /*2f80*/  FSEL R199, R6, -INF , P5 ;  /* 0xff80000006c77808 */ /* 0x000fe20002800000 */
[-C--:B---3--:R-:W-:Y:S01]  /*2f90*/  HMMA.16816.F32 R52, R192, R164.reuse, R52 ;  /* 0x000000a4c034723c */ /* 0x088fe20000001834 */
[----:B------:R-:W1:Y:S01]  /*2fa0*/  LDSM.16.M88.4 R4, [R204+0x9080] ;  /* 0x00908000cc04783b */ /* 0x000e620000000200 */
[----:B------:R-:W-:Y:S01]  /*2fb0*/  MUFU.EX2 R184, R184 ;  /* 0x000000b800b87308 */ /* 0x000fe20000000800 */
[----:B------:R-:W-:Y:S04]  /*2fc0*/  ISETP.GT.AND P5, PT, R236, 0x21, PT ;  /* 0x00000021ec00780c */ /* 0x000fe80003fa4270 */
[----:B------:R-:W-:Y:S01]  /*2fd0*/  FSEL R8, R17, -INF , P5 ;  /* 0xff80000011087808 */ /* 0x000fe20002800000 */
[C---:B------:R-:W-:Y:S04]  /*2fe0*/  HMMA.16816.F32 R56, R200.reuse, R164, R56 ;  /* 0x000000a4c838723c */ /* 0x040fe80000001838 */
[----:B------:R-:W-:Y:S01]  /*2ff0*/  FSEL R190, R13, -INF , P5 ;  /* 0xff8000000dbe7808 */ /* 0x000fe20002800000 */
[--C-:B------:R-:W-:Y:S01]  /*3000*/  FFMA.FTZ R187, R8, c[0x0][0x29c], -R249.reuse ;  /* 0x0000a70008bb7a23 */ /* 0x100fe200000108f9 */
[----:B------:R-:W-:Y:S02]  /*3010*/  FSEL R191, R15, -INF , P5 ;  /* 0xff8000000fbf7808 */ /* 0x000fe40002800000 */
[-C--:B------:R-:W-:Y:S03]  /*3020*/  HMMA.16816.F32 R60, R200, R166.reuse, R60 ;  /* 0x000000a6c83c723c */ /* 0x080fe6000000183c */
[----:B------:R-:W2:Y:S01]  /*3030*/  MUFU.EX2 R187, R187 ;  /* 0x000000bb00bb7308 */ /* 0x000ea20000000800 */
[--C-:B------:R-:W-:Y:S03]  /*3040*/  FFMA.FTZ R191, R191, c[0x0][0x29c], -R246.reuse ;  /* 0x0000a700bfbf7a23 */ /* 0x100fe600000108f6 */
[----:B------:R-:W-:Y:S01]  /*3050*/  FSEL R203, R18, -INF , P6 ;  /* 0xff80000012cb7808 */ /* 0x000fe20003000000 */
[----:B------:R-:W-:Y:S01]  /*3060*/  HMMA.16816.F32 R64, R192, R166, R64 ;  /* 0x000000a6c040723c */ /* 0x000fe20000001840 */
[----:B------:R-:W-:Y:S03]  /*3070*/  LDSM.16.M88.4 R164, [R213+0xb080] ;  /* 0x00b08000d5a4783b */ /* 0x000fe60000000200 */
[----:B------:R-:W-:Y:S02]  /*3080*/  FSEL R201, R19, -INF , P5 ;  /* 0xff80000013c97808 */ /* 0x000fe40002800000 */
[----:B------:R-:W-:Y:S02]  /*3090*/  ISETP.GT.AND P5, PT, R236, 0x60, PT ;  /* 0x00000060ec00780c */ /* 0x000fe40003fa4270 */
[-C--:B----4-:R-:W-:Y:S05]  /*30a0*/  HMMA.16816.F32 R36, R168, R172.reuse, R36 ;  /* 0x000000aca824723c */ /* 0x090fea0000001824 */
[----:B------:R-:W-:Y:S02]  /*30b0*/  FSEL R192, R12, -INF , P6 ;  /* 0xff8000000cc07808 */ /* 0x000fe40003000000 */
[----:B------:R-:W-:Y:S01]  /*30c0*/  LDSM.16.M88.4 R12, [R213+0xa080] ;  /* 0x00a08000d50c783b */ /* 0x000fe20000000200 */
[C---:B------:R-:W-:Y:S04]  /*30d0*/  HMMA.16816.F32 R40, R176.reuse, R172, R40 ;  /* 0x000000acb028723c */ /* 0x040fe80000001828 */
[----:B------:R-:W-:Y:S02]  /*30e0*/  ISETP.GT.AND P6, PT, R236, 0x41, PT ;  /* 0x00000041ec00780c */ /* 0x000fe40003fc4270 */
[----:B------:R-:W-:Y:S02]  /*30f0*/  FSEL R16, R32, -INF , P5 ;  /* 0xff80000020107808 */ /* 0x000fe40002800000 */
[-C--:B------:R-:W-:Y:S04]  /*3100*/  HMMA.16816.F32 R44, R176, R174.reuse, R44 ;  /* 0x000000aeb02c723c */ /* 0x080fe8000000182c */
[----:B------:R-:W-:Y:S02]  /*3110*/  FSEL R8, R21, -INF , P6 ;  /* 0xff80000015087808 */ /* 0x000fe40003000000 */
[----:B------:R-:W-:Y:S02]  /*3120*/  FSEL R21, R22, -INF , P0 ;  /* 0xff80000016157808 */ /* 0x000fe40000000000 */
[C---:B------:R-:W-:Y:S04]  /*3130*/  HMMA.16816.F32 R48, R168.reuse, R174, R48 ;  /* 0x000000aea830723c */ /* 0x040fe80000001830 */
[--C-:B------:R-:W-:Y:S01]  /*3140*/  FFMA.FTZ R193, R8, c[0x0][0x29c], -R249.reuse ;  /* 0x0000a70008c17a23 */ /* 0x100fe200000108f9 */
[----:B------:R-:W-:Y:S01]  /*3150*/  FSEL R32, R24, -INF , P0 ;  /* 0xff80000018207808 */ /* 0x000fe20000000000 */
[----:B------:R-:W3:Y:S01]  /*3160*/  LDSM.16.M88.4 R8, [R2+0x13080] ;  /* 0x013080000208783b */ /* 0x000ee20000000200 */
[--C-:B------:R-:W-:Y:S01]  /*3170*/  FFMA.FTZ R24, R16, c[0x0][0x29c], -R249.reuse ;  /* 0x0000a70010187a23 */ /* 0x100fe200000108f9 */
[-C--:B-1----:R-:W-:Y:S02]  /*3180*/  HMMA.16816.F32 R52, R168, R4.reuse, R52 ;  /* 0x00000004a834723c */ /* 0x082fe40000001834 */
[----:B------:R-:W1:Y:S02]  /*3190*/  MUFU.EX2 R193, R193 ;  /* 0x000000c100c17308 */ /* 0x000e640000000800 */
[----:B------:R-:W-:Y:S02]  /*31a0*/  FSEL R27, R27, -INF , P6 ;  /* 0xff8000001b1b7808 */ /* 0x000fe40003000000 */
[----:B------:R4:W1:Y:S01]  /*31b0*/  LDSM.16.M88.4 R16, [R2+0x13880] ;  /* 0x013880000210783b */ /* 0x0008620000000200 */
[----:B------:R-:W-:Y:S01]  /*31c0*/  FSEL R195, R26, -INF , P0 ;  /* 0xff8000001ac37808 */ /* 0x000fe20000000000 */
[C---:B------:R-:W-:Y:S04]  /*31d0*/  HMMA.16816.F32 R56, R176.reuse, R4, R56 ;  /* 0x00000004b038723c */ /* 0x040fe80000001838 */
[----:B------:R-:W-:Y:S01]  /*31e0*/  FFMA.FTZ R27, R27, c[0x0][0x29c], -R246 ;  /* 0x0000a7001b1b7a23 */ /* 0x000fe200000108f6 */
[----:B------:R-:W-:Y:S01]  /*31f0*/  ISETP.GT.AND P0, PT, R236, 0x61, PT ;  /* 0x00000061ec00780c */ /* 0x000fe20003f04270 */
[----:B------:R-:W-:Y:S01]  /*3200*/  MUFU.EX2 R24, R24 ;  /* 0x0000001800187308 */ /* 0x000fe20000000800 */
[----:B------:R-:W-:Y:S01]  /*3210*/  FSEL R5, R23, -INF , P6 ;  /* 0xff80000017057808 */ /* 0x000fe20003000000 */
[-C--:B------:R-:W-:Y:S04]  /*3220*/  HMMA.16816.F32 R60, R176, R6.reuse, R60 ;  /* 0x00000006b03c723c */ /* 0x080fe8000000183c */
[----:B------:R-:W-:Y:S01]  /*3230*/  FSEL R20, R33, -INF , P0 ;  /* 0xff80000021147808 */ /* 0x000fe20000000000 */
[--C-:B------:R-:W-:Y:S01]  /*3240*/  FFMA.FTZ R33, R197, c[0x0][0x29c], -R248.reuse ;  /* 0x0000a700c5217a23 */ /* 0x100fe200000108f8 */
[----:B------:R-:W-:Y:S01]  /*3250*/  FSEL R31, R31, -INF , P0 ;  /* 0xff8000001f1f7808 */ /* 0x000fe20000000000 */
[--C-:B------:R-:W-:Y:S01]  /*3260*/  FFMA.FTZ R176, R21, c[0x0][0x29c], -R248.reuse ;  /* 0x0000a70015b07a23 */ /* 0x100fe200000108f8 */
[----:B------:R-:W-:Y:S03]  /*3270*/  HMMA.16816.F32 R64, R168, R6, R64 ;  /* 0x00000006a840723c */ /* 0x000fe60000001840 */
[----:B------:R-:W-:Y:S01]  /*3280*/  MUFU.EX2 R33, R33 ;  /* 0x0000002100217308 */ /* 0x000fe20000000800 */
[----:B------:R-:W-:Y:S01]  /*3290*/  FFMA.FTZ R249, R20, c[0x0][0x29c], -R249 ;  /* 0x0000a70014f97a23 */ /* 0x000fe200000108f9 */
[----:B------:R-:W-:Y:S01]  /*32a0*/  FSEL R35, R35, -INF , P0 ;  /* 0xff80000023237808 */ /* 0x000fe20000000000 */
[----:B------:R-:W-:Y:S01]  /*32b0*/  LDSM.16.M88.4 R20, [R204+0xa080] ;  /* 0x00a08000cc14783b */ /* 0x000fe20000000200 */
[----:B------:R-:W-:Y:S01]  /*32c0*/  FFMA.FTZ R179, R5, c[0x0][0x29c], -R248 ;  /* 0x0000a70005b37a23 */ /* 0x000fe200000108f8 */
[----:B------:R-:W-:Y:S01]  /*32d0*/  FSEL R28, R28, -INF , P5 ;  /* 0xff8000001c1c7808 */ /* 0x000fe20002800000 */
[----:B------:R-:W-:Y:S03]  /*32e0*/  FFMA.FTZ R195, R195, c[0x0][0x29c], -R246 ;  /* 0x0000a700c3c37a23 */ /* 0x000fe600000108f6 */
[--C-:B------:R-:W-:Y:S01]  /*32f0*/  FFMA.FTZ R26, R199, c[0x0][0x29c], -R248.reuse ;  /* 0x0000a700c71a7a23 */ /* 0x100fe200000108f8 */
[----:B------:R-:W-:Y:S01]  /*3300*/  MUFU.EX2 R249, R249 ;  /* 0x000000f900f97308 */ /* 0x000fe20000000800 */
[-C--:B---3--:R-:W-:Y:S01]  /*3310*/  HMMA.16816.F32 R36, R8, R12.reuse, R36 ;  /* 0x0000000c0824723c */ /* 0x088fe20000001824 */
[----:B------:R-:W3:Y:S04]  /*3320*/  LDSM.16.M88.4 R4, [R3+0x13080] ;  /* 0x013080000304783b */ /* 0x000ee80000000200 */
[--C-:B----4-:R-:W-:Y:S01]  /*3330*/  FFMA.FTZ R2, R203, c[0x0][0x29c], -R248.reuse ;  /* 0x0000a700cb027a23 */ /* 0x110fe200000108f8 */
[----:B------:R-:W-:Y:S01]  /*3340*/  FSEL R197, R34, -INF , P5 ;  /* 0xff80000022c57808 */ /* 0x000fe20002800000 */
[--C-:B------:R-:W-:Y:S01]  /*3350*/  FFMA.FTZ R177, R201, c[0x0][0x29c], -R248.reuse ;  /* 0x0000a700c9b17a23 */ /* 0x100fe200000108f8 */
[C---:B-1----:R-:W-:Y:S01]  /*3360*/  HMMA.16816.F32 R40, R16.reuse, R12, R40 ;  /* 0x0000000c1028723c */ /* 0x042fe20000001828 */
[----:B------:R-:W-:Y:S03]  /*3370*/  MUFU.EX2 R26, R26 ;  /* 0x0000001a001a7308 */ /* 0x000fe60000000800 */
[--C-:B------:R-:W-:Y:S02]  /*3380*/  FFMA.FTZ R34, R197, c[0x0][0x29c], -R248.reuse ;  /* 0x0000a700c5227a23 */ /* 0x100fe400000108f8 */
[----:B------:R-:W-:Y:S02]  /*3390*/  FFMA.FTZ R248, R35, c[0x0][0x29c], -R248 ;  /* 0x0000a70023f87a23 */ /* 0x000fe400000108f8 */
[-C--:B------:R-:W-:Y:S03]  /*33a0*/  HMMA.16816.F32 R44, R16, R14.reuse, R44 ;  /* 0x0000000e102c723c */ /* 0x080fe6000000182c */
[----:B------:R-:W-:Y:S01]  /*33b0*/  MUFU.EX2 R35, R248 ;  /* 0x000000f800237308 */ /* 0x000fe20000000800 */
[--C-:B------:R-:W-:Y:S04]  /*33c0*/  FFMA.FTZ R178, R188, c[0x0][0x29c], -R247.reuse ;  /* 0x0000a700bcb27a23 */ /* 0x100fe800000108f7 */
[C---:B------:R-:W-:Y:S01]  /*33d0*/  HMMA.16816.F32 R48, R8.reuse, R14, R48 ;  /* 0x0000000e0830723c */ /* 0x040fe20000001830 */
[----:B------:R-:W1:Y:S04]  /*33e0*/  LDSM.16.M88.4 R12, [R3+0x13880] ;  /* 0x01388000030c783b */ /* 0x000e680000000200 */
[----:B------:R-:W-:Y:S03]  /*33f0*/  MUFU.EX2 R34, R34 ;  /* 0x0000002200227308 */ /* 0x000fe60000000800 */
[-C--:B------:R-:W-:Y:S07]  /*3400*/  HMMA.16816.F32 R52, R8, R164.reuse, R52 ;  /* 0x000000a40834723c */ /* 0x080fee0000001834 */
[----:B------:R-:W-:Y:S01]  /*3410*/  MUFU.EX2 R2, R2 ;  /* 0x0000000200027308 */ /* 0x000fe20000000800 */
[C---:B------:R-:W-:Y:S08]  /*3420*/  HMMA.16816.F32 R56, R16.reuse, R164, R56 ;  /* 0x000000a41038723c */ /* 0x040ff00000001838 */
[-C--:B------:R-:W-:Y:S01]  /*3430*/  HMMA.16816.F32 R60, R16, R166.reuse, R60 ;  /* 0x000000a6103c723c */ /* 0x080fe2000000183c */
[----:B------:R-:W4:Y:S01]  /*3440*/  LDSM.16.M88.4 R16, [R204+0xb080] ;  /* 0x00b08000cc10783b */ /* 0x000f220000000200 */
[----:B------:R-:W-:Y:S06]  /*3450*/  MUFU.EX2 R177, R177 ;  /* 0x000000b100b17308 */ /* 0x000fec0000000800 */
[----:B------:R-:W-:Y:S01]  /*3460*/  HMMA.16816.F32 R64, R8, R166, R64 ;  /* 0x000000a60840723c */ /* 0x000fe20000001840 */
[----:B------:R-:W2:Y:S03]  /*3470*/  LDS R10, [R245+0x18280] ;  /* 0x01828000f50a7984 */ /* 0x000ea60000000800 */
[----:B------:R-:W-:Y:S03]  /*3480*/  MUFU.EX2 R178, R178 ;  /* 0x000000b200b27308 */ /* 0x000fe60000000800 */
[--C-:B------:R-:W-:Y:S01]  /*3490*/  FFMA.FTZ R9, R186, c[0x0][0x29c], -R247.reuse ;  /* 0x0000a700ba097a23 */ /* 0x100fe200000108f7 */
[-C--:B---3--:R-:W-:Y:S05]  /*34a0*/  HMMA.16816.F32 R36, R4, R20.reuse, R36 ;  /* 0x000000140424723c */ /* 0x088fea0000001824 */
[--C-:B------:R-:W-:Y:S01]  /*34b0*/  FFMA.FTZ R8, R192, c[0x0][0x29c], -R247.reuse ;  /* 0x0000a700c0087a23 */ /* 0x100fe200000108f7 */
[----:B------:R-:W-:Y:S01]  /*34c0*/  MUFU.EX2 R9, R9 ;  /* 0x0000000900097308 */ /* 0x000fe20000000800 */
[--C-:B------:R-:W-:Y:S01]  /*34d0*/  FFMA.FTZ R11, R190, c[0x0][0x29c], -R247.reuse ;  /* 0x0000a700be0b7a23 */ /* 0x100fe200000108f7 */
[C---:B-1----:R-:W-:Y:S07]  /*34e0*/  HMMA.16816.F32 R40, R12.reuse, R20, R40 ;  /* 0x000000140c28723c */ /* 0x042fee0000001828 */
[--C-:B------:R-:W-:Y:S01]  /*34f0*/  FFMA.FTZ R20, R32, c[0x0][0x29c], -R247.reuse ;  /* 0x0000a70020147a23 */ /* 0x100fe200000108f7 */
[-C--:B------:R-:W-:Y:S01]  /*3500*/  HMMA.16816.F32 R44, R12, R22.reuse, R44 ;  /* 0x000000160c2c723c */ /* 0x080fe2000000182c */
[----:B------:R-:W1:Y:S07]  /*3510*/  MUFU.EX2 R32, R191 ;  /* 0x000000bf00207308 */ /* 0x000e6e0000000800 */
[C---:B------:R-:W-:Y:S03]  /*3520*/  HMMA.16816.F32 R48, R4.reuse, R22, R48 ;  /* 0x000000160430723c */ /* 0x040fe60000001830 */
[----:B------:R-:W3:Y:S04]  /*3530*/  MUFU.EX2 R8, R8 ;  /* 0x0000000800087308 */ /* 0x000ee80000000800 */
[----:B------:R-:W-:Y:S01]  /*3540*/  FSEL R22, R25, -INF , P6 ;  /* 0xff80000019167808 */ /* 0x000fe20003000000 */
[-C--:B----4-:R-:W-:Y:S04]  /*3550*/  HMMA.16816.F32 R52, R4, R16.reuse, R52 ;  /* 0x000000100434723c */ /* 0x090fe80000001834 */
[--C-:B------:R-:W-:Y:S01]  /*3560*/  FFMA.FTZ R21, R22, c[0x0][0x29c], -R247.reuse ;  /* 0x0000a70016157a23 */ /* 0x100fe200000108f7 */
[----:B------:R-:W-:Y:S01]  /*3570*/  FSEL R22, R29, -INF , P0 ;  /* 0xff8000001d167808 */ /* 0x000fe20000000000 */
[----:B------:R-:W4:Y:S02]  /*3580*/  MUFU.EX2 R11, R11 ;  /* 0x0000000b000b7308 */ /* 0x000f240000000800 */
[C---:B------:R-:W-:Y:S07]  /*3590*/  HMMA.16816.F32 R56, R12.reuse, R16, R56 ;  /* 0x000000100c38723c */ /* 0x040fee0000001838 */
[--C-:B------:R-:W-:Y:S01]  /*35a0*/  FFMA.FTZ R16, R28, c[0x0][0x29c], -R247.reuse ;  /* 0x0000a7001c107a23 */ /* 0x100fe200000108f7 */
[-C--:B------:R-:W-:Y:S01]  /*35b0*/  HMMA.16816.F32 R60, R12, R18.reuse, R60 ;  /* 0x000000120c3c723c */ /* 0x080fe2000000183c */
[----:B------:R-:W1:Y:S01]  /*35c0*/  LDS R12, [R245+0x182a0] ;  /* 0x0182a000f50c7984 */ /* 0x000e620000000800 */
[----:B------:R-:W-:Y:S02]  /*35d0*/  MUFU.EX2 R14, R185 ;  /* 0x000000b9000e7308 */ /* 0x000fe40000000800 */
[----:B------:R-:W-:Y:S03]  /*35e0*/  FFMA.FTZ R247, R22, c[0x0][0x29c], -R247 ;  /* 0x0000a70016f77a23 */ /* 0x000fe600000108f7 */
[----:B------:R-:W-:Y:S01]  /*35f0*/  FSEL R13, R30, -INF , P5 ;  /* 0xff8000001e0d7808 */ /* 0x000fe20002800000 */
[----:B------:R-:W-:Y:S04]  /*3600*/  HMMA.16816.F32 R64, R4, R18, R64 ;  /* 0x000000120440723c */ /* 0x000fe80000001840 */
[--C-:B--2---:R-:W-:Y:S01]  /*3610*/  FADD.FTZ R22, R53, -R10.reuse ;  /* 0x8000000a35167221 */ /* 0x104fe20000010000 */
[----:B------:R-:W2:Y:S01]  /*3620*/  MUFU.EX2 R16, R16 ;  /* 0x0000001000107308 */ /* 0x000ea20000000800 */
[--C-:B------:R-:W-:Y:S02]  /*3630*/  FADD.FTZ R15, R52, -R10.reuse ;  /* 0x8000000a340f7221 */ /* 0x100fe40000010000 */
[--C-:B------:R-:W-:Y:S04]  /*3640*/  FADD.FTZ R4, R37, -R10.reuse ;  /* 0x8000000a25047221 */ /* 0x100fe80000010000 */
[----:B-----5:R-:W-:Y:S02]  /*3650*/  FMUL.FTZ R6, R181, R4 ;  /* 0x00000004b5067220 */ /* 0x020fe40000410000 */
[----:B------:R-:W5:Y:S01]  /*3660*/  LDS R4, [R245+0x18300] ;  /* 0x01830000f5047984 */ /* 0x000f620000000800 */
[--C-:B------:R-:W-:Y:S01]  /*3670*/  FADD.FTZ R18, R49, -R10.reuse ;  /* 0x8000000a31127221 */ /* 0x100fe20000010000 */
[----:B------:R-:W2:Y:S01]  /*3680*/  MUFU.EX2 R247, R247 ;  /* 0x000000f700f77308 */ /* 0x000ea20000000800 */
[--C-:B------:R-:W-:Y:S01]  /*3690*/  FADD.FTZ R5, R36, -R10.reuse ;  /* 0x8000000a24057221 */ /* 0x100fe20000010000 */
[----:B------:R-:W2:Y:S01]  /*36a0*/  LDS R245, [R245+0x18320] ;  /* 0x01832000f5f57984 */ /* 0x000ea20000000800 */
[--C-:B------:R-:W-:Y:S02]  /*36b0*/  FADD.FTZ R7, R48, -R10.reuse ;  /* 0x8000000a30077221 */ /* 0x100fe40000010000 */
[----:B------:R-:W-:Y:S01]  /*36c0*/  FMUL.FTZ R5, R180, R5 ;  /* 0x00000005b4057220 */ /* 0x000fe20000410000 */
[----:B------:R-:W-:Y:S01]  /*36d0*/  F2FP.PACK_AB R180, R181, R180 ;  /* 0x000000b4b5b4723e */ /* 0x000fe200000000ff */
[----:B------:R-:W-:Y:S01]  /*36e0*/  FMUL.FTZ R7, R182, R7 ;  /* 0x00000007b6077220 */ /* 0x000fe20000410000 */
[C---:B------:R-:W-:Y:S01]  /*36f0*/  F2FP.PACK_AB R182, R187.reuse, R182 ;  /* 0x000000b6bbb6723e */ /* 0x040fe200000000ff */
[----:B------:R-:W-:Y:S01]  /*3700*/  FMUL.FTZ R18, R187, R18 ;  /* 0x00000012bb127220 */ /* 0x000fe20000410000 */
[----:B------:R-:W-:Y:S01]  /*3710*/  F2FP.PACK_AB R6, R6, R5 ;  /* 0x000000050606723e */ /* 0x000fe200000000ff */
[----:B------:R-:W-:Y:S01]  /*3720*/  FMUL.FTZ R15, R184, R15 ;  /* 0x0000000fb80f7220 */ /* 0x000fe20000410000 */
[----:B------:R-:W2:Y:S01]  /*3730*/  MUFU.EX2 R176, R176 ;  /* 0x000000b000b07308 */ /* 0x000ea20000000800 */
[----:B------:R-:W-:Y:S01]  /*3740*/  FMUL.FTZ R22, R193, R22 ;  /* 0x00000016c1167220 */ /* 0x000fe20000410000 */
[----:B------:R-:W-:Y:S01]  /*3750*/  F2FP.PACK_AB R18, R18, R7 ;  /* 0x000000071212723e */ /* 0x000fe200000000ff */
[--C-:B------:R-:W-:Y:S01]  /*3760*/  FADD.FTZ R5, R64, -R10.reuse ;  /* 0x8000000a40057221 */ /* 0x100fe20000010000 */
[----:B------:R-:W-:Y:S01]  /*3770*/  STS [R235+0x18480], R180 ;  /* 0x018480b4eb007388 */ /* 0x000fe20000000800 */
[----:B------:R-:W-:Y:S01]  /*3780*/  FADD.FTZ R10, R65, -R10 ;  /* 0x8000000a410a7221 */ /* 0x000fe20000010000 */
[----:B------:R-:W-:Y:S01]  /*3790*/  F2FP.PACK_AB R22, R22, R15 ;  /* 0x0000000f1616723e */ /* 0x000fe200000000ff */
[--C-:B-1----:R-:W-:Y:S01]  /*37a0*/  FADD.FTZ R30, R51, -R12.reuse ;  /* 0x8000000c331e7221 */ /* 0x102fe20000010000 */
[----:B------:R-:W-:Y:S01]  /*37b0*/  F2FP.PACK_AB R64, R32, R189 ;  /* 0x000000bd2040723e */ /* 0x000fe200000000ff */
[--C-:B------:R-:W-:Y:S01]  /*37c0*/  FADD.FTZ R48, R55, -R12.reuse ;  /* 0x8000000c37307221 */ /* 0x100fe20000010000 */
[----:B------:R-:W1:Y:S01]  /*37d0*/  MUFU.EX2 R179, R179 ;  /* 0x000000b300b37308 */ /* 0x000e620000000800 */
[--C-:B------:R-:W-:Y:S01]  /*37e0*/  FADD.FTZ R7, R38, -R12.reuse ;  /* 0x8000000c26077221 */ /* 0x100fe20000010000 */
[----:B------:R-:W-:Y:S01]  /*37f0*/  F2FP.PACK_AB R184, R193, R184 ;  /* 0x000000b8c1b8723e */ /* 0x000fe200000000ff */
[--C-:B------:R-:W-:Y:S02]  /*3800*/  FADD.FTZ R28, R39, -R12.reuse ;  /* 0x8000000c271c7221 */ /* 0x100fe40000010000 */
[--C-:B------:R-:W-:Y:S02]  /*3810*/  FADD.FTZ R15, R50, -R12.reuse ;  /* 0x8000000c320f7221 */ /* 0x100fe40000010000 */
[--C-:B------:R-:W-:Y:S02]  /*3820*/  FADD.FTZ R17, R54, -R12.reuse ;  /* 0x8000000c36117221 */ /* 0x100fe40000010000 */
[--C-:B------:R-:W-:Y:S01]  /*3830*/  FADD.FTZ R19, R66, -R12.reuse ;  /* 0x8000000c42137221 */ /* 0x100fe20000010000 */
[----:B------:R-:W-:Y:S01]  /*3840*/  MUFU.EX2 R21, R21 ;  /* 0x0000001500157308 */ /* 0x000fe20000000800 */
[----:B------:R-:W-:Y:S02]  /*3850*/  FADD.FTZ R12, R67, -R12 ;  /* 0x8000000c430c7221 */ /* 0x000fe40000010000 */
[----:B------:R-:W-:Y:S02]  /*3860*/  FMUL.FTZ R28, R33, R28 ;  /* 0x0000001c211c7220 */ /* 0x000fe40000410000 */
[----:B------:R-:W-:Y:S01]  /*3870*/  FMUL.FTZ R19, R34, R19 ;  /* 0x0000001322137220 */ /* 0x000fe20000410000 */
[C---:B------:R-:W-:Y:S01]  /*3880*/  F2FP.PACK_AB R34, R35.reuse, R34 ;  /* 0x000000222322723e */ /* 0x040fe200000000ff */
[----:B------:R-:W-:Y:S02]  /*3890*/  FMUL.FTZ R12, R35, R12 ;  /* 0x0000000c230c7220 */ /* 0x000fe40000410000 */
[----:B------:R-:W-:Y:S01]  /*38a0*/  FMUL.FTZ R5, R24, R5 ;  /* 0x0000000518057220 */ /* 0x000fe20000410000 */
[----:B------:R-:W1:Y:S01]  /*38b0*/  MUFU.EX2 R20, R20 ;  /* 0x0000001400147308 */ /* 0x000e620000000800 */
[----:B------:R-:W-:Y:S01]  /*38c0*/  FMUL.FTZ R10, R249, R10 ;  /* 0x0000000af90a7220 */ /* 0x000fe20000410000 */
[----:B------:R-:W-:Y:S01]  /*38d0*/  F2FP.PACK_AB R52, R12, R19 ;  /* 0x000000130c34723e */ /* 0x000fe200000000ff */
[----:B------:R-:W-:Y:S01]  /*38e0*/  FMUL.FTZ R7, R26, R7 ;  /* 0x000000071a077220 */ /* 0x000fe20000410000 */
[----:B------:R-:W-:Y:S01]  /*38f0*/  F2FP.PACK_AB R26, R33, R26 ;  /* 0x0000001a211a723e */ /* 0x000fe200000000ff */
[--C-:B-----5:R-:W-:Y:S01]  /*3900*/  FADD.FTZ R12, R41, -R4.reuse ;  /* 0x80000004290c7221 */ /* 0x120fe20000010000 */
[----:B------:R-:W-:Y:S01]  /*3910*/  F2FP.PACK_AB R50, R10, R5 ;  /* 0x000000050a32723e */ /* 0x000fe200000000ff */
[--C-:B------:R-:W-:Y:S01]  /*3920*/  FADD.FTZ R5, R40, -R4.reuse ;  /* 0x8000000428057221 */ /* 0x100fe20000010000 */
[----:B------:R-:W-:Y:S01]  /*3930*/  F2FP.PACK_AB R28, R28, R7 ;  /* 0x000000071c1c723e */ /* 0x000fe200000000ff */
[--C-:B------:R-:W-:Y:S01]  /*3940*/  FADD.FTZ R7, R44, -R4.reuse ;  /* 0x800000042c077221 */ /* 0x100fe20000010000 */
[----:B------:R5:W-:Y:S01]  /*3950*/  STS [R235+0x18880], R26 ;  /* 0x0188801aeb007388 */ /* 0x000be20000000800 */
[----:B------:R-:W-:Y:S01]  /*3960*/  FADD.FTZ R54, R45, -R4 ;  /* 0x800000042d367221 */ /* 0x000fe20000010000 */
[----:B------:R-:W-:Y:S01]  /*3970*/  MUFU.EX2 R10, R27 ;  /* 0x0000001b000a7308 */ /* 0x000fe20000000800 */
[----:B------:R-:W-:Y:S01]  /*3980*/  FMUL.FTZ R15, R2, R15 ;  /* 0x0000000f020f7220 */ /* 0x000fe20000410000 */
[----:B------:R-:W-:Y:S01]  /*3990*/  F2FP.PACK_AB R2, R177, R2 ;  /* 0x00000002b102723e */ /* 0x000fe200000000ff */
[--C-:B------:R-:W-:Y:S01]  /*39a0*/  FFMA.FTZ R13, R13, c[0x0][0x29c], -R246.reuse ;  /* 0x0000a7000d0d7a23 */ /* 0x100fe200000108f6 */
[----:B------:R-:W-:Y:S01]  /*39b0*/  STS [R237], R182 ;  /* 0x000000b6ed007388 */ /* 0x000fe20000000800 */
[----:B------:R-:W-:Y:S01]  /*39c0*/  FFMA.FTZ R246, R31, c[0x0][0x29c], -R246 ;  /* 0x0000a7001ff67a23 */ /* 0x000fe200000108f6 */
[----:B------:R-:W-:Y:S01]  /*39d0*/  F2FP.PACK_AB R24, R249, R24 ;  /* 0x00000018f918723e */ /* 0x000fe200000000ff */
[----:B------:R-:W-:Y:S01]  /*39e0*/  FMUL.FTZ R5, R178, R5 ;  /* 0x00000005b2057220 */ /* 0x000fe20000410000 */
[C---:B------:R-:W-:Y:S01]  /*39f0*/  F2FP.PACK_AB R178, R9.reuse, R178 ;  /* 0x000000b209b2723e */ /* 0x040fe200000000ff */
[----:B------:R-:W-:Y:S01]  /*3a00*/  FMUL.FTZ R12, R9, R12 ;  /* 0x0000000c090c7220 */ /* 0x000fe20000410000 */
[----:B------:R-:W5:Y:S01]  /*3a10*/  MUFU.EX2 R195, R195 ;  /* 0x000000c300c37308 */ /* 0x000f620000000800 */
[----:B---3--:R-:W-:Y:S01]  /*3a20*/  FMUL.FTZ R7, R8, R7 ;  /* 0x0000000708077220 */ /* 0x008fe20000410000 */
[C---:B----4-:R-:W-:Y:S01]  /*3a30*/  F2FP.PACK_AB R8, R11.reuse, R8 ;  /* 0x000000080b08723e */ /* 0x050fe200000000ff */
[----:B------:R-:W-:Y:S01]  /*3a40*/  FMUL.FTZ R54, R11, R54 ;  /* 0x000000360b367220 */ /* 0x000fe20000410000 */
[----:B------:R3:W-:Y:S01]  /*3a50*/  STS [R237+0x400], R2 ;  /* 0x00040002ed007388 */ /* 0x0007e20000000800 */
[--C-:B------:R-:W-:Y:S01]  /*3a60*/  FADD.FTZ R9, R56, -R4.reuse ;  /* 0x8000000438097221 */ /* 0x100fe20000010000 */
[----:B------:R-:W-:Y:S01]  /*3a70*/  F2FP.PACK_AB R12, R12, R5 ;  /* 0x000000050c0c723e */ /* 0x000fe200000000ff */
[--C-:B------:R-:W-:Y:S01]  /*3a80*/  FADD.FTZ R56, R57, -R4.reuse ;  /* 0x8000000439387221 */ /* 0x100fe20000010000 */
[----:B------:R-:W-:Y:S01]  /*3a90*/  STS [R235+0x19480], R178 ;  /* 0x019480b2eb007388 */ /* 0x000fe20000000800 */
[--C-:B------:R-:W-:Y:S01]  /*3aa0*/  FADD.FTZ R11, R60, -R4.reuse ;  /* 0x800000043c0b7221 */ /* 0x100fe20000010000 */
[----:B------:R-:W-:Y:S01]  /*3ab0*/  MUFU.EX2 R13, R13 ;  /* 0x0000000d000d7308 */ /* 0x000fe20000000800 */
[----:B------:R-:W-:Y:S01]  /*3ac0*/  FADD.FTZ R4, R61, -R4 ;  /* 0x800000043d047221 */ /* 0x000fe20000010000 */
[----:B------:R-:W-:Y:S01]  /*3ad0*/  F2FP.PACK_AB R54, R54, R7 ;  /* 0x000000073636723e */ /* 0x000fe200000000ff */
[----:B--2---:R-:W-:Y:S01]  /*3ae0*/  FMUL.FTZ R11, R16, R11 ;  /* 0x0000000b100b7220 */ /* 0x004fe20000410000 */
[C---:B------:R-:W-:Y:S01]  /*3af0*/  F2FP.PACK_AB R16, R247.reuse, R16 ;  /* 0x00000010f710723e */ /* 0x040fe200000000ff */
[----:B------:R-:W-:Y:S02]  /*3b00*/  FMUL.FTZ R4, R247, R4 ;  /* 0x00000004f7047220 */ /* 0x000fe40000410000 */
[----:B------:R-:W-:Y:S01]  /*3b10*/  FMUL.FTZ R17, R176, R17 ;  /* 0x00000011b0117220 */ /* 0x000fe20000410000 */
[----:B-1----:R-:W-:Y:S01]  /*3b20*/  F2FP.PACK_AB R176, R179, R176 ;  /* 0x000000b0b3b0723e */ /* 0x002fe200000000ff */
[----:B------:R-:W-:Y:S01]  /*3b30*/  FMUL.FTZ R9, R20, R9 ;  /* 0x0000000914097220 */ /* 0x000fe20000410000 */
[----:B------:R-:W3:Y:S01]  /*3b40*/  MUFU.EX2 R246, R246 ;  /* 0x000000f600f67308 */ /* 0x000ee20000000800 */
[----:B------:R-:W-:Y:S01]  /*3b50*/  F2FP.PACK_AB R60, R4, R11 ;  /* 0x0000000b043c723e */ /* 0x000fe200000000ff */
[----:B------:R-:W-:Y:S01]  /*3b60*/  FMUL.FTZ R30, R177, R30 ;  /* 0x0000001eb11e7220 */ /* 0x000fe20000410000 */
[----:B------:R-:W-:Y:S01]  /*3b70*/  F2FP.PACK_AB R4, R14, R183 ;  /* 0x000000b70e04723e */ /* 0x000fe200000000ff */
[--C-:B------:R-:W-:Y:S01]  /*3b80*/  FADD.FTZ R5, R43, -R245.reuse ;  /* 0x800000f52b057221 */ /* 0x100fe20000010000 */
[----:B------:R-:W-:Y:S01]  /*3b90*/  F2FP.PACK_AB R20, R21, R20 ;  /* 0x000000141514723e */ /* 0x000fe200000000ff */
[--C-:B------:R-:W-:Y:S01]  /*3ba0*/  FADD.FTZ R66, R42, -R245.reuse ;  /* 0x800000f52a427221 */ /* 0x100fe20000010000 */
[----:B-----5:R-:W-:Y:S01]  /*3bb0*/  F2FP.PACK_AB R26, R10, R195 ;  /* 0x000000c30a1a723e */ /* 0x020fe200000000ff */
[----:B------:R1:W-:Y:S01]  /*3bc0*/  STS [R235+0x19880], R4 ;  /* 0x01988004eb007388 */ /* 0x0003e20000000800 */
[----:B------:R-:W-:Y:S01]  /*3bd0*/  FMUL.FTZ R5, R14, R5 ;  /* 0x000000050e057220 */ /* 0x000fe20000410000 */
[----:B------:R-:W-:Y:S01]  /*3be0*/  F2FP.PACK_AB R30, R30, R15 ;  /* 0x0000000f1e1e723e */ /* 0x000fe200000000ff */
[----:B------:R-:W-:Y:S01]  /*3bf0*/  FMUL.FTZ R66, R183, R66 ;  /* 0x00000042b7427220 */ /* 0x000fe20000410000 */
[----:B------:R-:W-:Y:S01]  /*3c00*/  STS [R237+0x1000], R8 ;  /* 0x00100008ed007388 */ /* 0x000fe20000000800 */
[--C-:B------:R-:W-:Y:S02]  /*3c10*/  FADD.FTZ R7, R47, -R245.reuse ;  /* 0x800000f52f077221 */ /* 0x100fe40000010000 */
[----:B------:R-:W-:Y:S01]  /*3c20*/  FMUL.FTZ R48, R179, R48 ;  /* 0x00000030b3307220 */ /* 0x000fe20000410000 */
[----:B------:R-:W-:Y:S01]  /*3c30*/  STS [R237+0x1400], R64 ;  /* 0x00140040ed007388 */ /* 0x000fe20000000800 */
[----:B------:R-:W-:Y:S01]  /*3c40*/  FMUL.FTZ R7, R32, R7 ;  /* 0x0000000720077220 */ /* 0x000fe20000410000 */
[----:B------:R-:W-:Y:S01]  /*3c50*/  F2FP.PACK_AB R66, R5, R66 ;  /* 0x000000420542723e */ /* 0x000fe200000000ff */
[--C-:B------:R-:W-:Y:S01]  /*3c60*/  FADD.FTZ R59, R59, -R245.reuse ;  /* 0x800000f53b3b7221 */ /* 0x100fe20000010000 */
[----:B------:R-:W-:Y:S01]  /*3c70*/  STS [R235+0x1a480], R184 ;  /* 0x01a480b8eb007388 */ /* 0x000fe20000000800 */
[--C-:B------:R-:W-:Y:S01]  /*3c80*/  FADD.FTZ R58, R58, -R245.reuse ;  /* 0x800000f53a3a7221 */ /* 0x100fe20000010000 */
[----:B------:R-:W-:Y:S01]  /*3c90*/  F2FP.PACK_AB R48, R48, R17 ;  /* 0x000000113030723e */ /* 0x000fe200000000ff */
[----:B------:R-:W-:Y:S01]  /*3ca0*/  FMUL.FTZ R56, R21, R56 ;  /* 0x0000003815387220 */ /* 0x000fe20000410000 */
[----:B------:R-:W-:Y:S01]  /*3cb0*/  STS [R235+0x1a880], R176 ;  /* 0x01a880b0eb007388 */ /* 0x000fe20000000800 */
[----:B---3--:R-:W-:Y:S01]  /*3cc0*/  F2FP.PACK_AB R2, R246, R13 ;  /* 0x0000000df602723e */ /* 0x008fe200000000ff */
[----:B------:R-:W-:Y:S02]  /*3cd0*/  FMUL.FTZ R59, R10, R59 ;  /* 0x0000003b0a3b7220 */ /* 0x000fe40000410000 */
[----:B------:R-:W-:Y:S01]  /*3ce0*/  STS [R237+0x2000], R24 ;  /* 0x00200018ed007388 */ /* 0x000fe20000000800 */
[--C-:B------:R-:W-:Y:S01]  /*3cf0*/  FADD.FTZ R62, R62, -R245.reuse ;  /* 0x800000f53e3e7221 */ /* 0x100fe20000010000 */
[----:B------:R-:W-:Y:S01]  /*3d00*/  F2FP.PACK_AB R56, R56, R9 ;  /* 0x000000093838723e */ /* 0x000fe200000000ff */
[----:B------:R-:W-:Y:S01]  /*3d10*/  FMUL.FTZ R58, R195, R58 ;  /* 0x0000003ac33a7220 */ /* 0x000fe20000410000 */
[----:B------:R-:W-:Y:S01]  /*3d20*/  STS [R237+0x2400], R34 ;  /* 0x00240022ed007388 */ /* 0x000fe20000000800 */
[--C-:B-1----:R-:W-:Y:S02]  /*3d30*/  FADD.FTZ R4, R46, -R245.reuse ;  /* 0x800000f52e047221 */ /* 0x102fe40000010000 */
[----:B------:R-:W-:Y:S01]  /*3d40*/  FADD.FTZ R63, R63, -R245 ;  /* 0x800000f53f3f7221 */ /* 0x000fe20000010000 */
[----:B------:R-:W-:Y:S01]  /*3d50*/  STS [R235+0x1b480], R20 ;  /* 0x01b48014eb007388 */ /* 0x000fe20000000800 */
[----:B------:R-:W-:Y:S01]  /*3d60*/  FMUL.FTZ R4, R189, R4 ;  /* 0x00000004bd047220 */ /* 0x000fe20000410000 */
[----:B------:R-:W-:Y:S01]  /*3d70*/  F2FP.PACK_AB R58, R59, R58 ;  /* 0x0000003a3b3a723e */ /* 0x000fe200000000ff */
[----:B------:R-:W-:Y:S01]  /*3d80*/  FMUL.FTZ R62, R13, R62 ;  /* 0x0000003e0d3e7220 */ /* 0x000fe20000410000 */
[----:B------:R-:W-:Y:S01]  /*3d90*/  STS [R235+0x1b880], R26 ;  /* 0x01b8801aeb007388 */ /* 0x000fe20000000800 */
[----:B------:R-:W-:Y:S01]  /*3da0*/  FMUL.FTZ R63, R246, R63 ;  /* 0x0000003ff63f7220 */ /* 0x000fe20000410000 */
[----:B------:R-:W-:Y:S02]  /*3db0*/  F2FP.PACK_AB R4, R7, R4 ;  /* 0x000000040704723e */ /* 0x000fe400000000ff */
[----:B------:R-:W-:Y:S02]  /*3dc0*/  STS [R237+0x3000], R16 ;  /* 0x00300010ed007388 */ /* 0x000fe40000000800 */
[----:B------:R-:W-:Y:S02]  /*3dd0*/  F2FP.PACK_AB R62, R63, R62 ;  /* 0x0000003e3f3e723e */ /* 0x000fe400000000ff */
[----:B------:R1:W-:Y:S04]  /*3de0*/  STS [R237+0x3400], R2 ;  /* 0x00340002ed007388 */ /* 0x0003e80000000800 */
[----:B------:R-:W-:Y:S01]  /*3df0*/  BAR.SYNC.DEFER_BLOCKING 0x0 ;  /* 0x0000000000007b1d */ /* 0x000fe20000010000 */
[----:B-1----:R-:W-:Y:S07]  /*3e00*/  IMAD R2, R206, 0x1800, R217 ;  /* 0x00001800ce027824 */ /* 0x002fee00078e02d9 */
[----:B------:R-:W-:Y:S01]  /*3e10*/  STS [R235+0x1c480], R6 ;  /* 0x01c48006eb007388 */ /* 0x000fe20000000800 */
[----:B------:R-:W-:Y:S03]  /*3e20*/  SHF.L.U32 R166, R2, 0x1, RZ ;  /* 0x0000000102a67819 */ /* 0x000fe600000006ff */
        /* <DEDUP_REMOVED lines=77> */
[----:B------:R-:W-:Y:S04]  /*4300*/  HMMA.16816.F32 R112, R12, R30, R112 ;  /* 0x0000001e0c70723c */ /* 0x000fe80000001870 */
[----:B------:R-:W-:Y:S03]  /*4310*/  IADD3 R7, R244, 0x2, RZ ;  /* 0x00000002f4077810 */ /* 0x000fe60007ffe0ff */
[----:B------:R2:W1:Y:S01]  /*4320*/  LDSM.16.M88.4 R28, [R210] ;  /* 0x00000000d21c783b */ /* 0x0004620000000200 */
[-C--:B------:R-:W-:Y:S05]  /*4330*/  HMMA.16816.F32 R68, R52, R56.reuse, R68 ;  /* 0x000000383444723c */ /* 0x080fea0000001844 */
[----:B------:R-:W-:Y:S02]  /*4340*/  ISETP.GE.AND P0, PT, R7, R242, PT ;  /* 0x000000f20700720c */ /* 0x000fe40003f06270 */
        /* <DEDUP_REMOVED lines=15> */
[C---:B-12-4-:R-:W-:Y:S01]  /*4440*/  IMAD.SHL.U32 R5, R7.reuse, 0x40, RZ ;  /* 0x0000004007057824 */ /* 0x056fe200078e00ff */
[----:B------:R-:W-:Y:S01]  /*4450*/  SHF.R.S32.HI R4, RZ, 0x1f, R7 ;  /* 0x0000001fff047819 */ /* 0x000fe20000011407 */
[----:B------:R-:W-:Y:S03]  /*4460*/  IMAD.WIDE.U32 R10, R7, c[0x0][0x208], RZ ;  /* 0x00008200070a7a25 */ /* 0x000fe600078e00ff */
[----:B------:R-:W-:Y:S01]  /*4470*/  IADD3 R6, -R5, R222, RZ ;  /* 0x000000de05067210 */ /* 0x000fe20007ffe1ff */
[----:B------:R-:W-:Y:S01]  /*4480*/  IMAD R4, R4, c[0x0][0x208], RZ ;  /* 0x0000820004047a24 */ /* 0x000fe200078e02ff */
[----:B------:R-:W-:Y:S02]  /*4490*/  LEA R8, P0, R10, R232, 0x7 ;  /* 0x000000e80a087211 */ /* 0x000fe400078038ff */
[CC--:B------:R-:W-:Y:S01]  /*44a0*/  ISETP.LE.OR P6, PT, R6.reuse, R221.reuse, !P4 ;  /* 0x000000dd0600720c */ /* 0x0c0fe200067c3670 */
[----:B------:R-:W-:Y:S01]  /*44b0*/  IMAD R4, R7, c[0x0][0x20c], R4 ;  /* 0x0000830007047a24 */ /* 0x000fe200078e0204 */
[----:B------:R-:W-:Y:S03]  /*44c0*/  ISETP.LE.OR P5, PT, R6, R221, !P3 ;  /* 0x000000dd0600720c */ /* 0x000fe60005fa3670 */
[----:B------:R-:W-:Y:S05]  /*44d0*/  IMAD.IADD R7, R11, 0x1, R4 ;  /* 0x000000010b077824 */ /* 0x000fea00078e0204 */
[----:B------:R-:W-:Y:S01]  /*44e0*/  LEA.HI.X R9, R10, R233, R7, 0x7, P0 ;  /* 0x000000e90a097211 */ /* 0x000fe200000f3c07 */
[----:B------:R-:W-:Y:S01]  /*44f0*/  @!P1 IMAD.WIDE R10, R5, 0x4, R226 ;  /* 0x00000004050a9825 */ /* 0x000fe200078e02e2 */
[----:B------:R-:W-:Y:S02]  /*4500*/  ISETP.LE.OR P0, PT, R6, R221, !P2 ;  /* 0x000000dd0600720c */ /* 0x000fe40005703670 */
[C---:B------:R-:W-:Y:S01]  /*4510*/  @!P1 LEA R7, R240.reuse, R220, 0x6 ;  /* 0x000000dcf0079211 */ /* 0x040fe200078e30ff */
[----:B------:R-:W-:Y:S04]  /*4520*/  IMAD R6, R240, 0x3000, R231 ;  /* 0x00003000f0067824 */ /* 0x000fe800078e02e7 */
[----:B------:R-:W-:Y:S01]  /*4530*/  @!P1 IMAD.SHL.U32 R4, R7, 0x4, RZ ;  /* 0x0000000407049824 */ /* 0x000fe200078e00ff */
[----:B------:R-:W-:Y:S01]  /*4540*/  @!PT LDS RZ, [RZ] ;  /* 0x00000000fffff984 */ /* 0x000fe20000000800 */
[----:B------:R-:W-:Y:S01]  /*4550*/  @!PT LDS RZ, [RZ] ;  /* 0x00000000fffff984 */ /* 0x000fe20000000800 */
[----:B------:R-:W-:Y:S01]  /*4560*/  @!PT LDS RZ, [RZ] ;  /* 0x00000000fffff984 */ /* 0x000fe20000000800 */
[----:B------:R1:W-:Y:S04]  /*4570*/  LDGSTS.E.BYPASS.LTC128B.128 [R6], [R8.64], !P6 ;  /* 0x0000000008067fae */ /* 0x0003e8000f101d44 */
[----:B------:R1:W-:Y:S04]  /*4580*/  LDGSTS.E.BYPASS.LTC128B.128 [R6+0x1000], [R8.64+0x40], !P5 ;  /* 0x0100004008067fae */ /* 0x0003e8000e901d44 */
[----:B------:R1:W-:Y:S04]  /*4590*/  LDGSTS.E.BYPASS.LTC128B.128 [R6+0x2000], [R8.64+0x80], !P0 ;  /* 0x0200008008067fae */ /* 0x0003e8000c101d44 */
[----:B------:R1:W-:Y:S02]  /*45a0*/  @!P1 LDGSTS.E.BYPASS.LTC128B.128 [R4+0x18280], [R10.64] ;  /* 0x182800000a049fae */ /* 0x0003e4000b901d44 */
.L_x_721:
[-C--:B-12-4-:R-:W-:Y:S01]  /*45b0*/  HMMA.16816.F32 R4, R28, R2.reuse, RZ ;  /* 0x000000021c04723c */ /* 0x096fe200000018ff */
[----:B------:R-:W-:Y:S02]  /*45c0*/  LDSM.16.M88.4 R36, [R208] ;  /* 0x00000000d024783b */ /* 0x000fe40000000200 */
[C---:B------:R-:W-:Y:S02]  /*45d0*/  ISETP.GE.AND P6, PT, R241.reuse, 0x1, PT ;  /* 0x00000001f100780c */ /* 0x040fe40003fc6270 */
[----:B------:R-:W-:Y:S01]  /*45e0*/  LDSM.16.MT88.2 R40, [R211+0x2800] ;  /* 0x00280000d328783b */ /* 0x000fe20000004100 */
[C---:B------:R-:W-:Y:S02]  /*45f0*/  ISETP.GE.AND P5, PT, R240.reuse, 0x1, PT ;  /* 0x00000001f000780c */ /* 0x040fe40003fa6270 */
[C---:B------:R-:W-:Y:S01]  /*4600*/  HMMA.16816.F32 R8, R24.reuse, R2, RZ ;  /* 0x000000021808723c */ /* 0x040fe200000018ff */
[----:B------:R-:W1:Y:S03]  /*4610*/  LDSM.16.MT88.2 R2, [R211+0x800] ;  /* 0x00080000d302783b */ /* 0x000e660000004100 */
[----:B------:R-:W-:Y:S01]  /*4620*/  IADD3 R241, R241, 0x1, RZ ;  /* 0x00000001f1f17810 */ /* 0x000fe20007ffe0ff */
[----:B------:R-:W-:Y:S01]  /*4630*/  LDSM.16.M88.4 R44, [R207] ;  /* 0x00000000cf2c783b */ /* 0x000fe20000000200 */
[----:B------:R-:W-:Y:S02]  /*4640*/  IADD3 R240, R240, 0x1, RZ ;  /* 0x00000001f0f07810 */ /* 0x000fe40007ffe0ff */
[-C--:B------:R-:W-:Y:S01]  /*4650*/  HMMA.16816.F32 R12, R24, R20.reuse, RZ ;  /* 0x00000014180c723c */ /* 0x080fe200000018ff */
[----:B------:R-:W-:Y:S03]  /*4660*/  LDSM.16.M88.4 R48, [R207+0x1000] ;  /* 0x00100000cf30783b */ /* 0x000fe60000000200 */
[----:B------:R-:W-:Y:S01]  /*4670*/  SEL R241, R241, RZ, !P6 ;  /* 0x000000fff1f17207 */ /* 0x000fe20007000000 */
[----:B------:R-:W-:Y:S01]  /*4680*/  LDSM.16.MT88.2 R42, [R211+0x2c00] ;  /* 0x002c0000d32a783b */ /* 0x000fe20000004100 */
[----:B------:R-:W-:Y:S02]  /*4690*/  SEL R240, R240, RZ, !P5 ;  /* 0x000000fff0f07207 */ /* 0x000fe40006800000 */
[C---:B------:R-:W-:Y:S01]  /*46a0*/  HMMA.16816.F32 R16, R28.reuse, R20, RZ ;  /* 0x000000141c10723c */ /* 0x040fe200000018ff */
[----:B------:R-:W-:Y:S04]  /*46b0*/  LDSM.16.MT88.2 R52, [R211+0x4c00] ;  /* 0x004c0000d334783b */ /* 0x000fe80000004100 */
[----:B------:R-:W0:Y:S03]  /*46c0*/  LDGDEPBAR ;  /* 0x00000000000079af */ /* 0x000e260000000000 */
[-C--:B------:R-:W-:Y:S01]  /*46d0*/  HMMA.16816.F32 R20, R28, R32.reuse, RZ ;  /* 0x000000201c14723c */ /* 0x080fe200000018ff */
[----:B------:R-:W2:Y:S07]  /*46e0*/  LDSM.16.M88.4 R28, [R208+0x1000] ;  /* 0x00100000d01c783b */ /* 0x000eae0000000200 */
[----:B------:R-:W-:Y:S01]  /*46f0*/  HMMA.16816.F32 R24, R24, R32, RZ ;  /* 0x000000201818723c */ /* 0x000fe200000018ff */
[----:B------:R-:W3:Y:S07]  /*4700*/  LDSM.16.MT88.2 R32, [R211+0x4800] ;  /* 0x00480000d320783b */ /* 0x000eee0000004100 */
[-C--:B------:R-:W-:Y:S08]  /*4710*/  HMMA.16816.F32 R4, R60, R34.reuse, R4 ;  /* 0x000000223c04723c */ /* 0x080ff00000001804 */
[C---:B------:R-:W-:Y:S01]  /*4720*/  HMMA.16816.F32 R8, R64.reuse, R34, R8 ;  /* 0x000000224008723c */ /* 0x040fe20000001808 */
[----:B------:R-:W4:Y:S07]  /*4730*/  LDSM.16.MT88.2 R34, [R211+0xc00] ;  /* 0x000c0000d322783b */ /* 0x000f2e0000004100 */
[-C--:B------:R-:W-:Y:S08]  /*4740*/  HMMA.16816.F32 R12, R64, R56.reuse, R12 ;  /* 0x00000038400c723c */ /* 0x080ff0000000180c */
[C---:B------:R-:W-:Y:S01]  /*4750*/  HMMA.16816.F32 R16, R60.reuse, R56, R16 ;  /* 0x000000383c10723c */ /* 0x040fe20000001810 */
[----:B------:R-:W-:Y:S07]  /*4760*/  LDSM.16.M88.4 R56, [R210+0x2000] ;  /* 0x00200000d238783b */ /* 0x000fee0000000200 */
[-C--:B------:R-:W-:Y:S01]  /*4770*/  HMMA.16816.F32 R20, R60, R164.reuse, R20 ;  /* 0x000000a43c14723c */ /* 0x080fe20000001814 */
[----:B------:R-:W-:Y:S07]  /*4780*/  LDSM.16.M88.4 R60, [R208+0x3000] ;  /* 0x00300000d03c783b */ /* 0x000fee0000000200 */
[----:B------:R-:W-:Y:S08]  /*4790*/  HMMA.16816.F32 R24, R64, R164, R24 ;  /* 0x000000a44018723c */ /* 0x000ff00000001818 */
[-C--:B-1----:R-:W-:Y:S08]  /*47a0*/  HMMA.16816.F32 R4, R36, R2.reuse, R4 ;  /* 0x000000022404723c */ /* 0x082ff00000001804 */
[C---:B--2---:R-:W-:Y:S01]  /*47b0*/  HMMA.16816.F32 R8, R28.reuse, R2, R8 ;  /* 0x000000021c08723c */ /* 0x044fe20000001808 */
[----:B------:R-:W1:Y:S07]  /*47c0*/  LDSM.16.MT88.2 R2, [R211+0x1000] ;  /* 0x00100000d302783b */ /* 0x000e6e0000004100 */
[-C--:B------:R-:W-:Y:S08]  /*47d0*/  HMMA.16816.F32 R12, R28, R40.reuse, R12 ;  /* 0x000000281c0c723c */ /* 0x080ff0000000180c */
[C---:B------:R-:W-:Y:S01]  /*47e0*/  HMMA.16816.F32 R16, R36.reuse, R40, R16 ;  /* 0x000000282410723c */ /* 0x040fe20000001810 */
[----:B------:R-:W-:Y:S07]  /*47f0*/  LDSM.16.MT88.2 R40, [R211+0x1400] ;  /* 0x00140000d328783b */ /* 0x000fee0000004100 */
[-C--:B---3--:R-:W-:Y:S01]  /*4800*/  HMMA.16816.F32 R20, R36, R32.reuse, R20 ;  /* 0x000000202414723c */ /* 0x088fe20000001814 */
[----:B------:R-:W2:Y:S07]  /*4810*/  LDSM.16.M88.4 R36, [R210+0x3000] ;  /* 0x00300000d224783b */ /* 0x000eae0000000200 */
[----:B------:R-:W-:Y:S01]  /*4820*/  HMMA.16816.F32 R24, R28, R32, R24 ;  /* 0x000000201c18723c */ /* 0x000fe20000001818 */
[----:B------:R-:W3:Y:S04]  /*4830*/  LDSM.16.MT88.2 R28, [R211+0x3000] ;  /* 0x00300000d31c783b */ /* 0x000ee80000004100 */
[----:B------:R-:W5:Y:S03]  /*4840*/  LDSM.16.MT88.2 R30, [R211+0x5000] ;  /* 0x00500000d31e783b */ /* 0x000f660000004100 */
[-C--:B----4-:R-:W-:Y:S08]  /*4850*/  HMMA.16816.F32 R4, R44, R34.reuse, R4 ;  /* 0x000000222c04723c */ /* 0x090ff00000001804 */
[C---:B------:R-:W-:Y:S01]  /*4860*/  HMMA.16816.F32 R8, R48.reuse, R34, R8 ;  /* 0x000000223008723c */ /* 0x040fe20000001808 */
[----:B------:R-:W4:Y:S07]  /*4870*/  LDSM.16.M88.4 R32, [R209+0x2000] ;  /* 0x00200000d120783b */ /* 0x000f2e0000000200 */
[-C--:B------:R-:W-:Y:S08]  /*4880*/  HMMA.16816.F32 R12, R48, R42.reuse, R12 ;  /* 0x0000002a300c723c */ /* 0x080ff0000000180c */
[C---:B------:R-:W-:Y:S01]  /*4890*/  HMMA.16816.F32 R16, R44.reuse, R42, R16 ;  /* 0x0000002a2c10723c */ /* 0x040fe20000001810 */
[----:B------:R-:W-:Y:S07]  /*48a0*/  LDSM.16.MT88.2 R42, [R211+0x3400] ;  /* 0x00340000d32a783b */ /* 0x000fee0000004100 */
[-C--:B------:R-:W-:Y:S01]  /*48b0*/  HMMA.16816.F32 R20, R44, R52.reuse, R20 ;  /* 0x000000342c14723c */ /* 0x080fe20000001814 */
[----:B------:R-:W4:Y:S07]  /*48c0*/  LDSM.16.M88.4 R44, [R209+0x3000] ;  /* 0x00300000d12c783b */ /* 0x000f2e0000000200 */
[----:B------:R-:W-:Y:S01]  /*48d0*/  HMMA.16816.F32 R24, R48, R52, R24 ;  /* 0x000000343018723c */ /* 0x000fe20000001818 */
[----:B------:R-:W4:Y:S04]  /*48e0*/  LDSM.16.MT88.2 R48, [R211+0x5400] ;  /* 0x00540000d330783b */ /* 0x000f280000004100 */
[----:B------:R-:W-:Y:S03]  /*48f0*/  LDSM.16.M88.4 R52, [R208+0x2000] ;  /* 0x00200000d034783b */ /* 0x000fe60000000200 */
[-C--:B-1----:R-:W-:Y:S08]  /*4900*/  HMMA.16816.F32 R4, R56, R2.reuse, R4 ;  /* 0x000000023804723c */ /* 0x082ff00000001804 */
[C---:B--2---:R-:W-:Y:S01]  /*4910*/  HMMA.16816.F32 R8, R36.reuse, R2, R8 ;  /* 0x000000022408723c */ /* 0x044fe20000001808 */
[----:B------:R-:W1:Y:S07]  /*4920*/  LDSM.16.MT88.2 R2, [R211+0x1800] ;  /* 0x00180000d302783b */ /* 0x000e6e0000004100 */
[-C--:B---3--:R-:W-:Y:S08]  /*4930*/  HMMA.16816.F32 R12, R36, R28.reuse, R12 ;  /* 0x0000001c240c723c */ /* 0x088ff0000000180c */
[C---:B------:R-:W-:Y:S01]  /*4940*/  HMMA.16816.F32 R16, R56.reuse, R28, R16 ;  /* 0x0000001c3810723c */ /* 0x040fe20000001810 */
[----:B------:R-:W2:Y:S07]  /*4950*/  LDSM.16.MT88.2 R28, [R211+0x3800] ;  /* 0x00380000d31c783b */ /* 0x000eae0000004100 */
[-C--:B-----5:R-:W-:Y:S08]  /*4960*/  HMMA.16816.F32 R20, R56, R30.reuse, R20 ;  /* 0x0000001e3814723c */ /* 0x0a0ff00000001814 */
[----:B------:R-:W-:Y:S01]  /*4970*/  HMMA.16816.F32 R24, R36, R30, R24 ;  /* 0x0000001e2418723c */ /* 0x000fe20000001818 */
[----:B------:R-:W3:Y:S04]  /*4980*/  LDSM.16.MT88.2 R30, [R211+0x5800] ;  /* 0x00580000d31e783b */ /* 0x000ee80000004100 */
[----:B------:R-:W-:Y:S03]  /*4990*/  LDSM.16.MT88.2 R36, [R211+0x1c00] ;  /* 0x001c0000d324783b */ /* 0x000fe60000004100 */
[-C--:B----4-:R-:W-:Y:S01]  /*49a0*/  HMMA.16816.F32 R4, R32, R40.reuse, R4 ;  /* 0x000000282004723c */ /* 0x090fe20000001804 */
[----:B------:R-:W-:Y:S07]  /*49b0*/  LDSM.16.MT88.2 R38, [R211+0x3c00] ;  /* 0x003c0000d326783b */ /* 0x000fee0000004100 */
[C---:B------:R-:W-:Y:S08]  /*49c0*/  HMMA.16816.F32 R8, R44.reuse, R40, R8 ;  /* 0x000000282c08723c */ /* 0x040ff00000001808 */
[-C--:B------:R-:W-:Y:S08]  /*49d0*/  HMMA.16816.F32 R12, R44, R42.reuse, R12 ;  /* 0x0000002a2c0c723c */ /* 0x080ff0000000180c */
[C---:B------:R-:W-:Y:S01]  /*49e0*/  HMMA.16816.F32 R16, R32.reuse, R42, R16 ;  /* 0x0000002a2010723c */ /* 0x040fe20000001810 */
[----:B------:R-:W-:Y:S07]  /*49f0*/  LDSM.16.M88.4 R40, [R0+0x3000] ;  /* 0x003000000028783b */ /* 0x000fee0000000200 */
[-C--:B------:R-:W-:Y:S01]  /*4a00*/  HMMA.16816.F32 R20, R32, R48.reuse, R20 ;  /* 0x000000302014723c */ /* 0x080fe20000001814 */
[----:B------:R-:W4:Y:S07]  /*4a10*/  LDSM.16.M88.4 R32, [R0+0x2000] ;  /* 0x002000000020783b */ /* 0x000f2e0000000200 */
[----:B------:R-:W-:Y:S08]  /*4a20*/  HMMA.16816.F32 R24, R44, R48, R24 ;  /* 0x000000302c18723c */ /* 0x000ff00000001818 */
[-C--:B-1----:R-:W-:Y:S08]  /*4a30*/  HMMA.16816.F32 R4, R52, R2.reuse, R4 ;  /* 0x000000023404723c */ /* 0x082ff00000001804 */
[C---:B------:R-:W-:Y:S01]  /*4a40*/  HMMA.16816.F32 R8, R60.reuse, R2, R8 ;  /* 0x000000023c08723c */ /* 0x040fe20000001808 */
[----:B------:R-:W1:Y:S07]  /*4a50*/  LDSM.16.MT88.2 R2, [R211+0x5c00] ;  /* 0x005c0000d302783b */ /* 0x000e6e0000004100 */
[-C--:B--2---:R-:W-:Y:S08]  /*4a60*/  HMMA.16816.F32 R12, R60, R28.reuse, R12 ;  /* 0x0000001c3c0c723c */ /* 0x084ff0000000180c */
[C---:B------:R-:W-:Y:S08]  /*4a70*/  HMMA.16816.F32 R16, R52.reuse, R28, R16 ;  /* 0x0000001c3410723c */ /* 0x040ff00000001810 */
[-C--:B---3--:R-:W-:Y:S08]  /*4a80*/  HMMA.16816.F32 R20, R52, R30.reuse, R20 ;  /* 0x0000001e3414723c */ /* 0x088ff00000001814 */
[----:B------:R-:W-:Y:S01]  /*4a90*/  HMMA.16816.F32 R24, R60, R30, R24 ;  /* 0x0000001e3c18723c */ /* 0x000fe20000001818 */
[----:B------:R-:W-:Y:S07]  /*4aa0*/  LDSM.16.MT88.4 R28, [R166+0xd080] ;  /* 0x00d08000a61c783b */ /* 0x000fee0000004200 */
[-C--:B----4-:R-:W-:Y:S08]  /*4ab0*/  HMMA.16816.F32 R4, R32, R36.reuse, R4 ;  /* 0x000000242004723c */ /* 0x090ff00000001804 */
[C---:B------:R-:W-:Y:S07]  /*4ac0*/  HMMA.16816.F32 R8, R40.reuse, R36, R8 ;  /* 0x000000242808723c */ /* 0x040fee0000001808 */
[----:B------:R-:W-:Y:S01]  /*4ad0*/  IMAD R37, R244, 0x1800, RZ ;  /* 0x00001800f4257824 */ /* 0x000fe200078e02ff */
[-C--:B------:R-:W-:Y:S04]  /*4ae0*/  HMMA.16816.F32 R12, R40, R38.reuse, R12 ;  /* 0x00000026280c723c */ /* 0x080fe8000000180c */
[C---:B------:R-:W-:Y:S01]  /*4af0*/  IADD3 R36, P0, R37.reuse, R224, RZ ;  /* 0x000000e025247210 */ /* 0x040fe20007f1e0ff */
[----:B------:R-:W-:Y:S03]  /*4b00*/  IMAD.MOV.U32 R244, RZ, RZ, R243 ;  /* 0x000000fffff47224 */ /* 0x000fe600078e00f3 */
[C---:B------:R-:W-:Y:S04]  /*4b10*/  HMMA.16816.F32 R16, R32.reuse, R38, R16 ;  /* 0x000000262010723c */ /* 0x040fe80000001810 */
[----:B------:R-:W-:Y:S02]  /*4b20*/  LEA.HI.X.SX32 R37, R37, R230, 0x1, P0 ;  /* 0x000000e625257211 */ /* 0x000fe400000f0eff */
[C---:B------:R-:W-:Y:S02]  /*4b30*/  LEA R44, P0, R36.reuse, c[0x0][0x220], 0x2 ;  /* 0x00008800242c7a11 */ /* 0x040fe400078010ff */
[-C--:B-1----:R-:W-:Y:S01]  /*4b40*/  HMMA.16816.F32 R20, R32, R2.reuse, R20 ;  /* 0x000000022014723c */ /* 0x082fe20000001814 */
[----:B------:R-:W-:Y:S03]  /*4b50*/  LDSM.16.MT88.4 R32, [R166+0xe080] ;  /* 0x00e08000a620783b */ /* 0x000fe60000004200 */
[----:B------:R-:W-:Y:S02]  /*4b60*/  LEA.HI.X R45, R36, c[0x0][0x224], R37, 0x2, P0 ;  /* 0x00008900242d7a11 */ /* 0x000fe400000f1425 */
[----:B------:R-:W-:Y:S01]  /*4b70*/  LDSM.16.MT88.4 R36, [R212+0x1cc80] ;  /* 0x01cc8000d424783b */ /* 0x000fe20000004200 */
[C---:B------:R-:W-:Y:S01]  /*4b80*/  ISETP.GE.AND P0, PT, R206.reuse, 0x1, PT ;  /* 0x00000001ce00780c */ /* 0x040fe20003f06270 */
[----:B------:R-:W-:Y:S02]  /*4b90*/  HMMA.16816.F32 R24, R40, R2, R24 ;  /* 0x000000022818723c */ /* 0x000fe40000001818 */
[----:B------:R-:W-:Y:S02]  /*4ba0*/  RED.E.ADD.F32.FTZ.RN.STRONG.GPU [R44.64], R4 ;  /* 0x000000042c00798e */ /* 0x000fe4000c10e784 */
[----:B------:R-:W-:Y:S02]  /*4bb0*/  IADD3 R206, R206, 0x1, RZ ;  /* 0x00000001cece7810 */ /* 0x000fe40007ffe0ff */
[----:B------:R-:W-:Y:S02]  /*4bc0*/  RED.E.ADD.F32.FTZ.RN.STRONG.GPU [R44.64+0x400], R5 ;  /* 0x000400052c00798e */ /* 0x000fe4000c10e784 */
[----:B------:R-:W-:Y:S02]  /*4bd0*/  SEL R206, R206, RZ, !P0 ;  /* 0x000000ffcece7207 */ /* 0x000fe40004000000 */
[----:B------:R-:W-:Y:S01]  /*4be0*/  RED.E.ADD.F32.FTZ.RN.STRONG.GPU [R44.64+0x800], R6 ;  /* 0x000800062c00798e */ /* 0x000fe2000c10e784 */
[----:B------:R-:W-:Y:S03]  /*4bf0*/  ISETP.GE.AND P0, PT, R243, R242, PT ;  /* 0x000000f2f300720c */ /* 0x000fe60003f06270 */
        /* <DEDUP_REMOVED lines=16> */
[----:B------:R-:W-:Y:S04]  /*4d00*/  LDSM.16.MT88.4 R40, [R212+0x1ec80] ;  /* 0x01ec8000d428783b */ /* 0x000fe80000004200 */
[----:B------:R-:W-:Y:S04]  /*4d10*/  RED.E.ADD.F32.FTZ.RN.STRONG.GPU [R44.64+0x4000], R20 ;  /* 0x004000142c00798e */ /* 0x000fe8000c10e784 */
[----:B------:R-:W-:Y:S04]  /*4d20*/  RED.E.ADD.F32.FTZ.RN.STRONG.GPU [R44.64+0x4400], R21 ;  /* 0x004400152c00798e */ /* 0x000fe8000c10e784 */
[----:B------:R-:W-:Y:S04]  /*4d30*/  RED.E.ADD.F32.FTZ.RN.STRONG.GPU [R44.64+0x4800], R22 ;  /* 0x004800162c00798e */ /* 0x000fe8000c10e784 */
[----:B------:R-:W-:Y:S01]  /*4d40*/  RED.E.ADD.F32.FTZ.RN.STRONG.GPU [R44.64+0x4c00], R23 ;  /* 0x004c00172c00798e */ /* 0x000fe2000c10e784 */
[-C--:B-1----:R-:W-:Y:S03]  /*4d50*/  HMMA.16816.F32 R116, R8, R16.reuse, R116 ;  /* 0x000000100874723c */ /* 0x082fe60000001874 */
[----:B------:R-:W1:Y:S04]  /*4d60*/  LDSM.16.MT88.4 R20, [R166+0xc480] ;  /* 0x00c48000a614783b */ /* 0x000e680000004200 */
[----:B------:R-:W-:Y:S04]  /*4d70*/  RED.E.ADD.F32.FTZ.RN.STRONG.GPU [R44.64+0x5000], R24 ;  /* 0x005000182c00798e */ /* 0x000fe8000c10e784 */
[----:B------:R-:W-:Y:S04]  /*4d80*/  RED.E.ADD.F32.FTZ.RN.STRONG.GPU [R44.64+0x5400], R25 ;  /* 0x005400192c00798e */ /* 0x000fe8000c10e784 */
[----:B------:R-:W-:Y:S01]  /*4d90*/  RED.E.ADD.F32.FTZ.RN.STRONG.GPU [R44.64+0x5800], R26 ;  /* 0x0058001a2c00798e */ /* 0x000fe2000c10e784 */
[C---:B--2---:R-:W-:Y:S03]  /*4da0*/  HMMA.16816.F32 R120, R12.reuse, R16, R120 ;  /* 0x000000100c78723c */ /* 0x044fe60000001878 */
[----:B------:R-:W-:Y:S04]  /*4db0*/  RED.E.ADD.F32.FTZ.RN.STRONG.GPU [R44.64+0x5c00], R27 ;  /* 0x005c001b2c00798e */ /* 0x000fe8000c10e784 */
[----:B------:R-:W2:Y:S01]  /*4dc0*/  LDSM.16.MT88.4 R24, [R166+0xd480] ;  /* 0x00d48000a618783b */ /* 0x000ea20000004200 */
[-C--:B------:R-:W-:Y:S03]  /*4dd0*/  HMMA.16816.F32 R124, R12, R18.reuse, R124 ;  /* 0x000000120c7c723c */ /* 0x080fe6000000187c */
[----:B------:R-:W-:Y:S05]  /*4de0*/  LDSM.16.MT88.4 R44, [R212+0x1fc80] ;  /* 0x01fc8000d42c783b */ /* 0x000fea0000004200 */
[C---:B------:R-:W-:Y:S01]  /*4df0*/  HMMA.16816.F32 R128, R8.reuse, R18, R128 ;  /* 0x000000120880723c */ /* 0x040fe20000001880 */
[----:B------:R-:W3:Y:S07]  /*4e00*/  LDSM.16.MT88.4 R16, [R166+0xe480] ;  /* 0x00e48000a610783b */ /* 0x000eee0000004200 */
        /* <DEDUP_REMOVED lines=12> */
[-C--:B-1----:R-:W-:Y:S08]  /*4ed0*/  HMMA.16816.F32 R116, R36, R20.reuse, R116 ;  /* 0x000000142474723c */ /* 0x082ff00000001874 */
[C---:B------:R-:W-:Y:S08]  /*4ee0*/  HMMA.16816.F32 R120, R40.reuse, R20, R120 ;  /* 0x000000142878723c */ /* 0x040ff00000001878 */
[-C--:B------:R-:W-:Y:S08]  /*4ef0*/  HMMA.16816.F32 R124, R40, R22.reuse, R124 ;  /* 0x00000016287c723c */ /* 0x080ff0000000187c */
[C---:B------:R-:W-:Y:S01]  /*4f00*/  HMMA.16816.F32 R128, R36.reuse, R22, R128 ;  /* 0x000000162480723c */ /* 0x040fe20000001880 */
[----:B------:R-:W1:Y:S07]  /*4f10*/  LDSM.16.MT88.4 R20, [R166+0xe880] ;  /* 0x00e88000a614783b */ /* 0x000e6e0000004200 */
[-C--:B--2---:R-:W-:Y:S08]  /*4f20*/  HMMA.16816.F32 R132, R36, R24.reuse, R132 ;  /* 0x000000182484723c */ /* 0x084ff00000001884 */
[C---:B------:R-:W-:Y:S08]  /*4f30*/  HMMA.16816.F32 R136, R40.reuse, R24, R136 ;  /* 0x000000182888723c */ /* 0x040ff00000001888 */
[-C--:B------:R-:W-:Y:S08]  /*4f40*/  HMMA.16816.F32 R140, R40, R26.reuse, R140 ;  /* 0x0000001a288c723c */ /* 0x080ff0000000188c */
[C---:B------:R-:W-:Y:S01]  /*4f50*/  HMMA.16816.F32 R144, R36.reuse, R26, R144 ;  /* 0x0000001a2490723c */ /* 0x040fe20000001890 */
[----:B------:R-:W-:Y:S07]  /*4f60*/  LDSM.16.MT88.4 R24, [R212+0x1dc80] ;  /* 0x01dc8000d418783b */ /* 0x000fee0000004200 */
[-C--:B---3--:R-:W-:Y:S08]  /*4f70*/  HMMA.16816.F32 R148, R36, R16.reuse, R148 ;  /* 0x000000102494723c */ /* 0x088ff00000001894 */
[C---:B------:R-:W-:Y:S08]  /*4f80*/  HMMA.16816.F32 R152, R40.reuse, R16, R152 ;  /* 0x000000102898723c */ /* 0x040ff00000001898 */
[-C--:B------:R-:W-:Y:S01]  /*4f90*/  HMMA.16816.F32 R156, R40, R18.reuse, R156 ;  /* 0x00000012289c723c */ /* 0x080fe2000000189c */
[----:B------:R-:W2:Y:S07]  /*4fa0*/  LDSM.16.MT88.4 R40, [R166+0xcc80] ;  /* 0x00cc8000a628783b */ /* 0x000eae0000004200 */
[----:B------:R-:W-:Y:S01]  /*4fb0*/  HMMA.16816.F32 R160, R36, R18, R160 ;  /* 0x0000001224a0723c */ /* 0x000fe200000018a0 */
[----:B------:R-:W3:Y:S04]  /*4fc0*/  LDSM.16.MT88.4 R16, [R166+0xdc80] ;  /* 0x00dc8000a610783b */ /* 0x000ee80000004200 */
        /* <DEDUP_REMOVED lines=17> */
[-C--:B---3--:R-:W-:Y:S08]  /*50e0*/  HMMA.16816.F32 R132, R24, R16.reuse, R132 ;  /* 0x000000101884723c */ /* 0x088ff00000001884 */
        /* <DEDUP_REMOVED lines=57> */
.L_x_717:
[----:B------:R-:W-:Y:S05]  /*5480*/  @P1 BRA `(.L_x_723) ;  /* 0x0000118000001947 */ /* 0x000fea0003800000 */
[----:B------:R-:W2:Y:S01]  /*5490*/  S2R R0, SR_TID.X ;  /* 0x0000000000007919 */ /* 0x000ea20000002100 */
[----:B------:R-:W-:Y:S02]  /*54a0*/  F2FP.PACK_AB R68, R69, R68 ;  /* 0x000000444544723e */ /* 0x000fe400000000ff */
[----:B------:R-:W-:Y:S01]  /*54b0*/  F2FP.PACK_AB R70, R71, R70 ;  /* 0x000000464746723e */ /* 0x000fe200000000ff */
[----:B------:R-:W-:Y:S01]  /*54c0*/  BAR.SYNC.DEFER_BLOCKING 0x1, 0x100 ;  /* 0x0044000000007b1d */ /* 0x000fe20000010000 */
        /* <DEDUP_REMOVED lines=10> */
[----:B--2---:R-:W-:Y:S02]  /*5570*/  SHF.R.S32.HI R3, RZ, 0x1f, R0 ;  /* 0x0000001fff037819 */ /* 0x004fe40000011400 */
[----:B------:R-:W-:Y:S02]  /*5580*/  F2FP.PACK_AB R88, R89, R88 ;  /* 0x000000585958723e */ /* 0x000fe400000000ff */
[----:B------:R-:W-:-:S02]  /*5590*/  LEA.HI R2, R3, R0, RZ, 0x2 ;  /* 0x0000000003027211 */ /* 0x000fc400078f10ff */
[----:B------:R-:W-:Y:S02]  /*55a0*/  LEA.HI R6, R3, R0, RZ, 0x5 ;  /* 0x0000000003067211 */ /* 0x000fe400078f28ff */
[--C-:B------:R-:W-:Y:S02]  /*55b0*/  SHF.R.S32.HI R5, RZ, 0x2, R2.reuse ;  /* 0x00000002ff057819 */ /* 0x100fe40000011402 */
[----:B------:R-:W-:Y:S02]  /*55c0*/  SHF.R.S32.HI R4, RZ, 0x1f, R2 ;  /* 0x0000001fff047819 */ /* 0x000fe40000011402 */
[--C-:B------:R-:W-:Y:S02]  /*55d0*/  SHF.R.S32.HI R7, RZ, 0x5, R6.reuse ;  /* 0x00000005ff077819 */ /* 0x100fe40000011406 */
[----:B------:R-:W-:Y:S02]  /*55e0*/  LEA.HI R4, R4, R5, RZ, 0x3 ;  /* 0x0000000504047211 */ /* 0x000fe400078f18ff */
[----:B------:R-:W-:-:S02]  /*55f0*/  SHF.R.S32.HI R10, RZ, 0x1f, R6 ;  /* 0x0000001fff0a7819 */ /* 0x000fc40000011406 */
[----:B------:R-:W-:Y:S02]  /*5600*/  LOP3.LUT R4, R4, 0xfffffff8, RZ, 0xc0, !PT ;  /* 0xfffffff804047812 */ /* 0x000fe400078ec0ff */
[----:B------:R-:W-:Y:S02]  /*5610*/  LEA.HI R10, R10, R7, RZ, 0x2 ;  /* 0x000000070a0a7211 */ /* 0x000fe400078f10ff */
[----:B------:R-:W-:Y:S01]  /*5620*/  LOP3.LUT R13, R2, 0xfffffffc, RZ, 0xc0, !PT ;  /* 0xfffffffc020d7812 */ /* 0x000fe200078ec0ff */
[----:B------:R-:W-:Y:S01]  /*5630*/  IMAD.IADD R4, R5, 0x1, -R4 ;  /* 0x0000000105047824 */ /* 0x000fe200078e0a04 */
[----:B-1----:R-:W-:Y:S02]  /*5640*/  LEA.HI R9, R3, R0, RZ, 0x7 ;  /* 0x0000000003097211 */ /* 0x002fe400078f38ff */
[----:B------:R-:W-:Y:S01]  /*5650*/  LOP3.LUT R10, R10, 0x7ffffc, RZ, 0xc0, !PT ;  /* 0x007ffffc0a0a7812 */ /* 0x000fe200078ec0ff */
[----:B------:R-:W-:Y:S01]  /*5660*/  IMAD.IADD R2, R0, 0x1, -R13 ;  /* 0x0000000100027824 */ /* 0x000fe200078e0a0d */
[----:B------:R-:W-:-:S02]  /*5670*/  LEA.HI R6, R4, R4, RZ, 0x1 ;  /* 0x0000000404067211 */ /* 0x000fc400078f08ff */
[----:B------:R-:W-:Y:S01]  /*5680*/  SHF.R.U32.HI R9, RZ, 0x4, R9 ;  /* 0x00000004ff097819 */ /* 0x000fe20000011609 */
[----:B------:R-:W-:Y:S01]  /*5690*/  IMAD.IADD R15, R7, 0x1, -R10 ;  /* 0x00000001070f7824 */ /* 0x000fe200078e0a0a */
[----:B------:R-:W-:Y:S02]  /*56a0*/  SHF.R.S32.HI R8, RZ, 0x1, R6 ;  /* 0x00000001ff087819 */ /* 0x000fe40000011406 */
[----:B------:R-:W-:Y:S02]  /*56b0*/  LOP3.LUT R13, R6, 0x3fffffe, RZ, 0xc0, !PT ;  /* 0x03fffffe060d7812 */ /* 0x000fe400078ec0ff */
[C---:B------:R-:W-:Y:S01]  /*56c0*/  LOP3.LUT P0, RZ, R8.reuse, 0x2, RZ, 0xc0, !PT ;  /* 0x0000000208ff7812 */ /* 0x040fe2000780c0ff */
[----:B------:R-:W-:Y:S01]  /*56d0*/  IMAD.SHL.U32 R11, R8, 0x40, RZ ;  /* 0x00000040080b7824 */ /* 0x000fe200078e00ff */
[----:B------:R-:W-:Y:S01]  /*56e0*/  F2FP.PACK_AB R90, R91, R90 ;  /* 0x0000005a5b5a723e */ /* 0x000fe200000000ff */
[----:B------:R-:W-:Y:S01]  /*56f0*/  IMAD.IADD R13, R4, 0x1, -R13 ;  /* 0x00000001040d7824 */ /* 0x000fe200078e0a0d */
[----:B------:R-:W-:Y:S01]  /*5700*/  F2FP.PACK_AB R92, R93, R92 ;  /* 0x0000005c5d5c723e */ /* 0x000fe200000000ff */
[----:B------:R-:W-:Y:S01]  /*5710*/  IMAD R4, R15, 0x100, R2 ;  /* 0x000001000f047824 */ /* 0x000fe200078e0202 */
[----:B------:R-:W-:-:S02]  /*5720*/  LOP3.LUT R6, R11, 0xc0, RZ, 0xc0, !PT ;  /* 0x000000c00b067812 */ /* 0x000fc400078ec0ff */
[----:B------:R-:W-:Y:S01]  /*5730*/  F2FP.PACK_AB R94, R95, R94 ;  /* 0x0000005e5f5e723e */ /* 0x000fe200000000ff */
[----:B------:R-:W-:Y:S01]  /*5740*/  IMAD R4, R13, 0x10, R4 ;  /* 0x000000100d047824 */ /* 0x000fe200078e0204 */
[----:B------:R-:W-:Y:S02]  /*5750*/  LOP3.LUT R9, R6, 0x8, R9, 0xf8, !PT ;  /* 0x0000000806097812 */ /* 0x000fe400078ef809 */
[----:B------:R-:W-:Y:S02]  /*5760*/  SHF.R.U32.HI R6, RZ, 0x3, R6 ;  /* 0x00000003ff067819 */ /* 0x000fe40000011606 */
[----:B------:R-:W-:Y:S02]  /*5770*/  F2FP.PACK_AB R100, R101, R100 ;  /* 0x000000646564723e */ /* 0x000fe400000000ff */
[----:B------:R-:W-:Y:S01]  /*5780*/  LOP3.LUT R9, R9, R6, RZ, 0x3c, !PT ;  /* 0x0000000609097212 */ /* 0x000fe200078e3cff */
[----:B------:R-:W-:Y:S01]  /*5790*/  IMAD.MOV.U32 R6, RZ, RZ, 0x4 ;  /* 0x00000004ff067424 */ /* 0x000fe200078e00ff */
[----:B------:R-:W-:-:S02]  /*57a0*/  F2FP.PACK_AB R102, R103, R102 ;  /* 0x000000666766723e */ /* 0x000fc400000000ff */
[----:B------:R-:W-:Y:S01]  /*57b0*/  F2FP.PACK_AB R112, R113, R112 ;  /* 0x000000707170723e */ /* 0x000fe200000000ff */
[----:B------:R-:W-:Y:S01]  /*57c0*/  IMAD.U32 R4, R4, 0x2, R9 ;  /* 0x0000000204047824 */ /* 0x000fe200078e0009 */
[----:B------:R-:W-:Y:S01]  /*57d0*/  F2FP.PACK_AB R114, R115, R114 ;  /* 0x000000727372723e */ /* 0x000fe200000000ff */
[----:B------:R-:W-:Y:S01]  /*57e0*/  IMAD.WIDE R12, R223, R6, c[0x0][0x358] ;  /* 0x0000d600df0c7625 */ /* 0x000fe200078e0206 */
[----:B------:R-:W-:Y:S02]  /*57f0*/  F2FP.PACK_AB R104, R105, R104 ;  /* 0x000000686968723e */ /* 0x000fe400000000ff */
[----:B------:R-:W-:Y:S01]  /*5800*/  F2FP.PACK_AB R106, R107, R106 ;  /* 0x0000006a6b6a723e */ /* 0x000fe200000000ff */
[----:B------:R-:W-:Y:S01]  /*5810*/  IMAD.SHL.U32 R9, R4, 0x2, RZ ;  /* 0x0000000204097824 */ /* 0x000fe200078e00ff */
[----:B------:R-:W-:Y:S02]  /*5820*/  F2FP.PACK_AB R108, R109, R108 ;  /* 0x0000006c6d6c723e */ /* 0x000fe400000000ff */
[----:B------:R-:W-:-:S02]  /*5830*/  F2FP.PACK_AB R110, R111, R110 ;  /* 0x0000006e6f6e723e */ /* 0x000fc400000000ff */
        /* <DEDUP_REMOVED lines=39> */
[----:B------:R-:W-:Y:S01]  /*5ab0*/  ISETP.NE.U32.AND P0, PT, RZ, c[0x0][0x360], PT ;  /* 0x0000d800ff007a0c */ /* 0x000fe20003f05070 */
[----:B------:R1:W-:Y:S01]  /*5ac0*/  STS [R9+0x9280], R90 ;  /* 0x0092805a09007388 */ /* 0x0003e20000000800 */
[----:B------:R-:W-:Y:S02]  /*5ad0*/  ISETP.NE.U32.AND P1, PT, RZ, c[0x0][0x358], PT ;  /* 0x0000d600ff007a0c */ /* 0x000fe40003f25070 */
[----:B------:R-:W-:Y:S01]  /*5ae0*/  ISETP.NE.AND.EX P0, PT, RZ, c[0x0][0x364], PT, P0 ;  /* 0x0000d900ff007a0c */ /* 0x000fe20003f05300 */
[----:B------:R1:W-:Y:S01]  /*5af0*/  STS [R11+0x9080], R92 ;  /* 0x0090805c0b007388 */ /* 0x0003e20000000800 */
[----:B------:R-:W-:-:S03]  /*5b00*/  ISETP.NE.AND.EX P1, PT, RZ, c[0x0][0x35c], PT, P1 ;  /* 0x0000d700ff007a0c */ /* 0x000fc60003f25310 */
        /* <DEDUP_REMOVED lines=46> */
.L_x_724:
[----:B-1----:R-:W-:Y:S01]  /*5df0*/  LEA.HI R9, R3, R0, RZ, 0x3 ;  /* 0x0000000003097211 */ /* 0x002fe200078f18ff */
[----:B------:R-:W-:Y:S01]  /*5e00*/  IMAD.SHL.U32 R58, R2, 0x8, RZ ;  /* 0x00000008023a7824 */ /* 0x000fe200078e00ff */
[C---:B------:R-:W-:Y:S01]  /*5e10*/  LEA.HI R0, R5.reuse, R5, RZ, 0x1 ;  /* 0x0000000505007211 */ /* 0x040fe200078f08ff */
[----:B------:R-:W-:Y:S01]  /*5e20*/  BSSY B0, `(.L_x_725) ;  /* 0x000003c000007945 */ /* 0x000fe20003800000 */
[----:B------:R-:W-:Y:S01]  /*5e30*/  IADD3 R62, P0, R5, R46, RZ ;  /* 0x0000002e053e7210 */ /* 0x000fe20007f1e0ff */
[----:B------:R-:W-:Y:S01]  /*5e40*/  IMAD.SHL.U32 R9, R9, 0x8, RZ ;  /* 0x0000000809097824 */ /* 0x000fe200078e00ff */
[----:B------:R-:W-:-:S02]  /*5e50*/  LOP3.LUT R2, R0, 0x3fffffe, RZ, 0xc0, !PT ;  /* 0x03fffffe00027812 */ /* 0x000fc400078ec0ff */
[----:B------:R-:W-:Y:S02]  /*5e60*/  SHF.R.S32.HI R59, RZ, 0x1f, R58 ;  /* 0x0000001fff3b7819 */ /* 0x000fe4000001143a */
[----:B------:R-:W-:Y:S01]  /*5e70*/  LOP3.LUT R9, R9, 0xc0, RZ, 0xc0, !PT ;  /* 0x000000c009097812 */ /* 0x000fe200078ec0ff */
[C---:B------:R-:W-:Y:S01]  /*5e80*/  IMAD.IADD R2, R5.reuse, 0x1, -R2 ;  /* 0x0000000105027824 */ /* 0x040fe200078e0a02 */
[----:B------:R-:W-:Y:S02]  /*5e90*/  LEA.HI.X.SX32 R63, R5, R47, 0x1, P0 ;  /* 0x0000002f053f7211 */ /* 0x000fe400000f0eff */
[----:B------:R-:W-:Y:S01]  /*5ea0*/  LOP3.LUT R3, R9, 0x18, R58, 0xf8, !PT ;  /* 0x0000001809037812 */ /* 0x000fe200078ef83a */
[----:B------:R-:W-:Y:S01]  /*5eb0*/  IMAD R7, R7, 0x8, R2 ;  /* 0x0000000807077824 */ /* 0x000fe200078e0202 */
[----:B------:R-:W-:Y:S01]  /*5ec0*/  SHF.R.U32.HI R0, RZ, 0x3, R9 ;  /* 0x00000003ff007819 */ /* 0x000fe20000011609 */
[----:B------:R-:W1:Y:S03]  /*5ed0*/  S2R R2, SR_CTAID.Y ;  /* 0x0000000000027919 */ /* 0x000e660000002600 */
[----:B------:R-:W-:-:S02]  /*5ee0*/  LOP3.LUT R0, R3, R0, RZ, 0x3c, !PT ;  /* 0x0000000003007212 */ /* 0x000fc400078e3cff */
[----:B------:R-:W-:Y:S02]  /*5ef0*/  SHF.R.S32.HI R3, RZ, 0x1f, R223 ;  /* 0x0000001fff037819 */ /* 0x000fe400000114df */
[----:B------:R-:W-:Y:S01]  /*5f00*/  SEL R223, R223, RZ, !P1 ;  /* 0x000000ffdfdf7207 */ /* 0x000fe20004800000 */
[----:B------:R-:W-:Y:S01]  /*5f10*/  IMAD.U32 R0, R7, 0x20, R0 ;  /* 0x0000002007007824 */ /* 0x000fe200078e0000 */
[----:B------:R-:W-:Y:S01]  /*5f20*/  SEL R3, R3, RZ, !P1 ;  /* 0x000000ff03037207 */ /* 0x000fe20004800000 */
[----:B------:R-:W2:Y:S02]  /*5f30*/  S2R R7, SR_CTAID.X ;  /* 0x0000000000077919 */ /* 0x000ea40000002500 */
[----:B------:R-:W-:-:S05]  /*5f40*/  IMAD.SHL.U32 R57, R0, 0x2, RZ ;  /* 0x0000000200397824 */ /* 0x000fca00078e00ff */
[----:B------:R3:W4:Y:S04]  /*5f50*/  LDS.128 R40, [R57+0x7080] ;  /* 0x0070800039287984 */ /* 0x0007280000000c00 */
[----:B------:R3:W3:Y:S01]  /*5f60*/  LDS.128 R36, [R57+0x9080] ;  /* 0x0090800039247984 */ /* 0x0006e20000000c00 */
[----:B-1----:R-:W-:-:S03]  /*5f70*/  SHF.R.S32.HI R0, RZ, 0x1f, R2 ;  /* 0x0000001fff007819 */ /* 0x002fc60000011402 */
[----:B------:R1:W1:Y:S04]  /*5f80*/  LDS.128 R32, [R57+0xb080] ;  /* 0x00b0800039207984 */ /* 0x0002680000000c00 */
[----:B------:R1:W1:Y:S01]  /*5f90*/  LDS.128 R28, [R57+0x80] ;  /* 0x00008000391c7984 */ /* 0x0002620000000c00 */
[----:B------:R-:W-:-:S03]  /*5fa0*/  IMAD R45, R0, c[0x0][0x338], RZ ;  /* 0x0000ce00002d7a24 */ /* 0x000fc600078e02ff */
[----:B------:R1:W1:Y:S01]  /*5fb0*/  LDS.128 R24, [R57+0x2080] ;  /* 0x0020800039187984 */ /* 0x0002620000000c00 */
[----:B--2--5:R-:W-:Y:S02]  /*5fc0*/  IMAD R4, R7, -0x80, R4 ;  /* 0xffffff8007047824 */ /* 0x024fe400078e0204 */
[C---:B------:R-:W-:Y:S01]  /*5fd0*/  IMAD R6, R2.reuse, c[0x0][0x33c], R45 ;  /* 0x0000cf0002067a24 */ /* 0x040fe200078e022d */
[----:B------:R2:W1:Y:S01]  /*5fe0*/  LDS.128 R20, [R57+0x4080] ;  /* 0x0040800039147984 */ /* 0x0004620000000c00 */
[----:B------:R-:W-:Y:S01]  /*5ff0*/  IMAD.WIDE.U32 R44, R2, c[0x0][0x338], R58 ;  /* 0x0000ce00022c7a25 */ /* 0x000fe200078e003a */
[----:B------:R-:W-:Y:S02]  /*6000*/  IMNMX R56, R4, 0x80, PT ;  /* 0x0000008004387817 */ /* 0x000fe40003800200 */
[----:B------:R2:W1:Y:S01]  /*6010*/  LDS.128 R16, [R57+0x1080] ;  /* 0x0010800039107984 */ /* 0x0004620000000c00 */
[----:B------:R-:W-:Y:S01]  /*6020*/  IMAD.IADD R45, R45, 0x1, R6 ;  /* 0x000000012d2d7824 */ /* 0x000fe200078e0206 */
[----:B------:R-:W-:Y:S01]  /*6030*/  ISETP.GE.AND P4, PT, R5, R56, PT ;  /* 0x000000380500720c */ /* 0x000fe20003f86270 */
[----:B------:R-:W-:Y:S01]  /*6040*/  IMAD R4, R3, c[0x0][0x340], RZ ;  /* 0x0000d00003047a24 */ /* 0x000fe200078e02ff */
[----:B------:R2:W1:Y:S01]  /*6050*/  LDS.128 R12, [R57+0x3080] ;  /* 0x00308000390c7984 */ /* 0x0004620000000c00 */
[----:B------:R-:W-:Y:S01]  /*6060*/  IMAD.WIDE.U32 R60, R223, c[0x0][0x340], R44 ;  /* 0x0000d000df3c7a25 */ /* 0x000fe200078e002c */
[----:B------:R-:W-:-:S02]  /*6070*/  IADD3 R6, R58, 0x20, RZ ;  /* 0x000000203a067810 */ /* 0x000fc40007ffe0ff */
[----:B------:R2:W1:Y:S01]  /*6080*/  LDS.128 R8, [R57+0x5080] ;  /* 0x0050800039087984 */ /* 0x0004620000000c00 */
[----:B------:R-:W-:Y:S02]  /*6090*/  IMAD R4, R223, c[0x0][0x344], R4 ;  /* 0x0000d100df047a24 */ /* 0x000fe400078e0204 */
[----:B------:R-:W-:-:S04]  /*60a0*/  IMAD.WIDE R62, R7, 0x80, R62 ;  /* 0x00000080073e7825 */ /* 0x000fc800078e023e */
[----:B------:R-:W-:Y:S01]  /*60b0*/  IMAD.IADD R65, R61, 0x1, R4 ;  /* 0x000000013d417824 */ /* 0x000fe200078e0204 */
[----:B------:R-:W-:Y:S05]  /*60c0*/  @P4 BRA `(.L_x_726) ;  /* 0x0000011000004947 */ /* 0x000fea0003800000 */
[C---:B----4-:R-:W-:Y:S01]  /*60d0*/  ISETP.GE.AND P3, PT, R58.reuse, c[0x0][0x324], PT ;  /* 0x0000c9003a007a0c */ /* 0x050fe20003f66270 */
[----:B------:R-:W4:Y:S01]  /*60e0*/  LDS.128 R52, [R57+0x8080] ;  /* 0x0080800039347984 */ /* 0x000f220000000c00 */
        /* <DEDUP_REMOVED lines=9> */
[----:B------:R-:W2:Y:S01]  /*6180*/  @!P3 LDS.128 R44, [R57+0x6080] ;  /* 0x00608000392cb984 */ /* 0x000ea20000000c00 */
[----:B------:R-:W-:-:S04]  /*6190*/  LEA R68, P0, R66, c[0x0][0x318], 0x1 ;  /* 0x0000c60042447a11 */ /* 0x000fc800078008ff */
[----:B------:R-:W-:-:S05]  /*61a0*/  LEA.HI.X R69, R66, c[0x0][0x31c], R7, 0x1, P0 ;  /* 0x0000c70042457a11 */ /* 0x000fca00000f0c07 */
[----:B----4-:R4:W-:Y:S04]  /*61b0*/  @!P2 STG.E.128 [R68.64+0x40], R52 ;  /* 0x000040344400a986 */ /* 0x0109e8000c101d04 */
[----:B-----5:R4:W-:Y:S04]  /*61c0*/  @!P1 STG.E.128 [R68.64+0x80], R48 ;  /* 0x0000803044009986 */ /* 0x0209e8000c101d04 */
[----:B--2---:R4:W-:Y:S02]  /*61d0*/  @!P3 STG.E.128 [R68.64], R44 ;  /* 0x0000002c4400b986 */ /* 0x0049e4000c101d04 */
.L_x_726:
[----:B----4-:R-:W-:Y:S05]  /*61e0*/  BSYNC B0 ;  /* 0x0000000000007941 */ /* 0x010fea0003800000 */
.L_x_725:
[----:B------:R-:W-:Y:S01]  /*61f0*/  IADD3 R5, R5, 0x40, RZ ;  /* 0x0000004005057810 */ /* 0x000fe20007ffe0ff */
[----:B------:R-:W-:Y:S03]  /*6200*/  BSSY B0, `(.L_x_727) ;  /* 0x0000014000007945 */ /* 0x000fe60003800000 */
[----:B------:R-:W-:-:S13]  /*6210*/  ISETP.GE.AND P3, PT, R5, R56, PT ;  /* 0x000000380500720c */ /* 0x000fda0003f66270 */
[----:B------:R-:W-:Y:S05]  /*6220*/  @P3 BRA `(.L_x_728) ;  /* 0x0000011000003947 */ /* 0x000fea0003800000 */
[----:B------:R-:W-:Y:S01]  /*6230*/  IADD3 R44, P0, R62, 0x40, RZ ;  /* 0x000000403e2c7810 */ /* 0x000fe20007f1e0ff */
        /* <DEDUP_REMOVED lines=13> */
[----:B------:R4:W-:Y:S04]  /*6310*/  @!P2 STG.E.128 [R4.64], R40 ;  /* 0x000000280400a986 */ /* 0x0009e8000c101d04 */
[----:B---3--:R4:W-:Y:S04]  /*6320*/  @!P1 STG.E.128 [R4.64+0x40], R36 ;  /* 0x0000402404009986 */ /* 0x0089e8000c101d04 */
[----:B-1----:R4:W-:Y:S02]  /*6330*/  @!P0 STG.E.128 [R4.64+0x80], R32 ;  /* 0x0000802004008986 */ /* 0x0029e4000c101d04 */
.L_x_728:
[----:B------:R-:W-:Y:S05]  /*6340*/  BSYNC B0 ;  /* 0x0000000000007941 */ /* 0x000fea0003800000 */
.L_x_727:
[----:B----4-:R-:W-:Y:S01]  /*6350*/  IMAD R5, R0, c[0x0][0x308], RZ ;  /* 0x0000c20000057a24 */ /* 0x010fe200078e02ff */
        /* <DEDUP_REMOVED lines=18> */
[----:B---3--:R-:W-:-:S04]  /*6480*/  LEA R36, P0, R34, c[0x0][0x2e8], 0x1 ;  /* 0x0000ba0022247a11 */ /* 0x008fc800078008ff */
[----:B------:R-:W-:-:S05]  /*6490*/  LEA.HI.X R37, R34, c[0x0][0x2ec], R2, 0x1, P0 ;  /* 0x0000bb0022257a11 */ /* 0x000fca00000f0c02 */
[----:B------:R1:W-:Y:S04]  /*64a0*/  @!P4 STG.E.128 [R36.64], R28 ;  /* 0x0000001c2400c986 */ /* 0x0003e8000c101d04 */
[----:B------:R1:W-:Y:S04]  /*64b0*/  @!P2 STG.E.128 [R36.64+0x40], R24 ;  /* 0x000040182400a986 */ /* 0x0003e8000c101d04 */
[----:B------:R1:W-:Y:S02]  /*64c0*/  @!P1 STG.E.128 [R36.64+0x80], R20 ;  /* 0x0000801424009986 */ /* 0x0003e4000c101d04 */
.L_x_730:
[----:B------:R-:W-:Y:S05]  /*64d0*/  BSYNC B0 ;  /* 0x0000000000007941 */ /* 0x000fea0003800000 */
.L_x_729:
        /* <DEDUP_REMOVED lines=19> */
.L_x_723:
[----:B------:R-:W-:Y:S01]  /*6610*/  ISETP.NE.U32.AND P0, PT, RZ, c[0x0][0x360], PT ;  /* 0x0000d800ff007a0c */ /* 0x000fe20003f05070 */
[----:B------:R-:W-:Y:S01]  /*6620*/  IMAD.MOV.U32 R0, RZ, RZ, 0x4 ;  /* 0x00000004ff007424 */ /* 0x000fe200078e00ff */
[----:B------:R-:W-:-:S02]  /*6630*/  ISETP.NE.U32.AND P1, PT, RZ, c[0x0][0x358], PT ;  /* 0x0000d600ff007a0c */ /* 0x000fc40003f25070 */
[----:B------:R-:W-:Y:S01]  /*6640*/  ISETP.NE.AND.EX P0, PT, RZ, c[0x0][0x364], PT, P0 ;  /* 0x0000d900ff007a0c */ /* 0x000fe20003f05300 */
[----:B------:R-:W-:Y:S01]  /*6650*/  IMAD.WIDE R4, R223, R0, c[0x0][0x358] ;  /* 0x0000d600df047625 */ /* 0x000fe200078e0200 */
[----:B------:R-:W-:-:S03]  /*6660*/  ISETP.NE.AND.EX P1, PT, RZ, c[0x0][0x35c], PT, P1 ;  /* 0x0000d700ff007a0c */ /* 0x000fc60003f25310 */
[----:B------:R-:W-:-:S08]  /*6670*/  IMAD.MOV.U32 R7, RZ, RZ, c[0x0][0x2f0] ;  /* 0x0000bc00ff077624 */ /* 0x000fd000078e00ff */
        /* <DEDUP_REMOVED lines=11> */
.L_x_731:
[----:B-1----:R-:W1:Y:S01]  /*6730*/  S2R R8, SR_TID.X ;  /* 0x0000000000087919 */ /* 0x002e620000002100 */
[----:B------:R-:W-:Y:S01]  /*6740*/  SHF.R.S32.HI R4, RZ, 0x1f, R223 ;  /* 0x0000001fff047819 */ /* 0x000fe200000114df */
[----:B------:R-:W-:Y:S01]  /*6750*/  BSSY B0, `(.L_x_732) ;  /* 0x000002b000007945 */ /* 0x000fe20003800000 */
[----:B------:R-:W-:Y:S01]  /*6760*/  SEL R223, R223, RZ, !P1 ;  /* 0x000000ffdfdf7207 */ /* 0x000fe20004800000 */
[----:B------:R-:W2:Y:S01]  /*6770*/  S2R R2, SR_CTAID.Y ;  /* 0x0000000000027919 */ /* 0x000ea20000002600 */
[----:B------:R-:W-:-:S03]  /*6780*/  SEL R4, R4, RZ, !P1 ;  /* 0x000000ff04047207 */ /* 0x000fc60004800000 */
[----:B------:R-:W3:Y:S02]  /*6790*/  S2R R14, SR_CTAID.X ;  /* 0x00000000000e7919 */ /* 0x000ee40000002500 */
[----:B------:R-:W-:Y:S01]  /*67a0*/  IMAD R12, R4, c[0x0][0x310], RZ ;  /* 0x0000c400040c7a24 */ /* 0x000fe200078e02ff */
[----:B-1----:R-:W-:-:S04]  /*67b0*/  SHF.R.S32.HI R3, RZ, 0x1f, R8 ;  /* 0x0000001fff037819 */ /* 0x002fc80000011408 */
[----:B------:R-:W-:Y:S02]  /*67c0*/  LEA.HI R3, R3, R8, RZ, 0x2 ;  /* 0x0000000803037211 */ /* 0x000fe400078f10ff */
[----:B--2---:R-:W-:Y:S02]  /*67d0*/  SHF.R.S32.HI R0, RZ, 0x1f, R2 ;  /* 0x0000001fff007819 */ /* 0x004fe40000011402 */
[----:B------:R-:W-:Y:S01]  /*67e0*/  LOP3.LUT R5, R3, 0x1ffffffc, RZ, 0xc0, !PT ;  /* 0x1ffffffc03057812 */ /* 0x000fe200078ec0ff */
[----:B---3-5:R-:W-:Y:S01]  /*67f0*/  IMAD R6, R14, -0x80, R7 ;  /* 0xffffff800e067824 */ /* 0x028fe200078e0207 */
[----:B------:R-:W-:-:S03]  /*6800*/  SHF.R.S32.HI R3, RZ, 0x2, R3 ;  /* 0x00000002ff037819 */ /* 0x000fc60000011403 */
[----:B------:R-:W-:Y:S01]  /*6810*/  IMAD.IADD R8, R8, 0x1, -R5 ;  /* 0x0000000108087824 */ /* 0x000fe200078e0a05 */
[C---:B------:R-:W-:Y:S01]  /*6820*/  ISETP.GE.AND P4, PT, R3.reuse, R6, PT ;  /* 0x000000060300720c */ /* 0x040fe20003f86270 */
[----:B------:R-:W-:Y:S01]  /*6830*/  IMAD R5, R0, c[0x0][0x308], RZ ;  /* 0x0000c20000057a24 */ /* 0x000fe200078e02ff */
[C---:B------:R-:W-:Y:S01]  /*6840*/  IADD3 R10, P0, R3.reuse, R10, RZ ;  /* 0x0000000a030a7210 */ /* 0x040fe20007f1e0ff */
[----:B------:R-:W-:Y:S02]  /*6850*/  IMAD.SHL.U32 R8, R8, 0x8, RZ ;  /* 0x0000000808087824 */ /* 0x000fe400078e00ff */
[----:B------:R-:W-:Y:S01]  /*6860*/  IMAD R5, R2, c[0x0][0x30c], R5 ;  /* 0x0000c30002057a24 */ /* 0x000fe200078e0205 */
[----:B------:R-:W-:Y:S02]  /*6870*/  LEA.HI.X.SX32 R11, R3, R11, 0x1, P0 ;  /* 0x0000000b030b7211 */ /* 0x000fe400000f0eff */
[----:B------:R-:W-:Y:S02]  /*6880*/  SHF.R.S32.HI R9, RZ, 0x1f, R8 ;  /* 0x0000001fff097819 */ /* 0x000fe40000011408 */
[----:B------:R-:W-:Y:S01]  /*6890*/  IADD3 R7, R8, 0x40, RZ ;  /* 0x0000004008077810 */ /* 0x000fe20007ffe0ff */
[----:B------:R-:W-:Y:S01]  /*68a0*/  IMAD.WIDE R14, R14, 0x80, R10 ;  /* 0x000000800e0e7825 */ /* 0x000fe200078e020a */
[----:B------:R-:W-:-:S03]  /*68b0*/  IADD3 R10, R8, 0x20, RZ ;  /* 0x00000020080a7810 */ /* 0x000fc60007ffe0ff */
[----:B------:R-:W-:-:S04]  /*68c0*/  IMAD.WIDE.U32 R16, R2, c[0x0][0x308], R8 ;  /* 0x0000c20002107a25 */ /* 0x000fc800078e0008 */
[----:B------:R-:W-:Y:S02]  /*68d0*/  IMAD.IADD R19, R5, 0x1, R17 ;  /* 0x0000000105137824 */ /* 0x000fe400078e0211 */
[----:B------:R-:W-:Y:S02]  /*68e0*/  IMAD.MOV.U32 R18, RZ, RZ, R16 ;  /* 0x000000ffff127224 */ /* 0x000fe400078e0010 */
[C---:B------:R-:W-:Y:S02]  /*68f0*/  IMAD R17, R223.reuse, c[0x0][0x314], R12 ;  /* 0x0000c500df117a24 */ /* 0x040fe400078e020c */
[----:B------:R-:W-:-:S04]  /*6900*/  IMAD.WIDE.U32 R12, R223, c[0x0][0x310], R18 ;  /* 0x0000c400df0c7a25 */ /* 0x000fc800078e0012 */
        /* <DEDUP_REMOVED lines=15> */
.L_x_733:
[----:B------:R-:W-:Y:S05]  /*6a00*/  BSYNC B0 ;  /* 0x0000000000007941 */ /* 0x000fea0003800000 */
.L_x_732:
        /* <DEDUP_REMOVED lines=19> */
.L_x_735:
[----:B------:R-:W-:Y:S05]  /*6b40*/  BSYNC B0 ;  /* 0x0000000000007941 */ /* 0x000fea0003800000 */
.L_x_734:
        /* <DEDUP_REMOVED lines=23> */
.L_x_737:
[----:B------:R-:W-:Y:S05]  /*6cc0*/  BSYNC B0 ;  /* 0x0000000000007941 */ /* 0x000fea0003800000 */
.L_x_736:
        /* <DEDUP_REMOVED lines=19> */
.L_x_738:
        /* <DEDUP_REMOVED lines=16> */
.L_x_1416:


//--------------------- .text._ZN7cutlass13device_kernelIN5flash19enable_sm80_to_sm89INS1_16FlashAttnBwdSm80INS1_25CollectiveMainloopBwdSm80ILi2ELi2EN4cute5tupleIJNS5_1CILi64EEENS7_ILi128EEENS7_ILi96EEEEEENS_6half_tEfNS_4arch4Sm80ELb0ELb0ELb0ELb1ELb1ELb0ELb0ELb0ELi2ELi2ELi4ELi2ELb0EEENS1_21CollectiveEpilogueBwdISB_SC_SE_Li256ELb1ELb0ELi2EEENS1_19SingleTileSchedulerILb1ELb0ELb0ELi128EEEEEEEEEvNT_6ParamsE --------------------------
	.section	.text._ZN7cutlass13device_kernelIN5flash19enable_sm80_to_sm89INS1_16FlashAttnBwdSm80INS1_25CollectiveMainloopBwdSm80ILi2ELi2EN4cute5tupleIJNS5_1CILi64EEENS7_ILi128EEENS7_ILi96EEEEEENS_6half_tEfNS_4arch4Sm80ELb0ELb0ELb0ELb1ELb1ELb0ELb0ELb0ELi2ELi2ELi4ELi2ELb0EEENS1_21CollectiveEpilogueBwdISB_SC_SE_Li256ELb1ELb0ELi2EEENS1_19SingleTileSchedulerILb1ELb0ELb0ELi128EEEEEEEEEvNT_6ParamsE,"ax",@progbits
	.sectioninfo	@"SHI_REGISTERS=252"
	.align	128
.text._ZN7cutlass13device_kernelIN5flash19enable_sm80_to_sm89INS1_16FlashAttnBwdSm80INS1_25CollectiveMainloopBwdSm80ILi2ELi2EN4cute5tupleIJNS5_1CILi64EEENS7_ILi128EEENS7_ILi96EEEEEENS_6half_tEfNS_4arch4Sm80ELb0ELb0ELb0ELb1ELb1ELb0ELb0ELb0ELi2ELi2ELi4ELi2ELb0EEENS1_21CollectiveEpilogueBwdISB_SC_SE_Li256ELb1ELb0ELi2EEENS1_19SingleTileSchedulerILb1ELb0ELb0ELi128EEEEEEEEEvNT_6ParamsE:
        .type           _ZN7cutlass13device_kernelIN5flash19enable_sm80_to_sm89INS1_16FlashAttnBwdSm80INS1_25CollectiveMainloopBwdSm80ILi2ELi2EN4cute5tupleIJNS5_1CILi64EEENS7_ILi128EEENS7_ILi96EEEEEENS_6half_tEfNS_4arch4Sm80ELb0ELb0ELb0ELb1ELb1ELb0ELb0ELb0ELi2ELi2ELi4ELi2ELb0EEENS1_21CollectiveEpilogueBwdISB_SC_SE_Li256ELb1ELb0ELi2EEENS1_19SingleTileSchedulerILb1ELb0ELb0ELi128EEEEEEEEEvNT_6ParamsE,@function
        .size           _ZN7cutlass13device_kernelIN5flash19enable_sm80_to_sm89INS1_16FlashAttnBwdSm80INS1_25CollectiveMainloopBwdSm80ILi2ELi2EN4cute5tupleIJNS5_1CILi64EEENS7_ILi128EEENS7_ILi96EEEEEENS_6half_tEfNS_4arch4Sm80ELb0ELb0ELb0ELb1ELb1ELb0ELb0ELb0ELi2ELi2ELi4ELi2ELb0EEENS1_21CollectiveEpilogueBwdISB_SC_SE_Li256ELb1ELb0ELi2EEENS1_19SingleTileSchedulerILb1ELb0ELb0ELi128EEEEEEEEEvNT_6ParamsE,(.L_x_1417 - _ZN7cutlass13device_kernelIN5flash19enable_sm80_to_sm89INS1_16FlashAttnBwdSm80INS1_25CollectiveMainloopBwdSm80ILi2ELi2EN4cute5tupleIJNS5_1CILi64EEENS7_ILi128EEENS7_ILi96EEEEEENS_6half_tEfNS_4arch4Sm80ELb0ELb0ELb0ELb1ELb1ELb0ELb0ELb0ELi2ELi2ELi4ELi2ELb0EEENS1_21CollectiveEpilogueBwdISB_SC_SE_Li256ELb1ELb0ELi2EEENS1_19SingleTileSchedulerILb1ELb0ELb0ELi128EEEEEEEEEvNT_6ParamsE)
        .other          _ZN7cutlass13device_kernelIN5flash19enable_sm80_to_sm89INS1_16FlashAttnBwdSm80INS1_25CollectiveMainloopBwdSm80ILi2ELi2EN4cute5tupleIJNS5_1CILi64EEENS7_ILi128EEENS7_ILi96EEEEEENS_6half_tEfNS_4arch4Sm80ELb0ELb0ELb0ELb1ELb1ELb0ELb0ELb0ELi2ELi2ELi4ELi2ELb0EEENS1_21CollectiveEpilogueBwdISB_SC_SE_Li256ELb1ELb0ELi2EEENS1_19SingleTileSchedulerILb1ELb0ELb0ELi128EEEEEEEEEvNT_6ParamsE,@"STO_CUDA_ENTRY STV_DEFAULT"
_ZN7cutlass13device_kernelIN5flash19enable_sm80_to_sm89INS1_16FlashAttnBwdSm80INS1_25CollectiveMainloopBwdSm80ILi2ELi2EN4cute5tupleIJNS5_1CILi64EEENS7_ILi128EEENS7_ILi96EEEEEENS_6half_tEfNS_4arch4Sm80ELb0ELb0ELb0ELb1ELb1ELb0ELb0ELb0ELi2ELi2ELi4ELi2ELb0EEENS1_21CollectiveEpilogueBwdISB_SC_SE_Li256ELb1ELb0ELi2EEENS1_19SingleTileSchedulerILb1ELb0ELb0ELi128EEEEEEEEEvNT_6ParamsE:
        /* <DEDUP_REMOVED lines=17> */
.L_x_740:
        /* <DEDUP_REMOVED lines=8> */
.L_x_742:
[----:B------:R-:W-:Y:S02]  /*0190*/  MOV R5, c[0x0][0x3a4] ;  /* 0x0000e90000057a02 */ /* 0x000fe40000000f00 */
.L_x_741:
[----:B-1----:R-:W-:-:S05]  /*01a0*/  IMAD.SHL.U32 R4, R3, 0x80, RZ ;  /* 0x0000008003047824 */ /* 0x002fca00078e00ff */
[----:B-----5:R-:W-:-:S04]  /*01b0*/  ISETP.GE.AND P0, PT, R4, R5, PT ;  /* 0x000000050400720c */ /* 0x020fc80003f06270 */
[----:B------:R-:W-:Y:S01]  /*01c0*/  SEL R223, R223, 0xffffffff, !P0 ;  /* 0xffffffffdfdf7807 */ /* 0x000fe20004000000 */
[----:B------:R-:W-:Y:S05]  /*01d0*/  BRA `(.L_x_743) ;  /* 0x0000011000007947 */ /* 0x000fea0003800000 */
.L_x_739:
[----:B---34-:R-:W-:-:S04]  /*01e0*/  ISETP.NE.U32.AND P0, PT, RZ, c[0x0][0x3c0], PT ;  /* 0x0000f000ff007a0c */ /* 0x018fc80003f05070 */
[----:B------:R-:W-:-:S13]  /*01f0*/  ISETP.NE.AND.EX P0, PT, RZ, c[0x0][0x3c4], PT, P0 ;  /* 0x0000f100ff007a0c */ /* 0x000fda0003f05300 */
[----:B------:R-:W-:Y:S05]  /*0200*/  @!P0 BRA `(.L_x_744) ;  /* 0x0000002000008947 */ /* 0x000fea0003800000 */
[----:B------:R1:W5:Y:S01]  /*0210*/  LDG.E R5, [R4.64] ;  /* 0x0000000404057981 */ /* 0x000362000c1e1900 */
[----:B------:R-:W-:Y:S05]  /*0220*/  BRA `(.L_x_745) ;  /* 0x0000009000007947 */ /* 0x000fea0003800000 */
.L_x_744:
        /* <DEDUP_REMOVED lines=8> */
.L_x_746:
[----:B------:R-:W-:Y:S02]  /*02b0*/  MOV R5, c[0x0][0x3a4] ;  /* 0x0000e90000057a02 */ /* 0x000fe40000000f00 */
.L_x_745:
[----:B-1----:R-:W-:-:S05]  /*02c0*/  IMAD.SHL.U32 R4, R3, 0x80, RZ ;  /* 0x0000008003047824 */ /* 0x002fca00078e00ff */
[----:B-----5:R-:W-:-:S04]  /*02d0*/  ISETP.GE.AND P0, PT, R4, R5, PT ;  /* 0x000000050400720c */ /* 0x020fc80003f06270 */
[----:B------:R-:W-:-:S04]  /*02e0*/  SEL R223, R223, 0xffffffff, !P0 ;  /* 0xffffffffdfdf7807 */ /* 0x000fc80004000000 */
.L_x_743:
        /* <DEDUP_REMOVED lines=28> */
.L_x_747:
[----:B-1----:R-:W-:-:S04]  /*04b0*/  ISETP.NE.U32.AND P0, PT, RZ, c[0x0][0x2e0], PT ;  /* 0x0000b800ff007a0c */ /* 0x002fc80003f05070 */
[----:B------:R-:W-:-:S13]  /*04c0*/  ISETP.NE.AND.EX P0, PT, RZ, c[0x0][0x2e4], PT, P0 ;  /* 0x0000b900ff007a0c */ /* 0x000fda0003f05300 */
[----:B------:R-:W-:Y:S05]  /*04d0*/  @!P0 BRA `(.L_x_748) ;  /* 0x0000003000008947 */ /* 0x000fea0003800000 */
[----:B------:R-:W-:-:S06]  /*04e0*/  IMAD.WIDE R8, R223, R10, c[0x0][0x2e0] ;  /* 0x0000b800df087625 */ /* 0x000fcc00078e020a */
[----:B------:R1:W5:Y:S01]  /*04f0*/  LDG.E R8, [R8.64] ;  /* 0x0000000408087981 */ /* 0x000362000c1e1900 */
[----:B------:R-:W-:Y:S05]  /*0500*/  BRA `(.L_x_749) ;  /* 0x0000004000007947 */ /* 0x000fea0003800000 */
.L_x_748:
[----:B------:R-:W-:Y:S05]  /*0510*/  @!P3 BRA `(.L_x_749) ;  /* 0x000000300000b947 */ /* 0x000fea0003800000 */
[----:B------:R-:W2:Y:S04]  /*0520*/  LDG.E R8, [R12.64] ;  /* 0x000000040c087981 */ /* 0x000ea8000c1e1900 */
[----:B------:R-:W2:Y:S02]  /*0530*/  LDG.E R7, [R12.64+0x4] ;  /* 0x000004040c077981 */ /* 0x000ea4000c1e1900 */
[----:B--2---:R-:W-:Y:S02]  /*0540*/  IADD3 R8, -R8, R7, RZ ;  /* 0x0000000708087210 */ /* 0x004fe40007ffe1ff */
.L_x_749:
        /* <DEDUP_REMOVED lines=410> */
.L_x_752:
[----:B------:R-:W-:Y:S05]  /*1ef0*/  BSYNC B0 ;  /* 0x0000000000007941 */ /* 0x000fea0003800000 */
.L_x_751:
        /* <DEDUP_REMOVED lines=78> */
.L_x_755:
        /* <DEDUP_REMOVED lines=126> */
.L_x_753:
        /* <DEDUP_REMOVED lines=415> */
.L_x_754:
        /* <DEDUP_REMOVED lines=237> */
.L_x_750:
        /* <DEDUP_REMOVED lines=151> */
.L_x_757:
        /* <DEDUP_REMOVED lines=63> */
.L_x_759:
[----:B----4-:R-:W-:Y:S05]  /*61e0*/  BSYNC B0 ;  /* 0x0000000000007941 */ /* 0x010fea0003800000 */
.L_x_758:
        /* <DEDUP_REMOVED lines=21> */
.L_x_761:
[----:B------:R-:W-:Y:S05]  /*6340*/  BSYNC B0 ;  /* 0x0000000000007941 */ /* 0x000fea0003800000 */
.L_x_760:
        /* <DEDUP_REMOVED lines=24> */
.L_x_763:
[----:B------:R-:W-:Y:S05]  /*64d0*/  BSYNC B0 ;  /* 0x0000000000007941 */ /* 0x000fea0003800000 */
.L_x_762:
        /* <DEDUP_REMOVED lines=19> */
.L_x_756:
        /* <DEDUP_REMOVED lines=18> */
.L_x_764:
        /* <DEDUP_REMOVED lines=45> */
.L_x_766:
[----:B------:R-:W-:Y:S05]  /*6a00*/  BSYNC B0 ;  /* 0x0000000000007941 */ /* 0x000fea0003800000 */
.L_x_765:
        /* <DEDUP_REMOVED lines=19> */
.L_x_768:
[----:B------:R-:W-:Y:S05]  /*6b40*/  BSYNC B0 ;  /* 0x0000000000007941 */ /* 0x000fea0003800000 */
.L_x_767:
        /* <DEDUP_REMOVED lines=23> */
.L_x_770:
[----:B------:R-:W-:Y:S05]  /*6cc0*/  BSYNC B0 ;  /* 0x0000000000007941 */ /* 0x000fea0003800000 */
.L_x_769:
        /* <DEDUP_REMOVED lines=19> */
.L_x_771:
        /* <DEDUP_REMOVED lines=16> */
.L_x_1417:


//--------------------- .text._ZN7cutlass13device_kernelIN5flash19enable_sm80_to_sm89INS1_16FlashAttnBwdSm80INS1_25CollectiveMainloopBwdSm80ILi2ELi2EN4cute5tupleIJNS5_1CILi64EEENS7_ILi128EEENS7_ILi96EEEEEENS_6half_tEfNS_4arch4Sm80ELb0ELb0ELb0ELb1ELb0ELb0ELb0ELb0ELi2ELi2ELi4ELi2ELb0EEENS1_24CollectiveEpilogueBwdGQAISB_fSE_Li256ELb1ELb0EEENS1_19SingleTileSchedulerILb1ELb0ELb0ELi128EEEEEEEEEvNT_6ParamsE --------------------------
	.section	.text._ZN7cutlass13device_kernelIN5flash19enable_sm80_to_sm89INS1_16FlashAttnBwdSm80INS1_25CollectiveMainloopBwdSm80ILi2ELi2EN4cute5tupleIJNS5_1CILi64EEENS7_ILi128EEENS7_ILi96EEEEEENS_6half_tEfNS_4arch4Sm80ELb0ELb0ELb0ELb1ELb0ELb0ELb0ELb0ELi2ELi2ELi4ELi2ELb0EEENS1_24CollectiveEpilogueBwdGQAISB_fSE_Li256ELb1ELb0EEENS1_19SingleTileSchedulerILb1ELb0ELb0ELi128EEEEEEEEEvNT_6ParamsE,"ax",@progbits
	.sectioninfo	@"SHI_REGISTERS=252"
	.align	128
.text._ZN7cutlass13device_kernelIN5flash19enable_sm80_to_sm89INS1_16FlashAttnBwdSm80INS1_25CollectiveMainloopBwdSm80ILi2ELi2EN4cute5tupleIJNS5_1CILi64EEENS7_ILi128EEENS7_ILi96EEEEEENS_6half_tEfNS_4arch4Sm80ELb0ELb0ELb0ELb1ELb0ELb0ELb0ELb0ELi2ELi2ELi4ELi2ELb0EEENS1_24CollectiveEpilogueBwdGQAISB_fSE_Li256ELb1ELb0EEENS1_19SingleTileSchedulerILb1ELb0ELb0ELi128EEEEEEEEEvNT_6ParamsE:
        .type           _ZN7cutlass13device_kernelIN5flash19enable_sm80_to_sm89INS1_16FlashAttnBwdSm80INS1_25CollectiveMainloopBwdSm80ILi2ELi2EN4cute5tupleIJNS5_1CILi64EEENS7_ILi128EEENS7_ILi96EEEEEENS_6half_tEfNS_4arch4Sm80ELb0ELb0ELb0ELb1ELb0ELb0ELb0ELb0ELi2ELi2ELi4ELi2ELb0EEENS1_24CollectiveEpilogueBwdGQAISB_fSE_Li256ELb1ELb0EEENS1_19SingleTileSchedulerILb1ELb0ELb0ELi128EEEEEEEEEvNT_6ParamsE,@function
        .size           _ZN7cutlass13device_kernelIN5flash19enable_sm80_to_sm89INS1_16FlashAttnBwdSm80INS1_25CollectiveMainloopBwdSm80ILi2ELi2EN4cute5tupleIJNS5_1CILi64EEENS7_ILi128EEENS7_ILi96EEEEEENS_6half_tEfNS_4arch4Sm80ELb0ELb0ELb0ELb1ELb0ELb0ELb0ELb0ELi2ELi2ELi4ELi2ELb0EEENS1_24CollectiveEpilogueBwdGQAISB_fSE_Li256ELb1ELb0EEENS1_19SingleTileSchedulerILb1ELb0ELb0ELi128EEEEEEEEEvNT_6ParamsE,(.L_x_1418 - _ZN7cutlass13device_kernelIN5flash19enable_sm80_to_sm89INS1_16FlashAttnBwdSm80INS1_25CollectiveMainloopBwdSm80ILi2ELi2EN4cute5tupleIJNS5_1CILi64EEENS7_ILi128EEENS7_ILi96EEEEEENS_6half_tEfNS_4arch4Sm80ELb0ELb0ELb0ELb1ELb0ELb0ELb0ELb0ELi2ELi2ELi4ELi2ELb0EEENS1_24CollectiveEpilogueBwdGQAISB_fSE_Li256ELb1ELb0EEENS1_19SingleTileSchedulerILb1ELb0ELb0ELi128EEEEEEEEEvNT_6ParamsE)
        .other          _ZN7cutlass13device_kernelIN5flash19enable_sm80_to_sm89INS1_16FlashAttnBwdSm80INS1_25CollectiveMainloopBwdSm80ILi2ELi2EN4cute5tupleIJNS5_1CILi64EEENS7_ILi128EEENS7_ILi96EEEEEENS_6half_tEfNS_4arch4Sm80ELb0ELb0ELb0ELb1ELb0ELb0ELb0ELb0ELi2ELi2ELi4ELi2ELb0EEENS1_24CollectiveEpilogueBwdGQAISB_fSE_Li256ELb1ELb0EEENS1_19SingleTileSchedulerILb1ELb0ELb0ELi128EEEEEEEEEvNT_6ParamsE,@"STO_CUDA_ENTRY STV_DEFAULT"
_ZN7cutlass13device_kernelIN5flash19enable_sm80_to_sm89INS1_16FlashAttnBwdSm80INS1_25CollectiveMainloopBwdSm80ILi2ELi2EN4cute5tupleIJNS5_1CILi64EEENS7_ILi128EEENS7_ILi96EEEEEENS_6half_tEfNS_4arch4Sm80ELb0ELb0ELb0ELb1ELb0ELb0ELb0ELb0ELi2ELi2ELi4ELi2ELb0EEENS1_24CollectiveEpilogueBwdGQAISB_fSE_Li256ELb1ELb0EEENS1_19SingleTileSchedulerILb1ELb0ELb0ELi128EEEEEEEEEvNT_6ParamsE:
        /* <DEDUP_REMOVED lines=17> */
.L_x_773:
        /* <DEDUP_REMOVED lines=8> */
.L_x_775:
[----:B------:R-:W-:Y:S02]  /*0190*/  MOV R5, c[0x0][0x3ac] ;  /* 0x0000eb0000057a02 */ /* 0x000fe40000000f00 */
.L_x_774:
[----:B-1----:R-:W-:-:S05]  /*01a0*/  IMAD.SHL.U32 R4, R3, 0x80, RZ ;  /* 0x0000008003047824 */ /* 0x002fca00078e00ff */
[----:B-----5:R-:W-:-:S04]  /*01b0*/  ISETP.GE.AND P0, PT, R4, R5, PT ;  /* 0x000000050400720c */ /* 0x020fc80003f06270 */
[----:B------:R-:W-:Y:S01]  /*01c0*/  SEL R223, R223, 0xffffffff, !P0 ;  /* 0xffffffffdfdf7807 */ /* 0x000fe20004000000 */
[----:B------:R-:W-:Y:S05]  /*01d0*/  BRA `(.L_x_776) ;  /* 0x0000011000007947 */ /* 0x000fea0003800000 */
.L_x_772:
[----:B---34-:R-:W-:-:S04]  /*01e0*/  ISETP.NE.U32.AND P0, PT, RZ, c[0x0][0x3c8], PT ;  /* 0x0000f200ff007a0c */ /* 0x018fc80003f05070 */
[----:B------:R-:W-:-:S13]  /*01f0*/  ISETP.NE.AND.EX P0, PT, RZ, c[0x0][0x3cc], PT, P0 ;  /* 0x0000f300ff007a0c */ /* 0x000fda0003f05300 */
[----:B------:R-:W-:Y:S05]  /*0200*/  @!P0 BRA `(.L_x_777) ;  /* 0x0000002000008947 */ /* 0x000fea0003800000 */
[----:B------:R1:W5:Y:S01]  /*0210*/  LDG.E R5, [R4.64] ;  /* 0x0000000604057981 */ /* 0x000362000c1e1900 */
[----:B------:R-:W-:Y:S05]  /*0220*/  BRA `(.L_x_778) ;  /* 0x0000009000007947 */ /* 0x000fea0003800000 */
.L_x_777:
        /* <DEDUP_REMOVED lines=8> */
.L_x_779:
[----:B------:R-:W-:Y:S02]  /*02b0*/  MOV R5, c[0x0][0x3ac] ;  /* 0x0000eb0000057a02 */ /* 0x000fe40000000f00 */
.L_x_778:
[----:B-1----:R-:W-:-:S05]  /*02c0*/  IMAD.SHL.U32 R4, R3, 0x80, RZ ;  /* 0x0000008003047824 */ /* 0x002fca00078e00ff */
[----:B-----5:R-:W-:-:S04]  /*02d0*/  ISETP.GE.AND P0, PT, R4, R5, PT ;  /* 0x000000050400720c */ /* 0x020fc80003f06270 */
[----:B------:R-:W-:-:S04]  /*02e0*/  SEL R223, R223, 0xffffffff, !P0 ;  /* 0xffffffffdfdf7807 */ /* 0x000fc80004000000 */
.L_x_776:
[----:B------:R-:W-:-:S13]  /*02f0*/  ISETP.GE.AND P0, PT, R223, RZ, PT ;  /* 0x000000ffdf00720c */ /* 0x000fda0003f06270 */
[----:B------:R-:W-:Y:S05]  /*0300*/  @!P0 EXIT ;  /* 0x000000000000894d */ /* 0x000fea0003800000 */
[----:B------:R-:W-:Y:S01]  /*0310*/  ISETP.NE.U32.AND P4, PT, RZ, c[0x0][0x2c8], PT ;  /* 0x0000b200ff007a0c */ /* 0x000fe20003f85070 */
[----:B------:R-:W-:Y:S01]  /*0320*/  IMAD.WIDE R16, R223, R10, c[0x0][0x2c8] ;  /* 0x0000b200df107625 */ /* 0x000fe200078e020a */
[----:B------:R-:W-:Y:S02]  /*0330*/  ISETP.NE.U32.AND P3, PT, RZ, c[0x0][0x2d0], PT ;  /* 0x0000b400ff007a0c */ /* 0x000fe40003f65070 */
[----:B------:R-:W-:Y:S02]  /*0340*/  ISETP.NE.AND.EX P4, PT, RZ, c[0x0][0x2cc], PT, P4 ;  /* 0x0000b300ff007a0c */ /* 0x000fe40003f85340 */
[----:B------:R-:W-:Y:S02]  /*0350*/  ISETP.NE.U32.AND P0, PT, RZ, c[0x0][0x2d8], PT ;  /* 0x0000b600ff007a0c */ /* 0x000fe40003f05070 */
[----:B------:R-:W-:Y:S02]  /*0360*/  ISETP.NE.AND.EX P3, PT, RZ, c[0x0][0x2d4], PT, P3 ;  /* 0x0000b500ff007a0c */ /* 0x000fe40003f65330 */
[----:B------:R-:W-:-:S07]  /*0370*/  ISETP.NE.AND.EX P0, PT, RZ, c[0x0][0x2dc], PT, P0 ;  /* 0x0000b700ff007a0c */ /* 0x000fce0003f05300 */
[----:B------:R-:W2:Y:S01]  /*0380*/  @P4 LDG.E R4, [R16.64] ;  /* 0x0000000610044981 */ /* 0x000ea2000c1e1900 */
[----:B------:R-:W-:-:S03]  /*0390*/  IMAD.WIDE R14, R223, R10, c[0x0][0x2d0] ;  /* 0x0000b400df0e7625 */ /* 0x000fc600078e020a */
[----:B------:R-:W3:Y:S01]  /*03a0*/  @P4 LDG.E R13, [R16.64] ;  /* 0x00000006100d4981 */ /* 0x000ee2000c1e1900 */
[----:B------:R-:W-:Y:S02]  /*03b0*/  IMAD.MOV.U32 R222, RZ, RZ, c[0x0][0x168] ;  /* 0x00005a00ffde7624 */ /* 0x000fe400078e00ff */
[C---:B------:R-:W-:Y:S01]  /*03c0*/  @P0 IMAD.WIDE R18, R223.reuse, R10, c[0x0][0x2d8] ;  /* 0x0000b600df120625 */ /* 0x040fe200078e020a */
[----:B------:R-:W4:Y:S04]  /*03d0*/  @P3 LDG.E R11, [R14.64] ;  /* 0x000000060e0b3981 */ /* 0x000f28000c1e1900 */
[----:B------:R1:W5:Y:S01]  /*03e0*/  @P0 LDG.E R222, [R18.64] ;  /* 0x0000000612de0981 */ /* 0x000362000c1e1900 */
[----:B------:R-:W-:Y:S01]  /*03f0*/  CS2R R8, SRZ ;  /* 0x0000000000087805 */ /* 0x000fe2000001ff00 */
[----:B------:R-:W-:Y:S01]  /*0400*/  CS2R R6, SRZ ;  /* 0x0000000000067805 */ /* 0x000fe2000001ff00 */
[----:B--2---:R-:W-:Y:S01]  /*0410*/  @P4 IMAD R5, R223, 0x40, R4 ;  /* 0x00000040df054824 */ /* 0x004fe200078e0204 */
[--C-:B---3--:R-:W-:Y:S01]  /*0420*/  @P4 SHF.R.S32.HI R9, RZ, 0x1f, R13.reuse ;  /* 0x0000001fff094819 */ /* 0x108fe2000001140d */
[----:B------:R-:W-:-:S03]  /*0430*/  @P4 IMAD.MOV.U32 R8, RZ, RZ, R13 ;  /* 0x000000ffff084224 */ /* 0x000fc600078e000d */
[----:B------:R-:W-:Y:S02]  /*0440*/  @P4 SHF.R.S32.HI R4, RZ, 0x1f, R5 ;  /* 0x0000001fff044819 */ /* 0x000fe40000011405 */
[--C-:B----4-:R-:W-:Y:S01]  /*0450*/  @P3 SHF.R.S32.HI R7, RZ, 0x1f, R11.reuse ;  /* 0x0000001fff073819 */ /* 0x110fe2000001140b */
[----:B------:R-:W-:Y:S01]  /*0460*/  @P3 IMAD.MOV.U32 R6, RZ, RZ, R11 ;  /* 0x000000ffff063224 */ /* 0x000fe200078e000b */
[----:B------:R-:W-:Y:S01]  /*0470*/  @P4 LEA.HI R4, R4, R5, RZ, 0x6 ;  /* 0x0000000504044211 */ /* 0x000fe200078f30ff */
[----:B------:R-:W-:-:S03]  /*0480*/  IMAD.MOV.U32 R5, RZ, RZ, RZ ;  /* 0x000000ffff057224 */ /* 0x000fc600078e00ff */
[----:B------:R-:W-:Y:S01]  /*0490*/  @P4 LOP3.LUT R5, R4, 0xffffffc0, RZ, 0xc0, !PT ;  /* 0xffffffc004054812 */ /* 0x000fe200078ec0ff */
[----:B------:R-:W-:Y:S01]  /*04a0*/  IMAD.MOV.U32 R4, RZ, RZ, c[0x0][0x198] ;  /* 0x00006600ff047624 */ /* 0x000fe200078e00ff */
[----:B------:R-:W-:Y:S05]  /*04b0*/  @P0 BRA `(.L_x_780) ;  /* 0x0000004000000947 */ /* 0x000fea0003800000 */
[----:B-1----:R-:W-:Y:S05]  /*04c0*/  @!P4 BRA `(.L_x_780) ;  /* 0x000000300000c947 */ /* 0x002fea0003800000 */
[----:B-----5:R-:W2:Y:S04]  /*04d0*/  LDG.E R222, [R16.64] ;  /* 0x0000000610de7981 */ /* 0x020ea8000c1e1900 */
[----:B------:R-:W2:Y:S02]  /*04e0*/  LDG.E R11, [R16.64+0x4] ;  /* 0x00000406100b7981 */ /* 0x000ea4000c1e1900 */
[----:B--2---:R-:W-:Y:S02]  /*04f0*/  IADD3 R222, -R222, R11, RZ ;  /* 0x0000000bdede7210 */ /* 0x004fe40007ffe1ff */
.L_x_780:
[----:B-1----:R-:W-:-:S04]  /*0500*/  ISETP.NE.U32.AND P0, PT, RZ, c[0x0][0x2e0], PT ;  /* 0x0000b800ff007a0c */ /* 0x002fc80003f05070 */
[----:B------:R-:W-:-:S13]  /*0510*/  ISETP.NE.AND.EX P0, PT, RZ, c[0x0][0x2e4], PT, P0 ;  /* 0x0000b900ff007a0c */ /* 0x000fda0003f05300 */
[----:B------:R-:W-:Y:S05]  /*0520*/  @!P0 BRA `(.L_x_781) ;  /* 0x0000003000008947 */ /* 0x000fea0003800000 */
[----:B------:R-:W-:-:S05]  /*0530*/  IMAD.WIDE R10, R223, R10, c[0x0][0x2e0] ;  /* 0x0000b800df0a7625 */ /* 0x000fca00078e020a */
[----:B------:R1:W5:Y:S01]  /*0540*/  LDG.E R4, [R10.64] ;  /* 0x000000060a047981 */ /* 0x000362000c1e1900 */
[----:B------:R-:W-:Y:S05]  /*0550*/  BRA `(.L_x_782) ;  /* 0x0000004000007947 */ /* 0x000fea0003800000 */
.L_x_781:
[----:B------:R-:W-:Y:S05]  /*0560*/  @!P3 BRA `(.L_x_782) ;  /* 0x000000300000b947 */ /* 0x000fea0003800000 */
[----:B------:R-:W2:Y:S04]  /*0570*/  LDG.E R4, [R14.64] ;  /* 0x000000060e047981 */ /* 0x000ea8000c1e1900 */
[----:B------:R-:W2:Y:S02]  /*0580*/  LDG.E R11, [R14.64+0x4] ;  /* 0x000004060e0b7981 */ /* 0x000ea4000c1e1900 */
[----:B--2---:R-:W-:Y:S02]  /*0590*/  IADD3 R4, -R4, R11, RZ ;  /* 0x0000000b04047210 */ /* 0x004fe40007ffe1ff */
.L_x_782:
        /* <DEDUP_REMOVED lines=52> */
[----:B-1----:R-:W-:-:S02]  /*08e0*/  IMAD.MOV.U32 R10, RZ, RZ, c[0x0][0x248] ;  /* 0x00009200ff0a7624 */ /* 0x002fc400078e00ff */
[----:B------:R-:W-:Y:S01]  /*08f0*/  IMAD R13, R5, 0x60, RZ ;  /* 0x00000060050d7824 */ /* 0x000fe200078e02ff */
[CC--:B------:R-:W-:Y:S01]  /*0900*/  LEA.HI R14, R15.reuse, R2.reuse, RZ, 0x2 ;  /* 0x000000020f0e7211 */ /* 0x0c0fe200078f10ff */
[----:B------:R-:W-:Y:S01]  /*0910*/  IMAD.SHL.U32 R220, R2, 0x4, RZ ;  /* 0x0000000402dc7824 */ /* 0x000fe200078e00ff */
[----:B------:R-:W-:Y:S01]  /*0920*/  ISETP.NE.AND P2, PT, R10, 0x1, PT ;  /* 0x000000010a00780c */ /* 0x000fe20003f45270 */
[----:B------:R-:W-:Y:S01]  /*0930*/  IMAD.MOV.U32 R23, RZ, RZ, R0 ;  /* 0x000000ffff177224 */ /* 0x000fe200078e0000 */
[-C--:B------:R-:W-:Y:S01]  /*0940*/  LEA.HI R16, R15, R2.reuse, RZ, 0x4 ;  /* 0x000000020f107211 */ /* 0x080fe200078f20ff */
[----:B------:R-:W-:Y:S01]  /*0950*/  IMAD R4, R3, -0x80, R4 ;  /* 0xffffff8003047824 */ /* 0x000fe200078e0204 */
[----:B------:R-:W-:Y:S01]  /*0960*/  SHF.R.S32.HI R10, RZ, 0x1f, R2 ;  /* 0x0000001fff0a7819 */ /* 0x000fe20000011402 */
[----:B------:R-:W-:Y:S01]  /*0970*/  IMAD.MOV.U32 R215, RZ, RZ, 0x10 ;  /* 0x00000010ffd77424 */ /* 0x000fe200078e00ff */
[----:B------:R-:W-:Y:S02]  /*0980*/  IADD3 R24, P0, R13, R2, RZ ;  /* 0x000000020d187210 */ /* 0x000fe40007f1e0ff */
[----:B------:R-:W-:-:S02]  /*0990*/  SHF.R.S32.HI R221, RZ, 0x2, R14 ;  /* 0x00000002ffdd7819 */ /* 0x000fc4000001140e */
[----:B------:R-:W-:Y:S02]  /*09a0*/  SHF.R.S32.HI R17, RZ, 0x4, R16 ;  /* 0x00000004ff117819 */ /* 0x000fe40000011410 */
[----:B------:R-:W-:Y:S01]  /*09b0*/  LEA.HI.X.SX32 R25, R13, R10, 0x1, P0 ;  /* 0x0000000a0d197211 */ /* 0x000fe200000f0eff */
[----:B------:R-:W-:Y:S01]  /*09c0*/  @P2 IMAD.HI.U32 R12, R0, c[0x0][0x24c], RZ ;  /* 0x00009300000c2a27 */ /* 0x000fe200078e00ff */
[----:B------:R-:W-:Y:S02]  /*09d0*/  SHF.R.S32.HI R19, RZ, 0x1f, R221 ;  /* 0x0000001fff137819 */ /* 0x000fe400000114dd */
[C---:B------:R-:W-:Y:S02]  /*09e0*/  IADD3 R20, P0, R221.reuse, R6, RZ ;  /* 0x00000006dd147210 */ /* 0x040fe40007f1e0ff */
[----:B------:R-:W-:Y:S02]  /*09f0*/  IADD3 R11, P1, R221, R8, RZ ;  /* 0x00000008dd0b7210 */ /* 0x000fe40007f3e0ff */
[----:B------:R-:W-:Y:S01]  /*0a00*/  SHF.R.S32.HI R6, RZ, 0x1f, R0 ;  /* 0x0000001fff067819 */ /* 0x000fe20000011400 */
[C---:B------:R-:W-:Y:S01]  /*0a10*/  IMAD.X R21, R19.reuse, 0x1, R7, P0 ;  /* 0x0000000113157824 */ /* 0x040fe200000e0607 */
[----:B------:R-:W-:Y:S01]  /*0a20*/  LEA.HI R8, R16, R17, RZ, 0x1 ;  /* 0x0000001110087211 */ /* 0x000fe200078f08ff */
[----:B------:R-:W-:Y:S01]  /*0a30*/  IMAD.X R13, R19, 0x1, R9, P1 ;  /* 0x00000001130d7824 */ /* 0x000fe200008e0609 */
[----:B------:R-:W-:Y:S01]  /*0a40*/  SHF.R.S32.HI R7, RZ, 0x1f, R5 ;  /* 0x0000001fff077819 */ /* 0x000fe20000011405 */
[----:B------:R-:W-:Y:S01]  /*0a50*/  IMAD R9, R6, c[0x0][0x288], RZ ;  /* 0x0000a20006097a24 */ /* 0x000fe200078e02ff */
[----:B------:R-:W-:Y:S01]  /*0a60*/  IADD3 R18, P0, R220, R5, RZ ;  /* 0x00000005dc127210 */ /* 0x000fe20007f1e0ff */
[----:B------:R-:W-:Y:S01]  /*0a70*/  IMAD R5, R6, c[0x0][0x238], RZ ;  /* 0x00008e0006057a24 */ /* 0x000fe200078e02ff */
[----:B------:R-:W-:Y:S01]  /*0a80*/  LOP3.LUT R8, R8, 0xfffffffe, RZ, 0xc0, !PT ;  /* 0xfffffffe08087812 */ /* 0x000fe200078ec0ff */
[----:B------:R-:W-:Y:S01]  /*0a90*/  IMAD R26, R0, c[0x0][0x28c], R9 ;  /* 0x0000a300001a7a24 */ /* 0x000fe200078e0209 */
[----:B------:R-:W-:Y:S01]  /*0aa0*/  LEA.HI.X.SX32 R19, R220, R7, 0x1, P0 ;  /* 0x00000007dc137211 */ /* 0x000fe200000f0eff */
[----:B------:R-:W-:Y:S01]  /*0ab0*/  IMAD R224, R0, c[0x0][0x23c], R5 ;  /* 0x00008f0000e07a24 */ /* 0x000fe200078e0205 */
[----:B------:R-:W-:Y:S01]  /*0ac0*/  LOP3.LUT R235, R14, 0xfffffffc, RZ, 0xc0, !PT ;  /* 0xfffffffc0eeb7812 */ /* 0x000fe200078ec0ff */
[----:B------:R-:W-:Y:S01]  /*0ad0*/  IMAD.IADD R7, R17, 0x1, -R8 ;  /* 0x0000000111077824 */ /* 0x000fe200078e0a08 */
[----:B------:R-:W-:Y:S01]  /*0ae0*/  LEA.HI R17, R15, R2, RZ, 0x3 ;  /* 0x000000020f117211 */ /* 0x000fe200078f18ff */
[----:B------:R-:W-:Y:S01]  /*0af0*/  IMAD.WIDE.U32 R8, R0, c[0x0][0x238], R24 ;  /* 0x00008e0000087a25 */ /* 0x000fe200078e0018 */
[----:B------:R-:W-:-:S02]  /*0b00*/  @P2 SHF.R.U32.HI R23, RZ, c[0x0][0x250], R12 ;  /* 0x00009400ff172a19 */ /* 0x000fc4000001160c */
[----:B------:R-:W-:Y:S01]  /*0b10*/  SHF.R.S32.HI R10, RZ, 0x1f, R223 ;  /* 0x0000001fff0a7819 */ /* 0x000fe200000114df */
[----:B------:R-:W-:Y:S02]  /*0b20*/  IMAD.IADD R225, R9, 0x1, R224 ;  /* 0x0000000109e17824 */ /* 0x000fe400078e02e0 */
[----:B------:R-:W-:Y:S02]  /*0b30*/  IMAD.SHL.U32 R9, R17, 0x8, RZ ;  /* 0x0000000811097824 */ /* 0x000fe400078e00ff */
[----:B------:R-:W-:Y:S02]  /*0b40*/  IMAD.IADD R235, R2, 0x1, -R235 ;  /* 0x0000000102eb7824 */ /* 0x000fe400078e0aeb */
[----:B------:R-:W-:Y:S01]  /*0b50*/  IMAD R27, R6, c[0x0][0x270], RZ ;  /* 0x00009c00061b7a24 */ /* 0x000fe200078e02ff */
[----:B------:R-:W-:Y:S01]  /*0b60*/  LOP3.LUT R9, R9, 0xc0, RZ, 0xc0, !PT ;  /* 0x000000c009097812 */ /* 0x000fe200078ec0ff */
[----:B------:R-:W-:Y:S02]  /*0b70*/  IMAD.SHL.U32 R12, R235, 0x8, RZ ;  /* 0x00000008eb0c7824 */ /* 0x000fe400078e00ff */
[----:B------:R-:W-:Y:S01]  /*0b80*/  IMAD.MOV.U32 R224, RZ, RZ, R8 ;  /* 0x000000ffffe07224 */ /* 0x000fe200078e0008 */
[----:B------:R-:W-:Y:S01]  /*0b90*/  SHF.R.U32.HI R5, RZ, 0x3, R9 ;  /* 0x00000003ff057819 */ /* 0x000fe20000011609 */
[C---:B------:R-:W-:Y:S01]  /*0ba0*/  IMAD R30, R0.reuse, c[0x0][0x274], R27 ;  /* 0x00009d00001e7a24 */ /* 0x040fe200078e021b */
[----:B------:R-:W-:Y:S01]  /*0bb0*/  LOP3.LUT R8, R9, 0x18, R12, 0xf8, !PT ;  /* 0x0000001809087812 */ /* 0x000fe200078ef80c */
[----:B------:R-:W-:Y:S01]  /*0bc0*/  IMAD.WIDE.U32 R28, R0, c[0x0][0x270], R18 ;  /* 0x00009c00001c7a25 */ /* 0x000fe200078e0012 */
[----:B------:R-:W-:-:S02]  /*0bd0*/  SEL R9, R10, RZ, !P4 ;  /* 0x000000ff0a097207 */ /* 0x000fc40006000000 */
[----:B------:R-:W-:Y:S01]  /*0be0*/  SEL R10, R10, RZ, !P3 ;  /* 0x000000ff0a0a7207 */ /* 0x000fe20005800000 */
[----:B------:R-:W-:Y:S01]  /*0bf0*/  IMAD.WIDE.U32 R18, R0, c[0x0][0x288], R18 ;  /* 0x0000a20000127a25 */ /* 0x000fe200078e0012 */
[----:B------:R-:W-:Y:S02]  /*0c00*/  LOP3.LUT R5, R8, R5, RZ, 0x3c, !PT ;  /* 0x0000000508057212 */ /* 0x000fe400078e3cff */
[----:B------:R-:W-:Y:S01]  /*0c10*/  LEA.HI R8, R15, R2, RZ, 0x5 ;  /* 0x000000020f087211 */ /* 0x000fe200078f28ff */
[----:B------:R-:W-:Y:S01]  /*0c20*/  IMAD.WIDE R20, R3, 0x80, R20 ;  /* 0x0000008003147825 */ /* 0x000fe200078e0214 */
[----:B------:R-:W-:Y:S02]  /*0c30*/  SEL R3, R223, RZ, !P4 ;  /* 0x000000ffdf037207 */ /* 0x000fe40006000000 */
[----:B------:R-:W-:Y:S01]  /*0c40*/  IADD3 R216, R12, 0x40, RZ ;  /* 0x000000400cd87810 */ /* 0x000fe20007ffe0ff */
[----:B------:R-:W-:Y:S02]  /*0c50*/  IMAD.IADD R31, R29, 0x1, R30 ;  /* 0x000000011d1f7824 */ /* 0x000fe400078e021e */
[----:B------:R-:W-:Y:S01]  /*0c60*/  IMAD.MOV.U32 R30, RZ, RZ, R28 ;  /* 0x000000ffff1e7224 */ /* 0x000fe200078e001c */
[----:B------:R-:W-:Y:S01]  /*0c70*/  LEA.HI R28, R14, R221, RZ, 0x1 ;  /* 0x000000dd0e1c7211 */ /* 0x000fe200078f08ff */
[----:B------:R-:W-:-:S02]  /*0c80*/  IMAD R22, R9, c[0x0][0x278], RZ ;  /* 0x00009e0009167a24 */ /* 0x000fc400078e02ff */
[----:B------:R-:W-:Y:S01]  /*0c90*/  IMAD.IADD R27, R19, 0x1, R26 ;  /* 0x00000001131b7824 */ /* 0x000fe200078e021a */
[----:B------:R-:W-:Y:S01]  /*0ca0*/  LOP3.LUT R28, R28, 0x7fffffe, RZ, 0xc0, !PT ;  /* 0x07fffffe1c1c7812 */ /* 0x000fe200078ec0ff */
[C---:B------:R-:W-:Y:S01]  /*0cb0*/  IMAD R32, R13.reuse, c[0x0][0x178], RZ ;  /* 0x00005e000d207a24 */ /* 0x040fe200078e02ff */
[----:B------:R-:W-:Y:S01]  /*0cc0*/  SHF.R.S32.HI R19, RZ, 0x5, R8 ;  /* 0x00000005ff137819 */ /* 0x000fe20000011408 */
[----:B------:R-:W-:Y:S01]  /*0cd0*/  IMAD R24, R13, c[0x0][0x208], RZ ;  /* 0x000082000d187a24 */ /* 0x000fe200078e02ff */
[----:B------:R-:W-:Y:S01]  /*0ce0*/  SHF.R.S32.HI R13, RZ, 0x1f, R12 ;  /* 0x0000001fff0d7819 */ /* 0x000fe2000001140c */
[----:B------:R-:W-:Y:S01]  /*0cf0*/  IMAD.MOV.U32 R26, RZ, RZ, R18 ;  /* 0x000000ffff1a7224 */ /* 0x000fe200078e0012 */
[----:B------:R-:W-:Y:S01]  /*0d00*/  SHF.R.S32.HI R18, RZ, 0x1f, R23 ;  /* 0x0000001fff127819 */ /* 0x000fe20000011417 */
[C---:B------:R-:W-:Y:S02]  /*0d10*/  IMAD R29, R3.reuse, c[0x0][0x27c], R22 ;  /* 0x00009f00031d7a24 */ /* 0x040fe400078e0216 */
[----:B------:R-:W-:-:S04]  /*0d20*/  IMAD.WIDE.U32 R30, R3, c[0x0][0x278], R30 ;  /* 0x00009e00031e7a25 */ /* 0x000fc800078e001e */
[C---:B------:R-:W-:Y:S01]  /*0d30*/  IMAD R25, R11.reuse, c[0x0][0x17c], R32 ;  /* 0x00005f000b197a24 */ /* 0x040fe200078e0220 */
[----:B------:R-:W-:Y:S01]  /*0d40*/  LEA R228, P0, R30, c[0x0][0x258], 0x2 ;  /* 0x000096001ee47a11 */ /* 0x000fe200078010ff */
[C---:B------:R-:W-:Y:S02]  /*0d50*/  IMAD R24, R11.reuse, c[0x0][0x20c], R24 ;  /* 0x000083000b187a24 */ /* 0x040fe400078e0218 */
[----:B------:R-:W-:-:S04]  /*0d60*/  IMAD.WIDE.U32 R32, R11, c[0x0][0x178], R12 ;  /* 0x00005e000b207a25 */ /* 0x000fc800078e000c */
[----:B------:R-:W-:-:S04]  /*0d70*/  IMAD.WIDE.U32 R36, R11, c[0x0][0x208], R12 ;  /* 0x000082000b247a25 */ /* 0x000fc800078e000c */
[C---:B------:R-:W-:Y:S02]  /*0d80*/  IMAD R22, R18.reuse, c[0x0][0x1e0], RZ ;  /* 0x0000780012167a24 */ /* 0x040fe400078e02ff */
[----:B------:R-:W-:Y:S02]  /*0d90*/  IMAD.IADD R11, R31, 0x1, R29 ;  /* 0x000000011f0b7824 */ /* 0x000fe400078e021d */
[----:B------:R-:W-:Y:S02]  /*0da0*/  IMAD R18, R18, c[0x0][0x1b0], RZ ;  /* 0x00006c0012127a24 */ /* 0x000fe400078e02ff */
[C---:B------:R-:W-:Y:S01]  /*0db0*/  IMAD R22, R23.reuse, c[0x0][0x1e4], R22 ;  /* 0x0000790017167a24 */ /* 0x040fe200078e0216 */
[----:B------:R-:W-:Y:S01]  /*0dc0*/  LEA.HI.X R229, R30, c[0x0][0x25c], R11, 0x2, P0 ;  /* 0x000097001ee57a11 */ /* 0x000fe200000f140b */
[C---:B------:R-:W-:Y:S02]  /*0dd0*/  IMAD R18, R23.reuse, c[0x0][0x1b4], R18 ;  /* 0x00006d0017127a24 */ /* 0x040fe400078e0212 */
[----:B------:R-:W-:-:S04]  /*0de0*/  IMAD.WIDE.U32 R34, R23, c[0x0][0x1e0], R12 ;  /* 0x0000780017227a25 */ /* 0x000fc800078e000c */
[----:B------:R-:W-:-:S04]  /*0df0*/  IMAD.WIDE.U32 R38, R23, c[0x0][0x1b0], R12 ;  /* 0x00006c0017267a25 */ /* 0x000fc800078e000c */
[C---:B------:R-:W-:Y:S02]  /*0e00*/  IMAD R11, R6.reuse, c[0x0][0x180], RZ ;  /* 0x00006000060b7a24 */ /* 0x040fe400078e02ff */
[----:B------:R-:W-:Y:S02]  /*0e10*/  IMAD R23, R6, c[0x0][0x210], RZ ;  /* 0x0000840006177a24 */ /* 0x000fe400078e02ff */
[----:B------:R-:W-:Y:S02]  /*0e20*/  IMAD R6, R9, c[0x0][0x290], RZ ;  /* 0x0000a40009067a24 */ /* 0x000fe400078e02ff */
[----:B------:R-:W-:-:S04]  /*0e30*/  IMAD.WIDE.U32 R26, R3, c[0x0][0x290], R26 ;  /* 0x0000a400031a7a25 */ /* 0x000fc800078e001a */
[----:B------:R-:W-:Y:S01]  /*0e40*/  IMAD R6, R3, c[0x0][0x294], R6 ;  /* 0x0000a50003067a24 */ /* 0x000fe200078e0206 */
[----:B------:R-:W-:Y:S01]  /*0e50*/  LEA R226, P0, R26, c[0x0][0x280], 0x2 ;  /* 0x0000a0001ae27a11 */ /* 0x000fe200078010ff */
[----:B------:R-:W-:Y:S01]  /*0e60*/  IMAD.IADD R33, R33, 0x1, R25 ;  /* 0x0000000121217824 */ /* 0x000fe200078e0219 */
[----:B------:R-:W-:Y:S01]  /*0e70*/  SEL R25, R223, RZ, !P3 ;  /* 0x000000ffdf197207 */ /* 0x000fe20005800000 */
[----:B------:R-:W-:Y:S01]  /*0e80*/  IMAD.IADD R37, R37, 0x1, R24 ;  /* 0x0000000125257824 */ /* 0x000fe200078e0218 */
[----:B------:R-:W-:Y:S01]  /*0e90*/  ISETP.GE.AND P3, PT, R12, c[0x0][0x1cc], PT ;  /* 0x000073000c007a0c */ /* 0x000fe20003f66270 */
[----:B------:R-:W-:Y:S02]  /*0ea0*/  IMAD.IADD R6, R27, 0x1, R6 ;  /* 0x000000011b067824 */ /* 0x000fe400078e0206 */
[C---:B------:R-:W-:Y:S02]  /*0eb0*/  IMAD R11, R0.reuse, c[0x0][0x184], R11 ;  /* 0x00006100000b7a24 */ /* 0x040fe400078e020b */
[----:B------:R-:W-:Y:S01]  /*0ec0*/  IMAD.WIDE.U32 R32, R0, c[0x0][0x180], R32 ;  /* 0x0000600000207a25 */ /* 0x000fe200078e0020 */
[----:B------:R-:W-:-:S03]  /*0ed0*/  LEA.HI.X R227, R26, c[0x0][0x284], R6, 0x2, P0 ;  /* 0x0000a1001ae37a11 */ /* 0x000fc600000f1406 */
[C---:B------:R-:W-:Y:S02]  /*0ee0*/  IMAD R23, R0.reuse, c[0x0][0x214], R23 ;  /* 0x0000850000177a24 */ /* 0x040fe400078e0217 */
[----:B------:R-:W-:-:S04]  /*0ef0*/  IMAD.WIDE.U32 R36, R0, c[0x0][0x210], R36 ;  /* 0x0000840000247a25 */ /* 0x000fc800078e0024 */
[----:B------:R-:W-:Y:S02]  /*0f00*/  IMAD.IADD R35, R35, 0x1, R22 ;  /* 0x0000000123237824 */ /* 0x000fe400078e0216 */
[C---:B------:R-:W-:Y:S02]  /*0f10*/  IMAD R0, R10.reuse, c[0x0][0x1e8], RZ ;  /* 0x00007a000a007a24 */ /* 0x040fe400078e02ff */
[----:B------:R-:W-:Y:S02]  /*0f20*/  IMAD.IADD R33, R33, 0x1, R11 ;  /* 0x0000000121217824 */ /* 0x000fe400078e020b */
[----:B------:R-:W-:Y:S02]  /*0f30*/  IMAD R6, R9, c[0x0][0x188], RZ ;  /* 0x0000620009067a24 */ /* 0x000fe400078e02ff */
[----:B------:R-:W-:Y:S02]  /*0f40*/  IMAD.IADD R39, R39, 0x1, R18 ;  /* 0x0000000127277824 */ /* 0x000fe400078e0212 */
[----:B------:R-:W-:-:S02]  /*0f50*/  IMAD R10, R10, c[0x0][0x1b8], RZ ;  /* 0x00006e000a0a7a24 */ /* 0x000fc400078e02ff */
[----:B------:R-:W-:Y:S02]  /*0f60*/  IMAD.IADD R28, R221, 0x1, -R28 ;  /* 0x00000001dd1c7824 */ /* 0x000fe400078e0a1c */
[C---:B------:R-:W-:Y:S02]  /*0f70*/  IMAD R0, R25.reuse, c[0x0][0x1ec], R0 ;  /* 0x00007b0019007a24 */ /* 0x040fe400078e0200 */
[----:B------:R-:W-:-:S04]  /*0f80*/  IMAD.WIDE.U32 R34, R25, c[0x0][0x1e8], R34 ;  /* 0x00007a0019227a25 */ /* 0x000fc800078e0022 */
[C---:B------:R-:W-:Y:S02]  /*0f90*/  IMAD R6, R3.reuse, c[0x0][0x18c], R6 ;  /* 0x0000630003067a24 */ /* 0x040fe400078e0206 */
[----:B------:R-:W-:-:S04]  /*0fa0*/  IMAD.WIDE.U32 R32, R3, c[0x0][0x188], R32 ;  /* 0x0000620003207a25 */ /* 0x000fc800078e0020 */
[C---:B------:R-:W-:Y:S01]  /*0fb0*/  IMAD R10, R25.reuse, c[0x0][0x1bc], R10 ;  /* 0x00006f00190a7a24 */ /* 0x040fe200078e020a */
[----:B------:R-:W-:Y:S01]  /*0fc0*/  LEA R238, P1, R32, c[0x0][0x160], 0x1 ;  /* 0x0000580020ee7a11 */ /* 0x000fe200078208ff */
[----:B------:R-:W-:-:S04]  /*0fd0*/  IMAD.WIDE.U32 R38, R25, c[0x0][0x1b8], R38 ;  /* 0x00006e0019267a25 */ /* 0x000fc800078e0026 */
[----:B------:R-:W-:Y:S02]  /*0fe0*/  IMAD R28, R19, 0x8, R28 ;  /* 0x00000008131c7824 */ /* 0x000fe400078e021c */
[----:B------:R-:W-:Y:S02]  /*0ff0*/  IMAD.IADD R35, R35, 0x1, R0 ;  /* 0x0000000123237824 */ /* 0x000fe400078e0200 */
[----:B------:R-:W-:Y:S02]  /*1000*/  IMAD R11, R21, c[0x0][0x1d8], RZ ;  /* 0x00007600150b7a24 */ /* 0x000fe400078e02ff */
[----:B------:R-:W-:Y:S02]  /*1010*/  IMAD.IADD R37, R37, 0x1, R23 ;  /* 0x0000000125257824 */ /* 0x000fe400078e0217 */
[----:B------:R-:W-:Y:S02]  /*1020*/  IMAD.IADD R6, R33, 0x1, R6 ;  /* 0x0000000121067824 */ /* 0x000fe400078e0206 */
[----:B------:R-:W-:-:S02]  /*1030*/  IMAD.IADD R23, R39, 0x1, R10 ;  /* 0x0000000127177824 */ /* 0x000fc400078e020a */
[----:B------:R-:W-:Y:S01]  /*1040*/  IMAD.U32 R5, R28, 0x20, R5 ;  /* 0x000000201c057824 */ /* 0x000fe200078e0005 */
[----:B------:R-:W-:Y:S01]  /*1050*/  LEA.HI.X R239, R32, c[0x0][0x164], R6, 0x1, P1 ;  /* 0x0000590020ef7a11 */ /* 0x000fe200008f0c06 */
[C---:B------:R-:W-:Y:S01]  /*1060*/  IMAD R0, R9.reuse, c[0x0][0x218], RZ ;  /* 0x0000860009007a24 */ /* 0x040fe200078e02ff */
[----:B------:R-:W-:Y:S01]  /*1070*/  IADD3 R6, R12, 0x20, RZ ;  /* 0x000000200c067810 */ /* 0x000fe20007ffe0ff */
[----:B------:R-:W-:Y:S01]  /*1080*/  IMAD R10, R9, c[0x0][0x240], RZ ;  /* 0x00009000090a7a24 */ /* 0x000fe200078e02ff */
[----:B------:R-:W-:Y:S01]  /*1090*/  ISETP.GE.AND P1, PT, R216, c[0x0][0x1cc], PT ;  /* 0x00007300d8007a0c */ /* 0x000fe20003f26270 */
[----:B------:R-:W-:Y:S01]  /*10a0*/  IMAD R9, R20, c[0x0][0x1dc], R11 ;  /* 0x0000770014097a24 */ /* 0x000fe200078e020b */
[----:B------:R-:W-:Y:S01]  /*10b0*/  ISETP.GE.AND P2, PT, R6, c[0x0][0x1cc], PT ;  /* 0x0000730006007a0c */ /* 0x000fe20003f46270 */
[----:B------:R-:W-:-:S04]  /*10c0*/  IMAD.WIDE.U32 R28, R20, c[0x0][0x1d8], R34 ;  /* 0x00007600141c7a25 */ /* 0x000fc800078e0022 */
[C---:B------:R-:W-:Y:S01]  /*10d0*/  IMAD R0, R3.reuse, c[0x0][0x21c], R0 ;  /* 0x0000870003007a24 */ /* 0x040fe200078e0200 */
[----:B------:R-:W-:Y:S01]  /*10e0*/  LEA R24, P0, R28, c[0x0][0x1c0], 0x1 ;  /* 0x000070001c187a11 */ /* 0x000fe200078008ff */
[C---:B------:R-:W-:Y:S02]  /*10f0*/  IMAD R11, R3.reuse, c[0x0][0x244], R10 ;  /* 0x00009100030b7a24 */ /* 0x040fe400078e020a */
[----:B------:R-:W-:-:S04]  /*1100*/  IMAD.WIDE.U32 R224, R3, c[0x0][0x240], R224 ;  /* 0x0000900003e07a25 */ /* 0x000fc800078e00e0 */
[----:B------:R-:W-:Y:S02]  /*1110*/  IMAD.IADD R9, R29, 0x1, R9 ;  /* 0x000000011d097824 */ /* 0x000fe400078e0209 */
[----:B------:R-:W-:-:S03]  /*1120*/  IMAD.WIDE.U32 R26, R3, c[0x0][0x218], R36 ;  /* 0x00008600031a7a25 */ /* 0x000fc600078e0024 */
[----:B------:R-:W-:Y:S01]  /*1130*/  LEA.HI.X R25, R28, c[0x0][0x1c4], R9, 0x1, P0 ;  /* 0x000071001c197a11 */ /* 0x000fe200000f0c09 */
[----:B------:R-:W-:Y:S02]  /*1140*/  IMAD.IADD R3, R4, 0x1, -R221 ;  /* 0x0000000104037824 */ /* 0x000fe400078e0add */
[----:B------:R-:W-:Y:S02]  /*1150*/  IMAD.MOV.U32 R10, RZ, RZ, c[0x0][0x1d8] ;  /* 0x00007600ff0a7624 */ /* 0x000fe400078e00ff */
[----:B------:R-:W-:Y:S01]  /*1160*/  IMAD.MOV.U32 R9, RZ, RZ, c[0x0][0x1dc] ;  /* 0x00007700ff097624 */ /* 0x000fe200078e00ff */
[----:B------:R-:W-:Y:S01]  /*1170*/  ISETP.LT.OR P6, PT, R3, 0x1, P3 ;  /* 0x000000010300780c */ /* 0x000fe20001fc1670 */
[----:B------:R-:W-:Y:S01]  /*1180*/  IMAD.MOV.U32 R22, RZ, RZ, R38 ;  /* 0x000000ffff167224 */ /* 0x000fe200078e0026 */
[----:B------:R-:W-:Y:S01]  /*1190*/  LEA R28, P0, R10, R24, 0x7 ;  /* 0x000000180a1c7211 */ /* 0x000fe200078038ff */
[----:B------:R-:W-:Y:S01]  /*11a0*/  IMAD.SHL.U32 R5, R5, 0x2, RZ ;  /* 0x0000000205057824 */ /* 0x000fe200078e00ff */
[----:B------:R-:W-:Y:S01]  /*11b0*/  ISETP.LT.OR P5, PT, R3, 0x1, P2 ;  /* 0x000000010300780c */ /* 0x000fe200017a1670 */
[----:B------:R-:W-:Y:S01]  /*11c0*/  IMAD.IADD R0, R27, 0x1, R0 ;  /* 0x000000011b007824 */ /* 0x000fe200078e0200 */
[----:B------:R-:W-:Y:S01]  /*11d0*/  ISETP.LT.OR P4, PT, R3, 0x1, P1 ;  /* 0x000000010300780c */ /* 0x000fe20000f81670 */
[----:B------:R-:W-:Y:S01]  /*11e0*/  IMAD.WIDE.U32 R22, R20, c[0x0][0x1a8], R22 ;  /* 0x00006a0014167a25 */ /* 0x000fe200078e0016 */
[----:B------:R-:W-:-:S02]  /*11f0*/  LEA.HI.X R29, R10, R25, R9, 0x7, P0 ;  /* 0x000000190a1d7211 */ /* 0x000fc400000f3c09 */
[----:B------:R-:W-:Y:S01]  /*1200*/  ISETP.LT.OR P3, PT, R3, 0x41, P3 ;  /* 0x000000410300780c */ /* 0x000fe20001f61670 */
[----:B------:R-:W-:Y:S01]  /*1210*/  IMAD R9, R21, c[0x0][0x1a8], RZ ;  /* 0x00006a0015097a24 */ /* 0x000fe200078e02ff */
[C---:B------:R-:W-:Y:S01]  /*1220*/  ISETP.LT.OR P2, PT, R3.reuse, 0x41, P2 ;  /* 0x000000410300780c */ /* 0x040fe20001741670 */
[----:B------:R-:W-:Y:S01]  /*1230*/  @!PT LDS RZ, [RZ] ;  /* 0x00000000fffff984 */ /* 0x000fe20000000800 */
[----:B------:R-:W-:Y:S01]  /*1240*/  @!PT LDS RZ, [RZ] ;  /* 0x00000000fffff984 */ /* 0x000fe20000000800 */
[----:B------:R-:W-:Y:S01]  /*1250*/  @!PT LDS RZ, [RZ] ;  /* 0x00000000fffff984 */ /* 0x000fe20000000800 */
[----:B------:R1:W-:Y:S01]  /*1260*/  LDGSTS.E.BYPASS.LTC128B.128 [R5+0x6080], [R24.64], !P6 ;  /* 0x0608000018057fae */ /* 0x0003e2000f101d46 */
[----:B------:R-:W-:Y:S01]  /*1270*/  ISETP.LT.OR P1, PT, R3, 0x41, P1 ;  /* 0x000000410300780c */ /* 0x000fe20000f21670 */
[----:B------:R-:W-:Y:S01]  /*1280*/  IMAD R9, R20, c[0x0][0x1ac], R9 ;  /* 0x00006b0014097a24 */ /* 0x000fe200078e0209 */
[C---:B------:R-:W-:Y:S01]  /*1290*/  LEA R232, P0, R26.reuse, c[0x0][0x1f0], 0x1 ;  /* 0x00007c001ae87a11 */ /* 0x040fe200078008ff */
[----:B------:R1:W-:Y:S01]  /*12a0*/  LDGSTS.E.BYPASS.LTC128B.128 [R5+0x8080], [R24.64+0x40], !P5 ;  /* 0x0808004018057fae */ /* 0x0003e2000e901d46 */
[----:B------:R-:W-:Y:S01]  /*12b0*/  LOP3.LUT R21, R17, 0xfffffff8, RZ, 0xc0, !PT ;  /* 0xfffffff811157812 */ /* 0x000fe200078ec0ff */
[----:B------:R-:W-:Y:S01]  /*12c0*/  IMAD.IADD R9, R23, 0x1, R9 ;  /* 0x0000000117097824 */ /* 0x000fe200078e0209 */
[----:B------:R-:W-:Y:S01]  /*12d0*/  LEA.HI.X R233, R26, c[0x0][0x1f4], R0, 0x1, P0 ;  /* 0x00007d001ae97a11 */ /* 0x000fe200000f0c00 */
[----:B------:R1:W-:Y:S01]  /*12e0*/  LDGSTS.E.BYPASS.LTC128B.128 [R5+0xa080], [R24.64+0x80], !P4 ;  /* 0x0a08008018057fae */ /* 0x0003e2000e101d46 */
[----:B------:R-:W-:Y:S01]  /*12f0*/  LEA R26, P5, R22, c[0x0][0x190], 0x1 ;  /* 0x00006400161a7a11 */ /* 0x000fe200078a08ff */
[----:B------:R-:W-:Y:S01]  /*1300*/  IMAD.IADD R20, R2, 0x1, -R21 ;  /* 0x0000000102147824 */ /* 0x000fe200078e0a15 */
[----:B------:R-:W-:Y:S01]  /*1310*/  ISETP.GE.AND P4, PT, R6, c[0x0][0x19c], PT ;  /* 0x0000670006007a0c */ /* 0x000fe20003f86270 */
[----:B------:R2:W-:Y:S01]  /*1320*/  LDGSTS.E.BYPASS.LTC128B.128 [R5+0x7080], [R28.64], !P3 ;  /* 0x070800001c057fae */ /* 0x0005e2000d901d46 */
[----:B------:R-:W-:Y:S01]  /*1330*/  LEA.HI.X R27, R22, c[0x0][0x194], R9, 0x1, P5 ;  /* 0x00006500161b7a11 */ /* 0x000fe200028f0c09 */
[----:B------:R-:W-:Y:S01]  /*1340*/  IMAD.SHL.U32 R214, R7, 0x8, RZ ;  /* 0x0000000807d67824 */ /* 0x000fe200078e00ff */
[----:B------:R-:W-:Y:S01]  /*1350*/  ISETP.GE.AND P5, PT, R12, c[0x0][0x16c], PT ;  /* 0x00005b000c007a0c */ /* 0x000fe20003fa6270 */
[----:B------:R2:W-:Y:S01]  /*1360*/  LDGSTS.E.BYPASS.LTC128B.128 [R5+0x9080], [R28.64+0x40], !P2 ;  /* 0x090800401c057fae */ /* 0x0005e2000d101d46 */
[----:B------:R-:W-:Y:S01]  /*1370*/  ISETP.GE.AND P3, PT, R216, c[0x0][0x19c], PT ;  /* 0x00006700d8007a0c */ /* 0x000fe20003f66270 */
[----:B------:R-:W-:Y:S01]  /*1380*/  IMAD.IADD R230, R225, 0x1, R11 ;  /* 0x00000001e1e67824 */ /* 0x000fe200078e020b */
[----:B------:R-:W-:Y:S01]  /*1390*/  LEA.HI R10, R15, R2, RZ, 0x6 ;  /* 0x000000020f0a7211 */ /* 0x000fe200078f30ff */
[----:B------:R2:W-:Y:S01]  /*13a0*/  LDGSTS.E.BYPASS.LTC128B.128 [R5+0xb080], [R28.64+0x80], !P1 ;  /* 0x0b0800801c057fae */ /* 0x0005e2000c901d46 */
[----:B------:R-:W-:-:S02]  /*13b0*/  ISETP.GE.AND P1, PT, R12, c[0x0][0x19c], PT ;  /* 0x000067000c007a0c */ /* 0x000fc40003f26270 */
[----:B------:R-:W-:Y:S02]  /*13c0*/  LEA.HI R0, R20, R20, RZ, 0x1 ;  /* 0x0000001414007211 */ /* 0x000fe400078f08ff */
[----:B------:R-:W-:Y:S02]  /*13d0*/  SEL R218, RZ, 0x1, P5 ;  /* 0x00000001ffda7807 */ /* 0x000fe40002800000 */
[C---:B------:R-:W-:Y:S02]  /*13e0*/  ISETP.LT.OR P0, PT, R3.reuse, 0x1, P1 ;  /* 0x000000010300780c */ /* 0x040fe40000f01670 */
[C---:B------:R-:W-:Y:S02]  /*13f0*/  ISETP.LT.OR P6, PT, R3.reuse, 0x1, P4 ;  /* 0x000000010300780c */ /* 0x040fe400027c1670 */
[----:B------:R-:W-:Y:S02]  /*1400*/  ISETP.LT.OR P2, PT, R3, 0x1, P3 ;  /* 0x000000010300780c */ /* 0x000fe40001f41670 */
[----:B------:R-:W-:-:S02]  /*1410*/  ISETP.GE.AND P5, PT, R216, c[0x0][0x16c], PT ;  /* 0x00005b00d8007a0c */ /* 0x000fc40003fa6270 */
[C---:B------:R-:W-:Y:S02]  /*1420*/  ISETP.LT.OR P1, PT, R3.reuse, 0x41, P1 ;  /* 0x000000410300780c */ /* 0x040fe40000f21670 */
[C---:B------:R-:W-:Y:S02]  /*1430*/  ISETP.LT.OR P4, PT, R3.reuse, 0x41, P4 ;  /* 0x000000410300780c */ /* 0x040fe40002781670 */
[----:B------:R-:W-:Y:S01]  /*1440*/  ISETP.LT.OR P3, PT, R3, 0x41, P3 ;  /* 0x000000410300780c */ /* 0x000fe20001f61670 */
[----:B------:R3:W-:Y:S01]  /*1450*/  LDGSTS.E.BYPASS.LTC128B.128 [R5+0x80], [R26.64], !P0 ;  /* 0x000800001a057fae */ /* 0x0007e2000c101d46 */
[----:B------:R-:W-:Y:S02]  /*1460*/  LOP3.LUT R3, R0, 0x7fffffe, RZ, 0xc0, !PT ;  /* 0x07fffffe00037812 */ /* 0x000fe400078ec0ff */
[----:B------:R-:W-:Y:S01]  /*1470*/  SHF.R.S32.HI R10, RZ, 0x6, R10 ;  /* 0x00000006ff0a7819 */ /* 0x000fe2000001140a */
[----:B------:R3:W-:Y:S01]  /*1480*/  LDGSTS.E.BYPASS.LTC128B.128 [R5+0x2080], [R26.64+0x40], !P6 ;  /* 0x020800401a057fae */ /* 0x0007e2000f101d46 */
[----:B------:R-:W-:Y:S01]  /*1490*/  LOP3.LUT R21, R16, 0xfffffff0, RZ, 0xc0, !PT ;  /* 0xfffffff010157812 */ /* 0x000fe200078ec0ff */
[----:B------:R-:W-:Y:S01]  /*14a0*/  IMAD.IADD R18, R20, 0x1, -R3 ;  /* 0x0000000114127824 */ /* 0x000fe200078e0a03 */
[----:B------:R-:W-:Y:S01]  /*14b0*/  LEA.HI R16, R8, R19, RZ, 0x1 ;  /* 0x0000001308107211 */ /* 0x000fe200078f08ff */
[----:B------:R-:W-:Y:S01]  /*14c0*/  IMAD R213, R7, 0x4, R10 ;  /* 0x0000000407d57824 */ /* 0x000fe200078e020a */
[----:B------:R-:W-:Y:S01]  /*14d0*/  SEL R9, RZ, 0x4, P5 ;  /* 0x00000004ff097807 */ /* 0x000fe20002800000 */
[----:B------:R-:W-:Y:S01]  /*14e0*/  IMAD.IADD R21, R2, 0x1, -R21 ;  /* 0x0000000102157824 */ /* 0x000fe200078e0a15 */
[----:B------:R-:W-:Y:S01]  /*14f0*/  ISETP.GE.AND P5, PT, R12, c[0x0][0x1fc], PT ;  /* 0x00007f000c007a0c */ /* 0x000fe20003fa6270 */
[----:B------:R-:W-:Y:S01]  /*1500*/  IMAD.SHL.U32 R20, R20, 0x40, RZ ;  /* 0x0000004014147824 */ /* 0x000fe200078e00ff */
[----:B------:R-:W-:Y:S01]  /*1510*/  LOP3.LUT R16, R16, 0xfffffffe, RZ, 0xc0, !PT ;  /* 0xfffffffe10107812 */ /* 0x000fe200078ec0ff */
[----:B------:R-:W-:Y:S01]  /*1520*/  IMAD R213, R213, 0x8, R18 ;  /* 0x00000008d5d57824 */ /* 0x000fe200078e0212 */
[----:B------:R-:W-:Y:S01]  /*1530*/  SEL R3, RZ, 0x1, P5 ;  /* 0x00000001ff037807 */ /* 0x000fe20002800000 */
[----:B------:R3:W-:Y:S01]  /*1540*/  LDGSTS.E.BYPASS.LTC128B.128 [R5+0x4080], [R26.64+0x80], !P2 ;  /* 0x040800801a057fae */ /* 0x0007e2000d101d46 */
[----:B------:R-:W-:Y:S01]  /*1550*/  ISETP.GE.AND P5, PT, R6, c[0x0][0x1fc], PT ;  /* 0x00007f0006007a0c */ /* 0x000fe20003fa6270 */
[C---:B------:R-:W-:Y:S01]  /*1560*/  IMAD.IADD R16, R19.reuse, 0x1, -R16 ;  /* 0x0000000113107824 */ /* 0x040fe200078e0a10 */
[----:B------:R-:W-:Y:S01]  /*1570*/  SHF.R.S32.HI R18, RZ, 0x1f, R21 ;  /* 0x0000001fff127819 */ /* 0x000fe20000011415 */
[----:B------:R-:W-:Y:S01]  /*1580*/  IMAD.SHL.U32 R19, R19, 0x10, RZ ;  /* 0x0000001013137824 */ /* 0x000fe200078e00ff */
[----:B------:R-:W-:Y:S01]  /*1590*/  LOP3.LUT R20, R20, 0x1c0, RZ, 0xc0, !PT ;  /* 0x000001c014147812 */ /* 0x000fe200078ec0ff */
[----:B------:R-:W-:Y:S01]  /*15a0*/  IMAD.SHL.U32 R210, R16, 0x400, RZ ;  /* 0x0000040010d27824 */ /* 0x000fe200078e00ff */
[----:B-1----:R-:W-:-:S02]  /*15b0*/  SEL R24, RZ, 0xffffffff, P5 ;  /* 0xffffffffff187807 */ /* 0x002fc40002800000 */
[-C--:B------:R-:W-:Y:S01]  /*15c0*/  LEA.HI R22, R21, R21.reuse, RZ, 0x1 ;  /* 0x0000001515167211 */ /* 0x080fe200078f08ff */
[----:B------:R-:W-:Y:S01]  /*15d0*/  IMAD R235, R235, 0x2, R210 ;  /* 0x00000002ebeb7824 */ /* 0x000fe200078e02d2 */
[----:B------:R-:W-:Y:S01]  /*15e0*/  ISETP.GE.AND P5, PT, R6, c[0x0][0x16c], PT ;  /* 0x00005b0006007a0c */ /* 0x000fe20003fa6270 */
[----:B------:R-:W-:Y:S01]  /*15f0*/  IMAD.SHL.U32 R24, R24, 0x2, RZ ;  /* 0x0000000218187824 */ /* 0x000fe200078e00ff */
[----:B------:R-:W-:Y:S02]  /*1600*/  LEA.HI R23, R18, R21, RZ, 0x3 ;  /* 0x0000001512177211 */ /* 0x000fe400078f18ff */
[----:B------:R-:W-:Y:S02]  /*1610*/  LOP3.LUT R30, R20, 0x30, R19, 0xf8, !PT ;  /* 0x00000030141e7812 */ /* 0x000fe400078ef813 */
[----:B--2---:R-:W-:Y:S02]  /*1620*/  LOP3.LUT R28, R22, 0x7fffffe, RZ, 0xc0, !PT ;  /* 0x07fffffe161c7812 */ /* 0x004fe400078ec0ff */
[----:B------:R-:W-:-:S02]  /*1630*/  SEL R19, RZ, 0x2, P5 ;  /* 0x00000002ff137807 */ /* 0x000fc40002800000 */
[----:B------:R-:W-:Y:S01]  /*1640*/  LOP3.LUT R18, R23, 0xfffffff8, RZ, 0xc0, !PT ;  /* 0xfffffff817127812 */ /* 0x000fe200078ec0ff */
[----:B------:R-:W-:Y:S01]  /*1650*/  IMAD.IADD R28, R21, 0x1, -R28 ;  /* 0x00000001151c7824 */ /* 0x000fe200078e0a1c */
[----:B------:R-:W-:Y:S02]  /*1660*/  SHF.R.S32.HI R23, RZ, 0x3, R23 ;  /* 0x00000003ff177819 */ /* 0x000fe40000011417 */
[----:B------:R-:W-:Y:S01]  /*1670*/  IADD3 R9, R9, R19, R218 ;  /* 0x0000001309097210 */ /* 0x000fe20007ffe0da */
[----:B------:R-:W-:Y:S01]  /*1680*/  IMAD.MOV.U32 R19, RZ, RZ, c[0x0][0x1a8] ;  /* 0x00006a00ff137624 */ /* 0x000fe200078e00ff */
[----:B------:R-:W-:Y:S01]  /*1690*/  SHF.R.U32.HI R20, RZ, 0x3, R20 ;  /* 0x00000003ff147819 */ /* 0x000fe20000011614 */
[----:B------:R-:W-:Y:S01]  /*16a0*/  IMAD.IADD R18, R21, 0x1, -R18 ;  /* 0x0000000115127824 */ /* 0x000fe200078e0a12 */
[----:B------:R-:W-:Y:S01]  /*16b0*/  LOP3.LUT R21, R30, 0x8, R17, 0xf8, !PT ;  /* 0x000000081e157812 */ /* 0x000fe200078ef811 */
[----:B------:R-:W-:Y:S01]  /*16c0*/  IMAD R211, R23, 0x8, R28 ;  /* 0x0000000817d37824 */ /* 0x000fe200078e021c */
[----:B------:R-:W-:Y:S01]  /*16d0*/  LOP3.LUT R24, R24, 0x2, R3, 0xe2, !PT ;  /* 0x0000000218187812 */ /* 0x000fe200078ee203 */
[----:B------:R-:W-:Y:S01]  /*16e0*/  IMAD.MOV.U32 R3, RZ, RZ, c[0x0][0x1ac] ;  /* 0x00006b00ff037624 */ /* 0x000fe200078e00ff */
[----:B------:R-:W-:Y:S01]  /*16f0*/  LEA R28, P0, R19, R26, 0x7 ;  /* 0x0000001a131c7211 */ /* 0x000fe200078038ff */
[----:B------:R-:W-:Y:S01]  /*1700*/  IMAD R210, R23, 0x200, R210 ;  /* 0x0000020017d27824 */ /* 0x000fe200078e02d2 */
[----:B------:R-:W-:Y:S01]  /*1710*/  LOP3.LUT R20, R21, R20, RZ, 0x3c, !PT ;  /* 0x0000001415147212 */ /* 0x000fe200078e3cff */
[----:B------:R-:W-:Y:S01]  /*1720*/  IMAD.SHL.U32 R23, R7, 0x10, RZ ;  /* 0x0000001007177824 */ /* 0x000fe200078e00ff */
[----:B------:R-:W-:Y:S01]  /*1730*/  ISETP.GE.AND P6, PT, R216, c[0x0][0x1fc], PT ;  /* 0x00007f00d8007a0c */ /* 0x000fe20003fc6270 */
[----:B------:R-:W-:Y:S01]  /*1740*/  IMAD.SHL.U32 R211, R211, 0x20, RZ ;  /* 0x00000020d3d37824 */ /* 0x000fe200078e00ff */
[----:B------:R-:W-:Y:S01]  /*1750*/  SHF.R.S32.HI R21, RZ, 0x1, R22 ;  /* 0x00000001ff157819 */ /* 0x000fe20000011416 */
[----:B------:R-:W-:Y:S01]  /*1760*/  IMAD R212, R7, 0x200, R20 ;  /* 0x0000020007d47824 */ /* 0x000fe200078e0214 */
[----:B------:R-:W-:-:S02]  /*1770*/  SHF.R.S32.HI R22, RZ, 0x1f, R22 ;  /* 0x0000001fff167819 */ /* 0x000fc40000011416 */
[----:B------:R-:W-:Y:S02]  /*1780*/  LEA.HI.X R29, R19, R27, R3, 0x7, P0 ;  /* 0x0000001b131d7211 */ /* 0x000fe400000f3c03 */
[----:B------:R-:W-:Y:S02]  /*1790*/  SEL R3, RZ, 0x4, P6 ;  /* 0x00000004ff037807 */ /* 0x000fe40003000000 */
[C---:B------:R-:W-:Y:S01]  /*17a0*/  LOP3.LUT P2, RZ, R9.reuse, 0x1, RZ, 0xc0, !PT ;  /* 0x0000000109ff7812 */ /* 0x040fe2000784c0ff */
[----:B------:R3:W-:Y:S01]  /*17b0*/  LDGSTS.E.BYPASS.LTC128B.128 [R5+0x1080], [R28.64], !P1 ;  /* 0x010800001c057fae */ /* 0x0007e2000c901d46 */
[----:B------:R-:W-:Y:S02]  /*17c0*/  LOP3.LUT P6, RZ, R9, 0x2, RZ, 0xc0, !PT ;  /* 0x0000000209ff7812 */ /* 0x000fe400078cc0ff */
[----:B------:R-:W-:Y:S01]  /*17d0*/  LEA.HI R22, R22, R21, RZ, 0x2 ;  /* 0x0000001516167211 */ /* 0x000fe200078f10ff */
[----:B------:R3:W-:Y:S01]  /*17e0*/  LDGSTS.E.BYPASS.LTC128B.128 [R5+0x3080], [R28.64+0x40], !P4 ;  /* 0x030800401c057fae */ /* 0x0007e2000e101d46 */
[----:B------:R-:W-:-:S02]  /*17f0*/  ISETP.LE.OR P2, PT, R222, R221, !P2 ;  /* 0x000000ddde00720c */ /* 0x000fc40005743670 */
[----:B------:R-:W-:Y:S01]  /*1800*/  ISETP.LE.OR P6, PT, R222, R221, !P6 ;  /* 0x000000ddde00720c */ /* 0x000fe200077c3670 */
[----:B------:R3:W-:Y:S01]  /*1810*/  LDGSTS.E.BYPASS.LTC128B.128 [R5+0x5080], [R28.64+0x80], !P3 ;  /* 0x050800801c057fae */ /* 0x0007e2000d901d46 */
[----:B------:R-:W-:Y:S02]  /*1820*/  LOP3.LUT R22, R22, 0xfffffffc, RZ, 0xc0, !PT ;  /* 0xfffffffc16167812 */ /* 0x000fe400078ec0ff */
[----:B------:R-:W-:Y:S01]  /*1830*/  LOP3.LUT P0, RZ, R9, 0x4, RZ, 0xc0, !PT ;  /* 0x0000000409ff7812 */ /* 0x000fe2000780c0ff */
[----:B------:R-:W0:Y:S01]  /*1840*/  LDGDEPBAR ;  /* 0x00000000000079af */ /* 0x000e220000000000 */
[----:B------:R-:W-:Y:S01]  /*1850*/  LOP3.LUT R24, R24, R3, RZ, 0xfc, !PT ;  /* 0x0000000318187212 */ /* 0x000fe200078efcff */
[----:B------:R-:W-:Y:S01]  /*1860*/  IMAD.IADD R3, R21, 0x1, -R22 ;  /* 0x0000000115037824 */ /* 0x000fe200078e0a16 */
[----:B------:R-:W-:Y:S02]  /*1870*/  ISETP.GT.AND P1, PT, R2, 0xf, PT ;  /* 0x0000000f0200780c */ /* 0x000fe40003f24270 */
[----:B------:R-:W-:Y:S01]  /*1880*/  SHF.R.S32.HI R22, RZ, 0x1f, R14 ;  /* 0x0000001fff167819 */ /* 0x000fe2000001140e */
[----:B------:R3:W-:Y:S01]  /*1890*/  LDGSTS.E.BYPASS.LTC128B.128 [R5+0xc080], [R238.64], !P2 ;  /* 0x0c080000ee057fae */ /* 0x0007e2000d101d46 */
[-C--:B------:R-:W-:Y:S01]  /*18a0*/  ISETP.LE.OR P0, PT, R222, R221.reuse, !P0 ;  /* 0x000000ddde00720c */ /* 0x080fe20004703670 */
[----:B------:R-:W-:Y:S01]  /*18b0*/  IMAD.SHL.U32 R14, R10, 0x8, RZ ;  /* 0x000000080a0e7824 */ /* 0x000fe200078e00ff */
[----:B------:R-:W-:Y:S01]  /*18c0*/  LOP3.LUT P4, RZ, R24, 0x1, RZ, 0xc0, !PT ;  /* 0x0000000118ff7812 */ /* 0x000fe2000788c0ff */
[----:B------:R3:W-:Y:S01]  /*18d0*/  LDGSTS.E.BYPASS.LTC128B.128 [R5+0xd080], [R238.64+0x40], !P6 ;  /* 0x0d080040ee057fae */ /* 0x0007e2000f101d46 */
[----:B------:R-:W-:-:S02]  /*18e0*/  LEA.HI R22, R22, R221, RZ, 0x3 ;  /* 0x000000dd16167211 */ /* 0x000fc400078f18ff */
[----:B------:R-:W-:Y:S02]  /*18f0*/  ISETP.LE.OR P6, PT, R222, R221, !P4 ;  /* 0x000000ddde00720c */ /* 0x000fe400067c3670 */
[----:B------:R-:W-:Y:S01]  /*1900*/  LOP3.LUT R22, R22, 0xfffffff8, RZ, 0xc0, !PT ;  /* 0xfffffff816167812 */ /* 0x000fe200078ec0ff */
[----:B------:R-:W-:Y:S01]  /*1910*/  @!P1 IMAD.SHL.U32 R19, R2, 0x10, RZ ;  /* 0x0000001002139824 */ /* 0x000fe200078e00ff */
[C---:B------:R-:W-:Y:S02]  /*1920*/  LOP3.LUT P3, RZ, R24.reuse, 0x2, RZ, 0xc0, !PT ;  /* 0x0000000218ff7812 */ /* 0x040fe4000786c0ff */
[----:B------:R-:W-:Y:S01]  /*1930*/  LOP3.LUT P2, RZ, R24, 0x4, RZ, 0xc0, !PT ;  /* 0x0000000418ff7812 */ /* 0x000fe2000784c0ff */
[----:B------:R-:W-:Y:S01]  /*1940*/  IMAD.IADD R9, R221, 0x1, -R22 ;  /* 0x00000001dd097824 */ /* 0x000fe200078e0a16 */
[----:B------:R-:W-:Y:S01]  /*1950*/  SHF.R.S32.HI R24, RZ, 0x1, R0 ;  /* 0x00000001ff187819 */ /* 0x000fe20000011400 */
[----:B------:R3:W-:Y:S01]  /*1960*/  LDGSTS.E.BYPASS.LTC128B.128 [R5+0xe080], [R238.64+0x80], !P0 ;  /* 0x0e080080ee057fae */ /* 0x0007e2000c101d46 */
[----:B------:R-:W-:-:S02]  /*1970*/  LEA.HI R15, R15, R2, RZ, 0x7 ;  /* 0x000000020f0f7211 */ /* 0x000fc400078f38ff */
[C---:B------:R-:W-:Y:S01]  /*1980*/  LOP3.LUT P0, RZ, R24.reuse, 0x2, RZ, 0xc0, !PT ;  /* 0x0000000218ff7812 */ /* 0x040fe2000780c0ff */
[----:B------:R-:W-:Y:S01]  /*1990*/  IMAD.SHL.U32 R24, R24, 0x40, RZ ;  /* 0x0000004018187824 */ /* 0x000fe200078e00ff */
[----:B------:R-:W-:Y:S01]  /*19a0*/  SHF.R.U32.HI R0, RZ, 0x4, R15 ;  /* 0x00000004ff007819 */ /* 0x000fe2000001160f */
[----:B------:R-:W-:Y:S01]  /*19b0*/  IMAD.SHL.U32 R15, R9, 0x40, RZ ;  /* 0x00000040090f7824 */ /* 0x000fe200078e00ff */
[----:B------:R1:W-:Y:S01]  /*19c0*/  @!P1 LDGSTS.E.BYPASS.LTC128B.128 [R19+0x18080], [R228.64] ;  /* 0x18080000e4139fae */ /* 0x0003e2000b901d46 */
[----:B------:R-:W-:Y:S02]  /*19d0*/  LOP3.LUT R14, R14, 0x18, RZ, 0xc0, !PT ;  /* 0x000000180e0e7812 */ /* 0x000fe400078ec0ff */
[----:B------:R-:W-:Y:S01]  /*19e0*/  LOP3.LUT R24, R24, 0xc0, RZ, 0xc0, !PT ;  /* 0x000000c018187812 */ /* 0x000fe200078ec0ff */
[----:B------:R-:W0:Y:S01]  /*19f0*/  LDGDEPBAR ;  /* 0x00000000000079af */ /* 0x000e220000000000 */
[----:B------:R-:W-:Y:S02]  /*1a00*/  LOP3.LUT R15, R15, 0x1c0, RZ, 0xc0, !PT ;  /* 0x000001c00f0f7812 */ /* 0x000fe400078ec0ff */
[----:B------:R-:W-:Y:S01]  /*1a10*/  LOP3.LUT R22, R24, 0x8, R17, 0xf8, !PT ;  /* 0x0000000818167812 */ /* 0x000fe200078ef811 */
[----:B------:R3:W-:Y:S01]  /*1a20*/  LDGSTS.E.BYPASS.LTC128B.128 [R5+0x12080], [R232.64], !P6 ;  /* 0x12080000e8057fae */ /* 0x0007e2000f101d46 */
[----:B------:R-:W-:-:S02]  /*1a30*/  ISETP.LE.OR P6, PT, R222, R221, !P2 ;  /* 0x000000ddde00720c */ /* 0x000fc400057c3670 */
[----:B------:R-:W-:Y:S02]  /*1a40*/  SHF.R.U32.HI R21, RZ, 0x3, R24 ;  /* 0x00000003ff157819 */ /* 0x000fe40000011618 */
[----:B------:R-:W-:Y:S02]  /*1a50*/  SHF.R.U32.HI R17, RZ, 0x3, R15 ;  /* 0x00000003ff117819 */ /* 0x000fe4000001160f */
[----:B------:R-:W-:Y:S02]  /*1a60*/  LOP3.LUT R24, R22, R21, RZ, 0x3c, !PT ;  /* 0x0000001516187212 */ /* 0x000fe400078e3cff */
[----:B------:R-:W-:Y:S01]  /*1a70*/  LOP3.LUT R22, R17, R15, R14, 0x1e, !PT ;  /* 0x0000000f11167212 */ /* 0x000fe200078e1e0e */
[----:B------:R-:W-:Y:S01]  /*1a80*/  IMAD.SHL.U32 R15, R18, 0x40, RZ ;  /* 0x00000040120f7824 */ /* 0x000fe200078e00ff */
[----:B------:R-:W-:Y:S01]  /*1a90*/  LOP3.LUT R17, R8, 0xffffffe0, RZ, 0xc0, !PT ;  /* 0xffffffe008117812 */ /* 0x000fe200078ec0ff */
[----:B------:R-:W-:Y:S01]  /*1aa0*/  IMAD.U32 R213, R213, 0x20, R24 ;  /* 0x00000020d5d57824 */ /* 0x000fe200078e0018 */
[----:B------:R-:W-:Y:S01]  /*1ab0*/  LOP3.LUT R214, R214, 0x8, RZ, 0xc0, !PT ;  /* 0x00000008d6d67812 */ /* 0x000fe200078ec0ff */
[----:B------:R-:W-:Y:S01]  /*1ac0*/  IMAD.IADD R235, R235, 0x1, R22 ;  /* 0x00000001ebeb7824 */ /* 0x000fe200078e0216 */
[----:B------:R-:W-:Y:S01]  /*1ad0*/  LOP3.LUT R15, R15, 0x1c0, RZ, 0xc0, !PT ;  /* 0x000001c00f0f7812 */ /* 0x000fe200078ec0ff */
[----:B------:R-:W-:Y:S01]  /*1ae0*/  IMAD.IADD R8, R2, 0x1, -R17 ;  /* 0x0000000102087824 */ /* 0x000fe200078e0a11 */
[----:B------:R-:W-:Y:S01]  /*1af0*/  LOP3.LUT R23, R23, 0x10, RZ, 0xc0, !PT ;  /* 0x0000001017177812 */ /* 0x000fe200078ec0ff */
[----:B------:R-:W-:Y:S01]  /*1b00*/  IMAD.SHL.U32 R235, R235, 0x2, RZ ;  /* 0x00000002ebeb7824 */ /* 0x000fe200078e00ff */
[----:B-1----:R-:W-:-:S02]  /*1b10*/  SEL R19, RZ, 0xffffffff, P5 ;  /* 0xffffffffff137807 */ /* 0x002fc40002800000 */
[----:B------:R-:W-:Y:S02]  /*1b20*/  ISETP.LE.OR P5, PT, R222, R221, !P3 ;  /* 0x000000ddde00720c */ /* 0x000fe40005fa3670 */
[----:B------:R-:W-:Y:S01]  /*1b30*/  SHF.R.U32.HI R17, RZ, 0x3, R15 ;  /* 0x00000003ff117819 */ /* 0x000fe2000001160f */
[----:B------:R-:W-:Y:S01]  /*1b40*/  IMAD.SHL.U32 R19, R19, 0x2, RZ ;  /* 0x0000000213137824 */ /* 0x000fe200078e00ff */
[----:B------:R-:W-:Y:S02]  /*1b50*/  LOP3.LUT R0, R23, 0x8, R0, 0xf8, !PT ;  /* 0x0000000817007812 */ /* 0x000fe400078ef800 */
[----:B------:R-:W-:Y:S02]  /*1b60*/  LOP3.LUT R15, R17, R15, R214, 0x1e, !PT ;  /* 0x0000000f110f7212 */ /* 0x000fe400078e1ed6 */
[----:B------:R-:W-:Y:S02]  /*1b70*/  SHF.R.S32.HI R7, RZ, 0x1f, R8 ;  /* 0x0000001fff077819 */ /* 0x000fe40000011408 */
[----:B------:R-:W-:Y:S01]  /*1b80*/  LOP3.LUT R218, R19, 0x2, R218, 0xe2, !PT ;  /* 0x0000000213da7812 */ /* 0x000fe200078ee2da */
[----:B------:R-:W-:Y:S01]  /*1b90*/  @!P1 IMAD.SHL.U32 R19, R2, 0x10, RZ ;  /* 0x0000001002139824 */ /* 0x000fe200078e00ff */
[----:B------:R-:W-:Y:S01]  /*1ba0*/  LEA.HI R7, R7, R8, RZ, 0x2 ;  /* 0x0000000807077211 */ /* 0x000fe200078f10ff */
[----:B------:R3:W-:Y:S01]  /*1bb0*/  LDGSTS.E.BYPASS.LTC128B.128 [R5+0x13080], [R232.64+0x40], !P5 ;  /* 0x13080040e8057fae */ /* 0x0007e2000e901d46 */
[----:B------:R-:W-:Y:S01]  /*1bc0*/  LOP3.LUT P5, RZ, R18, 0x2, RZ, 0xc0, !PT ;  /* 0x0000000212ff7812 */ /* 0x000fe200078ac0ff */
[----:B------:R-:W-:Y:S01]  /*1bd0*/  IMAD.IADD R210, R210, 0x1, R15 ;  /* 0x00000001d2d27824 */ /* 0x000fe200078e020f */
[----:B------:R-:W-:Y:S01]  /*1be0*/  SEL R204, R215, 0xfffffff0, !P0 ;  /* 0xfffffff0d7cc7807 */ /* 0x000fe20004000000 */
[----:B------:R3:W-:Y:S01]  /*1bf0*/  LDGSTS.E.BYPASS.LTC128B.128 [R5+0x14080], [R232.64+0x80], !P6 ;  /* 0x14080080e8057fae */ /* 0x0007e2000f101d46 */
[----:B------:R-:W-:Y:S01]  /*1c00*/  LOP3.LUT P6, RZ, R18, 0x4, RZ, 0xc0, !PT ;  /* 0x0000000412ff7812 */ /* 0x000fe200078cc0ff */
[----:B------:R-:W-:Y:S01]  /*1c10*/  IMAD.SHL.U32 R18, R3, 0x40, RZ ;  /* 0x0000004003127824 */ /* 0x000fe200078e00ff */
[----:B------:R-:W-:Y:S01]  /*1c20*/  SEL R207, R215, 0xfffffff0, !P5 ;  /* 0xfffffff0d7cf7807 */ /* 0x000fe20006800000 */
[----:B------:R3:W-:Y:S01]  /*1c30*/  @!P1 LDGSTS.E.BYPASS.LTC128B.128 [R19+0x18280], [R226.64] ;  /* 0x18280000e2139fae */ /* 0x0007e2000b901d46 */
[----:B------:R-:W-:-:S02]  /*1c40*/  ISETP.GE.AND P5, PT, R222, 0x41, PT ;  /* 0x00000041de00780c */ /* 0x000fc40003fa6270 */
[----:B------:R-:W-:Y:S01]  /*1c50*/  LOP3.LUT R18, R18, 0xc0, RZ, 0xc0, !PT ;  /* 0x000000c012127812 */ /* 0x000fe200078ec0ff */
[----:B------:R-:W0:Y:S01]  /*1c60*/  LDGDEPBAR ;  /* 0x00000000000079af */ /* 0x000e220000000000 */
[----:B------:R-:W-:Y:S01]  /*1c70*/  LOP3.LUT P0, RZ, R3, 0x2, RZ, 0xc0, !PT ;  /* 0x0000000203ff7812 */ /* 0x000fe2000780c0ff */
[C---:B------:R-:W-:Y:S01]  /*1c80*/  IMAD R3, R16.reuse, 0x200, R211 ;  /* 0x0000020010037824 */ /* 0x040fe200078e02d3 */
[--C-:B------:R-:W-:Y:S01]  /*1c90*/  SHF.R.U32.HI R17, RZ, 0x3, R18.reuse ;  /* 0x00000003ff117819 */ /* 0x100fe20000011612 */
[----:B------:R-:W0:Y:S01]  /*1ca0*/  LDGDEPBAR ;  /* 0x00000000000079af */ /* 0x000e220000000000 */
[----:B------:R-:W-:Y:S02]  /*1cb0*/  SHF.R.S32.HI R219, RZ, 0x2, R7 ;  /* 0x00000002ffdb7819 */ /* 0x000fe40000011407 */
[C---:B------:R-:W-:Y:S02]  /*1cc0*/  LOP3.LUT R0, R17.reuse, R0, R18, 0x1e, !PT ;  /* 0x0000000011007212 */ /* 0x040fe400078e1e12 */
[CC--:B------:R-:W-:Y:S01]  /*1cd0*/  LOP3.LUT R214, R17.reuse, R18.reuse, R214, 0x1e, !PT ;  /* 0x0000001211d67212 */ /* 0x0c0fe200078e1ed6 */
[----:B------:R-:W-:Y:S01]  /*1ce0*/  IMAD R219, R16, 0x10, R219 ;  /* 0x0000001010db7824 */ /* 0x000fe200078e02db */
[----:B------:R-:W-:Y:S01]  /*1cf0*/  LOP3.LUT R14, R17, R18, R14, 0x1e, !PT ;  /* 0x00000012110e7212 */ /* 0x000fe200078e1e0e */
[----:B------:R-:W-:Y:S01]  /*1d00*/  IMAD.IADD R217, R211, 0x1, R0 ;  /* 0x00000001d3d97824 */ /* 0x000fe200078e0200 */
[C---:B------:R-:W-:Y:S01]  /*1d10*/  IADD3 R234, R5.reuse, 0xc080, RZ ;  /* 0x0000c08005ea7810 */ /* 0x040fe20007ffe0ff */
[----:B------:R-:W-:Y:S01]  /*1d20*/  IMAD.MOV.U32 R0, RZ, RZ, 0x20 ;  /* 0x00000020ff007424 */ /* 0x000fe200078e00ff */
[----:B------:R-:W-:Y:S01]  /*1d30*/  IADD3 R231, R5, 0x12080, RZ ;  /* 0x0001208005e77810 */ /* 0x000fe20007ffe0ff */
[----:B------:R-:W-:Y:S01]  /*1d40*/  IMAD.IADD R214, R3, 0x1, R214 ;  /* 0x0000000103d67824 */ /* 0x000fe200078e02d6 */
[----:B------:R-:W-:Y:S01]  /*1d50*/  SEL R215, R215, 0xfffffff0, !P0 ;  /* 0xfffffff0d7d77807 */ /* 0x000fe20004000000 */
[----:B------:R-:W-:Y:S01]  /*1d60*/  IMAD.IADD R211, R211, 0x1, R14 ;  /* 0x00000001d3d37824 */ /* 0x000fe200078e020e */
[----:B------:R-:W-:-:S02]  /*1d70*/  SEL R0, R0, 0xffffffe0, !P6 ;  /* 0xffffffe000007807 */ /* 0x000fc40007000000 */
[----:B------:R-:W-:Y:S01]  /*1d80*/  IADD3 R3, R235, 0x18480, RZ ;  /* 0x00018480eb037810 */ /* 0x000fe20007ffe0ff */
[----:B------:R-:W-:Y:S05]  /*1d90*/  @!P5 BRA `(.L_x_784) ;  /* 0x000001700000d947 */ /* 0x000fea0003800000 */
[----:B------:R-:W-:Y:S01]  /*1da0*/  IMAD.MOV.U32 R16, RZ, RZ, c[0x0][0x208] ;  /* 0x00008200ff107624 */ /* 0x000fe200078e00ff */
[----:B------:R-:W-:Y:S01]  /*1db0*/  BSSY B0, `(.L_x_784) ;  /* 0x0000015000007945 */ /* 0x000fe20003800000 */
[----:B------:R-:W-:Y:S02]  /*1dc0*/  IMAD.MOV.U32 R13, RZ, RZ, 0x6 ;  /* 0x00000006ff0d7424 */ /* 0x000fe400078e00ff */
        /* <DEDUP_REMOVED lines=17> */
[----:B-1-3--:R-:W-:-:S05]  /*1ee0*/  SHF.L.U32 R5, R2, 0x4, RZ ;  /* 0x0000000402057819 */ /* 0x00afca00000006ff */
[----:B------:R1:W-:Y:S02]  /*1ef0*/  LDGSTS.E.BYPASS.LTC128B.128 [R5+0x18380], [R226.64+0x100] ;  /* 0x18380100e2057fae */ /* 0x0003e4000b901d46 */
.L_x_785:
[----:B------:R-:W-:Y:S05]  /*1f00*/  BSYNC B0 ;  /* 0x0000000000007941 */ /* 0x000fea0003800000 */
.L_x_784:
[----:B-1-3--:R-:W-:Y:S01]  /*1f10*/  SHF.R.S32.HI R5, RZ, 0x1f, R10 ;  /* 0x0000001fff057819 */ /* 0x00afe2000001140a */
[----:B------:R-:W0:Y:S01]  /*1f20*/  LDGDEPBAR ;  /* 0x00000000000079af */ /* 0x000e220000000000 */
[----:B------:R-:W-:Y:S01]  /*1f30*/  LOP3.LUT R7, R7, 0xfffffffc, RZ, 0xc0, !PT ;  /* 0xfffffffc07077812 */ /* 0x000fe200078ec0ff */
[----:B------:R-:W-:Y:S01]  /*1f40*/  IMAD.SHL.U32 R213, R213, 0x2, RZ ;  /* 0x00000002d5d57824 */ /* 0x000fe200078e00ff */
[----:B------:R-:W-:Y:S01]  /*1f50*/  LEA.HI R5, R5, R10, RZ, 0x2 ;  /* 0x0000000a05057211 */ /* 0x000fe200078f10ff */
[----:B------:R-:W-:Y:S01]  /*1f60*/  IMAD.SHL.U32 R212, R212, 0x2, RZ ;  /* 0x00000002d4d47824 */ /* 0x000fe200078e00ff */
[----:B------:R-:W-:Y:S01]  /*1f70*/  LOP3.LUT P0, RZ, R9, 0x4, RZ, 0xc0, !PT ;  /* 0x0000000409ff7812 */ /* 0x000fe2000780c0ff */
[----:B------:R-:W-:Y:S01]  /*1f80*/  IMAD.IADD R236, R8, 0x1, -R7 ;  /* 0x0000000108ec7824 */ /* 0x000fe200078e0a07 */
[----:B------:R-:W-:Y:S01]  /*1f90*/  LOP3.LUT R5, R5, 0xfffffffc, RZ, 0xc0, !PT ;  /* 0xfffffffc05057812 */ /* 0x000fe200078ec0ff */
[----:B------:R-:W-:Y:S01]  /*1fa0*/  IMAD.MOV.U32 R241, RZ, RZ, 0x1 ;  /* 0x00000001fff17424 */ /* 0x000fe200078e00ff */
[----:B------:R-:W-:Y:S01]  /*1fb0*/  IADD3 R242, R222, 0x3f, RZ ;  /* 0x0000003fdef27810 */ /* 0x000fe20007ffe0ff */
[----:B------:R-:W-:Y:S01]  /*1fc0*/  IMAD.MOV.U32 R244, RZ, RZ, RZ ;  /* 0x000000fffff47224 */ /* 0x000fe200078e00ff */
[----:B------:R-:W-:Y:S01]  /*1fd0*/  LEA R210, R210, 0x1c480, 0x1 ;  /* 0x0001c480d2d27811 */ /* 0x000fe200078e08ff */
[----:B------:R-:W-:Y:S01]  /*1fe0*/  IMAD.IADD R5, R10, 0x1, -R5 ;  /* 0x000000010a057824 */ /* 0x000fe200078e0a05 */
[----:B------:R-:W-:Y:S01]  /*1ff0*/  SHF.R.S32.HI R7, RZ, 0x1f, R242 ;  /* 0x0000001fff077819 */ /* 0x000fe200000114f2 */
[----:B------:R-:W-:Y:S01]  /*2000*/  IMAD.MOV.U32 R240, RZ, RZ, RZ ;  /* 0x000000fffff07224 */ /* 0x000fe200078e00ff */
[----:B------:R-:W-:Y:S01]  /*2010*/  LEA R208, R0, R210, 0x1 ;  /* 0x000000d200d07211 */ /* 0x000fe200078e08ff */
[----:B------:R-:W-:Y:S01]  /*2020*/  IMAD R209, R207, 0x2, R210 ;  /* 0x00000002cfd17824 */ /* 0x000fe200078e02d2 */
        /* <DEDUP_REMOVED lines=60> */
.L_x_788:
        /* <DEDUP_REMOVED lines=126> */
.L_x_786:
[-C--:B-1234-:R-:W-:Y:S01]  /*2bd0*/  HMMA.16816.F32 R36, R164, R168.reuse, RZ ;  /* 0x000000a8a424723c */ /* 0x09efe200000018ff */
[----:B------:R-:W-:Y:S02]  /*2be0*/  LDSM.16.M88.4 R196, [R213+0x8080] ;  /* 0x00808000d5c4783b */ /* 0x000fe40000000200 */
[----:B------:R-:W-:Y:S01]  /*2bf0*/  ISETP.GT.AND P5, PT, R236, RZ, PT ;  /* 0x000000ffec00720c */ /* 0x000fe20003fa4270 */
[----:B------:R-:W-:Y:S01]  /*2c00*/  IMAD R3, R206, 0x1800, RZ ;  /* 0x00001800ce037824 */ /* 0x000fe200078e02ff */
[----:B------:R-:W-:Y:S02]  /*2c10*/  ISETP.GT.AND P0, PT, R236, 0x1, PT ;  /* 0x00000001ec00780c */ /* 0x000fe40003f04270 */
[----:B------:R-:W-:Y:S01]  /*2c20*/  FSEL R4, R4, -INF , P5 ;  /* 0xff80000004047808 */ /* 0x000fe20002800000 */
[C---:B------:R-:W-:Y:S01]  /*2c30*/  HMMA.16816.F32 R40, R172.reuse, R168, RZ ;  /* 0x000000a8ac28723c */ /* 0x040fe200000018ff */
[----:B------:R-:W0:Y:S01]  /*2c40*/  LDGDEPBAR ;  /* 0x00000000000079af */ /* 0x000e220000000000 */
[----:B------:R-:W-:Y:S04]  /*2c50*/  ISETP.GT.AND P6, PT, R236, 0x20, PT ;  /* 0x00000020ec00780c */ /* 0x000fe80003fc4270 */
[----:B------:R-:W-:Y:S02]  /*2c60*/  FSEL R16, R16, -INF , P6 ;  /* 0xff80000010107808 */ /* 0x000fe40003000000 */
[-C--:B------:R-:W-:Y:S01]  /*2c70*/  HMMA.16816.F32 R44, R172, R170.reuse, RZ ;  /* 0x000000aaac2c723c */ /* 0x080fe200000018ff */
[--C-:B------:R-:W-:Y:S03]  /*2c80*/  IADD3 R168, R214, 0x800, R3.reuse ;  /* 0x00000800d6a87810 */ /* 0x100fe60007ffe003 */
[----:B------:R-:W-:Y:S02]  /*2c90*/  IADD3 R169, R215, 0x800, R3 ;  /* 0x00000800d7a97810 */ /* 0x000fe40007ffe003 */
[----:B------:R-:W-:Y:S02]  /*2ca0*/  SHF.L.U32 R2, R168, 0x1, RZ ;  /* 0x00000001a8027819 */ /* 0x000fe400000006ff */
[C---:B------:R-:W-:Y:S03]  /*2cb0*/  HMMA.16816.F32 R48, R164.reuse, R170, RZ ;  /* 0x000000aaa430723c */ /* 0x040fe600000018ff */
[----:B------:R-:W1:Y:S01]  /*2cc0*/  LDSM.16.M88.4 R192, [R2+0x12080] ;  /* 0x0120800002c0783b */ /* 0x000e620000000200 */
[----:B------:R-:W-:Y:S04]  /*2cd0*/  IADD3 R169, R214, R169, RZ ;  /* 0x000000a9d6a97210 */ /* 0x000fe80007ffe0ff */
[-C--:B------:R-:W-:Y:S01]  /*2ce0*/  HMMA.16816.F32 R52, R164, R64.reuse, RZ ;  /* 0x00000040a434723c */ /* 0x080fe200000018ff */
[----:B------:R-:W-:Y:S02]  /*2cf0*/  SHF.L.U32 R3, R169, 0x1, RZ ;  /* 0x00000001a9037819 */ /* 0x000fe400000006ff */
[----:B------:R-:W2:Y:S05]  /*2d00*/  LDSM.16.M88.4 R200, [R2+0x12880] ;  /* 0x0128800002c8783b */ /* 0x000eaa0000000200 */
[C---:B------:R-:W-:Y:S03]  /*2d10*/  HMMA.16816.F32 R56, R172.reuse, R64, RZ ;  /* 0x00000040ac38723c */ /* 0x040fe600000018ff */
[----:B------:R-:W-:Y:S05]  /*2d20*/  LDSM.16.M88.4 R168, [R3+0x12080] ;  /* 0x0120800003a8783b */ /* 0x000fea0000000200 */
[-C--:B------:R-:W-:Y:S03]  /*2d30*/  HMMA.16816.F32 R60, R172, R66.reuse, RZ ;  /* 0x00000042ac3c723c */ /* 0x080fe600000018ff */
[----:B------:R-:W-:Y:S05]  /*2d40*/  LDSM.16.M88.4 R172, [R204+0x8080] ;  /* 0x00808000ccac783b */ /* 0x000fea0000000200 */
[----:B------:R-:W-:Y:S03]  /*2d50*/  HMMA.16816.F32 R64, R164, R66, RZ ;  /* 0x00000042a440723c */ /* 0x000fe600000018ff */
[----:B------:R-:W3:Y:S05]  /*2d60*/  LDSM.16.M88.4 R164, [R213+0x9080] ;  /* 0x00908000d5a4783b */ /* 0x000eea0000000200 */
[-C--:B------:R-:W-:Y:S08]  /*2d70*/  HMMA.16816.F32 R36, R176, R180.reuse, R36 ;  /* 0x000000b4b024723c */ /* 0x080ff00000001824 */
        /* <DEDUP_REMOVED lines=9> */
[----:B------:R-:W4:Y:S02]  /*2e10*/  MUFU.EX2 R181, R181 ;  /* 0x000000b500b57308 */ /* 0x000f240000000800 */
[----:B------:R-:W-:Y:S02]  /*2e20*/  FFMA.FTZ R182, R16, c[0x0][0x29c], -R249 ;  /* 0x0000a70010b67a23 */ /* 0x000fe400000108f9 */
[--C-:B------:R-:W-:Y:S02]  /*2e30*/  FFMA.FTZ R183, R183, c[0x0][0x29c], -R246.reuse ;  /* 0x0000a700b7b77a23 */ /* 0x100fe400000108f6 */
[C---:B------:R-:W-:Y:S04]  /*2e40*/  HMMA.16816.F32 R56, R184.reuse, R188, R56 ;  /* 0x000000bcb838723c */ /* 0x040fe80000001838 */
[----:B------:R-:W5:Y:S03]  /*2e50*/  MUFU.EX2 R182, R182 ;  /* 0x000000b600b67308 */ /* 0x000f660000000800 */
        /* <DEDUP_REMOVED lines=8> */
[----:B------:R-:W-:Y:S01]  /*2ee0*/  FSEL R185, R11, -INF , P0 ;  /* 0xff8000000bb97808 */ /* 0x000fe20000000000 */
[----:B------:R-:W-:Y:S03]  /*2ef0*/  FFMA.FTZ R188, R188, c[0x0][0x29c], -R247 ;  /* 0x0000a700bcbc7a23 */ /* 0x000fe600000108f7 */
[-C--:B-1----:R-:W-:Y:S01]  /*2f00*/  HMMA.16816.F32 R36, R192, R196.reuse, R36 ;  /* 0x000000c4c024723c */ /* 0x082fe20000001824 */
[----:B------:R-:W-:Y:S04]  /*2f10*/  MUFU.EX2 R189, R189 ;  /* 0x000000bd00bd7308 */ /* 0x000fe80000000800 */
[--C-:B------:R-:W-:Y:S03]  /*2f20*/  FFMA.FTZ R185, R185, c[0x0][0x29c], -R246.reuse ;  /* 0x0000a700b9b97a23 */ /* 0x100fe600000108f6 */
[C---:B--2---:R-:W-:Y:S03]  /*2f30*/  HMMA.16816.F32 R40, R200.reuse, R196, R40 ;  /* 0x000000c4c828723c */ /* 0x044fe60000001828 */
[----:B------:R-:W-:Y:S04]  /*2f40*/  MUFU.EX2 R188, R188 ;  /* 0x000000bc00bc7308 */ /* 0x000fe80000000800 */
        /* <DEDUP_REMOVED lines=24> */
[-C--:B------:R-:W-:Y:S05]  /*30d0*/  HMMA.16816.F32 R36, R168, R172.reuse, R36 ;  /* 0x000000aca824723c */ /* 0x080fea0000001824 */
[----:B------:R-:W-:Y:S02]  /*30e0*/  FSEL R192, R12, -INF , P6 ;  /* 0xff8000000cc07808 */ /* 0x000fe40003000000 */
[----:B------:R-:W-:Y:S01]  /*30f0*/  LDSM.16.M88.4 R12, [R213+0xa080] ;  /* 0x00a08000d50c783b */ /* 0x000fe20000000200 */
[C---:B----4-:R-:W-:Y:S04]  /*3100*/  HMMA.16816.F32 R40, R176.reuse, R172, R40 ;  /* 0x000000acb028723c */ /* 0x050fe80000001828 */
        /* <DEDUP_REMOVED lines=32> */
[----:B----4-:R-:W-:Y:S03]  /*3310*/  IMAD R2, R206, 0x1800, R217 ;  /* 0x00001800ce027824 */ /* 0x010fe600078e02d9 */
[----:B------:R-:W-:Y:S01]  /*3320*/  FFMA.FTZ R195, R195, c[0x0][0x29c], -R246 ;  /* 0x0000a700c3c37a23 */ /* 0x000fe200000108f6 */
[----:B------:R-:W-:Y:S01]  /*3330*/  MUFU.EX2 R249, R249 ;  /* 0x000000f900f97308 */ /* 0x000fe20000000800 */
[-C--:B---3--:R-:W-:Y:S01]  /*3340*/  HMMA.16816.F32 R36, R8, R12.reuse, R36 ;  /* 0x0000000c0824723c */ /* 0x088fe20000001824 */
[----:B------:R-:W3:Y:S04]  /*3350*/  LDSM.16.M88.4 R4, [R3+0x13080] ;  /* 0x013080000304783b */ /* 0x000ee80000000200 */
[--C-:B------:R-:W-:Y:S01]  /*3360*/  FFMA.FTZ R26, R199, c[0x0][0x29c], -R248.reuse ;  /* 0x0000a700c71a7a23 */ /* 0x100fe200000108f8 */
[----:B------:R-:W-:Y:S01]  /*3370*/  FSEL R197, R34, -INF , P5 ;  /* 0xff80000022c57808 */ /* 0x000fe20002800000 */
[--C-:B------:R-:W-:Y:S01]  /*3380*/  FFMA.FTZ R176, R203, c[0x0][0x29c], -R248.reuse ;  /* 0x0000a700cbb07a23 */ /* 0x100fe200000108f8 */
[C---:B-1----:R-:W-:Y:S01]  /*3390*/  HMMA.16816.F32 R40, R16.reuse, R12, R40 ;  /* 0x0000000c1028723c */ /* 0x042fe20000001828 */
[----:B------:R-:W-:Y:S03]  /*33a0*/  MUFU.EX2 R178, R178 ;  /* 0x000000b200b27308 */ /* 0x000fe60000000800 */
[--C-:B------:R-:W-:Y:S02]  /*33b0*/  FFMA.FTZ R34, R197, c[0x0][0x29c], -R248.reuse ;  /* 0x0000a700c5227a23 */ /* 0x100fe400000108f8 */
[--C-:B------:R-:W-:Y:S02]  /*33c0*/  FFMA.FTZ R177, R201, c[0x0][0x29c], -R248.reuse ;  /* 0x0000a700c9b17a23 */ /* 0x100fe400000108f8 */
[-C--:B------:R-:W-:Y:S03]  /*33d0*/  HMMA.16816.F32 R44, R16, R14.reuse, R44 ;  /* 0x0000000e102c723c */ /* 0x080fe6000000182c */
[----:B------:R-:W-:Y:S01]  /*33e0*/  MUFU.EX2 R26, R26 ;  /* 0x0000001a001a7308 */ /* 0x000fe20000000800 */
[----:B------:R-:W-:Y:S04]  /*33f0*/  FFMA.FTZ R248, R35, c[0x0][0x29c], -R248 ;  /* 0x0000a70023f87a23 */ /* 0x000fe800000108f8 */
        /* <DEDUP_REMOVED lines=12> */
[----:B------:R-:W-:Y:S01]  /*34c0*/  SHF.L.U32 R166, R2, 0x1, RZ ;  /* 0x0000000102a67819 */ /* 0x000fe200000006ff */
[-C--:B---3--:R-:W-:Y:S05]  /*34d0*/  HMMA.16816.F32 R36, R4, R20.reuse, R36 ;  /* 0x000000140424723c */ /* 0x088fea0000001824 */
[--C-:B------:R-:W-:Y:S01]  /*34e0*/  FFMA.FTZ R9, R186, c[0x0][0x29c], -R247.reuse ;  /* 0x0000a700ba097a23 */ /* 0x100fe200000108f7 */
[----:B------:R-:W-:Y:S01]  /*34f0*/  MUFU.EX2 R179, R179 ;  /* 0x000000b300b37308 */ /* 0x000fe20000000800 */
[--C-:B------:R-:W-:Y:S01]  /*3500*/  FFMA.FTZ R8, R192, c[0x0][0x29c], -R247.reuse ;  /* 0x0000a700c0087a23 */ /* 0x100fe200000108f7 */
[C---:B-1----:R-:W-:Y:S04]  /*3510*/  HMMA.16816.F32 R40, R12.reuse, R20, R40 ;  /* 0x000000140c28723c */ /* 0x042fe80000001828 */
[--C-:B------:R-:W-:Y:S03]  /*3520*/  FFMA.FTZ R11, R190, c[0x0][0x29c], -R247.reuse ;  /* 0x0000a700be0b7a23 */ /* 0x100fe600000108f7 */
        /* <DEDUP_REMOVED lines=18> */
[----:B------:R-:W1:Y:S01]  /*3650*/  MUFU.EX2 R11, R11 ;  /* 0x0000000b000b7308 */ /* 0x000e620000000800 */
[--C-:B--2---:R-:W-:Y:S02]  /*3660*/  FADD.FTZ R22, R53, -R10.reuse ;  /* 0x8000000a35167221 */ /* 0x104fe40000010000 */
[--C-:B------:R-:W-:Y:S02]  /*3670*/  FADD.FTZ R4, R37, -R10.reuse ;  /* 0x8000000a25047221 */ /* 0x100fe40000010000 */
[--C-:B------:R-:W-:Y:S03]  /*3680*/  FADD.FTZ R18, R49, -R10.reuse ;  /* 0x8000000a31127221 */ /* 0x100fe60000010000 */
[C---:B------:R-:W-:Y:S02]  /*3690*/  FMUL.FTZ R6, R181.reuse, R4 ;  /* 0x00000004b5067220 */ /* 0x040fe40000410000 */
[----:B------:R-:W2:Y:S01]  /*36a0*/  LDS R4, [R245+0x18300] ;  /* 0x01830000f5047984 */ /* 0x000ea20000000800 */
[--C-:B------:R-:W-:Y:S01]  /*36b0*/  FADD.FTZ R5, R36, -R10.reuse ;  /* 0x8000000a24057221 */ /* 0x100fe20000010000 */
[----:B------:R-:W2:Y:S01]  /*36c0*/  MUFU.EX2 R16, R16 ;  /* 0x0000001000107308 */ /* 0x000ea20000000800 */
[--C-:B------:R-:W-:Y:S01]  /*36d0*/  FADD.FTZ R7, R48, -R10.reuse ;  /* 0x8000000a30077221 */ /* 0x100fe20000010000 */
[----:B------:R-:W2:Y:S01]  /*36e0*/  LDS R245, [R245+0x18320] ;  /* 0x01832000f5f57984 */ /* 0x000ea20000000800 */
[--C-:B------:R-:W-:Y:S02]  /*36f0*/  FADD.FTZ R15, R52, -R10.reuse ;  /* 0x8000000a340f7221 */ /* 0x100fe40000010000 */
[----:B------:R-:W-:Y:S01]  /*3700*/  FMUL.FTZ R5, R180, R5 ;  /* 0x00000005b4057220 */ /* 0x000fe20000410000 */
[----:B------:R-:W-:Y:S01]  /*3710*/  F2FP.PACK_AB R180, R181, R180 ;  /* 0x000000b4b5b4723e */ /* 0x000fe200000000ff */
[----:B-----5:R-:W-:Y:S01]  /*3720*/  FMUL.FTZ R7, R182, R7 ;  /* 0x00000007b6077220 */ /* 0x020fe20000410000 */
[C---:B------:R-:W-:Y:S01]  /*3730*/  F2FP.PACK_AB R182, R187.reuse, R182 ;  /* 0x000000b6bbb6723e */ /* 0x040fe200000000ff */
[----:B------:R-:W-:Y:S01]  /*3740*/  FMUL.FTZ R18, R187, R18 ;  /* 0x00000012bb127220 */ /* 0x000fe20000410000 */
[----:B------:R-:W5:Y:S01]  /*3750*/  MUFU.EX2 R247, R247 ;  /* 0x000000f700f77308 */ /* 0x000f620000000800 */
        /* <DEDUP_REMOVED lines=8> */
[--C-:B-1----:R-:W-:Y:S01]  /*37e0*/  FADD.FTZ R30, R51, -R12.reuse ;  /* 0x8000000c331e7221 */ /* 0x102fe20000010000 */
[----:B------:R-:W-:Y:S01]  /*37f0*/  MUFU.EX2 R21, R21 ;  /* 0x0000001500157308 */ /* 0x000fe20000000800 */
[--C-:B------:R-:W-:Y:S01]  /*3800*/  FADD.FTZ R48, R55, -R12.reuse ;  /* 0x8000000c37307221 */ /* 0x100fe20000010000 */
[----:B------:R-:W-:Y:S01]  /*3810*/  F2FP.PACK_AB R64, R32, R189 ;  /* 0x000000bd2040723e */ /* 0x000fe200000000ff */
[--C-:B------:R-:W-:Y:S01]  /*3820*/  FADD.FTZ R7, R38, -R12.reuse ;  /* 0x8000000c26077221 */ /* 0x100fe20000010000 */
[----:B------:R-:W-:Y:S01]  /*3830*/  F2FP.PACK_AB R184, R193, R184 ;  /* 0x000000b8c1b8723e */ /* 0x000fe200000000ff */
[--C-:B------:R-:W-:Y:S02]  /*3840*/  FADD.FTZ R28, R39, -R12.reuse ;  /* 0x8000000c271c7221 */ /* 0x100fe40000010000 */
[--C-:B------:R-:W-:Y:S02]  /*3850*/  FADD.FTZ R15, R50, -R12.reuse ;  /* 0x8000000c320f7221 */ /* 0x100fe40000010000 */
[--C-:B------:R-:W-:Y:S01]  /*3860*/  FADD.FTZ R17, R54, -R12.reuse ;  /* 0x8000000c36117221 */ /* 0x100fe20000010000 */
[----:B------:R-:W1:Y:S01]  /*3870*/  MUFU.EX2 R20, R20 ;  /* 0x0000001400147308 */ /* 0x000e620000000800 */
[--C-:B------:R-:W-:Y:S02]  /*3880*/  FADD.FTZ R19, R66, -R12.reuse ;  /* 0x8000000c42137221 */ /* 0x100fe40000010000 */
[----:B------:R-:W-:Y:S02]  /*3890*/  FADD.FTZ R12, R67, -R12 ;  /* 0x8000000c430c7221 */ /* 0x000fe40000010000 */
[----:B------:R-:W-:Y:S02]  /*38a0*/  FMUL.FTZ R28, R33, R28 ;  /* 0x0000001c211c7220 */ /* 0x000fe40000410000 */
[----:B------:R-:W-:Y:S01]  /*38b0*/  FMUL.FTZ R19, R34, R19 ;  /* 0x0000001322137220 */ /* 0x000fe20000410000 */
[C---:B------:R-:W-:Y:S01]  /*38c0*/  F2FP.PACK_AB R34, R35.reuse, R34 ;  /* 0x000000222322723e */ /* 0x040fe200000000ff */
[----:B------:R-:W-:Y:S01]  /*38d0*/  FMUL.FTZ R12, R35, R12 ;  /* 0x0000000c230c7220 */ /* 0x000fe20000410000 */
[----:B------:R-:W-:Y:S01]  /*38e0*/  MUFU.EX2 R195, R195 ;  /* 0x000000c300c37308 */ /* 0x000fe20000000800 */
[----:B------:R-:W-:Y:S01]  /*38f0*/  FMUL.FTZ R5, R24, R5 ;  /* 0x0000000518057220 */ /* 0x000fe20000410000 */
[C---:B------:R-:W-:Y:S01]  /*3900*/  F2FP.PACK_AB R24, R249.reuse, R24 ;  /* 0x00000018f918723e */ /* 0x040fe200000000ff */
[----:B------:R-:W-:Y:S01]  /*3910*/  FMUL.FTZ R10, R249, R10 ;  /* 0x0000000af90a7220 */ /* 0x000fe20000410000 */
[----:B------:R-:W-:Y:S01]  /*3920*/  F2FP.PACK_AB R52, R12, R19 ;  /* 0x000000130c34723e */ /* 0x000fe200000000ff */
[----:B------:R-:W-:Y:S01]  /*3930*/  FMUL.FTZ R7, R26, R7 ;  /* 0x000000071a077220 */ /* 0x000fe20000410000 */
[----:B------:R-:W-:Y:S01]  /*3940*/  F2FP.PACK_AB R26, R33, R26 ;  /* 0x0000001a211a723e */ /* 0x000fe200000000ff */
[--C-:B--2---:R-:W-:Y:S01]  /*3950*/  FADD.FTZ R12, R41, -R4.reuse ;  /* 0x80000004290c7221 */ /* 0x104fe20000010000 */
[----:B------:R-:W-:Y:S01]  /*3960*/  F2FP.PACK_AB R50, R10, R5 ;  /* 0x000000050a32723e */ /* 0x000fe200000000ff */
[--C-:B------:R-:W-:Y:S01]  /*3970*/  FADD.FTZ R5, R40, -R4.reuse ;  /* 0x8000000428057221 */ /* 0x100fe20000010000 */
[----:B------:R-:W-:Y:S01]  /*3980*/  F2FP.PACK_AB R28, R28, R7 ;  /* 0x000000071c1c723e */ /* 0x000fe200000000ff */
[--C-:B------:R-:W-:Y:S01]  /*3990*/  FADD.FTZ R7, R44, -R4.reuse ;  /* 0x800000042c077221 */ /* 0x100fe20000010000 */
[----:B------:R2:W-:Y:S01]  /*39a0*/  STS [R235+0x18880], R26 ;  /* 0x0188801aeb007388 */ /* 0x0005e20000000800 */
[--C-:B------:R-:W-:Y:S01]  /*39b0*/  FADD.FTZ R54, R45, -R4.reuse ;  /* 0x800000042d367221 */ /* 0x100fe20000010000 */
[----:B------:R-:W2:Y:S01]  /*39c0*/  MUFU.EX2 R10, R27 ;  /* 0x0000001b000a7308 */ /* 0x000ea20000000800 */
[----:B------:R-:W-:Y:S01]  /*39d0*/  FMUL.FTZ R5, R188, R5 ;  /* 0x00000005bc057220 */ /* 0x000fe20000410000 */
[C---:B---3--:R-:W-:Y:S01]  /*39e0*/  F2FP.PACK_AB R188, R9.reuse, R188 ;  /* 0x000000bc09bc723e */ /* 0x048fe200000000ff */
[----:B------:R-:W-:Y:S01]  /*39f0*/  FMUL.FTZ R12, R9, R12 ;  /* 0x0000000c090c7220 */ /* 0x000fe20000410000 */
[----:B------:R-:W-:Y:S01]  /*3a00*/  STS [R237], R182 ;  /* 0x000000b6ed007388 */ /* 0x000fe20000000800 */
[----:B----4-:R-:W-:Y:S01]  /*3a10*/  FMUL.FTZ R7, R8, R7 ;  /* 0x0000000708077220 */ /* 0x010fe20000410000 */
[C---:B------:R-:W-:Y:S01]  /*3a20*/  F2FP.PACK_AB R8, R11.reuse, R8 ;  /* 0x000000080b08723e */ /* 0x040fe200000000ff */
[----:B------:R-:W-:Y:S01]  /*3a30*/  FMUL.FTZ R54, R11, R54 ;  /* 0x000000360b367220 */ /* 0x000fe20000410000 */
[----:B------:R-:W-:Y:S01]  /*3a40*/  F2FP.PACK_AB R12, R12, R5 ;  /* 0x000000050c0c723e */ /* 0x000fe200000000ff */
[--C-:B------:R-:W-:Y:S02]  /*3a50*/  FADD.FTZ R9, R56, -R4.reuse ;  /* 0x8000000438097221 */ /* 0x100fe40000010000 */
[--C-:B------:R-:W-:Y:S01]  /*3a60*/  FADD.FTZ R56, R57, -R4.reuse ;  /* 0x8000000439387221 */ /* 0x100fe20000010000 */
[----:B------:R-:W-:Y:S01]  /*3a70*/  F2FP.PACK_AB R54, R54, R7 ;  /* 0x000000073636723e */ /* 0x000fe200000000ff */
[--C-:B------:R-:W-:Y:S02]  /*3a80*/  FADD.FTZ R11, R60, -R4.reuse ;  /* 0x800000043c0b7221 */ /* 0x100fe40000010000 */
[----:B------:R-:W-:Y:S02]  /*3a90*/  FADD.FTZ R4, R61, -R4 ;  /* 0x800000043d047221 */ /* 0x000fe40000010000 */
[----:B------:R-:W-:Y:S01]  /*3aa0*/  FMUL.FTZ R11, R16, R11 ;  /* 0x0000000b100b7220 */ /* 0x000fe20000410000 */
[C---:B-----5:R-:W-:Y:S01]  /*3ab0*/  F2FP.PACK_AB R16, R247.reuse, R16 ;  /* 0x00000010f710723e */ /* 0x060fe200000000ff */
        /* <DEDUP_REMOVED lines=10> */
[----:B------:R-:W-:Y:S01]  /*3b60*/  F2FP.PACK_AB R178, R179, R178 ;  /* 0x000000b2b3b2723e */ /* 0x000fe200000000ff */
[----:B------:R3:W-:Y:S01]  /*3b70*/  STS [R235+0x19880], R4 ;  /* 0x01988004eb007388 */ /* 0x0007e20000000800 */
[----:B-1----:R-:W-:Y:S01]  /*3b80*/  FMUL.FTZ R9, R20, R9 ;  /* 0x0000000914097220 */ /* 0x002fe20000410000 */
[----:B------:R-:W-:Y:S01]  /*3b90*/  F2FP.PACK_AB R20, R21, R20 ;  /* 0x000000141514723e */ /* 0x000fe200000000ff */
[----:B------:R-:W-:Y:S01]  /*3ba0*/  FMUL.FTZ R30, R177, R30 ;  /* 0x0000001eb11e7220 */ /* 0x000fe20000410000 */
[----:B------:R-:W-:Y:S01]  /*3bb0*/  STS [R235+0x19480], R188 ;  /* 0x019480bceb007388 */ /* 0x000fe20000000800 */
[----:B--2---:R-:W-:Y:S01]  /*3bc0*/  F2FP.PACK_AB R26, R10, R195 ;  /* 0x000000c30a1a723e */ /* 0x004fe200000000ff */
[--C-:B------:R-:W-:Y:S02]  /*3bd0*/  FADD.FTZ R5, R43, -R245.reuse ;  /* 0x800000f52b057221 */ /* 0x100fe40000010000 */
[----:B------:R-:W3:Y:S01]  /*3be0*/  MUFU.EX2 R246, R246 ;  /* 0x000000f600f67308 */ /* 0x000ee20000000800 */
[----:B------:R1:W-:Y:S01]  /*3bf0*/  STS [R237+0x1000], R8 ;  /* 0x00100008ed007388 */ /* 0x0003e20000000800 */
[--C-:B------:R-:W-:Y:S01]  /*3c00*/  FADD.FTZ R66, R42, -R245.reuse ;  /* 0x800000f52a427221 */ /* 0x100fe20000010000 */
[----:B------:R-:W-:Y:S01]  /*3c10*/  F2FP.PACK_AB R30, R30, R15 ;  /* 0x0000000f1e1e723e */ /* 0x000fe200000000ff */
        /* <DEDUP_REMOVED lines=16> */
[--C-:B------:R-:W-:Y:S01]  /*3d20*/  FADD.FTZ R62, R62, -R245.reuse ;  /* 0x800000f53e3e7221 */ /* 0x100fe20000010000 */
[----:B------:R-:W-:Y:S01]  /*3d30*/  F2FP.PACK_AB R56, R56, R9 ;  /* 0x000000093838723e */ /* 0x000fe200000000ff */
[----:B------:R-:W-:Y:S01]  /*3d40*/  FMUL.FTZ R58, R195, R58 ;  /* 0x0000003ac33a7220 */ /* 0x000fe20000410000 */
[----:B---3--:R-:W-:Y:S01]  /*3d50*/  F2FP.PACK_AB R4, R246, R13 ;  /* 0x0000000df604723e */ /* 0x008fe200000000ff */
        /* <DEDUP_REMOVED lines=12> */
[----:B------:R-:W-:Y:S08]  /*3e20*/  BAR.SYNC.DEFER_BLOCKING 0x0 ;  /* 0x0000000000007b1d */ /* 0x000ff00000010000 */
        /* <DEDUP_REMOVED lines=121> */
.L_x_787:
        /* <DEDUP_REMOVED lines=237> */
.L_x_783:
[----:B------:R-:W-:Y:S05]  /*5490*/  @P1 EXIT ;  /* 0x000000000000194d */ /* 0x000fea0003800000 */
[----:B------:R-:W-:-:S04]  /*54a0*/  ISETP.NE.U32.AND P2, PT, RZ, c[0x0][0x360], PT ;  /* 0x0000d800ff007a0c */ /* 0x000fc80003f45070 */
[----:B------:R-:W-:-:S13]  /*54b0*/  ISETP.NE.AND.EX P2, PT, RZ, c[0x0][0x364], PT, P2 ;  /* 0x0000d900ff007a0c */ /* 0x000fda0003f45320 */
[----:B------:R-:W-:-:S04]  /*54c0*/  @P2 IMAD.MOV.U32 R0, RZ, RZ, 0x4 ;  /* 0x00000004ff002424 */ /* 0x000fc800078e00ff */
[----:B-1----:R-:W-:-:S05]  /*54d0*/  @P2 IMAD.WIDE R10, R223, R0, c[0x0][0x360] ;  /* 0x0000d800df0a2625 */ /* 0x002fca00078e0200 */
[----:B------:R-:W2:Y:S01]  /*54e0*/  @P2 LDG.E R0, [R10.64] ;  /* 0x000000060a002981 */ /* 0x000ea2000c1e1900 */
[----:B------:R-:W1:Y:S01]  /*54f0*/  S2UR UR5, SR_CTAID.X ;  /* 0x00000000000579c3 */ /* 0x000e620000002500 */
[----:B------:R-:W-:Y:S02]  /*5500*/  MOV R2, 0x1 ;  /* 0x0000000100027802 */ /* 0x000fe40000000f00 */
[----:B------:R-:W3:Y:S04]  /*5510*/  S2R R4, SR_CTAID.Y ;  /* 0x0000000000047919 */ /* 0x000ee80000002600 */
[----:B------:R-:W-:Y:S01]  /*5520*/  BAR.SYNC.DEFER_BLOCKING 0x1, 0x100 ;  /* 0x0044000000007b1d */ /* 0x000fe20000010000 */
[----:B------:R-:W-:-:S05]  /*5530*/  ISETP.NE.AND P0, PT, R2, c[0x0][0x338], PT ;  /* 0x0000ce0002007a0c */ /* 0x000fca0003f05270 */
[----:B------:R-:W4:Y:S01]  /*5540*/  S2R R9, SR_TID.X ;  /* 0x0000000000097919 */ /* 0x000f220000002100 */
[----:B-1----:R-:W-:-:S04]  /*5550*/  UIMAD UR5, UR5, 0x3000, URZ ;  /* 0x00003000050578a4 */ /* 0x002fc8000f8e023f */
[----:B------:R-:W-:Y:S01]  /*5560*/  USHF.R.S32.HI UR4, URZ, 0x1f, UR5 ;  /* 0x0000001f3f047899 */ /* 0x000fe20008011405 */
[----:B--2---:R-:W-:-:S05]  /*5570*/  @P2 IMAD R3, R223, 0x80, R0 ;  /* 0x00000080df032824 */ /* 0x004fca00078e0200 */
[----:B------:R-:W-:-:S04]  /*5580*/  @P2 SHF.R.S32.HI R0, RZ, 0x1f, R3 ;  /* 0x0000001fff002819 */ /* 0x000fc80000011403 */
[----:B------:R-:W-:-:S04]  /*5590*/  @P2 LEA.HI R0, R0, R3, RZ, 0x7 ;  /* 0x0000000300002211 */ /* 0x000fc800078f38ff */
[----:B------:R-:W-:Y:S01]  /*55a0*/  @P2 SHF.R.S32.HI R6, RZ, 0x7, R0 ;  /* 0x00000007ff062819 */ /* 0x000fe20000011400 */
[----:B---3--:R-:W-:-:S04]  /*55b0*/  @P0 IMAD.HI.U32 R0, R4, c[0x0][0x33c], RZ ;  /* 0x0000cf0004000a27 */ /* 0x008fc800078e00ff */
[----:B------:R-:W-:Y:S01]  /*55c0*/  @P2 IMAD R6, R6, 0x3000, RZ ;  /* 0x0000300006062824 */ /* 0x000fe200078e02ff */
[----:B------:R-:W-:Y:S02]  /*55d0*/  @P0 SHF.R.U32.HI R4, RZ, c[0x0][0x340], R0 ;  /* 0x0000d000ff040a19 */ /* 0x000fe40000011600 */
[----:B----4-:R-:W-:Y:S02]  /*55e0*/  SHF.R.S32.HI R0, RZ, 0x1f, R9 ;  /* 0x0000001fff007819 */ /* 0x010fe40000011409 */
[----:B------:R-:W-:Y:S02]  /*55f0*/  @P2 SHF.R.S32.HI R7, RZ, 0x1f, R6 ;  /* 0x0000001fff072819 */ /* 0x000fe40000011406 */
[----:B------:R-:W-:Y:S01]  /*5600*/  @!P2 CS2R R6, SRZ ;  /* 0x000000000006a805 */ /* 0x000fe2000001ff00 */
[----:B------:R-:W-:-:S05]  /*5610*/  SHF.R.S32.HI R5, RZ, 0x1f, R4 ;  /* 0x0000001fff057819 */ /* 0x000fca0000011404 */
[----:B------:R-:W-:Y:S01]  /*5620*/  IADD3 R8, P1, P0, R6, UR5, R9 ;  /* 0x0000000506087c10 */ /* 0x000fe2000f83e009 */
[C---:B------:R-:W-:Y:S02]  /*5630*/  IMAD R3, R5.reuse, c[0x0][0x328], RZ ;  /* 0x0000ca0005037a24 */ /* 0x040fe400078e02ff */
[----:B------:R-:W-:Y:S01]  /*5640*/  IMAD R5, R5, c[0x0][0x300], RZ ;  /* 0x0000c00005057a24 */ /* 0x000fe200078e02ff */
[----:B------:R-:W-:Y:S01]  /*5650*/  IADD3.X R9, R7, UR4, R0, P1, P0 ;  /* 0x0000000407097c10 */ /* 0x000fe20008fe0400 */
[C---:B------:R-:W-:Y:S01]  /*5660*/  IMAD R3, R4.reuse, c[0x0][0x32c], R3 ;  /* 0x0000cb0004037a24 */ /* 0x040fe200078e0203 */
[----:B------:R-:W-:Y:S01]  /*5670*/  SHF.R.S32.HI R0, RZ, 0x1f, R223 ;  /* 0x0000001fff007819 */ /* 0x000fe200000114df */
[C---:B------:R-:W-:Y:S01]  /*5680*/  IMAD R2, R4.reuse, c[0x0][0x304], R5 ;  /* 0x0000c10004027a24 */ /* 0x040fe200078e0205 */
[----:B------:R-:W-:Y:S01]  /*5690*/  SEL R223, R223, RZ, !P2 ;  /* 0x000000ffdfdf7207 */ /* 0x000fe20005000000 */
[----:B------:R-:W-:Y:S01]  /*56a0*/  IMAD.WIDE.U32 R6, R4, c[0x0][0x328], R8 ;  /* 0x0000ca0004067a25 */ /* 0x000fe200078e0008 */
[----:B------:R-:W-:-:S03]  /*56b0*/  SEL R0, R0, RZ, !P2 ;  /* 0x000000ff00007207 */ /* 0x000fc60005000000 */
        /* <DEDUP_REMOVED lines=112> */
.L_x_789:
        /* <DEDUP_REMOVED lines=12> */
.L_x_1418:


//--------------------- .text._ZN7cutlass13device_kernelIN5flash19enable_sm80_to_sm89INS1_16FlashAttnBwdSm80INS1_25CollectiveMainloopBwdSm80ILi2ELi2EN4cute5tupleIJNS5_1CILi64EEENS7_ILi128EEENS7_ILi96EEEEEENS_6half_tEfNS_4arch4Sm80ELb0ELb0ELb0ELb1ELb1ELb0ELb0ELb0ELi2ELi2ELi4ELi2ELb0EEENS1_24CollectiveEpilogueBwdGQAISB_fSE_Li256ELb1ELb1EEENS1_19SingleTileSchedulerILb1ELb0ELb0ELi128EEEEEEEEEvNT_6ParamsE --------------------------
	.section	.text._ZN7cutlass13device_kernelIN5flash19enable_sm80_to_sm89INS1_16FlashAttnBwdSm80INS1_25CollectiveMainloopBwdSm80ILi2ELi2EN4cute5tupleIJNS5_1CILi64EEENS7_ILi128EEENS7_ILi96EEEEEENS_6half_tEfNS_4arch4Sm80ELb0ELb0ELb0ELb1ELb1ELb0ELb0ELb0ELi2ELi2ELi4ELi2ELb0EEENS1_24CollectiveEpilogueBwdGQAISB_fSE_Li256ELb1ELb1EEENS1_19SingleTileSchedulerILb1ELb0ELb0ELi128EEEEEEEEEvNT_6ParamsE,"ax",@progbits
	.sectioninfo	@"SHI_REGISTERS=252"
	.align	128
.text._ZN7cutlass13device_kernelIN5flash19enable_sm80_to_sm89INS1_16FlashAttnBwdSm80INS1_25CollectiveMainloopBwdSm80ILi2ELi2EN4cute5tupleIJNS5_1CILi64EEENS7_ILi128EEENS7_ILi96EEEEEENS_6half_tEfNS_4arch4Sm80ELb0ELb0ELb0ELb1ELb1ELb0ELb0ELb0ELi2ELi2ELi4ELi2ELb0EEENS1_24CollectiveEpilogueBwdGQAISB_fSE_Li256ELb1ELb1EEENS1_19SingleTileSchedulerILb1ELb0ELb0ELi128EEEEEEEEEvNT_6ParamsE:
        .type           _ZN7cutlass13device_kernelIN5flash19enable_sm80_to_sm89INS1_16FlashAttnBwdSm80INS1_25CollectiveMainloopBwdSm80ILi2ELi2EN4cute5tupleIJNS5_1CILi64EEENS7_ILi128EEENS7_ILi96EEEEEENS_6half_tEfNS_4arch4Sm80ELb0ELb0ELb0ELb1ELb1ELb0ELb0ELb0ELi2ELi2ELi4ELi2ELb0EEENS1_24CollectiveEpilogueBwdGQAISB_fSE_Li256ELb1ELb1EEENS1_19SingleTileSchedulerILb1ELb0ELb0ELi128EEEEEEEEEvNT_6ParamsE,@function
        .size           _ZN7cutlass13device_kernelIN5flash19enable_sm80_to_sm89INS1_16FlashAttnBwdSm80INS1_25CollectiveMainloopBwdSm80ILi2ELi2EN4cute5tupleIJNS5_1CILi64EEENS7_ILi128EEENS7_ILi96EEEEEENS_6half_tEfNS_4arch4Sm80ELb0ELb0ELb0ELb1ELb1ELb0ELb0ELb0ELi2ELi2ELi4ELi2ELb0EEENS1_24CollectiveEpilogueBwdGQAISB_fSE_Li256ELb1ELb1EEENS1_19SingleTileSchedulerILb1ELb0ELb0ELi128EEEEEEEEEvNT_6ParamsE,(.L_x_1419 - _ZN7cutlass13device_kernelIN5flash19enable_sm80_to_sm89INS1_16FlashAttnBwdSm80INS1_25CollectiveMainloopBwdSm80ILi2ELi2EN4cute5tupleIJNS5_1CILi64EEENS7_ILi128EEENS7_ILi96EEEEEENS_6half_tEfNS_4arch4Sm80ELb0ELb0ELb0ELb1ELb1ELb0ELb0ELb0ELi2ELi2ELi4ELi2ELb0EEENS1_24CollectiveEpilogueBwdGQAISB_fSE_Li256ELb1ELb1EEENS1_19SingleTileSchedulerILb1ELb0ELb0ELi128EEEEEEEEEvNT_6ParamsE)
        .other          _ZN7cutlass13device_kernelIN5flash19enable_sm80_to_sm89INS1_16FlashAttnBwdSm80INS1_25CollectiveMainloopBwdSm80ILi2ELi2EN4cute5tupleIJNS5_1CILi64EEENS7_ILi128EEENS7_ILi96EEEEEENS_6half_tEfNS_4arch4Sm80ELb0ELb0ELb0ELb1ELb1ELb0ELb0ELb0ELi2ELi2ELi4ELi2ELb0EEENS1_24CollectiveEpilogueBwdGQAISB_fSE_Li256ELb1ELb1EEENS1_19SingleTileSchedulerILb1ELb0ELb0ELi128EEEEEEEEEvNT_6ParamsE,@"STO_CUDA_ENTRY STV_DEFAULT"
_ZN7cutlass13device_kernelIN5flash19enable_sm80_to_sm89INS1_16FlashAttnBwdSm80INS1_25CollectiveMainloopBwdSm80ILi2ELi2EN4cute5tupleIJNS5_1CILi64EEENS7_ILi128EEENS7_ILi96EEEEEENS_6half_tEfNS_4arch4Sm80ELb0ELb0ELb0ELb1ELb1ELb0ELb0ELb0ELi2ELi2ELi4ELi2ELb0EEENS1_24CollectiveEpilogueBwdGQAISB_fSE_Li256ELb1ELb1EEENS1_19SingleTileSchedulerILb1ELb0ELb0ELi128EEEEEEEEEvNT_6ParamsE:
        /* <DEDUP_REMOVED lines=17> */
.L_x_791:
        /* <DEDUP_REMOVED lines=8> */
.L_x_793:
[----:B------:R-:W-:Y:S02]  /*0190*/  MOV R5, c[0x0][0x3ac] ;  /* 0x0000eb0000057a02 */ /* 0x000fe40000000f00 */
.L_x_792:
[----:B-1----:R-:W-:-:S05]  /*01a0*/  IMAD.SHL.U32 R4, R3, 0x80, RZ ;  /* 0x0000008003047824 */ /* 0x002fca00078e00ff */
[----:B-----5:R-:W-:-:S04]  /*01b0*/  ISETP.GE.AND P0, PT, R4, R5, PT ;  /* 0x000000050400720c */ /* 0x020fc80003f06270 */
[----:B------:R-:W-:Y:S01]  /*01c0*/  SEL R223, R223, 0xffffffff, !P0 ;  /* 0xffffffffdfdf7807 */ /* 0x000fe20004000000 */
[----:B------:R-:W-:Y:S05]  /*01d0*/  BRA `(.L_x_794) ;  /* 0x0000011000007947 */ /* 0x000fea0003800000 */
.L_x_790:
[----:B---34-:R-:W-:-:S04]  /*01e0*/  ISETP.NE.U32.AND P0, PT, RZ, c[0x0][0x3c8], PT ;  /* 0x0000f200ff007a0c */ /* 0x018fc80003f05070 */
[----:B------:R-:W-:-:S13]  /*01f0*/  ISETP.NE.AND.EX P0, PT, RZ, c[0x0][0x3cc], PT, P0 ;  /* 0x0000f300ff007a0c */ /* 0x000fda0003f05300 */
[----:B------:R-:W-:Y:S05]  /*0200*/  @!P0 BRA `(.L_x_795) ;  /* 0x0000002000008947 */ /* 0x000fea0003800000 */
[----:B------:R1:W5:Y:S01]  /*0210*/  LDG.E R5, [R4.64] ;  /* 0x0000000804057981 */ /* 0x000362000c1e1900 */
[----:B------:R-:W-:Y:S05]  /*0220*/  BRA `(.L_x_796) ;  /* 0x0000009000007947 */ /* 0x000fea0003800000 */
.L_x_795:
        /* <DEDUP_REMOVED lines=8> */
.L_x_797:
[----:B------:R-:W-:Y:S02]  /*02b0*/  MOV R5, c[0x0][0x3ac] ;  /* 0x0000eb0000057a02 */ /* 0x000fe40000000f00 */
.L_x_796:
[----:B-1----:R-:W-:-:S05]  /*02c0*/  IMAD.SHL.U32 R4, R3, 0x80, RZ ;  /* 0x0000008003047824 */ /* 0x002fca00078e00ff */
[----:B-----5:R-:W-:-:S04]  /*02d0*/  ISETP.GE.AND P0, PT, R4, R5, PT ;  /* 0x000000050400720c */ /* 0x020fc80003f06270 */
[----:B------:R-:W-:-:S04]  /*02e0*/  SEL R223, R223, 0xffffffff, !P0 ;  /* 0xffffffffdfdf7807 */ /* 0x000fc80004000000 */
.L_x_794:
        /* <DEDUP_REMOVED lines=33> */
.L_x_798:
[----:B-1----:R-:W-:-:S04]  /*0500*/  ISETP.NE.U32.AND P0, PT, RZ, c[0x0][0x2e0], PT ;  /* 0x0000b800ff007a0c */ /* 0x002fc80003f05070 */
[----:B------:R-:W-:-:S13]  /*0510*/  ISETP.NE.AND.EX P0, PT, RZ, c[0x0][0x2e4], PT, P0 ;  /* 0x0000b900ff007a0c */ /* 0x000fda0003f05300 */
[----:B------:R-:W-:Y:S05]  /*0520*/  @!P0 BRA `(.L_x_799) ;  /* 0x0000003000008947 */ /* 0x000fea0003800000 */
[----:B------:R-:W-:-:S05]  /*0530*/  IMAD.WIDE R10, R223, R10, c[0x0][0x2e0] ;  /* 0x0000b800df0a7625 */ /* 0x000fca00078e020a */
[----:B------:R1:W5:Y:S01]  /*0540*/  LDG.E R4, [R10.64] ;  /* 0x000000080a047981 */ /* 0x000362000c1e1900 */
[----:B------:R-:W-:Y:S05]  /*0550*/  BRA `(.L_x_800) ;  /* 0x0000004000007947 */ /* 0x000fea0003800000 */
.L_x_799:
[----:B------:R-:W-:Y:S05]  /*0560*/  @!P3 BRA `(.L_x_800) ;  /* 0x000000300000b947 */ /* 0x000fea0003800000 */
[----:B------:R-:W2:Y:S04]  /*0570*/  LDG.E R4, [R14.64] ;  /* 0x000000080e047981 */ /* 0x000ea8000c1e1900 */
[----:B------:R-:W2:Y:S02]  /*0580*/  LDG.E R11, [R14.64+0x4] ;  /* 0x000004080e0b7981 */ /* 0x000ea4000c1e1900 */
[----:B--2---:R-:W-:Y:S02]  /*0590*/  IADD3 R4, -R4, R11, RZ ;  /* 0x0000000b04047210 */ /* 0x004fe40007ffe1ff */
.L_x_800:
        /* <DEDUP_REMOVED lines=406> */
.L_x_803:
[----:B------:R-:W-:Y:S05]  /*1f00*/  BSYNC B0 ;  /* 0x0000000000007941 */ /* 0x000fea0003800000 */
.L_x_802:
        /* <DEDUP_REMOVED lines=78> */
.L_x_806:
        /* <DEDUP_REMOVED lines=126> */
.L_x_804:
        /* <DEDUP_REMOVED lines=415> */
.L_x_805:
        /* <DEDUP_REMOVED lines=237> */
.L_x_801:
        /* <DEDUP_REMOVED lines=9> */
[----:B------:R-:W5:Y:S01]  /*5520*/  S2R R3, SR_CTAID.Y ;  /* 0x0000000000037919 */ /* 0x000f620000002600 */
[----:B------:R-:W-:Y:S01]  /*5530*/  ULDC UR4, c[0x0][0x2f4] ;  /* 0x0000bd0000047ab9 */ /* 0x000fe20000000800 */
[----:B------:R-:W-:Y:S02]  /*5540*/  IMAD R4, R223, c[0x0][0x2f4], RZ ;  /* 0x0000bd00df047a24 */ /* 0x000fe400078e02ff */
[----:B------:R-:W-:Y:S01]  /*5550*/  BAR.SYNC.DEFER_BLOCKING 0x1, 0x100 ;  /* 0x0044000000007b1d */ /* 0x000fe20000010000 */
[----:B------:R-:W-:Y:S02]  /*5560*/  ISETP.NE.AND P0, PT, R0, c[0x0][0x338], PT ;  /* 0x0000ce0000007a0c */ /* 0x000fe40003f05270 */
[----:B------:R-:W-:-:S03]  /*5570*/  SHF.R.S32.HI R5, RZ, 0x1f, R4 ;  /* 0x0000001fff057819 */ /* 0x000fc60000011404 */
[----:B------:R-:W1:Y:S01]  /*5580*/  S2R R2, SR_TID.X ;  /* 0x0000000000027919 */ /* 0x000e620000002100 */
[----:B------:R-:W-:Y:S01]  /*5590*/  BSSY B0, `(.L_x_807) ;  /* 0x0000021000007945 */ /* 0x000fe20003800000 */
[----:B----4-:R-:W-:-:S06]  /*55a0*/  UIMAD UR5, UR6, UR5, URZ ;  /* 0x00000005060572a4 */ /* 0x010fcc000f8e023f */
[----:B-----5:R-:W-:Y:S01]  /*55b0*/  @P0 IMAD.HI.U32 R0, R3, c[0x0][0x33c], RZ ;  /* 0x0000cf0003000a27 */ /* 0x020fe200078e00ff */
[----:B------:R-:W-:-:S03]  /*55c0*/  UIMAD UR5, UR5, UR4, URZ ;  /* 0x00000004050572a4 */ /* 0x000fc6000f8e023f */
[----:B--2---:R-:W-:Y:S01]  /*55d0*/  IMAD.MOV.U32 R7, RZ, RZ, R3 ;  /* 0x000000ffff077224 */ /* 0x004fe200078e0003 */
[----:B------:R-:W-:Y:S01]  /*55e0*/  @P0 SHF.R.U32.HI R7, RZ, c[0x0][0x340], R0 ;  /* 0x0000d000ff070a19 */ /* 0x000fe20000011600 */
[----:B------:R-:W-:Y:S01]  /*55f0*/  USHF.R.S32.HI UR4, URZ, 0x1f, UR5 ;  /* 0x0000001f3f047899 */ /* 0x000fe20008011405 */
[----:B------:R-:W-:Y:S02]  /*5600*/  SHF.R.S32.HI R0, RZ, 0x1f, R223 ;  /* 0x0000001fff007819 */ /* 0x000fe400000114df */
[--C-:B------:R-:W-:Y:S01]  /*5610*/  IADD3 R4, P2, P0, R4, UR5, R7.reuse ;  /* 0x0000000504047c10 */ /* 0x100fe2000f85e007 */
[----:B------:R-:W-:Y:S01]  /*5620*/  IMAD.MOV R8, RZ, RZ, -R7 ;  /* 0x000000ffff087224 */ /* 0x000fe200078e0a07 */
[----:B------:R-:W-:-:S03]  /*5630*/  SEL R0, R0, RZ, !P1 ;  /* 0x000000ff00007207 */ /* 0x000fc60004800000 */
[----:B------:R-:W-:Y:S02]  /*5640*/  IMAD R8, R8, c[0x0][0x338], R3 ;  /* 0x0000ce0008087a24 */ /* 0x000fe400078e0203 */
[C---:B---3--:R-:W-:Y:S01]  /*5650*/  @P1 IMAD R9, R223.reuse, 0x80, R6 ;  /* 0x00000080df091824 */ /* 0x048fe200078e0206 */
[----:B------:R-:W-:Y:S02]  /*5660*/  SHF.R.S32.HI R6, RZ, 0x1f, R7 ;  /* 0x0000001fff067819 */ /* 0x000fe40000011407 */
[----:B------:R-:W-:Y:S02]  /*5670*/  SEL R223, R223, RZ, !P1 ;  /* 0x000000ffdfdf7207 */ /* 0x000fe40004800000 */
[----:B-1----:R-:W-:Y:S02]  /*5680*/  @P1 SHF.R.S32.HI R10, RZ, 0x1f, R9 ;  /* 0x0000001fff0a1819 */ /* 0x002fe40000011409 */
[----:B------:R-:W-:Y:S02]  /*5690*/  IADD3.X R5, R5, UR4, R6, P2, P0 ;  /* 0x0000000405057c10 */ /* 0x000fe400097e0406 */
[----:B------:R-:W-:-:S02]  /*56a0*/  @P1 LEA.HI R10, R10, R9, RZ, 0x7 ;  /* 0x000000090a0a1211 */ /* 0x000fc400078f38ff */
[----:B------:R-:W-:Y:S02]  /*56b0*/  ISETP.NE.AND P2, PT, R2, RZ, PT ;  /* 0x000000ff0200720c */ /* 0x000fe40003f45270 */
[----:B------:R-:W-:Y:S02]  /*56c0*/  @P1 SHF.R.S32.HI R10, RZ, 0x7, R10 ;  /* 0x00000007ff0a1819 */ /* 0x000fe4000001140a */
[C---:B------:R-:W-:Y:S01]  /*56d0*/  SHF.L.U64.HI R5, R4.reuse, 0x2, R5 ;  /* 0x0000000204057819 */ /* 0x040fe20000010205 */
[----:B------:R-:W-:Y:S02]  /*56e0*/  IMAD.SHL.U32 R4, R4, 0x4, RZ ;  /* 0x0000000404047824 */ /* 0x000fe400078e00ff */
[----:B------:R-:W-:-:S03]  /*56f0*/  @P1 IMAD R10, R10, 0x3000, RZ ;  /* 0x000030000a0a1824 */ /* 0x000fc600078e02ff */
[----:B------:R-:W-:Y:S02]  /*5700*/  IADD3 R12, P0, R4, c[0x0][0x350], RZ ;  /* 0x0000d400040c7a10 */ /* 0x000fe40007f1e0ff */
[----:B------:R-:W-:Y:S02]  /*5710*/  @P1 SHF.R.S32.HI R11, RZ, 0x1f, R10 ;  /* 0x0000001fff0b1819 */ /* 0x000fe4000001140a */
[----:B------:R-:W-:Y:S01]  /*5720*/  IADD3.X R13, R5, c[0x0][0x354], RZ, P0, !PT ;  /* 0x0000d500050d7a10 */ /* 0x000fe200007fe4ff */
[----:B------:R-:W-:Y:S01]  /*5730*/  @!P1 CS2R R10, SRZ ;  /* 0x00000000000a9805 */ /* 0x000fe2000001ff00 */
[----:B------:R-:W-:Y:S05]  /*5740*/  @P2 BRA `(.L_x_808) ;  /* 0x0000005000002947 */ /* 0x000fea0003800000 */
.L_x_809:
[----:B------:R-:W2:Y:S01]  /*5750*/  LDG.E.STRONG.GPU R3, [R12.64] ;  /* 0x000000080c037981 */ /* 0x000ea2000c1ef900 */
[----:B------:R-:W-:Y:S01]  /*5760*/  YIELD ;  /* 0x0000000000007946 */ /* 0x000fe20003800000 */
[----:B--2---:R-:W-:Y:S01]  /*5770*/  ISETP.NE.AND P0, PT, R3, R8, PT ;  /* 0x000000080300720c */ /* 0x004fe20003f05270 */
[----:B------:R-:W-:-:S12]  /*5780*/  CCTL.IVALL ;  /* 0x00000000ff00798f */ /* 0x000fd80002000000 */
[----:B------:R-:W-:Y:S05]  /*5790*/  @P0 BRA `(.L_x_809) ;  /* 0xffffffb000000947 */ /* 0x000fea000383ffff */
.L_x_808:
[----:B------:R-:W-:Y:S05]  /*57a0*/  BSYNC B0 ;  /* 0x0000000000007941 */ /* 0x000fea0003800000 */
.L_x_807:
[----:B------:R-:W-:Y:S01]  /*57b0*/  MOV R9, 0xffffffff ;  /* 0xffffffff00097802 */ /* 0x000fe20000000f00 */
[----:B------:R-:W-:Y:S05]  /*57c0*/  BRA.CONV ~URZ, `(.L_x_810) ;  /* 0x000000237f007947 */ /* 0x000fea000b800000 */
[----:B------:R-:W-:Y:S02]  /*57d0*/  MOV R14, 0x57f0 ;  /* 0x000057f0000e7802 */ /* 0x000fe40000000f00 */
[----:B------:R-:W-:Y:S05]  /*57e0*/  CALL.REL.NOINC `($__internal_7_$__cuda_sm70_warpsync) ;  /* 0x00000a9000007944 */ /* 0x000fea0003c00000 */
.L_x_810:
[----:B------:R-:W-:Y:S01]  /*57f0*/  UIMAD UR5, UR6, 0x3000, URZ ;  /* 0x00003000060578a4 */ /* 0x000fe2000f8e023f */
[----:B------:R-:W-:Y:S01]  /*5800*/  SHF.R.S32.HI R3, RZ, 0x1f, R2 ;  /* 0x0000001fff037819 */ /* 0x000fe20000011402 */
[----:B------:R-:W-:-:S06]  /*5810*/  NOP ;  /* 0x0000000000007918 */ /* 0x000fcc0000000000 */
[----:B------:R-:W-:Y:S01]  /*5820*/  USHF.R.S32.HI UR4, URZ, 0x1f, UR5 ;  /* 0x0000001f3f047899 */ /* 0x000fe20008011405 */
[----:B------:R-:W-:Y:S01]  /*5830*/  IADD3 R10, P1, P0, R10, UR5, R2 ;  /* 0x000000050a0a7c10 */ /* 0x000fe2000f83e002 */
[----:B------:R-:W-:-:S04]  /*5840*/  IMAD R2, R6, c[0x0][0x328], RZ ;  /* 0x0000ca0006027a24 */ /* 0x000fc800078e02ff */
[----:B------:R-:W-:Y:S01]  /*5850*/  IADD3.X R11, R11, UR4, R3, P1, P0 ;  /* 0x000000040b0b7c10 */ /* 0x000fe20008fe0403 */
[C---:B------:R-:W-:Y:S02]  /*5860*/  IMAD R3, R7.reuse, c[0x0][0x32c], R2 ;  /* 0x0000cb0007037a24 */ /* 0x040fe400078e0202 */
[----:B------:R-:W-:Y:S02]  /*5870*/  IMAD R2, R0, c[0x0][0x330], RZ ;  /* 0x0000cc0000027a24 */ /* 0x000fe400078e02ff */
[----:B------:R-:W-:-:S04]  /*5880*/  IMAD.WIDE.U32 R14, R7, c[0x0][0x328], R10 ;  /* 0x0000ca00070e7a25 */ /* 0x000fc800078e000a */
[----:B------:R-:W-:Y:S01]  /*5890*/  IMAD R2, R223, c[0x0][0x334], R2 ;  /* 0x0000cd00df027a24 */ /* 0x000fe200078e0202 */
        /* <DEDUP_REMOVED lines=55> */
[----:B-1----:R-:W-:Y:S05]  /*5c10*/  CALL.REL.NOINC `($__internal_7_$__cuda_sm70_warpsync) ;  /* 0x0000066000007944 */ /* 0x002fea0003c00000 */
.L_x_811:
        /* <DEDUP_REMOVED lines=12> */
.L_x_813:
[----:B------:R-:W-:Y:S05]  /*5ce0*/  BSYNC B0 ;  /* 0x0000000000007941 */ /* 0x000fea0003800000 */
.L_x_812:
[----:B------:R-:W-:Y:S01]  /*5cf0*/  IADD3 R4, P0, R4, c[0x0][0x348], RZ ;  /* 0x0000d20004047a10 */ /* 0x000fe20007f1e0ff */
[----:B------:R-:W-:Y:S03]  /*5d00*/  BSSY B0, `(.L_x_814) ;  /* 0x0000008000007945 */ /* 0x000fe60003800000 */
[----:B------:R-:W-:Y:S01]  /*5d10*/  IADD3.X R5, R5, c[0x0][0x34c], RZ, P0, !PT ;  /* 0x0000d30005057a10 */ /* 0x000fe200007fe4ff */
[----:B------:R-:W-:Y:S05]  /*5d20*/  @P2 BRA `(.L_x_815) ;  /* 0x0000005000002947 */ /* 0x000fea0003800000 */
.L_x_816:
[----:B--2---:R-:W2:Y:S01]  /*5d30*/  LDG.E.STRONG.GPU R3, [R4.64] ;  /* 0x0000000804037981 */ /* 0x004ea2000c1ef900 */
[----:B------:R-:W-:Y:S01]  /*5d40*/  YIELD ;  /* 0x0000000000007946 */ /* 0x000fe20003800000 */
[----:B--2---:R-:W-:Y:S01]  /*5d50*/  ISETP.NE.AND P0, PT, R3, R8, PT ;  /* 0x000000080300720c */ /* 0x004fe20003f05270 */
[----:B------:R-:W-:-:S12]  /*5d60*/  CCTL.IVALL ;  /* 0x00000000ff00798f */ /* 0x000fd80002000000 */
[----:B------:R-:W-:Y:S05]  /*5d70*/  @P0 BRA `(.L_x_816) ;  /* 0xffffffb000000947 */ /* 0x000fea000383ffff */
.L_x_815:
[----:B------:R-:W-:Y:S05]  /*5d80*/  BSYNC B0 ;  /* 0x0000000000007941 */ /* 0x000fea0003800000 */
.L_x_814:
[----:B------:R-:W-:Y:S05]  /*5d90*/  BRA.CONV ~URZ, `(.L_x_817) ;  /* 0x000000237f007947 */ /* 0x000fea000b800000 */
[----:B------:R-:W-:Y:S02]  /*5da0*/  MOV R14, 0x5dc0 ;  /* 0x00005dc0000e7802 */ /* 0x000fe40000000f00 */
[----:B-12---:R-:W-:Y:S05]  /*5db0*/  CALL.REL.NOINC `($__internal_7_$__cuda_sm70_warpsync) ;  /* 0x000004c000007944 */ /* 0x006fea0003c00000 */
.L_x_817:
[----:B------:R-:W-:Y:S01]  /*5dc0*/  MOV R2, R10 ;  /* 0x0000000a00027202 */ /* 0x000fe20000000f00 */
[----:B------:R-:W-:Y:S01]  /*5dd0*/  IMAD R6, R6, c[0x0][0x300], RZ ;  /* 0x0000c00006067a24 */ /* 0x000fe200078e02ff */
[----:B--2---:R-:W-:Y:S01]  /*5de0*/  MOV R3, R11 ;  /* 0x0000000b00037202 */ /* 0x004fe20000000f00 */
        /* <DEDUP_REMOVED lines=60> */
[----:B-12---:R-:W-:Y:S05]  /*61b0*/  CALL.REL.NOINC `($__internal_7_$__cuda_sm70_warpsync) ;  /* 0x000000c000007944 */ /* 0x006fea0003c00000 */
.L_x_818:
        /* <DEDUP_REMOVED lines=12> */
        .weak           $__internal_7_$__cuda_sm70_warpsync
        .type           $__internal_7_$__cuda_sm70_warpsync,@function
        .size           $__internal_7_$__cuda_sm70_warpsync,(.L_x_1419 - $__internal_7_$__cuda_sm70_warpsync)
$__internal_7_$__cuda_sm70_warpsync:
[----:B------:R-:W-:Y:S01]  /*6280*/  MOV R15, 0x0 ;  /* 0x00000000000f7802 */ /* 0x000fe20000000f00 */
[----:B------:R-:W-:Y:S04]  /*6290*/  WARPSYNC R9 ;  /* 0x0000000900007348 */ /* 0x000fe80003800000 */
[----:B------:R-:W-:Y:S05]  /*62a0*/  RET.REL.NODEC R14 `(_ZN7cutlass13device_kernelIN5flash19enable_sm80_to_sm89INS1_16FlashAttnBwdSm80INS1_25CollectiveMainloopBwdSm80ILi2ELi2EN4cute5tupleIJNS5_1CILi64EEENS7_ILi128EEENS7_ILi96EEEEEENS_6half_tEfNS_4arch4Sm80ELb0ELb0ELb0ELb1ELb1ELb0ELb0ELb0ELi2ELi2ELi4ELi2ELb0EEENS1_24CollectiveEpilogueBwdGQAISB_fSE_Li256ELb1ELb1EEENS1_19SingleTileSchedulerILb1ELb0ELb0ELi128EEEEEEEEEvNT_6ParamsE) ;  /* 0xffff9d500e007950 */ /* 0x000fea0003c3ffff */
.L_x_819:
        /* <DEDUP_REMOVED lines=13> */
.L_x_1419:


//--------------------- .text._ZN7cutlass13device_kernelIN5flash19enable_sm80_to_sm89INS1_16FlashAttnBwdSm80INS1_25CollectiveMainloopBwdSm80ILi2ELi2EN4cute5tupleIJNS5_1CILi64EEENS7_ILi128EEENS7_ILi96EEEEEENS_6half_tEfNS_4arch4Sm80ELb0ELb1ELb0ELb0ELb0ELb0ELb0ELb0ELi2ELi2ELi4ELi2ELb0EEENS1_21CollectiveEpilogueBwdISB_SC_SE_Li256ELb0ELb0ELi2EEENS1_19SingleTileSchedulerILb0ELb0ELb0ELi128EEEEEEEEEvNT_6ParamsE --------------------------
	.section	.text._ZN7cutlass13device_kernelIN5flash19enable_sm80_to_sm89INS1_16FlashAttnBwdSm80INS1_25CollectiveMainloopBwdSm80ILi2ELi2EN4cute5tupleIJNS5_1CILi64EEENS7_ILi128EEENS7_ILi96EEEEEENS_6half_tEfNS_4arch4Sm80ELb0ELb1ELb0ELb0ELb0ELb0ELb0ELb0ELi2ELi2ELi4ELi2ELb0EEENS1_21CollectiveEpilogueBwdISB_SC_SE_Li256ELb0ELb0ELi2EEENS1_19SingleTileSchedulerILb0ELb0ELb0ELi128EEEEEEEEEvNT_6ParamsE,"ax",@progbits
	.sectioninfo	@"SHI_REGISTERS=253"
	.align	128
.text._ZN7cutlass13device_kernelIN5flash19enable_sm80_to_sm89INS1_16FlashAttnBwdSm80INS1_25CollectiveMainloopBwdSm80ILi2ELi2EN4cute5tupleIJNS5_1CILi64EEENS7_ILi128EEENS7_ILi96EEEEEENS_6half_tEfNS_4arch4Sm80ELb0ELb1ELb0ELb0ELb0ELb0ELb0ELb0ELi2ELi2ELi4ELi2ELb0EEENS1_21CollectiveEpilogueBwdISB_SC_SE_Li256ELb0ELb0ELi2EEENS1_19SingleTileSchedulerILb0ELb0ELb0ELi128EEEEEEEEEvNT_6ParamsE:
        .type           _ZN7cutlass13device_kernelIN5flash19enable_sm80_to_sm89INS1_16FlashAttnBwdSm80INS1_25CollectiveMainloopBwdSm80ILi2ELi2EN4cute5tupleIJNS5_1CILi64EEENS7_ILi128EEENS7_ILi96EEEEEENS_6half_tEfNS_4arch4Sm80ELb0ELb1ELb0ELb0ELb0ELb0ELb0ELb0ELi2ELi2ELi4ELi2ELb0EEENS1_21CollectiveEpilogueBwdISB_SC_SE_Li256ELb0ELb0ELi2EEENS1_19SingleTileSchedulerILb0ELb0ELb0ELi128EEEEEEEEEvNT_6ParamsE,@function
        .size           _ZN7cutlass13device_kernelIN5flash19enable_sm80_to_sm89INS1_16FlashAttnBwdSm80INS1_25CollectiveMainloopBwdSm80ILi2ELi2EN4cute5tupleIJNS5_1CILi64EEENS7_ILi128EEENS7_ILi96EEEEEENS_6half_tEfNS_4arch4Sm80ELb0ELb1ELb0ELb0ELb0ELb0ELb0ELb0ELi2ELi2ELi4ELi2ELb0EEENS1_21CollectiveEpilogueBwdISB_SC_SE_Li256ELb0ELb0ELi2EEENS1_19SingleTileSchedulerILb0ELb0ELb0ELi128EEEEEEEEEvNT_6ParamsE,(.L_x_1421 - _ZN7cutlass13device_kernelIN5flash19enable_sm80_to_sm89INS1_16FlashAttnBwdSm80INS1_25CollectiveMainloopBwdSm80ILi2ELi2EN4cute5tupleIJNS5_1CILi64EEENS7_ILi128EEENS7_ILi96EEEEEENS_6half_tEfNS_4arch4Sm80ELb0ELb1ELb0ELb0ELb0ELb0ELb0ELb0ELi2ELi2ELi4ELi2ELb0EEENS1_21CollectiveEpilogueBwdISB_SC_SE_Li256ELb0ELb0ELi2EEENS1_19SingleTileSchedulerILb0ELb0ELb0ELi128EEEEEEEEEvNT_6ParamsE)
        .other          _ZN7cutlass13device_kernelIN5flash19enable_sm80_to_sm89INS1_16FlashAttnBwdSm80INS1_25CollectiveMainloopBwdSm80ILi2ELi2EN4cute5tupleIJNS5_1CILi64EEENS7_ILi128EEENS7_ILi96EEEEEENS_6half_tEfNS_4arch4Sm80ELb0ELb1ELb0ELb0ELb0ELb0ELb0ELb0ELi2ELi2ELi4ELi2ELb0EEENS1_21CollectiveEpilogueBwdISB_SC_SE_Li256ELb0ELb0ELi2EEENS1_19SingleTileSchedulerILb0ELb0ELb0ELi128EEEEEEEEEvNT_6ParamsE,@"STO_CUDA_ENTRY STV_DEFAULT"
_ZN7cutlass13device_kernelIN5flash19enable_sm80_to_sm89INS1_16FlashAttnBwdSm80INS1_25CollectiveMainloopBwdSm80ILi2ELi2EN4cute5tupleIJNS5_1CILi64EEENS7_ILi128EEENS7_ILi96EEEEEENS_6half_tEfNS_4arch4Sm80ELb0ELb1ELb0ELb0ELb0ELb0ELb0ELb0ELi2ELi2ELi4ELi2ELb0EEENS1_21CollectiveEpilogueBwdISB_SC_SE_Li256ELb0ELb0ELi2EEENS1_19SingleTileSchedulerILb0ELb0ELb0ELi128EEEEEEEEEvNT_6ParamsE:
[----:B------:R-:W-:Y:S02]  /*0000*/  MOV R1, c[0x0][0x28] ;  /* 0x00000a0000017a02 */ /* 0x000fe40000000f00 */
[----:B------:R-:W1:Y:S02]  /*0010*/  S2UR UR13, SR_CTAID.Z ;  /* 0x00000000000d79c3 */ /* 0x000e640000002700 */
[----:B-1----:R-:W-:-:S13]  /*0020*/  ISETP.LE.AND P0, PT, RZ, UR13, PT ;  /* 0x0000000dff007c0c */ /* 0x002fda000bf03270 */
[----:B------:R-:W-:Y:S05]  /*0030*/  @!P0 EXIT ;  /* 0x000000000000894d */ /* 0x000fea0003800000 */
[----:B------:R-:W1:Y:S01]  /*0040*/  S2R R201, SR_CTAID.X ;  /* 0x0000000000c97919 */ /* 0x000e620000002500 */
[----:B------:R-:W-:Y:S02]  /*0050*/  ULDC UR5, c[0x0][0x168] ;  /* 0x00005a0000057ab9 */ /* 0x000fe40000000800 */
[----:B------:R-:W-:Y:S01]  /*0060*/  UIADD3 UR5, UR5, 0x3f, URZ ;  /* 0x0000003f05057890 */ /* 0x000fe2000fffe03f */
[----:B------:R-:W2:Y:S03]  /*0070*/  S2R R208, SR_TID.X ;  /* 0x0000000000d07919 */ /* 0x000ea60000002100 */
[----:B------:R-:W-:Y:S01]  /*0080*/  USHF.R.S32.HI UR4, URZ, 0x1f, UR5 ;  /* 0x0000001f3f047899 */ /* 0x000fe20008011405 */
[----:B------:R-:W3:Y:S03]  /*0090*/  S2R R2, SR_CTAID.Y ;  /* 0x0000000000027919 */ /* 0x000ee60000002600 */
[----:B------:R-:W-:-:S04]  /*00a0*/  ULEA.HI UR4, UR4, UR5, URZ, 0x6 ;  /* 0x0000000504047291 */ /* 0x000fc8000f8f303f */
[----:B------:R-:W-:-:S06]  /*00b0*/  USHF.R.S32.HI UR4, URZ, 0x6, UR4 ;  /* 0x000000063f047899 */ /* 0x000fcc0008011404 */
[----:B------:R-:W-:Y:S02]  /*00c0*/  MOV R206, UR4 ;  /* 0x0000000400ce7c02 */ /* 0x000fe40008000f00 */
[----:B-1----:R-:W-:-:S13]  /*00d0*/  ISETP.GE.AND P0, PT, R201, RZ, PT ;  /* 0x000000ffc900720c */ /* 0x002fda0003f06270 */
[----:B------:R-:W-:Y:S05]  /*00e0*/  @!P0 BRA `(.L_x_820) ;  /* 0x0000008000008947 */ /* 0x000fea0003800000 */
[----:B--23--:R-:W-:-:S04]  /*00f0*/  LEA R3, R201, c[0x0][0x168], 0x7 ;  /* 0x00005a00c9037a11 */ /* 0x00cfc800078e38ff */
[----:B------:R-:W-:-:S04]  /*0100*/  IADD3 R3, R3, 0xbf, RZ ;  /* 0x000000bf03037810 */ /* 0x000fc80007ffe0ff */
[----:B------:R-:W-:-:S04]  /*0110*/  IADD3 R3, R3, -c[0x0][0x198], RZ ;  /* 0x8000660003037a10 */ /* 0x000fc80007ffe0ff */
[----:B------:R-:W-:-:S04]  /*0120*/  IADD3 R3, R3, c[0x0][0x2a0], RZ ;  /* 0x0000a80003037a10 */ /* 0x000fc80007ffe0ff */
[----:B------:R-:W-:-:S04]  /*0130*/  SHF.R.S32.HI R0, RZ, 0x1f, R3 ;  /* 0x0000001fff007819 */ /* 0x000fc80000011403 */
[----:B------:R-:W-:-:S04]  /*0140*/  LEA.HI R0, R0, R3, RZ, 0x6 ;  /* 0x0000000300007211 */ /* 0x000fc800078f30ff */
[----:B------:R-:W-:-:S04]  /*0150*/  SHF.R.S32.HI R0, RZ, 0x6, R0 ;  /* 0x00000006ff007819 */ /* 0x000fc80000011400 */
[----:B------:R-:W-:Y:S02]  /*0160*/  IMNMX R206, R206, R0, PT ;  /* 0x00000000cece7217 */ /* 0x000fe40003800200 */
.L_x_820:
[----:B--23--:R-:W-:Y:S01]  /*0170*/  IMAD.SHL.U32 R205, R201, 0x80, RZ ;  /* 0x00000080c9cd7824 */ /* 0x00cfe200078e00ff */
[----:B------:R-:W-:Y:S01]  /*0180*/  ULDC.64 UR16, c[0x0][0x118] ;  /* 0x0000460000107ab9 */ /* 0x000fe20000000a00 */
[----:B------:R-:W-:Y:S01]  /*0190*/  PLOP3.LUT P1, PT, PT, PT, PT, 0x80, 0x0 ;  /* 0x000000000000781c */ /* 0x000fe20003f2f070 */
[----:B------:R-:W-:Y:S01]  /*01a0*/  CS2R R158, SRZ ;  /* 0x00000000009e7805 */ /* 0x000fe2000001ff00 */
[----:B------:R-:W-:Y:S01]  /*01b0*/  CS2R R156, SRZ ;  /* 0x00000000009c7805 */ /* 0x000fe2000001ff00 */
[----:B------:R-:W-:Y:S01]  /*01c0*/  IADD3 R0, R205, c[0x0][0x168], RZ ;  /* 0x00005a00cd007a10 */ /* 0x000fe20007ffe0ff */
[----:B------:R-:W-:Y:S01]  /*01d0*/  CS2R R162, SRZ ;  /* 0x0000000000a27805 */ /* 0x000fe2000001ff00 */
[----:B------:R-:W-:Y:S01]  /*01e0*/  CS2R R160, SRZ ;  /* 0x0000000000a07805 */ /* 0x000fe2000001ff00 */
[----:B------:R-:W-:Y:S01]  /*01f0*/  CS2R R154, SRZ ;  /* 0x00000000009a7805 */ /* 0x000fe2000001ff00 */
[----:B------:R-:W-:Y:S01]  /*0200*/  IADD3 R0, R0, -c[0x0][0x198], RZ ;  /* 0x8000660000007a10 */ /* 0x000fe20007ffe0ff */
        /* <DEDUP_REMOVED lines=15> */
[----:B------:R-:W-:Y:S01]  /*0300*/  SHF.R.S32.HI R232, RZ, 0x6, R232 ;  /* 0x00000006ffe87819 */ /* 0x000fe200000114e8 */
[----:B------:R-:W-:Y:S01]  /*0310*/  CS2R R124, SRZ ;  /* 0x00000000007c7805 */ /* 0x000fe2000001ff00 */
[----:B------:R-:W-:Y:S01]  /*0320*/  CS2R R130, SRZ ;  /* 0x0000000000827805 */ /* 0x000fe2000001ff00 */
[----:B------:R-:W-:Y:S01]  /*0330*/  CS2R R128, SRZ ;  /* 0x0000000000807805 */ /* 0x000fe2000001ff00 */
[----:B------:R-:W-:Y:S01]  /*0340*/  IMNMX R232, RZ, R232, !PT ;  /* 0x000000e8ffe87217 */ /* 0x000fe20007800200 */
[----:B------:R-:W-:Y:S01]  /*0350*/  CS2R R122, SRZ ;  /* 0x00000000007a7805 */ /* 0x000fe2000001ff00 */
[----:B------:R-:W-:Y:S01]  /*0360*/  CS2R R120, SRZ ;  /* 0x0000000000787805 */ /* 0x000fe2000001ff00 */
[----:B------:R-:W-:Y:S01]  /*0370*/  CS2R R118, SRZ ;  /* 0x0000000000767805 */ /* 0x000fe2000001ff00 */
[----:B------:R-:W-:Y:S01]  /*0380*/  ISETP.GT.AND P0, PT, R206, R232, PT ;  /* 0x000000e8ce00720c */ /* 0x000fe20003f04270 */
        /* <DEDUP_REMOVED lines=27> */
[----:B------:R-:W-:Y:S01]  /*0540*/  IMAD.MOV.U32 R0, RZ, RZ, c[0x0][0x248] ;  /* 0x00009200ff007624 */ /* 0x000fe200078e00ff */
[----:B------:R-:W-:Y:S01]  /*0550*/  USHF.R.S32.HI UR12, URZ, 0x1f, UR13 ;  /* 0x0000001f3f0c7899 */ /* 0x000fe2000801140d */
[----:B------:R-:W-:Y:S01]  /*0560*/  IMAD.SHL.U32 R222, R208, 0x4, RZ ;  /* 0x00000004d0de7824 */ /* 0x000fe200078e00ff */
[CC--:B------:R-:W-:Y:S01]  /*0570*/  LEA.HI R26, R9.reuse, R208.reuse, RZ, 0x2 ;  /* 0x000000d0091a7211 */ /* 0x0c0fe200078f10ff */
[----:B------:R-:W-:Y:S01]  /*0580*/  ULDC.64 UR4, c[0x0][0x278] ;  /* 0x00009e0000047ab9 */ /* 0x000fe20000000a00 */
[----:B------:R-:W-:Y:S01]  /*0590*/  LEA.HI R16, R9, R208, RZ, 0x3 ;  /* 0x000000d009107211 */ /* 0x000fe200078f18ff */
[----:B------:R-:W-:Y:S01]  /*05a0*/  UIMAD UR8, UR12, UR4, URZ ;  /* 0x000000040c0872a4 */ /* 0x000fe2000f8e023f */
[----:B------:R-:W-:Y:S01]  /*05b0*/  LOP3.LUT R12, R26, 0xfffffffc, RZ, 0xc0, !PT ;  /* 0xfffffffc1a0c7812 */ /* 0x000fe200078ec0ff */
[----:B------:R-:W-:Y:S01]  /*05c0*/  UIMAD.WIDE.U32 UR14, UR13, UR4, URZ ;  /* 0x000000040d0e72a5 */ /* 0x000fe2000f8e003f */
[----:B------:R-:W-:Y:S01]  /*05d0*/  ISETP.NE.AND P3, PT, R0, 0x1, PT ;  /* 0x000000010000780c */ /* 0x000fe20003f65270 */
[----:B------:R-:W-:Y:S01]  /*05e0*/  IMAD.SHL.U32 R0, R16, 0x8, RZ ;  /* 0x0000000810007824 */ /* 0x000fe200078e00ff */
[----:B------:R-:W-:Y:S01]  /*05f0*/  SHF.R.S32.HI R3, RZ, 0x1f, R2 ;  /* 0x0000001fff037819 */ /* 0x000fe20000011402 */
[----:B------:R-:W-:Y:S01]  /*0600*/  IMAD.IADD R12, R208, 0x1, -R12 ;  /* 0x00000001d00c7824 */ /* 0x000fe200078e0a0c */
[----:B------:R-:W-:Y:S01]  /*0610*/  SHF.R.S32.HI R223, RZ, 0x1f, R222 ;  /* 0x0000001fffdf7819 */ /* 0x000fe200000114de */
[----:B------:R-:W-:Y:S01]  /*0620*/  UIMAD UR8, UR13, UR5, UR8 ;  /* 0x000000050d0872a4 */ /* 0x000fe2000f8e0208 */
[----:B------:R-:W-:Y:S01]  /*0630*/  LOP3.LUT R0, R0, 0xc0, RZ, 0xc0, !PT ;  /* 0x000000c000007812 */ /* 0x000fe200078ec0ff */
[----:B------:R-:W-:Y:S01]  /*0640*/  IMAD.SHL.U32 R10, R12, 0x8, RZ ;  /* 0x000000080c0a7824 */ /* 0x000fe200078e00ff */
[----:B------:R-:W-:Y:S01]  /*0650*/  SHF.R.S32.HI R212, RZ, 0x2, R26 ;  /* 0x00000002ffd47819 */ /* 0x000fe2000001141a */
[----:B------:R-:W-:Y:S01]  /*0660*/  IMAD R4, R3, c[0x0][0x270], RZ ;  /* 0x00009c0003047a24 */ /* 0x000fe200078e02ff */
[----:B------:R-:W-:Y:S01]  /*0670*/  SHF.R.U32.HI R11, RZ, 0x3, R0 ;  /* 0x00000003ff0b7819 */ /* 0x000fe20000011600 */
[----:B------:R-:W-:Y:S01]  /*0680*/  IMAD.WIDE.U32 R6, R2, c[0x0][0x270], R222 ;  /* 0x00009c0002067a25 */ /* 0x000fe200078e00de */
[----:B------:R-:W-:Y:S01]  /*0690*/  LOP3.LUT R0, R0, 0x18, R10, 0xf8, !PT ;  /* 0x0000001800007812 */ /* 0x000fe200078ef80a */
[----:B------:R-:W-:Y:S01]  /*06a0*/  UIADD3 UR8, UR15, UR8, URZ ;  /* 0x000000080f087290 */ /* 0x000fe2000fffe03f */
[----:B------:R-:W-:Y:S01]  /*06b0*/  LEA.HI R8, R26, R212, RZ, 0x1 ;  /* 0x000000d41a087211 */ /* 0x000fe200078f08ff */
[----:B------:R-:W-:Y:S01]  /*06c0*/  IMAD R4, R2, c[0x0][0x274], R4 ;  /* 0x00009d0002047a24 */ /* 0x000fe200078e0204 */
[----:B------:R-:W-:Y:S01]  /*06d0*/  LOP3.LUT R11, R0, R11, RZ, 0x3c, !PT ;  /* 0x0000000b000b7212 */ /* 0x000fe200078e3cff */
[----:B------:R-:W-:Y:S01]  /*06e0*/  IMAD.SHL.U32 R17, R232, 0x40, RZ ;  /* 0x00000040e8117824 */ /* 0x000fe200078e00ff */
[----:B------:R-:W-:Y:S01]  /*06f0*/  LEA.HI R15, R9, R208, RZ, 0x5 ;  /* 0x000000d0090f7211 */ /* 0x000fe200078f28ff */
[----:B------:R-:W-:Y:S01]  /*0700*/  IMAD.IADD R4, R7, 0x1, R4 ;  /* 0x0000000107047824 */ /* 0x000fe200078e0204 */
[----:B------:R-:W-:Y:S01]  /*0710*/  LOP3.LUT R8, R8, 0x7fffffe, RZ, 0xc0, !PT ;  /* 0x07fffffe08087812 */ /* 0x000fe200078ec0ff */
[----:B------:R-:W-:Y:S01]  /*0720*/  @P3 IMAD.HI.U32 R13, R2, c[0x0][0x24c], RZ ;  /* 0x00009300020d3a27 */ /* 0x000fe200078e00ff */
[----:B------:R-:W-:Y:S01]  /*0730*/  IADD3 R7, P1, P0, R17, UR14, R6 ;  /* 0x0000000e11077c10 */ /* 0x000fe2000f83e006 */
[----:B------:R-:W-:Y:S01]  /*0740*/  ULDC.64 UR4, c[0x0][0x290] ;  /* 0x0000a40000047ab9 */ /* 0x000fe20000000a00 */
[----:B------:R-:W-:Y:S01]  /*0750*/  SHF.R.S32.HI R0, RZ, 0x1f, R17 ;  /* 0x0000001fff007819 */ /* 0x000fe20000011411 */
[----:B------:R-:W1:Y:S01]  /*0760*/  S2R R226, SR_CTAID.Z ;  /* 0x0000000000e27919 */ /* 0x000e620000002700 */
[----:B------:R-:W-:Y:S01]  /*0770*/  UIMAD UR6, UR12, UR4, URZ ;  /* 0x000000040c0672a4 */ /* 0x000fe2000f8e023f */
[----:B------:R-:W-:Y:S01]  /*0780*/  SHF.R.S32.HI R25, RZ, 0x5, R15 ;  /* 0x00000005ff197819 */ /* 0x000fe2000001140f */
[----:B------:R-:W-:Y:S01]  /*0790*/  IMAD.MOV.U32 R14, RZ, RZ, R2 ;  /* 0x000000ffff0e7224 */ /* 0x000fe200078e0002 */
[----:B------:R-:W-:Y:S01]  /*07a0*/  IADD3.X R4, R0, UR8, R4, P1, P0 ;  /* 0x0000000800047c10 */ /* 0x000fe20008fe0404 */
[----:B------:R-:W-:Y:S01]  /*07b0*/  IMAD.IADD R8, R212, 0x1, -R8 ;  /* 0x00000001d4087824 */ /* 0x000fe200078e0a08 */
[----:B------:R-:W-:Y:S01]  /*07c0*/  LEA R32, P0, R7, c[0x0][0x258], 0x2 ;  /* 0x0000960007207a11 */ /* 0x000fe200078010ff */
[----:B------:R-:W-:Y:S01]  /*07d0*/  UIMAD.WIDE.U32 UR10, UR13, UR4, URZ ;  /* 0x000000040d0a72a5 */ /* 0x000fe2000f8e003f */
[----:B------:R-:W-:Y:S01]  /*07e0*/  @P3 SHF.R.U32.HI R14, RZ, c[0x0][0x250], R13 ;  /* 0x00009400ff0e3a19 */ /* 0x000fe2000001160d */
[----:B------:R-:W-:Y:S01]  /*07f0*/  UIMAD UR5, UR13, UR5, UR6 ;  /* 0x000000050d0572a4 */ /* 0x000fe2000f8e0206 */
[----:B------:R-:W-:Y:S01]  /*0800*/  IMAD R5, R3, c[0x0][0x288], RZ ;  /* 0x0000a20003057a24 */ /* 0x000fe200078e02ff */
[----:B------:R-:W-:Y:S01]  /*0810*/  LEA.HI.X R33, R7, c[0x0][0x25c], R4, 0x2, P0 ;  /* 0x0000970007217a11 */ /* 0x000fe200000f1404 */
[----:B------:R-:W-:Y:S01]  /*0820*/  IMAD.WIDE.U32 R18, R2, c[0x0][0x288], R222 ;  /* 0x0000a20002127a25 */ /* 0x000fe200078e00de */
[----:B------:R-:W-:Y:S01]  /*0830*/  SHF.R.S32.HI R4, RZ, 0x1f, R14 ;  /* 0x0000001fff047819 */ /* 0x000fe2000001140e */
[----:B------:R-:W-:Y:S01]  /*0840*/  UIADD3 UR9, UR11, UR5, URZ ;  /* 0x000000050b097290 */ /* 0x000fe2000fffe03f */
[----:B------:R-:W-:Y:S01]  /*0850*/  SHF.R.S32.HI R213, RZ, 0x1f, R212 ;  /* 0x0000001fffd57819 */ /* 0x000fe200000114d4 */
[----:B------:R-:W-:Y:S01]  /*0860*/  IMAD R8, R25, 0x8, R8 ;  /* 0x0000000819087824 */ /* 0x000fe200078e0208 */
[----:B------:R-:W-:Y:S01]  /*0870*/  IADD3 R6, P2, R18, UR10, RZ ;  /* 0x0000000a12067c10 */ /* 0x000fe2000ff5e0ff */
[----:B------:R-:W-:Y:S01]  /*0880*/  IMAD R5, R2, c[0x0][0x28c], R5 ;  /* 0x0000a30002057a24 */ /* 0x000fe200078e0205 */
[----:B------:R-:W-:Y:S01]  /*0890*/  ULDC.64 UR4, c[0x0][0x1e8] ;  /* 0x00007a0000047ab9 */ /* 0x000fe20000000a00 */
[----:B------:R-:W-:Y:S01]  /*08a0*/  IMAD.U32 R7, R8, 0x20, R11 ;  /* 0x0000002008077824 */ /* 0x000fe200078e000b */
[----:B------:R-:W-:Y:S01]  /*08b0*/  SHF.R.S32.HI R11, RZ, 0x1f, R10 ;  /* 0x0000001fff0b7819 */ /* 0x000fe2000001140a */
[C---:B------:R-:W-:Y:S01]  /*08c0*/  IMAD R8, R4.reuse, c[0x0][0x1e0], RZ ;  /* 0x0000780004087a24 */ /* 0x040fe200078e02ff */
[----:B------:R-:W-:Y:S01]  /*08d0*/  IADD3.X R5, R19, UR9, R5, P2, !PT ;  /* 0x0000000913057c10 */ /* 0x000fe200097fe405 */
[----:B------:R-:W-:Y:S01]  /*08e0*/  IMAD R34, R213, c[0x0][0x208], RZ ;  /* 0x00008200d5227a24 */ /* 0x000fe200078e02ff */
[----:B------:R-:W-:Y:S01]  /*08f0*/  UIMAD UR4, UR12, UR4, URZ ;  /* 0x000000040c0472a4 */ /* 0x000fe2000f8e023f */
[----:B------:R-:W-:Y:S01]  /*0900*/  IMAD R4, R4, c[0x0][0x1b0], RZ ;  /* 0x00006c0004047a24 */ /* 0x000fe200078e02ff */
[----:B------:R-:W-:Y:S01]  /*0910*/  UMOV UR18, 0x6 ;  /* 0x0000000600127882 */ /* 0x000fe20000000000 */
[C---:B------:R-:W-:Y:S01]  /*0920*/  IMAD R8, R14.reuse, c[0x0][0x1e4], R8 ;  /* 0x000079000e087a24 */ /* 0x040fe200078e0208 */
[----:B------:R-:W-:Y:S01]  /*0930*/  UIMAD UR6, UR13, UR5, UR4 ;  /* 0x000000050d0672a4 */ /* 0x000fe2000f8e0204 */
[----:B------:R-:W-:Y:S01]  /*0940*/  IMAD.WIDE.U32 R18, R14, c[0x0][0x1e0], R10 ;  /* 0x000078000e127a25 */ /* 0x000fe200078e000a */
[----:B------:R-:W-:Y:S01]  /*0950*/  IADD3 R230, -R205, c[0x0][0x198], RZ ;  /* 0x00006600cde67a10 */ /* 0x000fe20007ffe1ff */
[----:B------:R-:W-:Y:S01]  /*0960*/  ULDC.64 UR4, c[0x0][0x1b8] ;  /* 0x00006e0000047ab9 */ /* 0x000fe20000000a00 */
[----:B------:R-:W-:Y:S01]  /*0970*/  IADD3 R202, R10, 0x40, RZ ;  /* 0x000000400aca7810 */ /* 0x000fe20007ffe0ff */
[----:B------:R-:W-:Y:S01]  /*0980*/  IMAD R34, R212, c[0x0][0x20c], R34 ;  /* 0x00008300d4227a24 */ /* 0x000fe200078e0222 */
[----:B------:R-:W-:Y:S01]  /*0990*/  UIMAD UR4, UR12, UR4, URZ ;  /* 0x000000040c0472a4 */ /* 0x000fe2000f8e023f */
[----:B------:R-:W-:Y:S01]  /*09a0*/  IMAD R4, R14, c[0x0][0x1b4], R4 ;  /* 0x00006d000e047a24 */ /* 0x000fe200078e0204 */
[----:B------:R-:W-:Y:S01]  /*09b0*/  ISETP.GE.AND P3, PT, R10, c[0x0][0x1cc], PT ;  /* 0x000073000a007a0c */ /* 0x000fe20003f66270 */
[----:B------:R-:W-:Y:S01]  /*09c0*/  IMAD.IADD R19, R19, 0x1, R8 ;  /* 0x0000000113137824 */ /* 0x000fe200078e0208 */
[----:B------:R-:W-:Y:S01]  /*09d0*/  UIMAD UR4, UR13, UR5, UR4 ;  /* 0x000000050d0472a4 */ /* 0x000fe2000f8e0204 */
[----:B------:R-:W-:Y:S01]  /*09e0*/  IMAD.WIDE.U32 R20, R14, c[0x0][0x1b0], R10 ;  /* 0x00006c000e147a25 */ /* 0x000fe200078e000a */
[----:B------:R-:W-:-:S02]  /*09f0*/  SHF.R.S32.HI R26, RZ, 0x1f, R26 ;  /* 0x0000001fff1a7819 */ /* 0x000fc4000001141a */
[----:B------:R-:W-:Y:S01]  /*0a00*/  LEA.HI R198, R9, R208, RZ, 0x7 ;  /* 0x000000d009c67211 */ /* 0x000fe200078f38ff */
[----:B------:R-:W-:-:S03]  /*0a10*/  IMAD.WIDE.U32 R22, R212, c[0x0][0x208], R10 ;  /* 0x00008200d4167a25 */ /* 0x000fc600078e000a */
[----:B------:R-:W-:Y:S01]  /*0a20*/  SHF.R.U32.HI R198, RZ, 0x4, R198 ;  /* 0x00000004ffc67819 */ /* 0x000fe200000116c6 */
[----:B------:R-:W-:Y:S02]  /*0a30*/  IMAD R13, R213, c[0x0][0x178], RZ ;  /* 0x00005e00d50d7a24 */ /* 0x000fe400078e02ff */
[----:B------:R-:W-:Y:S02]  /*0a40*/  IMAD.IADD R35, R23, 0x1, R34 ;  /* 0x0000000117237824 */ /* 0x000fe400078e0222 */
[----:B------:R-:W-:Y:S02]  /*0a50*/  IMAD.IADD R21, R21, 0x1, R4 ;  /* 0x0000000115157824 */ /* 0x000fe400078e0204 */
[----:B-1----:R-:W-:-:S04]  /*0a60*/  IMAD.WIDE.U32 R30, R226, c[0x0][0x1e8], R18 ;  /* 0x00007a00e21e7a25 */ /* 0x002fc800078e0012 */
[C---:B------:R-:W-:Y:S02]  /*0a70*/  IMAD R13, R212.reuse, c[0x0][0x17c], R13 ;  /* 0x00005f00d40d7a24 */ /* 0x040fe400078e020d */
[----:B------:R-:W-:-:S04]  /*0a80*/  IMAD.WIDE.U32 R28, R212, c[0x0][0x178], R10 ;  /* 0x00005e00d41c7a25 */ /* 0x000fc800078e000a */
[----:B------:R-:W-:Y:S02]  /*0a90*/  IMAD.MOV.U32 R34, RZ, RZ, R22 ;  /* 0x000000ffff227224 */ /* 0x000fe400078e0016 */
[----:B------:R-:W-:-:S04]  /*0aa0*/  IMAD.WIDE R22, R201, 0x80, R212 ;  /* 0x00000080c9167825 */ /* 0x000fc800078e02d4 */
[----:B------:R-:W-:Y:S01]  /*0ab0*/  IMAD.WIDE.U32 R18, R226, c[0x0][0x1b8], R20 ;  /* 0x00006e00e2127a25 */ /* 0x000fe200078e0014 */
[----:B------:R-:W-:Y:S01]  /*0ac0*/  IADD3 R21, R31, UR6, RZ ;  /* 0x000000061f157c10 */ /* 0x000fe2000fffe0ff */
[----:B------:R-:W-:Y:S02]  /*0ad0*/  ULDC.64 UR6, c[0x0][0x208] ;  /* 0x0000820000067ab9 */ /* 0x000fe40000000a00 */
[----:B------:R-:W-:Y:S01]  /*0ae0*/  IMAD.IADD R29, R29, 0x1, R13 ;  /* 0x000000011d1d7824 */ /* 0x000fe200078e020d */
[----:B------:R-:W-:Y:S01]  /*0af0*/  USHF.L.U64.HI UR7, UR6, UR18, UR7 ;  /* 0x0000001206077299 */ /* 0x000fe20008010207 */
[----:B------:R-:W-:Y:S01]  /*0b00*/  IMAD R218, R3, c[0x0][0x180], RZ ;  /* 0x0000600003da7a24 */ /* 0x000fe200078e02ff */
[----:B------:R-:W-:Y:S01]  /*0b10*/  USHF.L.U32 UR6, UR6, 0x6, URZ ;  /* 0x0000000606067899 */ /* 0x000fe2000800063f */
[----:B------:R-:W-:Y:S01]  /*0b20*/  IMAD.MOV.U32 R20, RZ, RZ, R30 ;  /* 0x000000ffff147224 */ /* 0x000fe200078e001e */
[----:B------:R-:W-:Y:S01]  /*0b30*/  IADD3 R19, R19, UR4, RZ ;  /* 0x0000000413137c10 */ /* 0x000fe2000fffe0ff */
[----:B------:R-:W-:Y:S01]  /*0b40*/  IMAD R4, R23, c[0x0][0x1d8], RZ ;  /* 0x0000760017047a24 */ /* 0x000fe200078e02ff */
[----:B------:R-:W-:Y:S01]  /*0b50*/  ULDC.64 UR4, c[0x0][0x188] ;  /* 0x0000620000047ab9 */ /* 0x000fe20000000a00 */
[C---:B------:R-:W-:Y:S01]  /*0b60*/  IMAD R218, R2.reuse, c[0x0][0x184], R218 ;  /* 0x0000610002da7a24 */ /* 0x040fe200078e02da */
[----:B------:R-:W-:Y:S01]  /*0b70*/  UIMAD UR4, UR12, UR4, URZ ;  /* 0x000000040c0472a4 */ /* 0x000fe2000f8e023f */
[----:B------:R-:W-:-:S03]  /*0b80*/  IMAD.WIDE.U32 R28, R2, c[0x0][0x180], R28 ;  /* 0x00006000021c7a25 */ /* 0x000fc600078e001c */
[----:B------:R-:W-:Y:S01]  /*0b90*/  UIMAD UR4, UR13, UR5, UR4 ;  /* 0x000000050d0472a4 */ /* 0x000fe2000f8e0204 */
[C---:B------:R-:W-:Y:S02]  /*0ba0*/  IMAD R4, R22.reuse, c[0x0][0x1dc], R4 ;  /* 0x0000770016047a24 */ /* 0x040fe400078e0204 */
[----:B------:R-:W-:-:S04]  /*0bb0*/  IMAD.WIDE.U32 R20, R22, c[0x0][0x1d8], R20 ;  /* 0x0000760016147a25 */ /* 0x000fc800078e0014 */
[----:B------:R-:W-:Y:S02]  /*0bc0*/  IMAD.IADD R219, R29, 0x1, R218 ;  /* 0x000000011ddb7824 */ /* 0x000fe400078e02da */
[----:B------:R-:W-:Y:S01]  /*0bd0*/  IMAD.MOV.U32 R218, RZ, RZ, R28 ;  /* 0x000000ffffda7224 */ /* 0x000fe200078e001c */
[----:B------:R-:W-:Y:S01]  /*0be0*/  LEA R28, P1, R20, c[0x0][0x1c0], 0x1 ;  /* 0x00007000141c7a11 */ /* 0x000fe200078208ff */
[----:B------:R-:W-:Y:S01]  /*0bf0*/  IMAD.IADD R4, R21, 0x1, R4 ;  /* 0x0000000115047824 */ /* 0x000fe200078e0204 */
[----:B------:R-:W-:Y:S01]  /*0c00*/  LEA.HI R21, R9, R208, RZ, 0x4 ;  /* 0x000000d009157211 */ /* 0x000fe200078f20ff */
[----:B------:R-:W-:Y:S02]  /*0c10*/  IMAD R8, R23, c[0x0][0x1a8], RZ ;  /* 0x00006a0017087a24 */ /* 0x000fe400078e02ff */
[----:B------:R-:W-:Y:S01]  /*0c20*/  IMAD R14, R232, UR7, RZ ;  /* 0x00000007e80e7c24 */ /* 0x000fe2000f8e02ff */
[----:B------:R-:W-:Y:S01]  /*0c30*/  LEA.HI.X R29, R20, c[0x0][0x1c4], R4, 0x1, P1 ;  /* 0x00007100141d7a11 */ /* 0x000fe200008f0c04 */
[C---:B------:R-:W-:Y:S01]  /*0c40*/  IMAD R8, R22.reuse, c[0x0][0x1ac], R8 ;  /* 0x00006b0016087a24 */ /* 0x040fe200078e0208 */
[----:B------:R-:W-:Y:S01]  /*0c50*/  SHF.R.S32.HI R4, RZ, 0x1f, R232 ;  /* 0x0000001fff047819 */ /* 0x000fe200000114e8 */
[----:B------:R-:W-:-:S04]  /*0c60*/  IMAD.WIDE.U32 R18, R22, c[0x0][0x1a8], R18 ;  /* 0x00006a0016127a25 */ /* 0x000fc800078e0012 */
[----:B------:R-:W-:Y:S01]  /*0c70*/  IMAD R14, R4, UR6, R14 ;  /* 0x00000006040e7c24 */ /* 0x000fe2000f8e020e */
[----:B------:R-:W-:Y:S01]  /*0c80*/  LEA R38, P0, R18, c[0x0][0x190], 0x1 ;  /* 0x0000640012267a11 */ /* 0x000fe200078008ff */
[----:B------:R-:W-:Y:S02]  /*0c90*/  IMAD R4, R4, c[0x0][0x178], RZ ;  /* 0x00005e0004047a24 */ /* 0x000fe400078e02ff */
[----:B------:R-:W-:Y:S02]  /*0ca0*/  IMAD.IADD R8, R19, 0x1, R8 ;  /* 0x0000000113087824 */ /* 0x000fe400078e0208 */
[----:B------:R-:W-:Y:S02]  /*0cb0*/  IMAD R214, R3, c[0x0][0x210], RZ ;  /* 0x0000840003d67a24 */ /* 0x000fe400078e02ff */
[----:B------:R-:W-:Y:S01]  /*0cc0*/  IMAD.WIDE.U32 R30, R232, c[0x0][0x178], RZ ;  /* 0x00005e00e81e7a25 */ /* 0x000fe200078e00ff */
[----:B------:R-:W-:-:S03]  /*0cd0*/  LEA.HI.X R39, R18, c[0x0][0x194], R8, 0x1, P0 ;  /* 0x0000650012277a11 */ /* 0x000fc600000f0c08 */
[----:B------:R-:W-:Y:S02]  /*0ce0*/  IMAD R4, R232, c[0x0][0x17c], R4 ;  /* 0x00005f00e8047a24 */ /* 0x000fe400078e0204 */
[----:B------:R-:W-:-:S04]  /*0cf0*/  IMAD.WIDE.U32 R218, R226, c[0x0][0x188], R218 ;  /* 0x00006200e2da7a25 */ /* 0x000fc800078e00da */
[C---:B------:R-:W-:Y:S01]  /*0d00*/  IMAD R214, R2.reuse, c[0x0][0x214], R214 ;  /* 0x0000850002d67a24 */ /* 0x040fe200078e02d6 */
[----:B------:R-:W-:Y:S01]  /*0d10*/  IADD3 R200, R219, UR4, RZ ;  /* 0x00000004dbc87c10 */ /* 0x000fe2000fffe0ff */
[----:B------:R-:W-:Y:S01]  /*0d20*/  IMAD.WIDE.U32 R34, R2, c[0x0][0x210], R34 ;  /* 0x0000840002227a25 */ /* 0x000fe200078e0022 */
[C---:B------:R-:W-:Y:S01]  /*0d30*/  LEA R8, P0, R30.reuse, R218, 0x6 ;  /* 0x000000da1e087211 */ /* 0x040fe200078030ff */
[----:B------:R-:W-:Y:S02]  /*0d40*/  ULDC.64 UR4, c[0x0][0x218] ;  /* 0x0000860000047ab9 */ /* 0x000fe40000000a00 */
[----:B------:R-:W-:Y:S01]  /*0d50*/  IMAD.IADD R4, R31, 0x1, R4 ;  /* 0x000000011f047824 */ /* 0x000fe200078e0204 */
[----:B------:R-:W-:Y:S01]  /*0d60*/  UIMAD UR4, UR12, UR4, URZ ;  /* 0x000000040c0472a4 */ /* 0x000fe2000f8e023f */
[----:B------:R-:W-:Y:S02]  /*0d70*/  IMAD.IADD R215, R35, 0x1, R214 ;  /* 0x0000000123d77824 */ /* 0x000fe400078e02d6 */
[----:B------:R-:W-:Y:S01]  /*0d80*/  IMAD.MOV.U32 R20, RZ, RZ, c[0x0][0x1d8] ;  /* 0x00007600ff147624 */ /* 0x000fe200078e00ff */
[----:B------:R-:W-:Y:S01]  /*0d90*/  LEA.HI.X R4, R30, R200, R4, 0x6, P0 ;  /* 0x000000c81e047211 */ /* 0x000fe200000f3404 */
[----:B------:R-:W-:Y:S01]  /*0da0*/  IMAD.MOV.U32 R214, RZ, RZ, R34 ;  /* 0x000000ffffd67224 */ /* 0x000fe200078e0022 */
[----:B------:R-:W-:Y:S01]  /*0db0*/  LEA R34, P0, R8, c[0x0][0x160], 0x1 ;  /* 0x0000580008227a11 */ /* 0x000fe200078008ff */
[----:B------:R-:W-:Y:S01]  /*0dc0*/  IMAD.MOV.U32 R18, RZ, RZ, c[0x0][0x1a8] ;  /* 0x00006a00ff127624 */ /* 0x000fe200078e00ff */
[----:B------:R-:W-:Y:S01]  /*0dd0*/  LEA R22, P2, R20, R28, 0x7 ;  /* 0x0000001c14167211 */ /* 0x000fe200078438ff */
[----:B------:R-:W-:Y:S01]  /*0de0*/  IMAD.MOV.U32 R19, RZ, RZ, c[0x0][0x1dc] ;  /* 0x00007700ff137624 */ /* 0x000fe200078e00ff */
[----:B------:R-:W-:Y:S01]  /*0df0*/  LEA.HI.X R35, R8, c[0x0][0x164], R4, 0x1, P0 ;  /* 0x0000590008237a11 */ /* 0x000fe200000f0c04 */
[----:B------:R-:W-:Y:S01]  /*0e00*/  IMAD.MOV.U32 R13, RZ, RZ, c[0x0][0x1ac] ;  /* 0x00006b00ff0d7624 */ /* 0x000fe200078e00ff */
[----:B------:R-:W-:Y:S01]  /*0e10*/  LEA R36, P1, R18, R38, 0x7 ;  /* 0x0000002612247211 */ /* 0x000fe200078238ff */
[----:B------:R-:W-:Y:S01]  /*0e20*/  IMAD.IADD R4, R230, 0x1, -R212 ;  /* 0x00000001e6047824 */ /* 0x000fe200078e0ad4 */
[----:B------:R-:W-:Y:S01]  /*0e30*/  IADD3 R8, R10, 0x20, RZ ;  /* 0x000000200a087810 */ /* 0x000fe20007ffe0ff */
[----:B------:R-:W-:Y:S01]  /*0e40*/  UIMAD UR4, UR13, UR5, UR4 ;  /* 0x000000050d0472a4 */ /* 0x000fe2000f8e0204 */
[----:B------:R-:W-:Y:S01]  /*0e50*/  LEA.HI.X R23, R20, R29, R19, 0x7, P2 ;  /* 0x0000001d14177211 */ /* 0x000fe200010f3c13 */
[----:B------:R-:W-:Y:S01]  /*0e60*/  IMAD.WIDE.U32 R214, R226, c[0x0][0x218], R214 ;  /* 0x00008600e2d67a25 */ /* 0x000fe200078e00d6 */
[----:B------:R-:W-:-:S02]  /*0e70*/  LEA.HI.X R37, R18, R39, R13, 0x7, P1 ;  /* 0x0000002712257211 */ /* 0x000fc400008f3c0d */
[----:B------:R-:W-:Y:S01]  /*0e80*/  ISETP.GE.AND P2, PT, R8, c[0x0][0x1cc], PT ;  /* 0x0000730008007a0c */ /* 0x000fe20003f46270 */
[----:B------:R-:W-:Y:S01]  /*0e90*/  IMAD.SHL.U32 R7, R7, 0x2, RZ ;  /* 0x0000000207077824 */ /* 0x000fe200078e00ff */
[----:B------:R-:W-:Y:S01]  /*0ea0*/  ISETP.GE.AND P1, PT, R202, c[0x0][0x1cc], PT ;  /* 0x00007300ca007a0c */ /* 0x000fe20003f26270 */
[----:B------:R-:W-:Y:S01]  /*0eb0*/  IMAD.MOV.U32 R210, RZ, RZ, R214 ;  /* 0x000000ffffd27224 */ /* 0x000fe200078e00d6 */
[C---:B------:R-:W-:Y:S01]  /*0ec0*/  ISETP.LT.OR P6, PT, R4.reuse, 0x1, P3 ;  /* 0x000000010400780c */ /* 0x040fe20001fc1670 */
[----:B------:R-:W-:Y:S01]  /*0ed0*/  IMAD.MOV.U32 R197, RZ, RZ, 0x10 ;  /* 0x00000010ffc57424 */ /* 0x000fe200078e00ff */
[C---:B------:R-:W-:Y:S02]  /*0ee0*/  ISETP.LT.OR P5, PT, R4.reuse, 0x1, P2 ;  /* 0x000000010400780c */ /* 0x040fe400017a1670 */
[C---:B------:R-:W-:Y:S02]  /*0ef0*/  ISETP.LT.OR P4, PT, R4.reuse, 0x1, P1 ;  /* 0x000000010400780c */ /* 0x040fe40000f81670 */
[----:B------:R-:W-:-:S02]  /*0f00*/  ISETP.LT.OR P3, PT, R4, 0x41, P3 ;  /* 0x000000410400780c */ /* 0x000fc40001f61670 */
[C---:B------:R-:W-:Y:S02]  /*0f10*/  ISETP.LT.OR P2, PT, R4.reuse, 0x41, P2 ;  /* 0x000000410400780c */ /* 0x040fe40001741670 */
[----:B------:R-:W-:Y:S02]  /*0f20*/  ISETP.LT.OR P1, PT, R4, 0x41, P1 ;  /* 0x000000410400780c */ /* 0x000fe40000f21670 */
[----:B------:R-:W-:Y:S01]  /*0f30*/  IADD3 R211, R215, UR4, RZ ;  /* 0x00000004d7d37c10 */ /* 0x000fe2000fffe0ff */
[----:B------:R-:W-:Y:S01]  /*0f40*/  @!PT LDS RZ, [RZ] ;  /* 0x00000000fffff984 */ /* 0x000fe20000000800 */
[----:B------:R-:W-:Y:S01]  /*0f50*/  @!PT LDS RZ, [RZ] ;  /* 0x00000000fffff984 */ /* 0x000fe20000000800 */
[----:B------:R-:W-:Y:S01]  /*0f60*/  @!PT LDS RZ, [RZ] ;  /* 0x00000000fffff984 */ /* 0x000fe20000000800 */
[----:B------:R1:W-:Y:S01]  /*0f70*/  LDGSTS.E.BYPASS.LTC128B.128 [R7+0x6080], [R28.64], !P6 ;  /* 0x060800001c077fae */ /* 0x0003e2000f101d50 */
[----:B------:R-:W-:Y:S02]  /*0f80*/  SHF.R.S32.HI R18, RZ, 0x4, R21 ;  /* 0x00000004ff127819 */ /* 0x000fe40000011415 */
[----:B------:R-:W-:Y:S01]  /*0f90*/  IADD3 R216, R7, 0xc080, RZ ;  /* 0x0000c08007d87810 */ /* 0x000fe20007ffe0ff */
[----:B------:R1:W-:Y:S01]  /*0fa0*/  LDGSTS.E.BYPASS.LTC128B.128 [R7+0x8080], [R28.64+0x40], !P5 ;  /* 0x080800401c077fae */ /* 0x0003e2000e901d50 */
[----:B------:R-:W-:Y:S01]  /*0fb0*/  IMAD.WIDE.U32 R40, R232, UR6, R210 ;  /* 0x00000006e8287c25 */ /* 0x000fe2000f8e00d2 */
[----:B------:R-:W-:-:S02]  /*0fc0*/  LEA.HI R13, R21, R18, RZ, 0x1 ;  /* 0x00000012150d7211 */ /* 0x000fc400078f08ff */
[----:B------:R1:W-:Y:S01]  /*0fd0*/  LDGSTS.E.BYPASS.LTC128B.128 [R7+0xa080], [R28.64+0x80], !P4 ;  /* 0x0a0800801c077fae */ /* 0x0003e2000e101d50 */
[----:B------:R-:W-:Y:S01]  /*0fe0*/  IMAD.IADD R14, R41, 0x1, R14 ;  /* 0x00000001290e7824 */ /* 0x000fe200078e020e */
[----:B------:R-:W-:Y:S02]  /*0ff0*/  LEA R30, P0, R40, c[0x0][0x1f0], 0x1 ;  /* 0x00007c00281e7a11 */ /* 0x000fe400078008ff */
[----:B------:R2:W-:Y:S01]  /*1000*/  LDGSTS.E.BYPASS.LTC128B.128 [R7+0x7080], [R22.64], !P3 ;  /* 0x0708000016077fae */ /* 0x0005e2000d901d50 */
[----:B------:R-:W-:Y:S02]  /*1010*/  ISETP.GE.AND P3, PT, R202, c[0x0][0x16c], PT ;  /* 0x00005b00ca007a0c */ /* 0x000fe40003f66270 */
[----:B------:R-:W-:Y:S01]  /*1020*/  LOP3.LUT R13, R13, 0xfffffffe, RZ, 0xc0, !PT ;  /* 0xfffffffe0d0d7812 */ /* 0x000fe200078ec0ff */
[----:B------:R2:W-:Y:S01]  /*1030*/  LDGSTS.E.BYPASS.LTC128B.128 [R7+0x9080], [R22.64+0x40], !P2 ;  /* 0x0908004016077fae */ /* 0x0005e2000d101d50 */
[----:B------:R-:W-:Y:S02]  /*1040*/  SEL R20, RZ, 0x4, P3 ;  /* 0x00000004ff147807 */ /* 0x000fe40001800000 */
[C---:B------:R-:W-:Y:S01]  /*1050*/  ISETP.GE.AND P5, PT, R10.reuse, c[0x0][0x1fc], PT ;  /* 0x00007f000a007a0c */ /* 0x040fe20003fa6270 */
[----:B------:R2:W-:Y:S01]  /*1060*/  LDGSTS.E.BYPASS.LTC128B.128 [R7+0xb080], [R22.64+0x80], !P1 ;  /* 0x0b08008016077fae */ /* 0x0005e2000c901d50 */
[----:B------:R-:W-:Y:S01]  /*1070*/  ISETP.GE.AND P1, PT, R10, c[0x0][0x16c], PT ;  /* 0x00005b000a007a0c */ /* 0x000fe20003f26270 */
[----:B------:R-:W-:Y:S01]  /*1080*/  IMAD.IADD R13, R18, 0x1, -R13 ;  /* 0x00000001120d7824 */ /* 0x000fe200078e0a0d */
[----:B------:R-:W-:-:S02]  /*1090*/  ISETP.GE.AND P3, PT, R8, c[0x0][0x1fc], PT ;  /* 0x00007f0008007a0c */ /* 0x000fc40003f66270 */
[----:B------:R-:W-:Y:S01]  /*10a0*/  SEL R203, RZ, 0x1, P1 ;  /* 0x00000001ffcb7807 */ /* 0x000fe20000800000 */
[----:B------:R-:W-:Y:S01]  /*10b0*/  IMAD.SHL.U32 R199, R13, 0x8, RZ ;  /* 0x000000080dc77824 */ /* 0x000fe200078e00ff */
[----:B------:R-:W-:Y:S02]  /*10c0*/  LEA.HI.X R31, R40, c[0x0][0x1f4], R14, 0x1, P0 ;  /* 0x00007d00281f7a11 */ /* 0x000fe400000f0c0e */
[----:B------:R-:W-:Y:S02]  /*10d0*/  ISETP.GE.AND P2, PT, R10, c[0x0][0x19c], PT ;  /* 0x000067000a007a0c */ /* 0x000fe40003f46270 */
[----:B------:R-:W-:Y:S02]  /*10e0*/  ISETP.GE.AND P1, PT, R8, c[0x0][0x19c], PT ;  /* 0x0000670008007a0c */ /* 0x000fe40003f26270 */
[----:B------:R-:W-:Y:S02]  /*10f0*/  ISETP.GE.AND P4, PT, R202, c[0x0][0x19c], PT ;  /* 0x00006700ca007a0c */ /* 0x000fe40003f86270 */
[----:B------:R-:W-:-:S02]  /*1100*/  IADD3 R14, P0, R17, R6, RZ ;  /* 0x00000006110e7210 */ /* 0x000fc40007f1e0ff */
[----:B------:R-:W-:Y:S02]  /*1110*/  LOP3.LUT R21, R21, 0xfffffff0, RZ, 0xc0, !PT ;  /* 0xfffffff015157812 */ /* 0x000fe400078ec0ff */
[----:B------:R-:W-:Y:S01]  /*1120*/  SEL R19, RZ, 0x1, P5 ;  /* 0x00000001ff137807 */ /* 0x000fe20002800000 */
[----:B------:R-:W-:Y:S01]  /*1130*/  IMAD.X R0, R0, 0x1, R5, P0 ;  /* 0x0000000100007824 */ /* 0x000fe200000e0605 */
[----:B------:R-:W-:Y:S01]  /*1140*/  SEL R18, RZ, 0xffffffff, P3 ;  /* 0xffffffffff127807 */ /* 0x000fe20001800000 */
[----:B------:R-:W-:Y:S01]  /*1150*/  IMAD.IADD R21, R208, 0x1, -R21 ;  /* 0x00000001d0157824 */ /* 0x000fe200078e0a15 */
[C---:B------:R-:W-:Y:S02]  /*1160*/  ISETP.LT.OR P6, PT, R4.reuse, 0x1, P2 ;  /* 0x000000010400780c */ /* 0x040fe400017c1670 */
[----:B------:R-:W-:Y:S01]  /*1170*/  ISETP.LT.OR P5, PT, R4, 0x1, P1 ;  /* 0x000000010400780c */ /* 0x000fe20000fa1670 */
[----:B------:R-:W-:Y:S01]  /*1180*/  IMAD.SHL.U32 R18, R18, 0x2, RZ ;  /* 0x0000000212127824 */ /* 0x000fe200078e00ff */
[----:B--2---:R-:W-:-:S02]  /*1190*/  LOP3.LUT R23, R16, 0xfffffff8, RZ, 0xc0, !PT ;  /* 0xfffffff810177812 */ /* 0x004fc400078ec0ff */
[C---:B------:R-:W-:Y:S02]  /*11a0*/  ISETP.LT.OR P3, PT, R4.reuse, 0x1, P4 ;  /* 0x000000010400780c */ /* 0x040fe40002761670 */
[----:B------:R-:W-:Y:S01]  /*11b0*/  ISETP.LT.OR P2, PT, R4, 0x41, P2 ;  /* 0x000000410400780c */ /* 0x000fe20001741670 */
[----:B------:R-:W-:Y:S01]  /*11c0*/  IMAD.IADD R23, R208, 0x1, -R23 ;  /* 0x00000001d0177824 */ /* 0x000fe200078e0a17 */
[C---:B------:R-:W-:Y:S02]  /*11d0*/  ISETP.LT.OR P1, PT, R4.reuse, 0x41, P1 ;  /* 0x000000410400780c */ /* 0x040fe40000f21670 */
[----:B------:R-:W-:Y:S01]  /*11e0*/  ISETP.LT.OR P4, PT, R4, 0x41, P4 ;  /* 0x000000410400780c */ /* 0x000fe20002781670 */
[----:B------:R2:W-:Y:S01]  /*11f0*/  LDGSTS.E.BYPASS.LTC128B.128 [R7+0x80], [R38.64], !P6 ;  /* 0x0008000026077fae */ /* 0x0005e2000f101d50 */
[----:B------:R-:W-:Y:S02]  /*1200*/  LEA.HI R4, R9, R208, RZ, 0x6 ;  /* 0x000000d009047211 */ /* 0x000fe400078f30ff */
[----:B------:R-:W-:Y:S01]  /*1210*/  LEA.HI R22, R23, R23, RZ, 0x1 ;  /* 0x0000001717167211 */ /* 0x000fe200078f08ff */
[----:B------:R2:W-:Y:S01]  /*1220*/  LDGSTS.E.BYPASS.LTC128B.128 [R7+0x2080], [R38.64+0x40], !P5 ;  /* 0x0208004026077fae */ /* 0x0005e2000e901d50 */
[----:B-1----:R-:W-:-:S02]  /*1230*/  LEA R28, P0, R14, c[0x0][0x280], 0x2 ;  /* 0x0000a0000e1c7a11 */ /* 0x002fc400078010ff */
[----:B------:R-:W-:Y:S01]  /*1240*/  SHF.R.S32.HI R4, RZ, 0x6, R4 ;  /* 0x00000006ff047819 */ /* 0x000fe20000011404 */
[----:B------:R2:W-:Y:S01]  /*1250*/  LDGSTS.E.BYPASS.LTC128B.128 [R7+0x4080], [R38.64+0x80], !P3 ;  /* 0x0408008026077fae */ /* 0x0005e2000d901d50 */
[----:B------:R-:W-:Y:S02]  /*1260*/  LOP3.LUT R27, R22, 0x7fffffe, RZ, 0xc0, !PT ;  /* 0x07fffffe161b7812 */ /* 0x000fe400078ec0ff */
[----:B------:R-:W-:Y:S01]  /*1270*/  LEA.HI.X R29, R14, c[0x0][0x284], R0, 0x2, P0 ;  /* 0x0000a1000e1d7a11 */ /* 0x000fe200000f1400 */
[----:B------:R-:W-:Y:S01]  /*1280*/  IMAD R196, R13, 0x4, R4 ;  /* 0x000000040dc47824 */ /* 0x000fe200078e0204 */
[----:B------:R-:W-:Y:S01]  /*1290*/  SHF.R.S32.HI R14, RZ, 0x1f, R21 ;  /* 0x0000001fff0e7819 */ /* 0x000fe20000011415 */
[----:B------:R-:W-:Y:S01]  /*12a0*/  IMAD.IADD R27, R23, 0x1, -R27 ;  /* 0x00000001171b7824 */ /* 0x000fe200078e0a1b */
[-C--:B------:R-:W-:Y:S01]  /*12b0*/  LEA.HI R24, R21, R21.reuse, RZ, 0x1 ;  /* 0x0000001515187211 */ /* 0x080fe200078f08ff */
[----:B------:R2:W-:Y:S01]  /*12c0*/  LDGSTS.E.BYPASS.LTC128B.128 [R7+0x1080], [R36.64], !P2 ;  /* 0x0108000024077fae */ /* 0x0005e2000d101d50 */
[----:B------:R-:W-:Y:S01]  /*12d0*/  LEA.HI R14, R14, R21, RZ, 0x3 ;  /* 0x000000150e0e7211 */ /* 0x000fe200078f18ff */
[----:B------:R-:W-:Y:S01]  /*12e0*/  IMAD R196, R196, 0x8, R27 ;  /* 0x00000008c4c47824 */ /* 0x000fe200078e021b */
[----:B------:R-:W-:Y:S01]  /*12f0*/  LOP3.LUT R194, R24, 0x7fffffe, RZ, 0xc0, !PT ;  /* 0x07fffffe18c27812 */ /* 0x000fe200078ec0ff */
[----:B------:R2:W-:Y:S01]  /*1300*/  LDGSTS.E.BYPASS.LTC128B.128 [R7+0x3080], [R36.64+0x40], !P1 ;  /* 0x0308004024077fae */ /* 0x0005e2000c901d50 */
[----:B------:R-:W-:Y:S01]  /*1310*/  SHF.R.S32.HI R27, RZ, 0x3, R14 ;  /* 0x00000003ff1b7819 */ /* 0x000fe2000001140e */
[----:B------:R-:W-:Y:S01]  /*1320*/  IMAD.SHL.U32 R23, R23, 0x40, RZ ;  /* 0x0000004017177824 */ /* 0x000fe200078e00ff */
[----:B------:R-:W-:Y:S01]  /*1330*/  LOP3.LUT R14, R14, 0xfffffff8, RZ, 0xc0, !PT ;  /* 0xfffffff80e0e7812 */ /* 0x000fe200078ec0ff */
[C---:B------:R-:W-:Y:S01]  /*1340*/  IMAD.IADD R194, R21.reuse, 0x1, -R194 ;  /* 0x0000000115c27824 */ /* 0x040fe200078e0ac2 */
[----:B------:R-:W-:Y:S01]  /*1350*/  ISETP.GE.AND P0, PT, R8, c[0x0][0x16c], PT ;  /* 0x00005b0008007a0c */ /* 0x000fe20003f06270 */
[----:B------:R2:W-:Y:S01]  /*1360*/  LDGSTS.E.BYPASS.LTC128B.128 [R7+0x5080], [R36.64+0x80], !P4 ;  /* 0x0508008024077fae */ /* 0x0005e2000e101d50 */
[----:B------:R-:W-:Y:S01]  /*1370*/  ISETP.GE.AND P5, PT, R202, c[0x0][0x1fc], PT ;  /* 0x00007f00ca007a0c */ /* 0x000fe20003fa6270 */
[----:B------:R-:W-:Y:S01]  /*1380*/  IMAD.IADD R14, R21, 0x1, -R14 ;  /* 0x00000001150e7824 */ /* 0x000fe200078e0a0e */
[----:B------:R-:W-:Y:S01]  /*1390*/  SEL R21, RZ, 0x2, P0 ;  /* 0x00000002ff157807 */ /* 0x000fe20000000000 */
[----:B------:R-:W0:Y:S01]  /*13a0*/  LDGDEPBAR ;  /* 0x00000000000079af */ /* 0x000e220000000000 */
[----:B------:R-:W-:Y:S01]  /*13b0*/  LOP3.LUT R18, R18, 0x2, R19, 0xe2, !PT ;  /* 0x0000000212127812 */ /* 0x000fe200078ee213 */
[----:B------:R-:W-:Y:S01]  /*13c0*/  IMAD R194, R27, 0x8, R194 ;  /* 0x000000081bc27824 */ /* 0x000fe200078e02c2 */
[----:B------:R-:W-:Y:S01]  /*13d0*/  IADD3 R20, R20, R21, R203 ;  /* 0x0000001514147210 */ /* 0x000fe20007ffe0cb */
[----:B------:R-:W-:Y:S01]  /*13e0*/  IMAD.SHL.U32 R21, R13, 0x10, RZ ;  /* 0x000000100d157824 */ /* 0x000fe200078e00ff */
[----:B------:R-:W-:Y:S01]  /*13f0*/  SEL R19, RZ, 0x4, P5 ;  /* 0x00000004ff137807 */ /* 0x000fe20002800000 */
[----:B------:R-:W-:Y:S01]  /*1400*/  IMAD.SHL.U32 R194, R194, 0x20, RZ ;  /* 0x00000020c2c27824 */ /* 0x000fe200078e00ff */
[----:B------:R-:W-:-:S02]  /*1410*/  LOP3.LUT P5, RZ, R20, 0x1, RZ, 0xc0, !PT ;  /* 0x0000000114ff7812 */ /* 0x000fc400078ac0ff */
[C---:B------:R-:W-:Y:S02]  /*1420*/  LOP3.LUT P3, RZ, R20.reuse, 0x2, RZ, 0xc0, !PT ;  /* 0x0000000214ff7812 */ /* 0x040fe4000786c0ff */
[----:B------:R-:W-:Y:S02]  /*1430*/  LOP3.LUT P2, RZ, R20, 0x4, RZ, 0xc0, !PT ;  /* 0x0000000414ff7812 */ /* 0x000fe4000784c0ff */
[----:B------:R-:W-:Y:S02]  /*1440*/  IADD3 R20, -R17, c[0x0][0x168], RZ ;  /* 0x00005a0011147a10 */ /* 0x000fe40007ffe1ff */
[----:B------:R-:W-:Y:S02]  /*1450*/  LOP3.LUT R18, R18, R19, RZ, 0xfc, !PT ;  /* 0x0000001312127212 */ /* 0x000fe400078efcff */
[CC--:B------:R-:W-:Y:S02]  /*1460*/  ISETP.LE.OR P5, PT, R20.reuse, R212.reuse, !P5 ;  /* 0x000000d41400720c */ /* 0x0c0fe40006fa3670 */
[----:B------:R-:W-:-:S02]  /*1470*/  ISETP.LE.OR P3, PT, R20, R212, !P3 ;  /* 0x000000d41400720c */ /* 0x000fc40005f63670 */
[--C-:B------:R-:W-:Y:S02]  /*1480*/  SHF.R.S32.HI R19, RZ, 0x1, R24.reuse ;  /* 0x00000001ff137819 */ /* 0x100fe40000011418 */
[----:B------:R-:W-:Y:S02]  /*1490*/  ISETP.LE.OR P2, PT, R20, R212, !P2 ;  /* 0x000000d41400720c */ /* 0x000fe40005743670 */
[----:B------:R-:W-:Y:S02]  /*14a0*/  SHF.R.S32.HI R24, RZ, 0x1f, R24 ;  /* 0x0000001fff187819 */ /* 0x000fe40000011418 */
[----:B------:R-:W-:Y:S02]  /*14b0*/  ISETP.GT.AND P1, PT, R208, 0xf, PT ;  /* 0x0000000fd000780c */ /* 0x000fe40003f24270 */
[----:B------:R-:W-:Y:S01]  /*14c0*/  LEA.HI R17, R24, R19, RZ, 0x2 ;  /* 0x0000001318117211 */ /* 0x000fe200078f10ff */
[----:B------:R2:W-:Y:S01]  /*14d0*/  LDGSTS.E.BYPASS.LTC128B.128 [R7+0xc080], [R34.64], !P5 ;  /* 0x0c08000022077fae */ /* 0x0005e2000e901d50 */
[----:B------:R-:W-:-:S02]  /*14e0*/  LOP3.LUT P4, RZ, R18, 0x1, RZ, 0xc0, !PT ;  /* 0x0000000112ff7812 */ /* 0x000fc4000788c0ff */
[----:B------:R-:W-:Y:S01]  /*14f0*/  LOP3.LUT R17, R17, 0xfffffffc, RZ, 0xc0, !PT ;  /* 0xfffffffc11117812 */ /* 0x000fe200078ec0ff */
[----:B------:R2:W-:Y:S01]  /*1500*/  LDGSTS.E.BYPASS.LTC128B.128 [R7+0xd080], [R34.64+0x40], !P3 ;  /* 0x0d08004022077fae */ /* 0x0005e2000d901d50 */
[----:B------:R-:W-:Y:S02]  /*1510*/  ISETP.LE.OR P5, PT, R20, R212, !P4 ;  /* 0x000000d41400720c */ /* 0x000fe400067a3670 */
[C---:B------:R-:W-:Y:S01]  /*1520*/  LOP3.LUT P3, RZ, R18.reuse, 0x2, RZ, 0xc0, !PT ;  /* 0x0000000212ff7812 */ /* 0x040fe2000786c0ff */
[----:B------:R2:W-:Y:S01]  /*1530*/  LDGSTS.E.BYPASS.LTC128B.128 [R7+0xe080], [R34.64+0x80], !P2 ;  /* 0x0e08008022077fae */ /* 0x0005e2000d101d50 */
[----:B------:R-:W-:Y:S01]  /*1540*/  LEA.HI R0, R15, R25, RZ, 0x1 ;  /* 0x000000190f007211 */ /* 0x000fe200078f08ff */
[----:B------:R-:W-:Y:S01]  /*1550*/  IMAD.IADD R17, R19, 0x1, -R17 ;  /* 0x0000000113117824 */ /* 0x000fe200078e0a11 */
[----:B------:R-:W-:Y:S01]  /*1560*/  LOP3.LUT P2, RZ, R18, 0x4, RZ, 0xc0, !PT ;  /* 0x0000000412ff7812 */ /* 0x000fe2000784c0ff */
[----:B------:R-:W-:Y:S01]  /*1570*/  @!P1 IMAD.SHL.U32 R18, R208, 0x10, RZ ;  /* 0x00000010d0129824 */ /* 0x000fe200078e00ff */
[----:B------:R-:W-:-:S02]  /*1580*/  SEL R19, RZ, 0xffffffff, P0 ;  /* 0xffffffffff137807 */ /* 0x000fc40000000000 */
[-C--:B------:R-:W-:Y:S02]  /*1590*/  ISETP.LE.OR P0, PT, R20, R212.reuse, !P3 ;  /* 0x000000d41400720c */ /* 0x080fe40005f03670 */
[----:B------:R-:W-:Y:S01]  /*15a0*/  LOP3.LUT R0, R0, 0xfffffffe, RZ, 0xc0, !PT ;  /* 0xfffffffe00007812 */ /* 0x000fe200078ec0ff */
[----:B------:R1:W-:Y:S01]  /*15b0*/  @!P1 LDGSTS.E.BYPASS.LTC128B.128 [R18+0x18080], [R32.64] ;  /* 0x1808000020129fae */ /* 0x0003e2000b901d50 */
[-C--:B------:R-:W-:Y:S01]  /*15c0*/  LEA.HI R9, R26, R212.reuse, RZ, 0x3 ;  /* 0x000000d41a097211 */ /* 0x080fe200078f18ff */
[----:B------:R-:W-:Y:S01]  /*15d0*/  IMAD.SHL.U32 R19, R19, 0x2, RZ ;  /* 0x0000000213137824 */ /* 0x000fe200078e00ff */
[----:B------:R-:W-:Y:S01]  /*15e0*/  LOP3.LUT R23, R23, 0x1c0, RZ, 0xc0, !PT ;  /* 0x000001c017177812 */ /* 0x000fe200078ec0ff */
[----:B------:R-:W0:Y:S01]  /*15f0*/  LDGDEPBAR ;  /* 0x00000000000079af */ /* 0x000e220000000000 */
[----:B------:R-:W-:Y:S01]  /*1600*/  IMAD.IADD R0, R25, 0x1, -R0 ;  /* 0x0000000119007824 */ /* 0x000fe200078e0a00 */
[----:B------:R-:W-:Y:S01]  /*1610*/  LOP3.LUT R9, R9, 0xfffffff8, RZ, 0xc0, !PT ;  /* 0xfffffff809097812 */ /* 0x000fe200078ec0ff */
[----:B------:R-:W-:Y:S01]  /*1620*/  IMAD.SHL.U32 R25, R25, 0x10, RZ ;  /* 0x0000001019197824 */ /* 0x000fe200078e00ff */
[----:B------:R2:W-:Y:S01]  /*1630*/  LDGSTS.E.BYPASS.LTC128B.128 [R7+0x12080], [R30.64], !P5 ;  /* 0x120800001e077fae */ /* 0x0005e2000e901d50 */
[----:B------:R-:W-:Y:S01]  /*1640*/  ISETP.LE.OR P5, PT, R20, R212, !P2 ;  /* 0x000000d41400720c */ /* 0x000fe200057a3670 */
[----:B------:R-:W-:Y:S01]  /*1650*/  IMAD.SHL.U32 R193, R0, 0x400, RZ ;  /* 0x0000040000c17824 */ /* 0x000fe200078e00ff */
[----:B------:R-:W-:Y:S01]  /*1660*/  SHF.R.S32.HI R22, RZ, 0x1, R22 ;  /* 0x00000001ff167819 */ /* 0x000fe20000011416 */
[----:B------:R-:W-:Y:S01]  /*1670*/  IMAD.IADD R9, R212, 0x1, -R9 ;  /* 0x00000001d4097824 */ /* 0x000fe200078e0a09 */
[----:B------:R-:W-:Y:S01]  /*1680*/  LOP3.LUT R25, R23, 0x30, R25, 0xf8, !PT ;  /* 0x0000003017197812 */ /* 0x000fe200078ef819 */
[----:B------:R2:W-:Y:S01]  /*1690*/  LDGSTS.E.BYPASS.LTC128B.128 [R7+0x13080], [R30.64+0x40], !P0 ;  /* 0x130800401e077fae */ /* 0x0005e2000c101d50 */
[C---:B------:R-:W-:Y:S01]  /*16a0*/  LOP3.LUT P0, RZ, R22.reuse, 0x2, RZ, 0xc0, !PT ;  /* 0x0000000216ff7812 */ /* 0x040fe2000780c0ff */
[----:B------:R-:W-:Y:S01]  /*16b0*/  IMAD.SHL.U32 R22, R22, 0x40, RZ ;  /* 0x0000004016167824 */ /* 0x000fe200078e00ff */
[----:B------:R-:W-:Y:S01]  /*16c0*/  SHF.R.U32.HI R195, RZ, 0x3, R23 ;  /* 0x00000003ffc37819 */ /* 0x000fe20000011617 */
[----:B------:R-:W-:Y:S01]  /*16d0*/  IMAD.SHL.U32 R20, R9, 0x40, RZ ;  /* 0x0000004009147824 */ /* 0x000fe200078e00ff */
[----:B------:R-:W-:Y:S01]  /*16e0*/  LOP3.LUT R25, R25, 0x8, R16, 0xf8, !PT ;  /* 0x0000000819197812 */ /* 0x000fe200078ef810 */
[--C-:B------:R-:W-:Y:S01]  /*16f0*/  IMAD R12, R12, 0x2, R193.reuse ;  /* 0x000000020c0c7824 */ /* 0x100fe200078e02c1 */
[----:B------:R-:W-:Y:S01]  /*1700*/  LOP3.LUT R22, R22, 0xc0, RZ, 0xc0, !PT ;  /* 0x000000c016167812 */ /* 0x000fe200078ec0ff */
[----:B------:R2:W-:Y:S01]  /*1710*/  LDGSTS.E.BYPASS.LTC128B.128 [R7+0x14080], [R30.64+0x80], !P5 ;  /* 0x140800801e077fae */ /* 0x0005e2000e901d50 */
[----:B------:R-:W-:Y:S01]  /*1720*/  LOP3.LUT R195, R25, R195, RZ, 0x3c, !PT ;  /* 0x000000c319c37212 */ /* 0x000fe200078e3cff */
[----:B------:R-:W-:Y:S01]  /*1730*/  IMAD R193, R27, 0x200, R193 ;  /* 0x000002001bc17824 */ /* 0x000fe200078e02c1 */
[----:B------:R-:W-:Y:S01]  /*1740*/  LOP3.LUT R20, R20, 0x1c0, RZ, 0xc0, !PT ;  /* 0x000001c014147812 */ /* 0x000fe200078ec0ff */
[----:B-1----:R-:W-:Y:S01]  /*1750*/  IMAD.SHL.U32 R18, R4, 0x8, RZ ;  /* 0x0000000804127824 */ /* 0x002fe200078e00ff */
[C---:B------:R-:W-:Y:S01]  /*1760*/  LOP3.LUT P6, RZ, R14.reuse, 0x4, RZ, 0xc0, !PT ;  /* 0x000000040eff7812 */ /* 0x040fe200078cc0ff */
[----:B------:R-:W-:Y:S01]  /*1770*/  IMAD R195, R13, 0x200, R195 ;  /* 0x000002000dc37824 */ /* 0x000fe200078e02c3 */
[C---:B------:R-:W-:Y:S01]  /*1780*/  LOP3.LUT P5, RZ, R14.reuse, 0x2, RZ, 0xc0, !PT ;  /* 0x000000020eff7812 */ /* 0x040fe200078ac0ff */
[----:B------:R-:W-:Y:S01]  /*1790*/  IMAD.SHL.U32 R14, R14, 0x40, RZ ;  /* 0x000000400e0e7824 */ /* 0x000fe200078e00ff */
[----:B------:R-:W-:-:S02]  /*17a0*/  LOP3.LUT R15, R15, 0xffffffe0, RZ, 0xc0, !PT ;  /* 0xffffffe00f0f7812 */ /* 0x000fc400078ec0ff */
[----:B------:R-:W-:Y:S02]  /*17b0*/  LOP3.LUT R23, R22, 0x8, R16, 0xf8, !PT ;  /* 0x0000000816177812 */ /* 0x000fe400078ef810 */
[----:B------:R-:W-:Y:S01]  /*17c0*/  LOP3.LUT R18, R18, 0x18, RZ, 0xc0, !PT ;  /* 0x0000001812127812 */ /* 0x000fe200078ec0ff */
[----:B------:R-:W-:Y:S01]  /*17d0*/  IMAD.IADD R13, R208, 0x1, -R15 ;  /* 0x00000001d00d7824 */ /* 0x000fe200078e0a0f */
[----:B------:R-:W-:Y:S02]  /*17e0*/  SHF.R.U32.HI R16, RZ, 0x3, R20 ;  /* 0x00000003ff107819 */ /* 0x000fe40000011614 */
[----:B------:R-:W-:Y:S02]  /*17f0*/  LOP3.LUT R14, R14, 0x1c0, RZ, 0xc0, !PT ;  /* 0x000001c00e0e7812 */ /* 0x000fe400078ec0ff */
[----:B------:R-:W-:Y:S02]  /*1800*/  LOP3.LUT R16, R16, R20, R18, 0x1e, !PT ;  /* 0x0000001410107212 */ /* 0x000fe400078e1e12 */
[----:B------:R-:W-:-:S02]  /*1810*/  LOP3.LUT R203, R19, 0x2, R203, 0xe2, !PT ;  /* 0x0000000213cb7812 */ /* 0x000fc400078ee2cb */
[----:B------:R-:W-:Y:S01]  /*1820*/  LOP3.LUT R199, R199, 0x8, RZ, 0xc0, !PT ;  /* 0x00000008c7c77812 */ /* 0x000fe200078ec0ff */
[----:B------:R-:W-:Y:S01]  /*1830*/  IMAD.IADD R217, R12, 0x1, R16 ;  /* 0x000000010cd97824 */ /* 0x000fe200078e0210 */
[----:B------:R-:W-:Y:S01]  /*1840*/  SHF.R.U32.HI R19, RZ, 0x3, R14 ;  /* 0x00000003ff137819 */ /* 0x000fe2000001160e */
[----:B------:R-:W-:Y:S01]  /*1850*/  @!P1 IMAD.SHL.U32 R16, R208, 0x10, RZ ;  /* 0x00000010d0109824 */ /* 0x000fe200078e00ff */
[----:B------:R-:W-:Y:S01]  /*1860*/  SHF.R.S32.HI R15, RZ, 0x1f, R13 ;  /* 0x0000001fff0f7819 */ /* 0x000fe2000001140d */
[----:B------:R-:W-:Y:S01]  /*1870*/  IMAD.SHL.U32 R217, R217, 0x2, RZ ;  /* 0x00000002d9d97824 */ /* 0x000fe200078e00ff */
[----:B------:R-:W-:Y:S02]  /*1880*/  LOP3.LUT R14, R19, R14, R199, 0x1e, !PT ;  /* 0x0000000e130e7212 */ /* 0x000fe400078e1ec7 */
[----:B------:R-:W-:Y:S01]  /*1890*/  LEA.HI R12, R15, R13, RZ, 0x2 ;  /* 0x0000000d0f0c7211 */ /* 0x000fe200078f10ff */
[----:B------:R-:W-:Y:S01]  /*18a0*/  IMAD.SHL.U32 R15, R17, 0x40, RZ ;  /* 0x00000040110f7824 */ /* 0x000fe200078e00ff */
[----:B------:R1:W-:Y:S01]  /*18b0*/  @!P1 LDGSTS.E.BYPASS.LTC128B.128 [R16+0x18280], [R28.64] ;  /* 0x182800001c109fae */ /* 0x0003e2000b901d50 */
[----:B------:R-:W-:Y:S01]  /*18c0*/  IMAD.IADD R193, R193, 0x1, R14 ;  /* 0x00000001c1c17824 */ /* 0x000fe200078e020e */
[----:B------:R-:W-:-:S02]  /*18d0*/  IADD3 R14, R232, 0x1, RZ ;  /* 0x00000001e80e7810 */ /* 0x000fc40007ffe0ff */
[----:B------:R-:W-:Y:S01]  /*18e0*/  LOP3.LUT R15, R15, 0xc0, RZ, 0xc0, !PT ;  /* 0x000000c00f0f7812 */ /* 0x000fe200078ec0ff */
[----:B------:R-:W0:Y:S01]  /*18f0*/  LDGDEPBAR ;  /* 0x00000000000079af */ /* 0x000e220000000000 */
[----:B------:R-:W-:Y:S02]  /*1900*/  SHF.R.S32.HI R204, RZ, 0x2, R12 ;  /* 0x00000002ffcc7819 */ /* 0x000fe4000001140c */
[----:B------:R-:W-:Y:S01]  /*1910*/  SEL R190, R197, 0xfffffff0, !P5 ;  /* 0xfffffff0c5be7807 */ /* 0x000fe20006800000 */
[----:B------:R-:W0:Y:S01]  /*1920*/  LDGDEPBAR ;  /* 0x00000000000079af */ /* 0x000e220000000000 */
[----:B------:R-:W-:Y:S01]  /*1930*/  LOP3.LUT R21, R21, 0x10, RZ, 0xc0, !PT ;  /* 0x0000001015157812 */ /* 0x000fe200078ec0ff */
[----:B------:R-:W-:Y:S01]  /*1940*/  IMAD R204, R0, 0x10, R204 ;  /* 0x0000001000cc7824 */ /* 0x000fe200078e02cc */
[----:B------:R-:W-:Y:S01]  /*1950*/  ISETP.GE.AND P5, PT, R14, R206, PT ;  /* 0x000000ce0e00720c */ /* 0x000fe20003fa6270 */
[----:B------:R-:W-:Y:S01]  /*1960*/  IMAD R0, R0, 0x200, R194 ;  /* 0x0000020000007824 */ /* 0x000fe200078e02c2 */
[----:B------:R-:W-:-:S02]  /*1970*/  LOP3.LUT R198, R21, 0x8, R198, 0xf8, !PT ;  /* 0x0000000815c67812 */ /* 0x000fc400078ef8c6 */
[----:B------:R-:W-:Y:S02]  /*1980*/  SHF.R.U32.HI R22, RZ, 0x3, R22 ;  /* 0x00000003ff167819 */ /* 0x000fe40000011616 */
[----:B------:R-:W-:Y:S02]  /*1990*/  SEL R188, R197, 0xfffffff0, !P0 ;  /* 0xfffffff0c5bc7807 */ /* 0x000fe40004000000 */
[----:B------:R-:W-:Y:S02]  /*19a0*/  LOP3.LUT R22, R23, R22, RZ, 0x3c, !PT ;  /* 0x0000001617167212 */ /* 0x000fe400078e3cff */
[----:B------:R-:W-:Y:S02]  /*19b0*/  LOP3.LUT P0, RZ, R17, 0x2, RZ, 0xc0, !PT ;  /* 0x0000000211ff7812 */ /* 0x000fe4000780c0ff */
[----:B------:R-:W-:Y:S01]  /*19c0*/  IADD3 R207, R7, 0x12080, RZ ;  /* 0x0001208007cf7810 */ /* 0x000fe20007ffe0ff */
[----:B------:R-:W-:Y:S01]  /*19d0*/  IMAD.U32 R196, R196, 0x20, R22 ;  /* 0x00000020c4c47824 */ /* 0x000fe200078e0016 */
[----:B------:R-:W-:-:S02]  /*19e0*/  SEL R197, R197, 0xfffffff0, !P0 ;  /* 0xfffffff0c5c57807 */ /* 0x000fc40004000000 */
[----:B-1----:R-:W-:-:S04]  /*19f0*/  SHF.R.U32.HI R16, RZ, 0x3, R15 ;  /* 0x00000003ff107819 */ /* 0x002fc8000001160f */
[CC--:B------:R-:W-:Y:S02]  /*1a00*/  LOP3.LUT R199, R16.reuse, R15.reuse, R199, 0x1e, !PT ;  /* 0x0000000f10c77212 */ /* 0x0c0fe400078e1ec7 */
[C---:B------:R-:W-:Y:S02]  /*1a10*/  LOP3.LUT R198, R16.reuse, R198, R15, 0x1e, !PT ;  /* 0x000000c610c67212 */ /* 0x040fe400078e1e0f */
[----:B------:R-:W-:Y:S01]  /*1a20*/  LOP3.LUT R15, R16, R15, R18, 0x1e, !PT ;  /* 0x0000000f100f7212 */ /* 0x000fe200078e1e12 */
[----:B------:R-:W-:Y:S02]  /*1a30*/  IMAD.IADD R199, R0, 0x1, R199 ;  /* 0x0000000100c77824 */ /* 0x000fe400078e02c7 */
[----:B------:R-:W-:Y:S02]  /*1a40*/  IMAD.MOV.U32 R0, RZ, RZ, 0x20 ;  /* 0x00000020ff007424 */ /* 0x000fe400078e00ff */
[C---:B------:R-:W-:Y:S02]  /*1a50*/  IMAD.IADD R198, R194.reuse, 0x1, R198 ;  /* 0x00000001c2c67824 */ /* 0x040fe400078e02c6 */
[----:B------:R-:W-:Y:S01]  /*1a60*/  IMAD.IADD R194, R194, 0x1, R15 ;  /* 0x00000001c2c27824 */ /* 0x000fe200078e020f */
[----:B------:R-:W-:-:S02]  /*1a70*/  SEL R0, R0, 0xffffffe0, !P6 ;  /* 0xffffffe000007807 */ /* 0x000fc40007000000 */
[----:B------:R-:W-:Y:S01]  /*1a80*/  IADD3 R15, R217, 0x18480, RZ ;  /* 0x00018480d90f7810 */ /* 0x000fe20007ffe0ff */
[----:B------:R-:W-:Y:S05]  /*1a90*/  @P5 BRA `(.L_x_822) ;  /* 0x0000019000005947 */ /* 0x000fea0003800000 */
[----:B--2---:R-:W-:Y:S01]  /*1aa0*/  SHF.R.S32.HI R16, RZ, 0x1f, R14 ;  /* 0x0000001fff107819 */ /* 0x004fe2000001140e */
[C---:B------:R-:W-:Y:S01]  /*1ab0*/  IMAD R11, R14.reuse, UR7, RZ ;  /* 0x000000070e0b7c24 */ /* 0x040fe2000f8e02ff */
[----:B------:R-:W-:Y:S01]  /*1ac0*/  BSSY B0, `(.L_x_822) ;  /* 0x0000016000007945 */ /* 0x000fe20003800000 */
[C---:B------:R-:W-:Y:S02]  /*1ad0*/  IMAD.SHL.U32 R17, R14.reuse, 0x40, RZ ;  /* 0x000000400e117824 */ /* 0x040fe400078e00ff */
[----:B------:R-:W-:-:S03]  /*1ae0*/  IMAD.WIDE.U32 R18, R14, UR6, R210 ;  /* 0x000000060e127c25 */ /* 0x000fc6000f8e00d2 */
[----:B------:R-:W-:Y:S01]  /*1af0*/  IADD3 R14, -R17, c[0x0][0x168], RZ ;  /* 0x00005a00110e7a10 */ /* 0x000fe20007ffe1ff */
[----:B------:R-:W-:Y:S01]  /*1b00*/  IMAD R11, R16, UR6, R11 ;  /* 0x00000006100b7c24 */ /* 0x000fe2000f8e020b */
[----:B------:R-:W-:Y:S02]  /*1b10*/  LEA R20, P5, R18, c[0x0][0x1f0], 0x1 ;  /* 0x00007c0012147a11 */ /* 0x000fe400078a08ff */
[----:B------:R-:W-:Y:S01]  /*1b20*/  ISETP.GT.AND P0, PT, R14, R212, PT ;  /* 0x000000d40e00720c */ /* 0x000fe20003f04270 */
[----:B------:R-:W-:-:S03]  /*1b30*/  IMAD.IADD R11, R19, 0x1, R11 ;  /* 0x00000001130b7824 */ /* 0x000fc600078e020b */
[----:B------:R-:W-:Y:S02]  /*1b40*/  ISETP.GE.OR P6, PT, R10, c[0x0][0x1fc], !P0 ;  /* 0x00007f000a007a0c */ /* 0x000fe400047c6670 */
[----:B------:R-:W-:Y:S02]  /*1b50*/  LEA.HI.X R21, R18, c[0x0][0x1f4], R11, 0x1, P5 ;  /* 0x00007d0012157a11 */ /* 0x000fe400028f0c0b */
[----:B------:R-:W-:Y:S02]  /*1b60*/  ISETP.GE.OR P5, PT, R8, c[0x0][0x1fc], !P0 ;  /* 0x00007f0008007a0c */ /* 0x000fe400047a6670 */
[----:B------:R-:W-:-:S07]  /*1b70*/  ISETP.GE.OR P0, PT, R202, c[0x0][0x1fc], !P0 ;  /* 0x00007f00ca007a0c */ /* 0x000fce0004706670 */
[----:B------:R1:W-:Y:S04]  /*1b80*/  LDGSTS.E.BYPASS.LTC128B.128 [R7+0x15080], [R20.64], !P6 ;  /* 0x1508000014077fae */ /* 0x0003e8000f101d50 */
[----:B------:R1:W-:Y:S01]  /*1b90*/  LDGSTS.E.BYPASS.LTC128B.128 [R7+0x16080], [R20.64+0x40], !P5 ;  /* 0x1608004014077fae */ /* 0x0003e2000e901d50 */
[----:B------:R-:W-:-:S03]  /*1ba0*/  IADD3 R6, P5, R17, R6, RZ ;  /* 0x0000000611067210 */ /* 0x000fc60007fbe0ff */
[----:B------:R1:W-:Y:S01]  /*1bb0*/  LDGSTS.E.BYPASS.LTC128B.128 [R7+0x17080], [R20.64+0x80], !P0 ;  /* 0x1708008014077fae */ /* 0x0003e2000c101d50 */
[----:B------:R-:W-:Y:S02]  /*1bc0*/  LEA R10, P0, R6, c[0x0][0x280], 0x2 ;  /* 0x0000a000060a7a11 */ /* 0x000fe400078010ff */
[----:B------:R-:W-:-:S04]  /*1bd0*/  LEA.HI.X.SX32 R5, R17, R5, 0x1, P5 ;  /* 0x0000000511057211 */ /* 0x000fc800028f0eff */
[----:B------:R-:W-:Y:S01]  /*1be0*/  LEA.HI.X R11, R6, c[0x0][0x284], R5, 0x2, P0 ;  /* 0x0000a100060b7a11 */ /* 0x000fe200000f1405 */
[----:B------:R-:W-:Y:S05]  /*1bf0*/  @P1 BRA `(.L_x_823) ;  /* 0x0000002000001947 */ /* 0x000fea0003800000 */
[----:B------:R-:W-:-:S05]  /*1c00*/  SHF.L.U32 R5, R208, 0x4, RZ ;  /* 0x00000004d0057819 */ /* 0x000fca00000006ff */
[----:B------:R2:W-:Y:S02]  /*1c10*/  LDGSTS.E.BYPASS.LTC128B.128 [R5+0x18380], [R10.64] ;  /* 0x183800000a057fae */ /* 0x0005e4000b901d50 */
.L_x_823:
[----:B------:R-:W-:Y:S05]  /*1c20*/  BSYNC B0 ;  /* 0x0000000000007941 */ /* 0x000fea0003800000 */
.L_x_822:
[----:B--2---:R-:W-:Y:S01]  /*1c30*/  SHF.R.S32.HI R5, RZ, 0x1f, R4 ;  /* 0x0000001fff057819 */ /* 0x004fe20000011404 */
[----:B------:R-:W0:Y:S01]  /*1c40*/  LDGDEPBAR ;  /* 0x00000000000079af */ /* 0x000e220000000000 */
[----:B------:R-:W-:Y:S01]  /*1c50*/  LOP3.LUT R12, R12, 0x7ffffffc, RZ, 0xc0, !PT ;  /* 0x7ffffffc0c0c7812 */ /* 0x000fe200078ec0ff */
[----:B------:R-:W-:Y:S01]  /*1c60*/  IMAD R3, R3, c[0x0][0x238], RZ ;  /* 0x00008e0003037a24 */ /* 0x000fe200078e02ff */
[----:B------:R-:W-:Y:S01]  /*1c70*/  LEA.HI R5, R5, R4, RZ, 0x2 ;  /* 0x0000000405057211 */ /* 0x000fe200078f10ff */
[----:B------:R-:W-:Y:S01]  /*1c80*/  IMAD.MOV.U32 R224, RZ, RZ, 0x1 ;  /* 0x00000001ffe07424 */ /* 0x000fe200078e00ff */
[----:B------:R-:W-:Y:S01]  /*1c90*/  SHF.R.S32.HI R209, RZ, 0x1f, R208 ;  /* 0x0000001fffd17819 */ /* 0x000fe200000114d0 */
[----:B------:R-:W-:Y:S01]  /*1ca0*/  IMAD.IADD R12, R13, 0x1, -R12 ;  /* 0x000000010d0c7824 */ /* 0x000fe200078e0a0c */
[----:B------:R-:W-:Y:S01]  /*1cb0*/  LOP3.LUT R5, R5, 0x1ffffffc, RZ, 0xc0, !PT ;  /* 0x1ffffffc05057812 */ /* 0x000fe200078ec0ff */
[C---:B------:R-:W-:Y:S01]  /*1cc0*/  IMAD R3, R2.reuse, c[0x0][0x23c], R3 ;  /* 0x00008f0002037a24 */ /* 0x040fe200078e0203 */
[----:B------:R-:W-:Y:S01]  /*1cd0*/  LOP3.LUT P0, RZ, R9, 0x4, RZ, 0xc0, !PT ;  /* 0x0000000409ff7812 */ /* 0x000fe2000780c0ff */
[----:B-1----:R-:W-:Y:S01]  /*1ce0*/  IMAD.WIDE.U32 R6, R2, c[0x0][0x238], R208 ;  /* 0x00008e0002067a25 */ /* 0x002fe200078e00d0 */
[----:B------:R-:W-:Y:S01]  /*1cf0*/  ULDC.64 UR4, c[0x0][0x240] ;  /* 0x0000900000047ab9 */ /* 0x000fe20000000a00 */
[----:B------:R-:W-:Y:S01]  /*1d00*/  LEA R193, R193, 0x1c480, 0x1 ;  /* 0x0001c480c1c17811 */ /* 0x000fe200078e08ff */
[----:B------:R-:W-:Y:S01]  /*1d10*/  UIMAD UR4, UR12, UR4, URZ ;  /* 0x000000040c0472a4 */ /* 0x000fe2000f8e023f */
[----:B------:R-:W-:Y:S01]  /*1d20*/  IMAD.IADD R5, R4, 0x1, -R5 ;  /* 0x0000000104057824 */ /* 0x000fe200078e0a05 */
[----:B------:R-:W-:Y:S01]  /*1d30*/  ISETP.LE.AND P6, PT, R224, c[0x0][0x2a8], PT ;  /* 0x0000aa00e0007a0c */ /* 0x000fe20003fc3270 */
[----:B------:R-:W-:Y:S01]  /*1d40*/  IMAD.IADD R7, R7, 0x1, R3 ;  /* 0x0000000107077824 */ /* 0x000fe200078e0203 */
[----:B------:R-:W-:Y:S01]  /*1d50*/  ULDC UR7, c[0x0][0x2a0] ;  /* 0x0000a80000077ab9 */ /* 0x000fe20000000800 */
[----:B------:R-:W-:Y:S01]  /*1d60*/  IMAD R221, R5, 0x4, R12 ;  /* 0x0000000405dd7824 */ /* 0x000fe200078e020c */
[----:B------:R-:W-:Y:S01]  /*1d70*/  IADD3 R224, -R205, c[0x0][0x198], R224 ;  /* 0x00006600cde07a10 */ /* 0x000fe20007ffe1e0 */
[----:B------:R-:W-:Y:S01]  /*1d80*/  UIMAD UR13, UR13, UR5, UR4 ;  /* 0x000000050d0d72a4 */ /* 0x000fe2000f8e0204 */
[----:B------:R-:W-:Y:S01]  /*1d90*/  IMAD.WIDE.U32 R226, R226, c[0x0][0x240], R6 ;  /* 0x00009000e2e27a25 */ /* 0x000fe200078e0006 */
[----:B------:R-:W-:Y:S01]  /*1da0*/  ULOP3.LUT UR7, URZ, UR7, URZ, 0x33, !UPT ;  /* 0x000000073f077292 */ /* 0x000fe2000f8e333f */
[----:B------:R-:W-:Y:S01]  /*1db0*/  LEA R191, R0, R193, 0x1 ;  /* 0x000000c100bf7211 */ /* 0x000fe200078e08ff */
[----:B------:R-:W-:Y:S01]  /*1dc0*/  CS2R R162, SRZ ;  /* 0x0000000000a27805 */ /* 0x000fe2000001ff00 */
[----:B------:R-:W-:Y:S01]  /*1dd0*/  IMAD.SHL.U32 R221, R221, 0x2, RZ ;  /* 0x00000002dddd7824 */ /* 0x000fe200078e00ff */
[----:B------:R-:W-:Y:S01]  /*1de0*/  IADD3 R220, R217, 0x184c0, RZ ;  /* 0x000184c0d9dc7810 */ /* 0x000fe20007ffe0ff */
[----:B------:R-:W-:Y:S01]  /*1df0*/  IMAD R192, R190, 0x2, R193 ;  /* 0x00000002bec07824 */ /* 0x000fe200078e02c1 */
[----:B------:R-:W-:Y:S01]  /*1e00*/  @P0 IADD3 R220, R15, -0x40, RZ ;  /* 0xffffffc00fdc0810 */ /* 0x000fe20007ffe0ff */
[----:B------:R-:W-:Y:S01]  /*1e10*/  IMAD.SHL.U32 R196, R196, 0x2, RZ ;  /* 0x00000002c4c47824 */ /* 0x000fe200078e00ff */
[----:B------:R-:W-:Y:S01]  /*1e20*/  IADD3 R224, R224, -c[0x0][0x168], -R221 ;  /* 0x80005a00e0e07a10 */ /* 0x000fe20007ffe8dd */
[----:B------:R-:W-:Y:S01]  /*1e30*/  IMAD.IADD R189, R199, 0x1, R197 ;  /* 0x00000001c7bd7824 */ /* 0x000fe200078e02c5 */
[----:B------:R-:W-:Y:S01]  /*1e40*/  SHF.L.U32 R195, R195, 0x1, RZ ;  /* 0x00000001c3c37819 */ /* 0x000fe200000006ff */
[----:B------:R-:W-:Y:S01]  /*1e50*/  CS2R R160, SRZ ;  /* 0x0000000000a07805 */ /* 0x000fe2000001ff00 */
        /* <DEDUP_REMOVED lines=51> */
[----:B------:R-:W-:Y:S01]  /*2190*/  IMAD.IADD R230, R230, 0x1, -R221 ;  /* 0x00000001e6e67824 */ /* 0x000fe200078e0add */
[C---:B------:R-:W-:Y:S01]  /*21a0*/  IADD3 R229, R224.reuse, c[0x0][0x2a4], RZ ;  /* 0x0000a900e0e57a10 */ /* 0x040fe20007ffe0ff */
[----:B------:R-:W-:Y:S01]  /*21b0*/  ULDC UR6, c[0x0][0x2a0] ;  /* 0x0000a80000067ab9 */ /* 0x000fe20000000800 */
[----:B------:R-:W-:Y:S01]  /*21c0*/  IADD3 R228, R224, UR7, RZ ;  /* 0x00000007e0e47c10 */ /* 0x000fe2000fffe0ff */
[----:B------:R-:W-:-:S02]  /*21d0*/  ULDC UR5, c[0x0][0x2a0] ;  /* 0x0000a80000057ab9 */ /* 0x000fc40000000800 */
[----:B------:R-:W-:Y:S02]  /*21e0*/  UMOV UR4, URZ ;  /* 0x0000003f00047c82 */ /* 0x000fe40008000000 */
[----:B------:R-:W-:Y:S02]  /*21f0*/  UMOV UR19, 0x1 ;  /* 0x0000000100137882 */ /* 0x000fe40000000000 */
[----:B------:R-:W-:Y:S02]  /*2200*/  ULOP3.LUT UR6, URZ, UR6, URZ, 0x33, !UPT ;  /* 0x000000063f067292 */ /* 0x000fe4000f8e333f */
[----:B------:R-:W-:Y:S02]  /*2210*/  ULOP3.LUT UR5, URZ, UR5, URZ, 0x33, !UPT ;  /* 0x000000053f057292 */ /* 0x000fe4000f8e333f */
[----:B------:R-:W-:Y:S02]  /*2220*/  UMOV UR18, URZ ;  /* 0x0000003f00127c82 */ /* 0x000fe40008000000 */
.L_x_842:
[----:B------:R-:W-:Y:S04]  /*2230*/  DEPBAR.LE SB0, 0x1 ;  /* 0x000080400000791a */ /* 0x000fe80000000000 */
[----:B------:R-:W-:Y:S01]  /*2240*/  BAR.SYNC.DEFER_BLOCKING 0x0 ;  /* 0x0000000000007b1d */ /* 0x000fe20000010000 */
[----:B------:R-:W-:Y:S01]  /*2250*/  MOV R3, UR4 ;  /* 0x0000000400037c02 */ /* 0x000fe20008000f00 */
[----:B------:R-:W-:Y:S01]  /*2260*/  IMAD.U32 R234, RZ, RZ, UR4 ;  /* 0x00000004ffea7e24 */ /* 0x000fe2000f8e00ff */
[----:B------:R-:W-:Y:S01]  /*2270*/  MOV R2, UR4 ;  /* 0x0000000400027c02 */ /* 0x000fe20008000f00 */
[----:B------:R-:W-:Y:S02]  /*2280*/  IMAD.U32 R169, RZ, RZ, UR4 ;  /* 0x00000004ffa97e24 */ /* 0x000fe4000f8e00ff */
[----:B------:R-:W-:Y:S01]  /*2290*/  IMAD R3, R3, 0x1800, R199 ;  /* 0x0000180003037824 */ /* 0x000fe200078e02c7 */
[----:B------:R-:W-:Y:S01]  /*22a0*/  LEA R234, R234, R204, 0x6 ;  /* 0x000000cceaea7211 */ /* 0x000fe200078e30ff */
[----:B------:R-:W-:Y:S02]  /*22b0*/  IMAD R2, R2, 0x1800, R197 ;  /* 0x0000180002027824 */ /* 0x000fe400078e02c5 */
[----:B------:R-:W-:Y:S02]  /*22c0*/  IMAD.SHL.U32 R168, R3, 0x2, RZ ;  /* 0x0000000203a87824 */ /* 0x000fe400078e00ff */
[----:B------:R-:W-:Y:S01]  /*22d0*/  IMAD R169, R169, 0x1800, R189 ;  /* 0x00001800a9a97824 */ /* 0x000fe200078e02bd */
[----:B------:R-:W-:Y:S04]  /*22e0*/  IADD3 R2, R199, R2, RZ ;  /* 0x00000002c7027210 */ /* 0x000fe80007ffe0ff */
[----:B------:R-:W-:Y:S01]  /*22f0*/  SHF.L.U32 R169, R169, 0x1, RZ ;  /* 0x00000001a9a97819 */ /* 0x000fe200000006ff */
[----:B------:R-:W-:Y:S01]  /*2300*/  IMAD.SHL.U32 R176, R2, 0x2, RZ ;  /* 0x0000000202b07824 */ /* 0x000fe200078e00ff */
        /* <DEDUP_REMOVED lines=11> */
[----:B------:R-:W1:Y:S06]  /*23c0*/  LDSM.16.M88.4 R56, [R168+0xd080] ;  /* 0x00d08000a838783b */ /* 0x000e6c0000000200 */
[----:B------:R-:W2:Y:S01]  /*23d0*/  LDSM.16.M88.4 R64, [R168+0xd880] ;  /* 0x00d88000a840783b */ /* 0x000ea20000000200 */
[-C--:B------:R-:W-:Y:S05]  /*23e0*/  HMMA.16816.F32 R12, R28, R18.reuse, RZ ;  /* 0x000000121c0c723c */ /* 0x080fea00000018ff */
[----:B------:R-:W-:Y:S03]  /*23f0*/  LDSM.16.M88.4 R164, [R169+0xd880] ;  /* 0x00d88000a9a4783b */ /* 0x000fe60000000200 */
[C---:B------:R-:W-:Y:S03]  /*2400*/  HMMA.16816.F32 R16, R32.reuse, R18, RZ ;  /* 0x000000122010723c */ /* 0x040fe600000018ff */
[----:B------:R-:W-:Y:S05]  /*2410*/  LDS R241, [R234.X4+0x18080] ;  /* 0x01808000eaf17984 */ /* 0x000fea0000004800 */
[-C--:B---3--:R-:W-:Y:S01]  /*2420*/  HMMA.16816.F32 R20, R32, R36.reuse, RZ ;  /* 0x000000242014723c */ /* 0x088fe200000018ff */
[----:B------:R-:W-:Y:S06]  /*2430*/  LDS R236, [R234.X4+0x180a0] ;  /* 0x0180a000eaec7984 */ /* 0x000fec0000004800 */
[----:B------:R-:W-:Y:S01]  /*2440*/  LDS R235, [R234.X4+0x18100] ;  /* 0x01810000eaeb7984 */ /* 0x000fe20000004800 */
[C---:B------:R-:W-:Y:S05]  /*2450*/  HMMA.16816.F32 R24, R28.reuse, R36, RZ ;  /* 0x000000241c18723c */ /* 0x040fea00000018ff */
[----:B------:R-:W-:Y:S03]  /*2460*/  LDS R233, [R234.X4+0x18120] ;  /* 0x01812000eae97984 */ /* 0x000fe60000004800 */
[-C--:B------:R-:W-:Y:S08]  /*2470*/  HMMA.16816.F32 R28, R28, R38.reuse, RZ ;  /* 0x000000261c1c723c */ /* 0x080ff000000018ff */
[----:B------:R-:W-:Y:S01]  /*2480*/  HMMA.16816.F32 R32, R32, R38, RZ ;  /* 0x000000262020723c */ /* 0x000fe200000018ff */
[----:B------:R-:W3:Y:S07]  /*2490*/  LDSM.16.M88.4 R36, [R196+0x3080] ;  /* 0x00308000c424783b */ /* 0x000eee0000000200 */
        /* <DEDUP_REMOVED lines=8> */
[----:B------:R-:W4:Y:S07]  /*2520*/  LDSM.16.M88.4 R48, [R188+0x2080] ;  /* 0x00208000bc30783b */ /* 0x000f2e0000000200 */
[----:B------:R-:W-:Y:S01]  /*2530*/  HMMA.16816.F32 R32, R40, R54, R32 ;  /* 0x000000362820723c */ /* 0x000fe20000001820 */
[----:B------:R-:W5:Y:S06]  /*2540*/  LDSM.16.M88.4 R40, [R188+0x3080] ;  /* 0x00308000bc28783b */ /* 0x000f6c0000000200 */
[----:B------:R-:W-:Y:S01]  /*2550*/  LDSM.16.M88.4 R52, [R168+0xe080] ;  /* 0x00e08000a834783b */ /* 0x000fe20000000200 */
        /* <DEDUP_REMOVED lines=10> */
[----:B------:R-:W3:Y:S06]  /*2600*/  LDSM.16.M88.4 R36, [R196+0x5080] ;  /* 0x00508000c424783b */ /* 0x000eec0000000200 */
[----:B------:R-:W-:Y:S01]  /*2610*/  LDSM.16.M88.4 R56, [R188+0x5080] ;  /* 0x00508000bc38783b */ /* 0x000fe20000000200 */
[-C--:B----4-:R-:W-:Y:S08]  /*2620*/  HMMA.16816.F32 R4, R44, R48.reuse, R4 ;  /* 0x000000302c04723c */ /* 0x090ff00000001804 */
[C---:B------:R-:W-:Y:S08]  /*2630*/  HMMA.16816.F32 R8, R164.reuse, R48, R8 ;  /* 0x00000030a408723c */ /* 0x040ff00000001808 */
[-C--:B------:R-:W-:Y:S08]  /*2640*/  HMMA.16816.F32 R12, R164, R50.reuse, R12 ;  /* 0x00000032a40c723c */ /* 0x080ff0000000180c */
[C---:B------:R-:W-:Y:S01]  /*2650*/  HMMA.16816.F32 R16, R44.reuse, R50, R16 ;  /* 0x000000322c10723c */ /* 0x040fe20000001810 */
[----:B------:R-:W-:Y:S07]  /*2660*/  LDSM.16.M88.4 R48, [R169+0xe880] ;  /* 0x00e88000a930783b */ /* 0x000fee0000000200 */
[-C--:B-----5:R-:W-:Y:S08]  /*2670*/  HMMA.16816.F32 R20, R44, R40.reuse, R20 ;  /* 0x000000282c14723c */ /* 0x0a0ff00000001814 */
[C---:B------:R-:W-:Y:S08]  /*2680*/  HMMA.16816.F32 R24, R164.reuse, R40, R24 ;  /* 0x00000028a418723c */ /* 0x040ff00000001818 */
[-C--:B------:R-:W-:Y:S08]  /*2690*/  HMMA.16816.F32 R28, R164, R42.reuse, R28 ;  /* 0x0000002aa41c723c */ /* 0x080ff0000000181c */
[----:B------:R-:W-:Y:S01]  /*26a0*/  HMMA.16816.F32 R32, R44, R42, R32 ;  /* 0x0000002a2c20723c */ /* 0x000fe20000001820 */
[----:B------:R-:W-:Y:S06]  /*26b0*/  LDSM.16.M88.4 R44, [R188+0x4080] ;  /* 0x00408000bc2c783b */ /* 0x000fec0000000200 */
[----:B------:R-:W4:Y:S01]  /*26c0*/  LDSM.16.M88.4 R40, [R169+0xe080] ;  /* 0x00e08000a928783b */ /* 0x000f220000000200 */
[-C--:B-1----:R-:W-:Y:S08]  /*26d0*/  HMMA.16816.F32 R4, R52, R60.reuse, R4 ;  /* 0x0000003c3404723c */ /* 0x082ff00000001804 */
[C---:B--2---:R-:W-:Y:S08]  /*26e0*/  HMMA.16816.F32 R8, R64.reuse, R60, R8 ;  /* 0x0000003c4008723c */ /* 0x044ff00000001808 */
[-C--:B------:R-:W-:Y:S08]  /*26f0*/  HMMA.16816.F32 R12, R64, R62.reuse, R12 ;  /* 0x0000003e400c723c */ /* 0x080ff0000000180c */
[C---:B------:R-:W-:Y:S08]  /*2700*/  HMMA.16816.F32 R16, R52.reuse, R62, R16 ;  /* 0x0000003e3410723c */ /* 0x040ff00000001810 */
[-C--:B---3--:R-:W-:Y:S08]  /*2710*/  HMMA.16816.F32 R20, R52, R36.reuse, R20 ;  /* 0x000000243414723c */ /* 0x088ff00000001814 */
[C---:B------:R-:W-:Y:S07]  /*2720*/  HMMA.16816.F32 R24, R64.reuse, R36, R24 ;  /* 0x000000244018723c */ /* 0x040fee0000001818 */
[----:B------:R-:W-:Y:S01]  /*2730*/  IMAD R37, R232, 0x40, R204 ;  /* 0x00000040e8257824 */ /* 0x000fe200078e02cc */
[-C--:B------:R-:W-:Y:S04]  /*2740*/  HMMA.16816.F32 R28, R64, R38.reuse, R28 ;  /* 0x00000026401c723c */ /* 0x080fe8000000181c */
[C---:B------:R-:W-:Y:S02]  /*2750*/  IADD3 R245, R37.reuse, R229, RZ ;  /* 0x000000e525f57210 */ /* 0x040fe40007ffe0ff */
[----:B------:R-:W-:Y:S02]  /*2760*/  IADD3 R244, R37, R228, RZ ;  /* 0x000000e425f47210 */ /* 0x000fe40007ffe0ff */
[----:B------:R-:W-:Y:S04]  /*2770*/  HMMA.16816.F32 R32, R52, R38, R32 ;  /* 0x000000263420723c */ /* 0x000fe80000001820 */
[----:B------:R-:W-:Y:S04]  /*2780*/  IMNMX R245, R230, R245, PT ;  /* 0x000000f5e6f57217 */ /* 0x000fe80003800200 */
[-C--:B----4-:R-:W-:Y:S08]  /*2790*/  HMMA.16816.F32 R4, R40, R44.reuse, R4 ;  /* 0x0000002c2804723c */ /* 0x090ff00000001804 */
[C---:B------:R-:W-:Y:S08]  /*27a0*/  HMMA.16816.F32 R8, R48.reuse, R44, R8 ;  /* 0x0000002c3008723c */ /* 0x040ff00000001808 */
[-C--:B------:R-:W-:Y:S08]  /*27b0*/  HMMA.16816.F32 R12, R48, R46.reuse, R12 ;  /* 0x0000002e300c723c */ /* 0x080ff0000000180c */
[C---:B------:R-:W-:Y:S08]  /*27c0*/  HMMA.16816.F32 R16, R40.reuse, R46, R16 ;  /* 0x0000002e2810723c */ /* 0x040ff00000001810 */
[-C--:B------:R-:W-:Y:S08]  /*27d0*/  HMMA.16816.F32 R20, R40, R56.reuse, R20 ;  /* 0x000000382814723c */ /* 0x080ff00000001814 */
[C---:B------:R-:W-:Y:S08]  /*27e0*/  HMMA.16816.F32 R24, R48.reuse, R56, R24 ;  /* 0x000000383018723c */ /* 0x040ff00000001818 */
[-C--:B------:R-:W-:Y:S08]  /*27f0*/  HMMA.16816.F32 R28, R48, R58.reuse, R28 ;  /* 0x0000003a301c723c */ /* 0x080ff0000000181c */
[----:B------:R-:W-:Y:S01]  /*2800*/  HMMA.16816.F32 R32, R40, R58, R32 ;  /* 0x0000003a2820723c */ /* 0x000fe20000001820 */
[----:B------:R-:W-:-:S08]  /*2810*/  @!P6 BRA `(.L_x_824) ;  /* 0x000001c00000e947 */ /* 0x000fd00003800000 */
        /* <DEDUP_REMOVED lines=14> */
.L_x_826:
[----:B------:R-:W-:Y:S04]  /*2900*/  MOV R36, 0x1 ;  /* 0x0000000100247802 */ /* 0x000fe80000000f00 */
[----:B------:R-:W-:Y:S11]  /*2910*/  ISETP.NE.AND P0, PT, R36, c[0x0][0x2a8], PT ;  /* 0x0000aa0024007a0c */ /* 0x000ff60003f05270 */
[----:B------:R-:W-:Y:S02]  /*2920*/  @!UPT UIADD3 URZ, URZ, URZ, URZ ;  /* 0x0000003f3f3ff290 */ /* 0x000fe4000fffe03f */
[----:B------:R-:W-:Y:S05]  /*2930*/  @P0 IMAD.HI.U32 R36, R38, c[0x0][0x2ac], RZ ;  /* 0x0000ab0026240a27 */ /* 0x000fea00078e00ff */
[----:B------:R-:W-:Y:S02]  /*2940*/  @P0 SHF.R.U32.HI R38, RZ, c[0x0][0x2b0], R36 ;  /* 0x0000ac00ff260a19 */ /* 0x000fe40000011624 */
.L_x_827:
[----:B------:R-:W-:Y:S05]  /*2950*/  BSYNC B0 ;  /* 0x0000000000007941 */ /* 0x000fea0003800000 */
.L_x_825:
[C-C-:B------:R-:W-:Y:S01]  /*2960*/  IADD3 R36, R37.reuse, c[0x0][0x2a4], R224.reuse ;  /* 0x0000a90025247a10 */ /* 0x140fe20007ffe0e0 */
[----:B------:R-:W-:Y:S01]  /*2970*/  IMAD R244, R38, c[0x0][0x2a8], -R205 ;  /* 0x0000aa0026f47a24 */ /* 0x000fe200078e0acd */
[----:B------:R-:W-:Y:S02]  /*2980*/  IADD3 R38, R37, UR6, R224 ;  /* 0x0000000625267c10 */ /* 0x000fe4000fffe0e0 */
[----:B------:R-:W-:Y:S01]  /*2990*/  IMNMX R36, R230, R36, PT ;  /* 0x00000024e6247217 */ /* 0x000fe20003800200 */
[----:B------:R-:W-:Y:S05]  /*29a0*/  IMAD.IADD R244, R244, 0x1, -R221 ;  /* 0x00000001f4f47824 */ /* 0x000fea00078e0add */
[----:B------:R-:W-:Y:S02]  /*29b0*/  IADD3 R245, R244, c[0x0][0x2a8], RZ ;  /* 0x0000aa00f4f57a10 */ /* 0x000fe40007ffe0ff */
[----:B------:R-:W-:Y:S02]  /*29c0*/  IMNMX R244, R38, R244, !PT ;  /* 0x000000f426f47217 */ /* 0x000fe40007800200 */
[----:B------:R-:W-:Y:S02]  /*29d0*/  IMNMX R245, R36, R245, PT ;  /* 0x000000f524f57217 */ /* 0x000fe40003800200 */
.L_x_824:
[----:B------:R-:W-:Y:S04]  /*29e0*/  IADD3 R36, R37, 0x8, RZ ;  /* 0x0000000825247810 */ /* 0x000fe80007ffe0ff */
        /* <DEDUP_REMOVED lines=18> */
.L_x_830:
[----:B------:R-:W-:Y:S04]  /*2b10*/  MOV R36, 0x1 ;  /* 0x0000000100247802 */ /* 0x000fe80000000f00 */
[----:B------:R-:W-:Y:S11]  /*2b20*/  ISETP.NE.AND P0, PT, R36, c[0x0][0x2a8], PT ;  /* 0x0000aa0024007a0c */ /* 0x000ff60003f05270 */
[----:B------:R-:W-:Y:S02]  /*2b30*/  @!UPT UIADD3 URZ, URZ, URZ, URZ ;  /* 0x0000003f3f3ff290 */ /* 0x000fe4000fffe03f */
[----:B------:R-:W-:Y:S05]  /*2b40*/  @P0 IMAD.HI.U32 R36, R38, c[0x0][0x2ac], RZ ;  /* 0x0000ab0026240a27 */ /* 0x000fea00078e00ff */
[----:B------:R-:W-:Y:S02]  /*2b50*/  @P0 SHF.R.U32.HI R38, RZ, c[0x0][0x2b0], R36 ;  /* 0x0000ac00ff260a19 */ /* 0x000fe40000011624 */
.L_x_831:
[----:B------:R-:W-:Y:S05]  /*2b60*/  BSYNC B0 ;  /* 0x0000000000007941 */ /* 0x000fea0003800000 */
.L_x_829:
[----:B------:R-:W-:Y:S04]  /*2b70*/  IMAD R38, R38, c[0x0][0x2a8], -R205 ;  /* 0x0000aa0026267a24 */ /* 0x000fe800078e0acd */
[----:B------:R-:W-:Y:S05]  /*2b80*/  IMAD.IADD R38, R38, 0x1, -R221 ;  /* 0x0000000126267824 */ /* 0x000fea00078e0add */
[----:B------:R-:W-:Y:S02]  /*2b90*/  IADD3 R36, R38, c[0x0][0x2a8], RZ ;  /* 0x0000aa0026247a10 */ /* 0x000fe40007ffe0ff */
[----:B------:R-:W-:Y:S02]  /*2ba0*/  IMNMX R242, R242, R38, !PT ;  /* 0x00000026f2f27217 */ /* 0x000fe40007800200 */
[----:B------:R-:W-:Y:S02]  /*2bb0*/  IMNMX R243, R243, R36, PT ;  /* 0x00000024f3f37217 */ /* 0x000fe40003800200 */
.L_x_828:
        /* <DEDUP_REMOVED lines=19> */
.L_x_834:
[----:B------:R-:W-:Y:S04]  /*2cf0*/  MOV R36, 0x1 ;  /* 0x0000000100247802 */ /* 0x000fe80000000f00 */
[----:B------:R-:W-:Y:S11]  /*2d00*/  ISETP.NE.AND P0, PT, R36, c[0x0][0x2a8], PT ;  /* 0x0000aa0024007a0c */ /* 0x000ff60003f05270 */
[----:B------:R-:W-:Y:S02]  /*2d10*/  @!UPT UIADD3 URZ, URZ, URZ, URZ ;  /* 0x0000003f3f3ff290 */ /* 0x000fe4000fffe03f */
[----:B------:R-:W-:Y:S05]  /*2d20*/  @P0 IMAD.HI.U32 R36, R38, c[0x0][0x2ac], RZ ;  /* 0x0000ab0026240a27 */ /* 0x000fea00078e00ff */
[----:B------:R-:W-:Y:S02]  /*2d30*/  @P0 SHF.R.U32.HI R38, RZ, c[0x0][0x2b0], R36 ;  /* 0x0000ac00ff260a19 */ /* 0x000fe40000011624 */
.L_x_835:
[----:B------:R-:W-:Y:S05]  /*2d40*/  BSYNC B0 ;  /* 0x0000000000007941 */ /* 0x000fea0003800000 */
.L_x_833:
[----:B------:R-:W-:Y:S04]  /*2d50*/  IMAD R38, R38, c[0x0][0x2a8], -R205 ;  /* 0x0000aa0026267a24 */ /* 0x000fe800078e0acd */
[----:B------:R-:W-:Y:S05]  /*2d60*/  IMAD.IADD R38, R38, 0x1, -R221 ;  /* 0x0000000126267824 */ /* 0x000fea00078e0add */
[----:B------:R-:W-:Y:S02]  /*2d70*/  IADD3 R36, R38, c[0x0][0x2a8], RZ ;  /* 0x0000aa0026247a10 */ /* 0x000fe40007ffe0ff */
[----:B------:R-:W-:Y:S02]  /*2d80*/  IMNMX R239, R239, R38, !PT ;  /* 0x00000026efef7217 */ /* 0x000fe40007800200 */
[----:B------:R-:W-:Y:S02]  /*2d90*/  IMNMX R240, R240, R36, PT ;  /* 0x00000024f0f07217 */ /* 0x000fe40003800200 */
.L_x_832:
        /* <DEDUP_REMOVED lines=19> */
.L_x_838:
[----:B------:R-:W-:Y:S04]  /*2ed0*/  MOV R36, 0x1 ;  /* 0x0000000100247802 */ /* 0x000fe80000000f00 */
[----:B------:R-:W-:Y:S11]  /*2ee0*/  ISETP.NE.AND P0, PT, R36, c[0x0][0x2a8], PT ;  /* 0x0000aa0024007a0c */ /* 0x000ff60003f05270 */
[----:B------:R-:W-:Y:S02]  /*2ef0*/  @!UPT UIADD3 URZ, URZ, URZ, URZ ;  /* 0x0000003f3f3ff290 */ /* 0x000fe4000fffe03f */
[----:B------:R-:W-:Y:S05]  /*2f00*/  @P0 IMAD.HI.U32 R36, R37, c[0x0][0x2ac], RZ ;  /* 0x0000ab0025240a27 */ /* 0x000fea00078e00ff */
[----:B------:R-:W-:Y:S02]  /*2f10*/  @P0 SHF.R.U32.HI R37, RZ, c[0x0][0x2b0], R36 ;  /* 0x0000ac00ff250a19 */ /* 0x000fe40000011624 */
.L_x_839:
[----:B------:R-:W-:Y:S05]  /*2f20*/  BSYNC B0 ;  /* 0x0000000000007941 */ /* 0x000fea0003800000 */
.L_x_837:
[----:B------:R-:W-:Y:S04]  /*2f30*/  IMAD R37, R37, c[0x0][0x2a8], -R205 ;  /* 0x0000aa0025257a24 */ /* 0x000fe800078e0acd */
[----:B------:R-:W-:Y:S05]  /*2f40*/  IMAD.IADD R37, R37, 0x1, -R221 ;  /* 0x0000000125257824 */ /* 0x000fea00078e0add */
[----:B------:R-:W-:Y:S02]  /*2f50*/  IADD3 R36, R37, c[0x0][0x2a8], RZ ;  /* 0x0000aa0025247a10 */ /* 0x000fe40007ffe0ff */
[----:B------:R-:W-:Y:S02]  /*2f60*/  IMNMX R238, R238, R37, !PT ;  /* 0x00000025eeee7217 */ /* 0x000fe40007800200 */
[----:B------:R-:W-:Y:S02]  /*2f70*/  IMNMX R237, R237, R36, PT ;  /* 0x00000024eded7217 */ /* 0x000fe40003800200 */
.L_x_836:
[----:B------:R-:W-:Y:S04]  /*2f80*/  DEPBAR.LE SB0, 0x1 ;  /* 0x000080400000791a */ /* 0x000fe80000000000 */
[----:B------:R-:W-:Y:S01]  /*2f90*/  BAR.SYNC.DEFER_BLOCKING 0x0 ;  /* 0x0000000000007b1d */ /* 0x000fe20000010000 */
[----:B------:R-:W-:Y:S02]  /*2fa0*/  IADD3 R231, R232, 0x1, RZ ;  /* 0x00000001e8e77810 */ /* 0x000fe40007ffe0ff */
[----:B------:R-:W-:Y:S02]  /*2fb0*/  LEA R3, R3, 0x12080, 0x1 ;  /* 0x0001208003037811 */ /* 0x000fe400078e08ff */
[----:B------:R-:W-:Y:S02]  /*2fc0*/  ISETP.GE.AND P0, PT, R231, R206, PT ;  /* 0x000000cee700720c */ /* 0x000fe40003f06270 */
[----:B------:R-:W-:Y:S01]  /*2fd0*/  LEA R2, R2, 0x12080, 0x1 ;  /* 0x0001208002027811 */ /* 0x000fe200078e08ff */
[----:B------:R1:W2:Y:S04]  /*2fe0*/  LDSM.16.M88.4 R64, [R168+0x12080] ;  /* 0x01208000a840783b */ /* 0x0002a80000000200 */
[----:B------:R1:W3:Y:S04]  /*2ff0*/  LDSM.16.M88.4 R60, [R168+0x12880] ;  /* 0x01288000a83c783b */ /* 0x0002e80000000200 */
[----:B------:R1:W4:Y:S04]  /*3000*/  LDSM.16.M88.4 R168, [R176+0x12080] ;  /* 0x01208000b0a8783b */ /* 0x0003280000000200 */
[----:B------:R-:W5:Y:S04]  /*3010*/  LDSM.16.M88.4 R176, [R176+0x12880] ;  /* 0x01288000b0b0783b */ /* 0x000f680000000200 */
[----:B------:R1:W1:Y:S04]  /*3020*/  LDSM.16.M88.4 R48, [R196+0x6080] ;  /* 0x00608000c430783b */ /* 0x0002680000000200 */
[----:B------:R1:W1:Y:S04]  /*3030*/  LDSM.16.M88.4 R164, [R196+0x7080] ;  /* 0x00708000c4a4783b */ /* 0x0002680000000200 */
[----:B------:R1:W1:Y:S04]  /*3040*/  LDSM.16.M88.4 R172, [R188+0x6080] ;  /* 0x00608000bcac783b */ /* 0x0002680000000200 */
[----:B------:R1:W1:Y:S01]  /*3050*/  LDSM.16.M88.4 R180, [R188+0x7080] ;  /* 0x00708000bcb4783b */ /* 0x0002620000000200 */
[----:B------:R-:W-:-:S05]  /*3060*/  @P0 BRA `(.L_x_840) ;  /* 0x0000029000000947 */ /* 0x000fca0003800000 */
[----:B------:R-:W-:Y:S01]  /*3070*/  SHF.R.S32.HI R36, RZ, 0x1f, R231 ;  /* 0x0000001fff247819 */ /* 0x000fe200000114e7 */
[----:B------:R-:W5:Y:S01]  /*3080*/  @!P1 S2R R37, SR_CTAID.Y ;  /* 0x0000000000259919 */ /* 0x000f620000002600 */
[C---:B------:R-:W-:Y:S04]  /*3090*/  IMAD.WIDE.U32 R42, R231.reuse, c[0x0][0x178], RZ ;  /* 0x00005e00e72a7a25 */ /* 0x040fe800078e00ff */
[----:B------:R-:W-:Y:S04]  /*30a0*/  IMAD R36, R36, c[0x0][0x178], RZ ;  /* 0x00005e0024247a24 */ /* 0x000fe800078e02ff */
[----:B------:R-:W-:Y:S04]  /*30b0*/  IMAD R36, R231, c[0x0][0x17c], R36 ;  /* 0x00005f00e7247a24 */ /* 0x000fe800078e0224 */
[----:B------:R-:W-:Y:S01]  /*30c0*/  IMAD.IADD R36, R43, 0x1, R36 ;  /* 0x000000012b247824 */ /* 0x000fe200078e0224 */
[----:B-----5:R-:W-:Y:S01]  /*30d0*/  @!P1 SHF.R.S32.HI R39, RZ, 0x1f, R37 ;  /* 0x0000001fff279819 */ /* 0x020fe20000011425 */
[----:B------:R-:W-:Y:S04]  /*30e0*/  @!P1 IMAD.WIDE.U32 R40, R37, c[0x0][0x270], R222 ;  /* 0x00009c0025289a25 */ /* 0x000fe800078e00de */
[----:B------:R-:W-:Y:S04]  /*30f0*/  @!P1 IMAD R39, R39, c[0x0][0x270], RZ ;  /* 0x00009c0027279a24 */ /* 0x000fe800078e02ff */
[----:B------:R-:W-:Y:S01]  /*3100*/  @!P1 IMAD R39, R37, c[0x0][0x274], R39 ;  /* 0x00009d0025279a24 */ /* 0x000fe200078e0227 */
[----:B------:R-:W-:Y:S03]  /*3110*/  @!P1 LEA R37, R232, 0x40, 0x6 ;  /* 0x00000040e8259811 */ /* 0x000fe600078e30ff */
[----:B------:R-:W-:Y:S01]  /*3120*/  @!P1 IMAD.IADD R39, R41, 0x1, R39 ;  /* 0x0000000129279824 */ /* 0x000fe200078e0227 */
[----:B------:R-:W-:Y:S01]  /*3130*/  @!P1 IADD3 R40, P5, P0, R37, UR14, R40 ;  /* 0x0000000e25289c10 */ /* 0x000fe2000f8be028 */
[----:B------:R-:W-:Y:S01]  /*3140*/  IMAD.MOV.U32 R41, RZ, RZ, c[0x0][0x168] ;  /* 0x00005a00ff297624 */ /* 0x000fe200078e00ff */
[----:B------:R-:W-:Y:S03]  /*3150*/  @!P1 SHF.R.S32.HI R37, RZ, 0x1f, R37 ;  /* 0x0000001fff259819 */ /* 0x000fe60000011425 */
[----:B------:R-:W-:Y:S01]  /*3160*/  IMAD R41, R231, -0x40, R41 ;  /* 0xffffffc0e7297824 */ /* 0x000fe200078e0229 */
[----:B------:R-:W-:Y:S02]  /*3170*/  @!P1 IADD3.X R39, R37, UR8, R39, P5, P0 ;  /* 0x0000000825279c10 */ /* 0x000fe4000afe0427 */
[C---:B------:R-:W-:Y:S02]  /*3180*/  LEA R38, P0, R42.reuse, R218, 0x6 ;  /* 0x000000da2a267211 */ /* 0x040fe400078030ff */
[----:B------:R-:W-:Y:S02]  /*3190*/  LOP3.LUT P5, RZ, R203, 0x1, RZ, 0xc0, !PT ;  /* 0x00000001cbff7812 */ /* 0x000fe400078ac0ff */
[----:B------:R-:W-:Y:S01]  /*31a0*/  LEA.HI.X R37, R42, R200, R36, 0x6, P0 ;  /* 0x000000c82a257211 */ /* 0x000fe200000f3424 */
[----:B------:R-:W-:Y:S01]  /*31b0*/  IMAD.U32 R36, RZ, RZ, UR19 ;  /* 0x00000013ff247e24 */ /* 0x000fe2000f8e00ff */
[----:B------:R-:W-:Y:S02]  /*31c0*/  LEA R42, P0, R38, c[0x0][0x160], 0x1 ;  /* 0x00005800262a7a11 */ /* 0x000fe400078008ff */
[-C--:B------:R-:W-:Y:S01]  /*31d0*/  ISETP.LE.OR P5, PT, R41, R212.reuse, !P5 ;  /* 0x000000d42900720c */ /* 0x080fe20006fa3670 */
[----:B------:R-:W-:Y:S01]  /*31e0*/  IMAD R36, R36, 0x3000, R216 ;  /* 0x0000300024247824 */ /* 0x000fe200078e02d8 */
[----:B------:R-:W-:Y:S01]  /*31f0*/  LEA.HI.X R43, R38, c[0x0][0x164], R37, 0x1, P0 ;  /* 0x00005900262b7a11 */ /* 0x000fe200000f0c25 */
[----:B------:R-:W-:Y:S01]  /*3200*/  IMAD.U32 R37, RZ, RZ, UR19 ;  /* 0x00000013ff257e24 */ /* 0x000fe2000f8e00ff */
[C---:B------:R-:W-:Y:S03]  /*3210*/  @!P1 LEA R38, P0, R40.reuse, c[0x0][0x258], 0x2 ;  /* 0x0000960028269a11 */ /* 0x040fe600078010ff */
[----:B------:R-:W-:Y:S01]  /*3220*/  @!P1 IMAD R37, R37, 0x40, R222 ;  /* 0x0000004025259824 */ /* 0x000fe200078e02de */
[----:B------:R-:W-:Y:S02]  /*3230*/  @!P1 LEA.HI.X R39, R40, c[0x0][0x25c], R39, 0x2, P0 ;  /* 0x0000970028279a11 */ /* 0x000fe400000f1427 */
[----:B------:R-:W-:Y:S01]  /*3240*/  LOP3.LUT P0, RZ, R203, 0x2, RZ, 0xc0, !PT ;  /* 0x00000002cbff7812 */ /* 0x000fe2000780c0ff */
[----:B------:R-:W-:Y:S02]  /*3250*/  @!P1 IMAD.SHL.U32 R37, R37, 0x4, RZ ;  /* 0x0000000425259824 */ /* 0x000fe400078e00ff */
[----:B------:R-:W-:Y:S01]  /*3260*/  @!PT LDS RZ, [RZ] ;  /* 0x00000000fffff984 */ /* 0x000fe20000000800 */
[----:B------:R-:W-:Y:S01]  /*3270*/  @!PT LDS RZ, [RZ] ;  /* 0x00000000fffff984 */ /* 0x000fe20000000800 */
[----:B------:R-:W-:Y:S01]  /*3280*/  @!PT LDS RZ, [RZ] ;  /* 0x00000000fffff984 */ /* 0x000fe20000000800 */
[----:B------:R5:W-:Y:S01]  /*3290*/  LDGSTS.E.BYPASS.LTC128B.128 [R36], [R42.64], !P5 ;  /* 0x000000002a247fae */ /* 0x000be2000e901d50 */
[CC--:B------:R-:W-:Y:S02]  /*32a0*/  ISETP.LE.OR P0, PT, R41.reuse, R212.reuse, !P0 ;  /* 0x000000d42900720c */ /* 0x0c0fe40004703670 */
[----:B------:R-:W-:Y:S04]  /*32b0*/  ISETP.GT.AND P5, PT, R41, R212, PT ;  /* 0x000000d42900720c */ /* 0x000fe80003fa4270 */
[----:B------:R-:W-:Y:S07]  /*32c0*/  ISETP.GE.OR P5, PT, R202, c[0x0][0x16c], !P5 ;  /* 0x00005b00ca007a0c */ /* 0x000fee0006fa6670 */
[----:B------:R5:W-:Y:S06]  /*32d0*/  LDGSTS.E.BYPASS.LTC128B.128 [R36+0x1000], [R42.64+0x40], !P0 ;  /* 0x010000402a247fae */ /* 0x000bec000c101d50 */
[----:B------:R5:W-:Y:S06]  /*32e0*/  LDGSTS.E.BYPASS.LTC128B.128 [R36+0x2000], [R42.64+0x80], !P5 ;  /* 0x020000802a247fae */ /* 0x000bec000e901d50 */
[----:B------:R5:W-:Y:S02]  /*32f0*/  @!P1 LDGSTS.E.BYPASS.LTC128B.128 [R37+0x18080], [R38.64] ;  /* 0x1808000026259fae */ /* 0x000be4000b901d50 */
.L_x_840:
[-C--:B-12--5:R-:W-:Y:S01]  /*3300*/  HMMA.16816.F32 R36, R64, R48.reuse, RZ ;  /* 0x000000304024723c */ /* 0x0a6fe200000018ff */
[----:B------:R-:W-:Y:S02]  /*3310*/  LDSM.16.M88.4 R184, [R196+0x8080] ;  /* 0x00808000c4b8783b */ /* 0x000fe40000000200 */
[----:B------:R-:W-:Y:S04]  /*3320*/  ISETP.GT.AND P0, PT, R201, -0x1, PT ;  /* 0xffffffffc900780c */ /* 0x000fe80003f04270 */
[----:B------:R-:W-:Y:S01]  /*3330*/  ISETP.GT.AND P5, PT, R244, RZ, P0 ;  /* 0x000000fff400720c */ /* 0x000fe200007a4270 */
[C---:B---3--:R-:W-:Y:S01]  /*3340*/  HMMA.16816.F32 R40, R60.reuse, R48, RZ ;  /* 0x000000303c28723c */ /* 0x048fe200000018ff */
[----:B------:R-:W0:Y:S02]  /*3350*/  LDGDEPBAR ;  /* 0x00000000000079af */ /* 0x000e240000000000 */
[C---:B------:R-:W-:Y:S04]  /*3360*/  ISETP.LT.OR P5, PT, R245.reuse, 0x1, P5 ;  /* 0x00000001f500780c */ /* 0x040fe80002fa1670 */
[----:B------:R-:W-:Y:S01]  /*3370*/  FSEL R248, R4, -INF , !P5 ;  /* 0xff80000004f87808 */ /* 0x000fe20006800000 */
[-C--:B------:R-:W-:Y:S01]  /*3380*/  HMMA.16816.F32 R44, R60, R50.reuse, RZ ;  /* 0x000000323c2c723c */ /* 0x080fe200000018ff */
[----:B------:R-:W-:Y:S04]  /*3390*/  ISETP.GT.AND P5, PT, R244, 0x1, P0 ;  /* 0x00000001f400780c */ /* 0x000fe800007a4270 */
[----:B------:R-:W-:Y:S03]  /*33a0*/  ISETP.LT.OR P5, PT, R245, 0x2, P5 ;  /* 0x00000002f500780c */ /* 0x000fe60002fa1670 */
[C---:B------:R-:W-:Y:S04]  /*33b0*/  HMMA.16816.F32 R48, R64.reuse, R50, RZ ;  /* 0x000000324030723c */ /* 0x040fe800000018ff */
[----:B------:R-:W-:Y:S02]  /*33c0*/  FSEL R249, R5, -INF , !P5 ;  /* 0xff80000005f97808 */ /* 0x000fe40006800000 */
[----:B------:R-:W-:Y:S02]  /*33d0*/  ISETP.GT.AND P5, PT, R242, RZ, P0 ;  /* 0x000000fff200720c */ /* 0x000fe400007a4270 */
[-C--:B------:R-:W-:Y:S02]  /*33e0*/  HMMA.16816.F32 R52, R64, R164.reuse, RZ ;  /* 0x000000a44034723c */ /* 0x080fe400000018ff */
[C---:B------:R-:W-:Y:S04]  /*33f0*/  ISETP.LT.OR P5, PT, R243.reuse, 0x1, P5 ;  /* 0x00000001f300780c */ /* 0x040fe80002fa1670 */
[----:B------:R-:W-:Y:S02]  /*3400*/  FSEL R246, R6, -INF , !P5 ;  /* 0xff80000006f67808 */ /* 0x000fe40006800000 */
[C---:B------:R-:W-:Y:S02]  /*3410*/  HMMA.16816.F32 R56, R60.reuse, R164, RZ ;  /* 0x000000a43c38723c */ /* 0x040fe400000018ff */
[----:B------:R-:W-:Y:S04]  /*3420*/  ISETP.GT.AND P5, PT, R242, 0x1, P0 ;  /* 0x00000001f200780c */ /* 0x000fe800007a4270 */
[----:B------:R-:W-:Y:S02]  /*3430*/  ISETP.LT.OR P5, PT, R243, 0x2, P5 ;  /* 0x00000002f300780c */ /* 0x000fe40002fa1670 */
[-C--:B------:R-:W-:Y:S04]  /*3440*/  HMMA.16816.F32 R60, R60, R166.reuse, RZ ;  /* 0x000000a63c3c723c */ /* 0x080fe800000018ff */
[----:B------:R-:W-:Y:S02]  /*3450*/  FSEL R247, R7, -INF , !P5 ;  /* 0xff80000007f77808 */ /* 0x000fe40006800000 */
[----:B------:R-:W-:Y:S01]  /*3460*/  LDSM.16.M88.4 R4, [R2+0x1000] ;  /* 0x001000000204783b */ /* 0x000fe20000000200 */
[----:B------:R-:W-:Y:S01]  /*3470*/  ISETP.GT.AND P5, PT, R244, 0x20, P0 ;  /* 0x00000020f400780c */ /* 0x000fe200007a4270 */
[----:B------:R-:W-:Y:S03]  /*3480*/  HMMA.16816.F32 R64, R64, R166, RZ ;  /* 0x000000a64040723c */ /* 0x000fe600000018ff */
[C---:B------:R-:W-:Y:S03]  /*3490*/  ISETP.LT.OR P5, PT, R245.reuse, 0x21, P5 ;  /* 0x00000021f500780c */ /* 0x040fe60002fa1670 */
[----:B------:R-:W1:Y:S01]  /*34a0*/  LDSM.16.M88.4 R164, [R3+0x1000] ;  /* 0x0010000003a4783b */ /* 0x000e620000000200 */
[----:B------:R-:W-:Y:S01]  /*34b0*/  FSEL R16, R16, -INF , !P5 ;  /* 0xff80000010107808 */ /* 0x000fe20006800000 */
[-C--:B----4-:R-:W-:Y:S05]  /*34c0*/  HMMA.16816.F32 R36, R168, R172.reuse, R36 ;  /* 0x000000aca824723c */ /* 0x090fea0000001824 */
[----:B------:R-:W-:Y:S03]  /*34d0*/  ISETP.GT.AND P5, PT, R244, 0x21, P0 ;  /* 0x00000021f400780c */ /* 0x000fe600007a4270 */
[C---:B------:R-:W-:Y:S04]  /*34e0*/  HMMA.16816.F32 R40, R176.reuse, R172, R40 ;  /* 0x000000acb028723c */ /* 0x040fe80000001828 */
[----:B------:R-:W-:Y:S04]  /*34f0*/  ISETP.LT.OR P5, PT, R245, 0x22, P5 ;  /* 0x00000022f500780c */ /* 0x000fe80002fa1670 */
[-C--:B------:R-:W-:Y:S04]  /*3500*/  HMMA.16816.F32 R44, R176, R174.reuse, R44 ;  /* 0x000000aeb02c723c */ /* 0x080fe8000000182c */
[----:B------:R-:W-:Y:S02]  /*3510*/  FSEL R250, R17, -INF , !P5 ;  /* 0xff80000011fa7808 */ /* 0x000fe40006800000 */
[----:B------:R-:W-:Y:S02]  /*3520*/  ISETP.GT.AND P5, PT, R242, 0x20, P0 ;  /* 0x00000020f200780c */ /* 0x000fe400007a4270 */
[C---:B------:R-:W-:Y:S01]  /*3530*/  HMMA.16816.F32 R48, R168.reuse, R174, R48 ;  /* 0x000000aea830723c */ /* 0x040fe20000001830 */
[----:B------:R-:W2:Y:S03]  /*3540*/  LDSM.16.M88.4 R172, [R3+0x1800] ;  /* 0x0018000003ac783b */ /* 0x000ea60000000200 */
[C---:B------:R-:W-:Y:S04]  /*3550*/  ISETP.LT.OR P5, PT, R243.reuse, 0x21, P5 ;  /* 0x00000021f300780c */ /* 0x040fe80002fa1670 */
[-C--:B------:R-:W-:Y:S08]  /*3560*/  HMMA.16816.F32 R52, R168, R180.reuse, R52 ;  /* 0x000000b4a834723c */ /* 0x080ff00000001834 */
[C---:B------:R-:W-:Y:S08]  /*3570*/  HMMA.16816.F32 R56, R176.reuse, R180, R56 ;  /* 0x000000b4b038723c */ /* 0x040ff00000001838 */
[-C--:B------:R-:W-:Y:S01]  /*3580*/  HMMA.16816.F32 R60, R176, R182.reuse, R60 ;  /* 0x000000b6b03c723c */ /* 0x080fe2000000183c */
[----:B------:R-:W3:Y:S07]  /*3590*/  LDSM.16.M88.4 R176, [R196+0x9080] ;  /* 0x00908000c4b0783b */ /* 0x000eee0000000200 */
[----:B------:R-:W-:Y:S01]  /*35a0*/  HMMA.16816.F32 R64, R168, R182, R64 ;  /* 0x000000b6a840723c */ /* 0x000fe20000001840 */
[----:B------:R-:W4:Y:S07]  /*35b0*/  LDSM.16.M88.4 R168, [R188+0x8080] ;  /* 0x00808000bca8783b */ /* 0x000f2e0000000200 */
[-C--:B-1----:R-:W-:Y:S01]  /*35c0*/  HMMA.16816.F32 R36, R164, R184.reuse, R36 ;  /* 0x000000b8a424723c */ /* 0x082fe20000001824 */
[----:B------:R-:W1:Y:S07]  /*35d0*/  LDSM.16.M88.4 R180, [R2+0x1800] ;  /* 0x0018000002b4783b */ /* 0x000e6e0000000200 */
[C---:B--2---:R-:W-:Y:S07]  /*35e0*/  HMMA.16816.F32 R40, R172.reuse, R184, R40 ;  /* 0x000000b8ac28723c */ /* 0x044fee0000001828 */
[----:B------:R-:W-:Y:S01]  /*35f0*/  FSEL R185, R18, -INF , !P5 ;  /* 0xff80000012b97808 */ /* 0x000fe20006800000 */
[-C--:B------:R-:W-:Y:S03]  /*3600*/  HMMA.16816.F32 R44, R172, R186.reuse, R44 ;  /* 0x000000baac2c723c */ /* 0x080fe6000000182c */
[----:B------:R-:W-:Y:S04]  /*3610*/  ISETP.GT.AND P5, PT, R242, 0x21, P0 ;  /* 0x00000021f200780c */ /* 0x000fe800007a4270 */
[----:B------:R-:W-:Y:S01]  /*3620*/  ISETP.LT.OR P5, PT, R243, 0x22, P5 ;  /* 0x00000022f300780c */ /* 0x000fe20002fa1670 */
[C---:B------:R-:W-:Y:S04]  /*3630*/  HMMA.16816.F32 R48, R164.reuse, R186, R48 ;  /* 0x000000baa430723c */ /* 0x040fe80000001830 */
[----:B------:R-:W-:Y:S02]  /*3640*/  FSEL R184, R19, -INF , !P5 ;  /* 0xff80000013b87808 */ /* 0x000fe40006800000 */
[----:B------:R-:W-:Y:S02]  /*3650*/  ISETP.GT.AND P5, PT, R244, 0x40, P0 ;  /* 0x00000040f400780c */ /* 0x000fe400007a4270 */
[-C--:B---3--:R-:W-:Y:S03]  /*3660*/  HMMA.16816.F32 R52, R164, R176.reuse, R52 ;  /* 0x000000b0a434723c */ /* 0x088fe60000001834 */
[C---:B------:R-:W-:Y:S01]  /*3670*/  ISETP.LT.OR P5, PT, R245.reuse, 0x41, P5 ;  /* 0x00000041f500780c */ /* 0x040fe20002fa1670 */
[--C-:B------:R-:W-:Y:S03]  /*3680*/  FFMA.FTZ R184, R184, c[0x0][0x29c], -R236.reuse ;  /* 0x0000a700b8b87a23 */ /* 0x100fe600000108ec */
[----:B------:R-:W-:Y:S01]  /*3690*/  FSEL R20, R20, -INF , !P5 ;  /* 0xff80000014147808 */ /* 0x000fe20006800000 */
[C---:B------:R-:W-:Y:S04]  /*36a0*/  HMMA.16816.F32 R56, R172.reuse, R176, R56 ;  /* 0x000000b0ac38723c */ /* 0x040fe80000001838 */
[--C-:B------:R-:W-:Y:S01]  /*36b0*/  FFMA.FTZ R20, R20, c[0x0][0x29c], -R241.reuse ;  /* 0x0000a70014147a23 */ /* 0x100fe200000108f1 */
[----:B------:R-:W-:Y:S02]  /*36c0*/  ISETP.GT.AND P5, PT, R244, 0x41, P0 ;  /* 0x00000041f400780c */ /* 0x000fe400007a4270 */
[--C-:B------:R-:W-:Y:S01]  /*36d0*/  FFMA.FTZ R176, R248, c[0x0][0x29c], -R241.reuse ;  /* 0x0000a700f8b07a23 */ /* 0x100fe200000108f1 */
[-C--:B------:R-:W-:Y:S01]  /*36e0*/  HMMA.16816.F32 R60, R172, R178.reuse, R60 ;  /* 0x000000b2ac3c723c */ /* 0x080fe2000000183c */
[----:B------:R-:W-:Y:S02]  /*36f0*/  MUFU.EX2 R175, R20 ;  /* 0x0000001400af7308 */ /* 0x000fe40000000800 */
[----:B------:R-:W-:Y:S04]  /*3700*/  ISETP.LT.OR P5, PT, R245, 0x42, P5 ;  /* 0x00000042f500780c */ /* 0x000fe80002fa1670 */
[--C-:B------:R-:W-:Y:S01]  /*3710*/  FFMA.FTZ R173, R16, c[0x0][0x29c], -R241.reuse ;  /* 0x0000a70010ad7a23 */ /* 0x100fe200000108f1 */
[----:B------:R-:W-:Y:S01]  /*3720*/  HMMA.16816.F32 R64, R164, R178, R64 ;  /* 0x000000b2a440723c */ /* 0x000fe20000001840 */
[----:B------:R-:W2:Y:S02]  /*3730*/  LDSM.16.M88.4 R16, [R188+0x9080] ;  /* 0x00908000bc10783b */ /* 0x000ea40000000200 */
[----:B------:R-:W-:Y:S01]  /*3740*/  MUFU.EX2 R176, R176 ;  /* 0x000000b000b07308 */ /* 0x000fe20000000800 */
[----:B------:R-:W-:Y:S01]  /*3750*/  FSEL R21, R21, -INF , !P5 ;  /* 0xff80000015157808 */ /* 0x000fe20006800000 */
[--C-:B------:R-:W-:Y:S01]  /*3760*/  FFMA.FTZ R172, R249, c[0x0][0x29c], -R241.reuse ;  /* 0x0000a700f9ac7a23 */ /* 0x100fe200000108f1 */
[----:B------:R-:W-:Y:S01]  /*3770*/  ISETP.GT.AND P5, PT, R242, 0x40, P0 ;  /* 0x00000040f200780c */ /* 0x000fe200007a4270 */
[--C-:B------:R-:W-:Y:S01]  /*3780*/  FFMA.FTZ R174, R250, c[0x0][0x29c], -R241.reuse ;  /* 0x0000a700faae7a23 */ /* 0x100fe200000108f1 */
[-C--:B----4-:R-:W-:Y:S01]  /*3790*/  HMMA.16816.F32 R36, R4, R168.reuse, R36 ;  /* 0x000000a80424723c */ /* 0x090fe20000001824 */
[----:B------:R-:W-:Y:S04]  /*37a0*/  LDSM.16.M88.4 R164, [R196+0xa080] ;  /* 0x00a08000c4a4783b */ /* 0x000fe80000000200 */
[--C-:B------:R-:W-:Y:S01]  /*37b0*/  FFMA.FTZ R21, R21, c[0x0][0x29c], -R241.reuse ;  /* 0x0000a70015157a23 */ /* 0x100fe200000108f1 */
[----:B------:R-:W-:Y:S01]  /*37c0*/  ISETP.LT.OR P5, PT, R243, 0x41, P5 ;  /* 0x00000041f300780c */ /* 0x000fe20002fa1670 */
[----:B------:R-:W3:Y:S01]  /*37d0*/  MUFU.EX2 R172, R172 ;  /* 0x000000ac00ac7308 */ /* 0x000ee20000000800 */
[C---:B-1----:R-:W-:Y:S04]  /*37e0*/  HMMA.16816.F32 R40, R180.reuse, R168, R40 ;  /* 0x000000a8b428723c */ /* 0x042fe80000001828 */
[----:B------:R-:W-:Y:S01]  /*37f0*/  FSEL R187, R22, -INF , !P5 ;  /* 0xff80000016bb7808 */ /* 0x000fe20006800000 */
[--C-:B------:R-:W-:Y:S01]  /*3800*/  FFMA.FTZ R179, R247, c[0x0][0x29c], -R236.reuse ;  /* 0x0000a700f7b37a23 */ /* 0x100fe200000108ec */
[----:B------:R-:W-:Y:S02]  /*3810*/  ISETP.GT.AND P5, PT, R242, 0x41, P0 ;  /* 0x00000041f200780c */ /* 0x000fe400007a4270 */
[-C--:B------:R-:W-:Y:S01]  /*3820*/  HMMA.16816.F32 R44, R180, R170.reuse, R44 ;  /* 0x000000aab42c723c */ /* 0x080fe2000000182c */
[----:B------:R1:W-:Y:S02]  /*3830*/  MUFU.EX2 R177, R21 ;  /* 0x0000001500b17308 */ /* 0x0003e40000000800 */
[----:B------:R-:W-:Y:S04]  /*3840*/  ISETP.LT.OR P5, PT, R243, 0x42, P5 ;  /* 0x00000042f300780c */ /* 0x000fe80002fa1670 */
[----:B------:R-:W-:Y:S01]  /*3850*/  FSEL R186, R23, -INF , !P5 ;  /* 0xff80000017ba7808 */ /* 0x000fe20006800000 */
[C---:B------:R-:W-:Y:S01]  /*3860*/  HMMA.16816.F32 R48, R4.reuse, R170, R48 ;  /* 0x000000aa0430723c */ /* 0x040fe20000001830 */
[----:B------:R-:W-:Y:S02]  /*3870*/  LDSM.16.M88.4 R168, [R3+0x2800] ;  /* 0x0028000003a8783b */ /* 0x000fe40000000200 */
[----:B------:R-:W-:Y:S01]  /*3880*/  MUFU.EX2 R179, R179 ;  /* 0x000000b300b37308 */ /* 0x000fe20000000800 */
[----:B------:R-:W-:Y:S04]  /*3890*/  ISETP.GT.AND P5, PT, R244, 0x60, P0 ;  /* 0x00000060f400780c */ /* 0x000fe800007a4270 */
[C---:B------:R-:W-:Y:S01]  /*38a0*/  ISETP.LT.OR P5, PT, R245.reuse, 0x61, P5 ;  /* 0x00000061f500780c */ /* 0x040fe20002fa1670 */
[-C--:B--2---:R-:W-:Y:S03]  /*38b0*/  HMMA.16816.F32 R52, R4, R16.reuse, R52 ;  /* 0x000000100434723c */ /* 0x084fe60000001834 */
[----:B------:R-:W-:Y:S01]  /*38c0*/  FSEL R32, R32, -INF , !P5 ;  /* 0xff80000020207808 */ /* 0x000fe20006800000 */
[----:B------:R-:W-:Y:S01]  /*38d0*/  MUFU.EX2 R173, R173 ;  /* 0x000000ad00ad7308 */ /* 0x000fe20000000800 */
[----:B------:R-:W-:Y:S03]  /*38e0*/  ISETP.GT.AND P5, PT, R244, 0x61, P0 ;  /* 0x00000061f400780c */ /* 0x000fe600007a4270 */
[C---:B------:R-:W-:Y:S01]  /*38f0*/  HMMA.16816.F32 R56, R180.reuse, R16, R56 ;  /* 0x00000010b438723c */ /* 0x040fe20000001838 */
[----:B-1----:R1:W2:Y:S03]  /*3900*/  LDSM.16.M88.4 R20, [R3+0x2000] ;  /* 0x002000000314783b */ /* 0x0022a60000000200 */
[----:B------:R-:W-:Y:S01]  /*3910*/  ISETP.LT.OR P5, PT, R245, 0x62, P5 ;  /* 0x00000062f500780c */ /* 0x000fe20002fa1670 */
[--C-:B------:R-:W-:Y:S01]  /*3920*/  FFMA.FTZ R32, R32, c[0x0][0x29c], -R241.reuse ;  /* 0x0000a70020207a23 */ /* 0x100fe200000108f1 */
[----:B------:R-:W4:Y:S02]  /*3930*/  MUFU.EX2 R174, R174 ;  /* 0x000000ae00ae7308 */ /* 0x000f240000000800 */
[-C--:B------:R-:W-:Y:S04]  /*3940*/  HMMA.16816.F32 R60, R180, R18.reuse, R60 ;  /* 0x00000012b43c723c */ /* 0x080fe8000000183c */
[----:B------:R-:W-:Y:S02]  /*3950*/  FSEL R33, R33, -INF , !P5 ;  /* 0xff80000021217808 */ /* 0x000fe40006800000 */
[----:B------:R-:W-:Y:S01]  /*3960*/  ISETP.GT.AND P5, PT, R242, 0x60, P0 ;  /* 0x00000060f200780c */ /* 0x000fe200007a4270 */
[--C-:B------:R-:W-:Y:S01]  /*3970*/  FFMA.FTZ R180, R185, c[0x0][0x29c], -R236.reuse ;  /* 0x0000a700b9b47a23 */ /* 0x100fe200000108ec */
[----:B------:R-:W-:Y:S01]  /*3980*/  HMMA.16816.F32 R64, R4, R18, R64 ;  /* 0x000000120440723c */ /* 0x000fe20000001840 */
[----:B------:R-:W5:Y:S01]  /*3990*/  LDSM.16.M88.4 R4, [R196+0xb080] ;  /* 0x00b08000c404783b */ /* 0x000f620000000200 */
[----:B------:R-:W-:Y:S02]  /*39a0*/  MUFU.EX2 R178, R32 ;  /* 0x0000002000b27308 */ /* 0x000fe40000000800 */
[----:B------:R-:W-:Y:S01]  /*39b0*/  ISETP.LT.OR P5, PT, R243, 0x61, P5 ;  /* 0x00000061f300780c */ /* 0x000fe20002fa1670 */
[----:B------:R-:W-:Y:S02]  /*39c0*/  FFMA.FTZ R241, R33, c[0x0][0x29c], -R241 ;  /* 0x0000a70021f17a23 */ /* 0x000fe400000108f1 */
[--C-:B------:R-:W-:Y:S01]  /*39d0*/  FFMA.FTZ R182, R187, c[0x0][0x29c], -R236.reuse ;  /* 0x0000a700bbb67a23 */ /* 0x100fe200000108ec */
[----:B------:R-:W-:Y:S01]  /*39e0*/  FSEL R34, R34, -INF , !P5 ;  /* 0xff80000022227808 */ /* 0x000fe20006800000 */
[----:B------:R-:W-:Y:S01]  /*39f0*/  LDSM.16.M88.4 R16, [R188+0xa080] ;  /* 0x00a08000bc10783b */ /* 0x000fe20000000200 */
[----:B------:R-:W-:Y:S02]  /*3a00*/  ISETP.GT.AND P5, PT, R242, 0x61, P0 ;  /* 0x00000061f200780c */ /* 0x000fe400007a4270 */
[----:B------:R-:W-:Y:S01]  /*3a10*/  MUFU.EX2 R241, R241 ;  /* 0x000000f100f17308 */ /* 0x000fe20000000800 */
[--C-:B-1----:R-:W-:Y:S01]  /*3a20*/  FFMA.FTZ R3, R246, c[0x0][0x29c], -R236.reuse ;  /* 0x0000a700f6037a23 */ /* 0x102fe200000108ec */
[----:B------:R-:W-:Y:S04]  /*3a30*/  ISETP.LT.OR P5, PT, R243, 0x62, P5 ;  /* 0x00000062f300780c */ /* 0x000fe80002fa1670 */
[----:B------:R-:W-:Y:S02]  /*3a40*/  FSEL R242, R35, -INF , !P5 ;  /* 0xff80000023f27808 */ /* 0x000fe40006800000 */
[C---:B------:R-:W-:Y:S02]  /*3a50*/  ISETP.GT.AND P5, PT, R239.reuse, RZ, P0 ;  /* 0x000000ffef00720c */ /* 0x040fe400007a4270 */
[----:B------:R-:W1:Y:S02]  /*3a60*/  MUFU.EX2 R3, R3 ;  /* 0x0000000300037308 */ /* 0x000e640000000800 */
[----:B------:R-:W-:Y:S01]  /*3a70*/  ISETP.LT.OR P5, PT, R240, 0x1, P5 ;  /* 0x00000001f000780c */ /* 0x000fe20002fa1670 */
[-C--:B--2---:R-:W-:Y:S05]  /*3a80*/  HMMA.16816.F32 R36, R20, R164.reuse, R36 ;  /* 0x000000a41424723c */ /* 0x084fea0000001824 */
[----:B------:R-:W-:Y:S02]  /*3a90*/  FSEL R183, R8, -INF , !P5 ;  /* 0xff80000008b77808 */ /* 0x000fe40006800000 */
[----:B------:R-:W-:Y:S01]  /*3aa0*/  ISETP.GT.AND P5, PT, R239, 0x1, P0 ;  /* 0x00000001ef00780c */ /* 0x000fe200007a4270 */
[C---:B------:R-:W-:Y:S01]  /*3ab0*/  HMMA.16816.F32 R40, R168.reuse, R164, R40 ;  /* 0x000000a4a828723c */ /* 0x040fe20000001828 */
[----:B------:R2:W-:Y:S03]  /*3ac0*/  MUFU.EX2 R165, R184 ;  /* 0x000000b800a57308 */ /* 0x0005e60000000800 */
[----:B------:R-:W-:Y:S04]  /*3ad0*/  ISETP.LT.OR P5, PT, R240, 0x2, P5 ;  /* 0x00000002f000780c */ /* 0x000fe80002fa1670 */
[-C--:B------:R-:W-:Y:S03]  /*3ae0*/  HMMA.16816.F32 R44, R168, R166.reuse, R44 ;  /* 0x000000a6a82c723c */ /* 0x080fe6000000182c */
[----:B------:R-:W1:Y:S01]  /*3af0*/  MUFU.EX2 R180, R180 ;  /* 0x000000b400b47308 */ /* 0x000e620000000800 */
[----:B------:R-:W-:Y:S02]  /*3b00*/  FSEL R185, R9, -INF , !P5 ;  /* 0xff80000009b97808 */ /* 0x000fe40006800000 */
[----:B------:R-:W-:Y:S02]  /*3b10*/  ISETP.GT.AND P5, PT, R238, RZ, P0 ;  /* 0x000000ffee00720c */ /* 0x000fe400007a4270 */
[C---:B------:R-:W-:Y:S04]  /*3b20*/  HMMA.16816.F32 R48, R20.reuse, R166, R48 ;  /* 0x000000a61430723c */ /* 0x040fe80000001830 */
[C---:B------:R-:W-:Y:S01]  /*3b30*/  ISETP.LT.OR P5, PT, R237.reuse, 0x1, P5 ;  /* 0x00000001ed00780c */ /* 0x040fe20002fa1670 */
[----:B------:R-:W1:Y:S02]  /*3b40*/  MUFU.EX2 R182, R182 ;  /* 0x000000b600b67308 */ /* 0x000e640000000800 */
[--C-:B------:R-:W-:Y:S01]  /*3b50*/  FFMA.FTZ R166, R186, c[0x0][0x29c], -R236.reuse ;  /* 0x0000a700baa67a23 */ /* 0x100fe200000108ec */
[-C--:B-----5:R-:W-:Y:S04]  /*3b60*/  HMMA.16816.F32 R52, R20, R4.reuse, R52 ;  /* 0x000000041434723c */ /* 0x0a0fe80000001834 */
[----:B------:R-:W-:Y:S02]  /*3b70*/  FSEL R164, R10, -INF , !P5 ;  /* 0xff8000000aa47808 */ /* 0x000fe40006800000 */
[----:B------:R-:W-:Y:S01]  /*3b80*/  ISETP.GT.AND P5, PT, R238, 0x1, P0 ;  /* 0x00000001ee00780c */ /* 0x000fe200007a4270 */
[----:B------:R-:W5:Y:S01]  /*3b90*/  MUFU.EX2 R166, R166 ;  /* 0x000000a600a67308 */ /* 0x000f620000000800 */
[C---:B------:R-:W-:Y:S04]  /*3ba0*/  HMMA.16816.F32 R56, R168.reuse, R4, R56 ;  /* 0x00000004a838723c */ /* 0x040fe80000001838 */
[----:B------:R-:W-:Y:S01]  /*3bb0*/  ISETP.LT.OR P5, PT, R237, 0x2, P5 ;  /* 0x00000002ed00780c */ /* 0x000fe20002fa1670 */
[----:B------:R-:W-:Y:S02]  /*3bc0*/  FFMA.FTZ R164, R164, c[0x0][0x29c], -R233 ;  /* 0x0000a700a4a47a23 */ /* 0x000fe400000108e9 */
[----:B------:R-:W-:Y:S01]  /*3bd0*/  FFMA.FTZ R5, R183, c[0x0][0x29c], -R235 ;  /* 0x0000a700b7057a23 */ /* 0x000fe200000108eb */
[-C--:B------:R-:W-:Y:S03]  /*3be0*/  HMMA.16816.F32 R60, R168, R6.reuse, R60 ;  /* 0x00000006a83c723c */ /* 0x080fe6000000183c */
[----:B------:R-:W-:Y:S01]  /*3bf0*/  MUFU.EX2 R164, R164 ;  /* 0x000000a400a47308 */ /* 0x000fe20000000800 */
[----:B------:R-:W-:Y:S02]  /*3c00*/  FSEL R181, R11, -INF , !P5 ;  /* 0xff8000000bb57808 */ /* 0x000fe40006800000 */
[----:B------:R-:W-:Y:S01]  /*3c10*/  ISETP.GT.AND P5, PT, R239, 0x20, P0 ;  /* 0x00000020ef00780c */ /* 0x000fe200007a4270 */
[----:B------:R-:W1:Y:S01]  /*3c20*/  LDSM.16.M88.4 R8, [R2+0x2000] ;  /* 0x002000000208783b */ /* 0x000e620000000200 */
[----:B------:R-:W-:Y:S04]  /*3c30*/  HMMA.16816.F32 R64, R20, R6, R64 ;  /* 0x000000061440723c */ /* 0x000fe80000001840 */
[----:B------:R-:W-:Y:S01]  /*3c40*/  ISETP.LT.OR P5, PT, R240, 0x21, P5 ;  /* 0x00000021f000780c */ /* 0x000fe20002fa1670 */
[----:B------:R-:W-:Y:S01]  /*3c50*/  FFMA.FTZ R181, R181, c[0x0][0x29c], -R233 ;  /* 0x0000a700b5b57a23 */ /* 0x000fe200000108e9 */
[----:B------:R-:W1:Y:S01]  /*3c60*/  MUFU.EX2 R5, R5 ;  /* 0x0000000500057308 */ /* 0x000e620000000800 */
[--C-:B------:R-:W-:Y:S01]  /*3c70*/  FFMA.FTZ R6, R185, c[0x0][0x29c], -R235.reuse ;  /* 0x0000a700b9067a23 */ /* 0x100fe200000108eb */
[----:B--2---:R-:W-:Y:S01]  /*3c80*/  FSEL R184, R12, -INF , !P5 ;  /* 0xff8000000cb87808 */ /* 0x004fe20006800000 */
[--C-:B------:R-:W-:Y:S01]  /*3c90*/  FFMA.FTZ R12, R34, c[0x0][0x29c], -R236.reuse ;  /* 0x0000a700220c7a23 */ /* 0x100fe200000108ec */
[----:B------:R-:W-:Y:S01]  /*3ca0*/  ISETP.GT.AND P5, PT, R239, 0x21, P0 ;  /* 0x00000021ef00780c */ /* 0x000fe200007a4270 */
[----:B------:R2:W3:Y:S01]  /*3cb0*/  LDSM.16.M88.4 R32, [R2+0x2800] ;  /* 0x002800000220783b */ /* 0x0004e20000000200 */
[----:B------:R-:W-:Y:S02]  /*3cc0*/  FFMA.FTZ R236, R242, c[0x0][0x29c], -R236 ;  /* 0x0000a700f2ec7a23 */ /* 0x000fe400000108ec */
[----:B------:R-:W-:Y:S01]  /*3cd0*/  ISETP.LT.OR P5, PT, R240, 0x22, P5 ;  /* 0x00000022f000780c */ /* 0x000fe20002fa1670 */
[----:B------:R-:W-:Y:S01]  /*3ce0*/  FFMA.FTZ R7, R184, c[0x0][0x29c], -R235 ;  /* 0x0000a700b8077a23 */ /* 0x000fe200000108eb */
[----:B------:R-:W3:Y:S02]  /*3cf0*/  MUFU.EX2 R6, R6 ;  /* 0x0000000600067308 */ /* 0x000ee40000000800 */
[----:B------:R-:W-:Y:S02]  /*3d00*/  FSEL R186, R13, -INF , !P5 ;  /* 0xff8000000dba7808 */ /* 0x000fe40006800000 */
[----:B------:R-:W-:Y:S04]  /*3d10*/  ISETP.GT.AND P5, PT, R238, 0x20, P0 ;  /* 0x00000020ee00780c */ /* 0x000fe800007a4270 */
[C---:B------:R-:W-:Y:S02]  /*3d20*/  ISETP.LT.OR P5, PT, R237.reuse, 0x21, P5 ;  /* 0x00000021ed00780c */ /* 0x040fe40002fa1670 */
[----:B------:R-:W-:Y:S02]  /*3d30*/  MUFU.EX2 R181, R181 ;  /* 0x000000b500b57308 */ /* 0x000fe40000000800 */
[----:B------:R-:W-:Y:S02]  /*3d40*/  FSEL R4, R14, -INF , !P5 ;  /* 0xff8000000e047808 */ /* 0x000fe40006800000 */
[----:B------:R-:W-:Y:S03]  /*3d50*/  ISETP.GT.AND P5, PT, R238, 0x21, P0 ;  /* 0x00000021ee00780c */ /* 0x000fe600007a4270 */
[--C-:B------:R-:W-:Y:S01]  /*3d60*/  FFMA.FTZ R4, R4, c[0x0][0x29c], -R233.reuse ;  /* 0x0000a70004047a23 */ /* 0x100fe200000108e9 */
[----:B------:R-:W-:Y:S02]  /*3d70*/  ISETP.LT.OR P5, PT, R237, 0x22, P5 ;  /* 0x00000022ed00780c */ /* 0x000fe40002fa1670 */
[----:B--2---:R2:W-:Y:S02]  /*3d80*/  MUFU.EX2 R2, R12 ;  /* 0x0000000c00027308 */ /* 0x0045e40000000800 */
[----:B------:R-:W-:Y:S01]  /*3d90*/  FSEL R167, R15, -INF , !P5 ;  /* 0xff8000000fa77808 */ /* 0x000fe20006800000 */
[-C--:B-1----:R-:W-:Y:S05]  /*3da0*/  HMMA.16816.F32 R36, R8, R16.reuse, R36 ;  /* 0x000000100824723c */ /* 0x082fea0000001824 */
[----:B------:R-:W-:Y:S01]  /*3db0*/  FFMA.FTZ R167, R167, c[0x0][0x29c], -R233 ;  /* 0x0000a700a7a77a23 */ /* 0x000fe200000108e9 */
[C---:B------:R-:W-:Y:S01]  /*3dc0*/  ISETP.GT.AND P5, PT, R239.reuse, 0x40, P0 ;  /* 0x00000040ef00780c */ /* 0x040fe200007a4270 */
[----:B------:R-:W-:Y:S03]  /*3dd0*/  MUFU.EX2 R4, R4 ;  /* 0x0000000400047308 */ /* 0x000fe60000000800 */
[----:B------:R-:W-:Y:S01]  /*3de0*/  ISETP.LT.OR P5, PT, R240, 0x41, P5 ;  /* 0x00000041f000780c */ /* 0x000fe20002fa1670 */
[C---:B---3--:R-:W-:Y:S01]  /*3df0*/  HMMA.16816.F32 R40, R32.reuse, R16, R40 ;  /* 0x000000102028723c */ /* 0x048fe20000001828 */
[----:B------:R-:W1:Y:S03]  /*3e00*/  LDS R17, [R234.X4+0x18280] ;  /* 0x01828000ea117984 */ /* 0x000e660000004800 */
[----:B------:R-:W-:Y:S02]  /*3e10*/  FSEL R24, R24, -INF , !P5 ;  /* 0xff80000018187808 */ /* 0x000fe40006800000 */
[----:B------:R-:W-:Y:S01]  /*3e20*/  MUFU.EX2 R7, R7 ;  /* 0x0000000700077308 */ /* 0x000fe20000000800 */
[----:B------:R-:W-:Y:S01]  /*3e30*/  ISETP.GT.AND P5, PT, R239, 0x41, P0 ;  /* 0x00000041ef00780c */ /* 0x000fe200007a4270 */
[--C-:B------:R-:W-:Y:S01]  /*3e40*/  FFMA.FTZ R16, R186, c[0x0][0x29c], -R235.reuse ;  /* 0x0000a700ba107a23 */ /* 0x100fe200000108eb */
[-C--:B------:R-:W-:Y:S01]  /*3e50*/  HMMA.16816.F32 R44, R32, R18.reuse, R44 ;  /* 0x00000012202c723c */ /* 0x080fe2000000182c */
[----:B--2---:R-:W2:Y:S02]  /*3e60*/  LDSM.16.M88.4 R12, [R188+0xb080] ;  /* 0x00b08000bc0c783b */ /* 0x004ea40000000200 */
[----:B------:R-:W-:Y:S01]  /*3e70*/  ISETP.LT.OR P5, PT, R240, 0x42, P5 ;  /* 0x00000042f000780c */ /* 0x000fe20002fa1670 */
[--C-:B------:R-:W-:Y:S03]  /*3e80*/  FFMA.FTZ R24, R24, c[0x0][0x29c], -R235.reuse ;  /* 0x0000a70018187a23 */ /* 0x100fe600000108eb */
[----:B------:R-:W-:Y:S01]  /*3e90*/  FSEL R25, R25, -INF , !P5 ;  /* 0xff80000019197808 */ /* 0x000fe20006800000 */
[C---:B------:R-:W-:Y:S01]  /*3ea0*/  HMMA.16816.F32 R48, R8.reuse, R18, R48 ;  /* 0x000000120830723c */ /* 0x040fe20000001830 */
[----:B------:R-:W-:Y:S03]  /*3eb0*/  MUFU.EX2 R16, R16 ;  /* 0x0000001000107308 */ /* 0x000fe60000000800 */
[----:B------:R-:W-:Y:S03]  /*3ec0*/  ISETP.GT.AND P5, PT, R239, 0x60, P0 ;  /* 0x00000060ef00780c */ /* 0x000fe600007a4270 */
[----:B------:R-:W-:Y:S01]  /*3ed0*/  FFMA.FTZ R19, R25, c[0x0][0x29c], -R235 ;  /* 0x0000a70019137a23 */ /* 0x000fe200000108eb */
[----:B------:R-:W-:Y:S03]  /*3ee0*/  ISETP.LT.OR P5, PT, R240, 0x61, P5 ;  /* 0x00000061f000780c */ /* 0x000fe60002fa1670 */
[----:B------:R-:W-:Y:S01]  /*3ef0*/  MUFU.EX2 R18, R24 ;  /* 0x0000001800127308 */ /* 0x000fe20000000800 */
[----:B------:R-:W-:Y:S02]  /*3f00*/  FSEL R28, R28, -INF , !P5 ;  /* 0xff8000001c1c7808 */ /* 0x000fe40006800000 */
[----:B------:R-:W-:Y:S04]  /*3f10*/  ISETP.GT.AND P5, PT, R239, 0x61, P0 ;  /* 0x00000061ef00780c */ /* 0x000fe800007a4270 */
[----:B------:R-:W-:Y:S03]  /*3f20*/  ISETP.LT.OR P5, PT, R240, 0x62, P5 ;  /* 0x00000062f000780c */ /* 0x000fe60002fa1670 */
[----:B------:R-:W-:Y:S01]  /*3f30*/  MUFU.EX2 R19, R19 ;  /* 0x0000001300137308 */ /* 0x000fe20000000800 */
[----:B------:R-:W-:Y:S02]  /*3f40*/  FSEL R29, R29, -INF , !P5 ;  /* 0xff8000001d1d7808 */ /* 0x000fe40006800000 */
[----:B------:R-:W-:Y:S01]  /*3f50*/  ISETP.GT.AND P5, PT, R238, 0x40, P0 ;  /* 0x00000040ee00780c */ /* 0x000fe200007a4270 */
[--C-:B-1----:R-:W-:Y:S02]  /*3f60*/  FADD.FTZ R36, R36, -R17.reuse ;  /* 0x8000001124247221 */ /* 0x102fe40000010000 */
[--C-:B------:R-:W-:Y:S01]  /*3f70*/  FADD.FTZ R48, R48, -R17.reuse ;  /* 0x8000001130307221 */ /* 0x100fe20000010000 */
[----:B------:R-:W-:Y:S01]  /*3f80*/  ISETP.LT.OR P5, PT, R237, 0x41, P5 ;  /* 0x00000041ed00780c */ /* 0x000fe20002fa1670 */
[--C-:B------:R-:W-:Y:S02]  /*3f90*/  FADD.FTZ R37, R37, -R17.reuse ;  /* 0x8000001125257221 */ /* 0x100fe40000010000 */
[----:B------:R-:W-:Y:S01]  /*3fa0*/  FADD.FTZ R49, R49, -R17 ;  /* 0x8000001131317221 */ /* 0x000fe20000010000 */
[----:B------:R-:W1:Y:S01]  /*3fb0*/  MUFU.EX2 R167, R167 ;  /* 0x000000a700a77308 */ /* 0x000e620000000800 */
[-C--:B--2---:R-:W-:Y:S03]  /*3fc0*/  HMMA.16816.F32 R52, R8, R12.reuse, R52 ;  /* 0x0000000c0834723c */ /* 0x084fe60000001834 */
[----:B------:R-:W-:Y:S01]  /*3fd0*/  FMUL.FTZ R37, R172, R37 ;  /* 0x00000025ac257220 */ /* 0x000fe20000410000 */
[----:B------:R-:W-:Y:S01]  /*3fe0*/  FSEL R26, R26, -INF , !P5 ;  /* 0xff8000001a1a7808 */ /* 0x000fe20006800000 */
[----:B----4-:R-:W-:Y:S01]  /*3ff0*/  FMUL.FTZ R49, R174, R49 ;  /* 0x00000031ae317220 */ /* 0x010fe20000410000 */
[----:B------:R-:W-:Y:S01]  /*4000*/  ISETP.GT.AND P5, PT, R238, 0x41, P0 ;  /* 0x00000041ee00780c */ /* 0x000fe200007a4270 */
[----:B------:R-:W-:Y:S01]  /*4010*/  FMUL.FTZ R36, R176, R36 ;  /* 0x00000024b0247220 */ /* 0x000fe20000410000 */
[C---:B------:R-:W-:Y:S01]  /*4020*/  HMMA.16816.F32 R56, R32.reuse, R12, R56 ;  /* 0x0000000c2038723c */ /* 0x040fe20000001838 */
[----:B------:R-:W2:Y:S01]  /*4030*/  LDS R13, [R234.X4+0x182a0] ;  /* 0x0182a000ea0d7984 */ /* 0x000ea20000004800 */
[----:B------:R-:W3:Y:S02]  /*4040*/  MUFU.EX2 R236, R236 ;  /* 0x000000ec00ec7308 */ /* 0x000ee40000000800 */
[----:B------:R-:W-:Y:S01]  /*4050*/  F2FP.PACK_AB R36, R37, R36 ;  /* 0x000000242524723e */ /* 0x000fe200000000ff */
[----:B------:R-:W-:Y:S01]  /*4060*/  FFMA.FTZ R26, R26, c[0x0][0x29c], -R233 ;  /* 0x0000a7001a1a7a23 */ /* 0x000fe200000108e9 */
[----:B------:R-:W-:Y:S01]  /*4070*/  F2FP.PACK_AB R176, R172, R176 ;  /* 0x000000b0acb0723e */ /* 0x000fe200000000ff */
[--C-:B------:R-:W-:Y:S01]  /*4080*/  FFMA.FTZ R12, R28, c[0x0][0x29c], -R235.reuse ;  /* 0x0000a7001c0c7a23 */ /* 0x100fe200000108eb */
[-C--:B------:R-:W-:Y:S03]  /*4090*/  HMMA.16816.F32 R60, R32, R14.reuse, R60 ;  /* 0x0000000e203c723c */ /* 0x080fe6000000183c */
[----:B------:R-:W-:Y:S01]  /*40a0*/  ISETP.LT.OR P5, PT, R237, 0x42, P5 ;  /* 0x00000042ed00780c */ /* 0x000fe20002fa1670 */
[----:B------:R-:W-:Y:S01]  /*40b0*/  FFMA.FTZ R235, R29, c[0x0][0x29c], -R235 ;  /* 0x0000a7001deb7a23 */ /* 0x000fe200000108eb */
[----:B------:R-:W-:Y:S01]  /*40c0*/  MUFU.EX2 R26, R26 ;  /* 0x0000001a001a7308 */ /* 0x000fe20000000800 */
[----:B------:R-:W-:Y:S01]  /*40d0*/  FMUL.FTZ R48, R173, R48 ;  /* 0x00000030ad307220 */ /* 0x000fe20000410000 */
[----:B------:R-:W-:Y:S01]  /*40e0*/  F2FP.PACK_AB R173, R174, R173 ;  /* 0x000000adaead723e */ /* 0x000fe200000000ff */
[----:B------:R-:W-:Y:S01]  /*40f0*/  HMMA.16816.F32 R64, R8, R14, R64 ;  /* 0x0000000e0840723c */ /* 0x000fe20000001840 */
[----:B------:R-:W4:Y:S03]  /*4100*/  LDS R8, [R234.X4+0x18300] ;  /* 0x01830000ea087984 */ /* 0x000f260000004800 */
[----:B------:R-:W-:Y:S01]  /*4110*/  FSEL R27, R27, -INF , !P5 ;  /* 0xff8000001b1b7808 */ /* 0x000fe20006800000 */
[----:B------:R-:W1:Y:S01]  /*4120*/  LDS R234, [R234.X4+0x18320] ;  /* 0x01832000eaea7984 */ /* 0x000e620000004800 */
[----:B------:R-:W-:Y:S01]  /*4130*/  ISETP.GT.AND P5, PT, R238, 0x60, P0 ;  /* 0x00000060ee00780c */ /* 0x000fe200007a4270 */
[----:B------:R-:W-:Y:S01]  /*4140*/  FADD.FTZ R52, R52, -R17 ;  /* 0x8000001134347221 */ /* 0x000fe20000010000 */
[----:B------:R-:W-:Y:S01]  /*4150*/  ISETP.GT.AND P0, PT, R238, 0x61, P0 ;  /* 0x00000061ee00780c */ /* 0x000fe20000704270 */
[----:B------:R-:W-:Y:S01]  /*4160*/  STS [R217+0x18480], R176 ;  /* 0x018480b0d9007388 */ /* 0x000fe20000000800 */
[C---:B------:R-:W-:Y:S01]  /*4170*/  ISETP.LT.OR P5, PT, R237.reuse, 0x61, P5 ;  /* 0x00000061ed00780c */ /* 0x040fe20002fa1670 */
[----:B------:R-:W1:Y:S01]  /*4180*/  MUFU.EX2 R12, R12 ;  /* 0x0000000c000c7308 */ /* 0x000e620000000800 */
[----:B------:R-:W-:Y:S01]  /*4190*/  ISETP.LT.OR P0, PT, R237, 0x62, P0 ;  /* 0x00000062ed00780c */ /* 0x000fe20000701670 */
[----:B------:R-:W-:Y:S01]  /*41a0*/  FFMA.FTZ R27, R27, c[0x0][0x29c], -R233 ;  /* 0x0000a7001b1b7a23 */ /* 0x000fe200000108e9 */
[----:B------:R-:W-:Y:S01]  /*41b0*/  FSEL R30, R30, -INF , !P5 ;  /* 0xff8000001e1e7808 */ /* 0x000fe20006800000 */
[----:B------:R-:W-:Y:S01]  /*41c0*/  FMUL.FTZ R52, R175, R52 ;  /* 0x00000034af347220 */ /* 0x000fe20000410000 */
[----:B------:R-:W-:Y:S01]  /*41d0*/  FSEL R31, R31, -INF , !P0 ;  /* 0xff8000001f1f7808 */ /* 0x000fe20004000000 */
[----:B------:R-:W-:Y:S01]  /*41e0*/  FADD.FTZ R53, R53, -R17 ;  /* 0x8000001135357221 */ /* 0x000fe20000010000 */
[----:B------:R-:W-:Y:S01]  /*41f0*/  F2FP.PACK_AB R175, R177, R175 ;  /* 0x000000afb1af723e */ /* 0x000fe200000000ff */
[--C-:B------:R-:W-:Y:S01]  /*4200*/  FFMA.FTZ R30, R30, c[0x0][0x29c], -R233.reuse ;  /* 0x0000a7001e1e7a23 */ /* 0x100fe200000108e9 */
[----:B------:R-:W-:Y:S01]  /*4210*/  F2FP.PACK_AB R48, R49, R48 ;  /* 0x000000303130723e */ /* 0x000fe200000000ff */
[----:B------:R-:W-:Y:S01]  /*4220*/  FFMA.FTZ R233, R31, c[0x0][0x29c], -R233 ;  /* 0x0000a7001fe97a23 */ /* 0x000fe200000108e9 */
[----:B------:R-:W-:Y:S01]  /*4230*/  MUFU.EX2 R27, R27 ;  /* 0x0000001b001b7308 */ /* 0x000fe20000000800 */
[----:B------:R-:W-:Y:S02]  /*4240*/  FMUL.FTZ R53, R177, R53 ;  /* 0x00000035b1357220 */ /* 0x000fe40000410000 */
[--C-:B--2---:R-:W-:Y:S02]  /*4250*/  FADD.FTZ R38, R38, -R13.reuse ;  /* 0x8000000d26267221 */ /* 0x104fe40000010000 */
[--C-:B------:R-:W-:Y:S01]  /*4260*/  FADD.FTZ R50, R50, -R13.reuse ;  /* 0x8000000d32327221 */ /* 0x100fe20000010000 */
[----:B------:R-:W-:Y:S01]  /*4270*/  F2FP.PACK_AB R52, R53, R52 ;  /* 0x000000343534723e */ /* 0x000fe200000000ff */
[----:B------:R-:W-:Y:S01]  /*4280*/  FMUL.FTZ R38, R3, R38 ;  /* 0x0000002603267220 */ /* 0x000fe20000410000 */
[----:B------:R-:W-:Y:S01]  /*4290*/  F2FP.PACK_AB R3, R179, R3 ;  /* 0x00000003b303723e */ /* 0x000fe200000000ff */
[----:B------:R-:W-:Y:S01]  /*42a0*/  FMUL.FTZ R50, R180, R50 ;  /* 0x00000032b4327220 */ /* 0x000fe20000410000 */
[----:B------:R-:W-:Y:S01]  /*42b0*/  F2FP.PACK_AB R180, R165, R180 ;  /* 0x000000b4a5b4723e */ /* 0x000fe200000000ff */
[--C-:B------:R-:W-:Y:S01]  /*42c0*/  FADD.FTZ R54, R54, -R13.reuse ;  /* 0x8000000d36367221 */ /* 0x100fe20000010000 */
[----:B------:R-:W-:Y:S01]  /*42d0*/  MUFU.EX2 R30, R30 ;  /* 0x0000001e001e7308 */ /* 0x000fe20000000800 */
[----:B------:R2:W-:Y:S01]  /*42e0*/  STS [R217+0x18880], R3 ;  /* 0x01888003d9007388 */ /* 0x0005e20000000800 */
[----:B------:R-:W-:Y:S02]  /*42f0*/  FADD.FTZ R66, R66, -R13 ;  /* 0x8000000d42427221 */ /* 0x000fe40000010000 */
[----:B------:R-:W-:Y:S01]  /*4300*/  FMUL.FTZ R54, R182, R54 ;  /* 0x00000036b6367220 */ /* 0x000fe20000410000 */
[----:B------:R-:W-:Y:S01]  /*4310*/  STS [R220], R173 ;  /* 0x000000addc007388 */ /* 0x000fe20000000800 */
[----:B-----5:R-:W-:Y:S01]  /*4320*/  F2FP.PACK_AB R182, R166, R182 ;  /* 0x000000b6a6b6723e */ /* 0x020fe200000000ff */
[--C-:B----4-:R-:W-:Y:S02]  /*4330*/  FADD.FTZ R40, R40, -R8.reuse ;  /* 0x8000000828287221 */ /* 0x110fe40000010000 */
[--C-:B------:R-:W-:Y:S01]  /*4340*/  FADD.FTZ R41, R41, -R8.reuse ;  /* 0x8000000829297221 */ /* 0x100fe20000010000 */
[----:B------:R-:W-:Y:S01]  /*4350*/  STS [R220+0x400], R180 ;  /* 0x000400b4dc007388 */ /* 0x000fe20000000800 */
[--C-:B------:R-:W-:Y:S01]  /*4360*/  FADD.FTZ R44, R44, -R8.reuse ;  /* 0x800000082c2c7221 */ /* 0x100fe20000010000 */
[----:B------:R-:W4:Y:S01]  /*4370*/  MUFU.EX2 R235, R235 ;  /* 0x000000eb00eb7308 */ /* 0x000f220000000800 */
[----:B------:R-:W-:Y:S01]  /*4380*/  FMUL.FTZ R40, R5, R40 ;  /* 0x0000002805287220 */ /* 0x000fe20000410000 */
[C---:B------:R-:W-:Y:S01]  /*4390*/  F2FP.PACK_AB R5, R6.reuse, R5 ;  /* 0x000000050605723e */ /* 0x040fe200000000ff */
[----:B------:R-:W-:Y:S01]  /*43a0*/  FMUL.FTZ R41, R6, R41 ;  /* 0x0000002906297220 */ /* 0x000fe20000410000 */
[----:B-1----:R-:W-:Y:S01]  /*43b0*/  F2FP.PACK_AB R6, R167, R4 ;  /* 0x00000004a706723e */ /* 0x002fe200000000ff */
[----:B------:R-:W-:Y:S01]  /*43c0*/  FMUL.FTZ R44, R7, R44 ;  /* 0x0000002c072c7220 */ /* 0x000fe20000410000 */
[----:B------:R-:W-:Y:S01]  /*43d0*/  F2FP.PACK_AB R7, R16, R7 ;  /* 0x000000071007723e */ /* 0x000fe200000000ff */
[----:B------:R-:W-:Y:S01]  /*43e0*/  STS [R217+0x19480], R5 ;  /* 0x01948005d9007388 */ /* 0x000fe20000000800 */
[----:B------:R-:W-:Y:S01]  /*43f0*/  FMUL.FTZ R66, R2, R66 ;  /* 0x0000004202427220 */ /* 0x000fe20000410000 */
[----:B---3--:R-:W-:Y:S01]  /*4400*/  F2FP.PACK_AB R2, R236, R2 ;  /* 0x00000002ec02723e */ /* 0x008fe200000000ff */
[----:B------:R-:W1:Y:S01]  /*4410*/  MUFU.EX2 R233, R233 ;  /* 0x000000e900e97308 */ /* 0x000e620000000800 */
[----:B------:R-:W-:Y:S01]  /*4420*/  FADD.FTZ R64, R64, -R17 ;  /* 0x8000001140407221 */ /* 0x000fe20000010000 */
[----:B------:R-:W-:Y:S01]  /*4430*/  F2FP.PACK_AB R40, R41, R40 ;  /* 0x000000282928723e */ /* 0x000fe200000000ff */
[--C-:B------:R-:W-:Y:S01]  /*4440*/  FADD.FTZ R56, R56, -R8.reuse ;  /* 0x8000000838387221 */ /* 0x100fe20000010000 */
[----:B--2---:R-:W-:Y:S01]  /*4450*/  F2FP.PACK_AB R3, R181, R164 ;  /* 0x000000a4b503723e */ /* 0x004fe200000000ff */
[----:B------:R-:W-:Y:S01]  /*4460*/  FMUL.FTZ R64, R178, R64 ;  /* 0x00000040b2407220 */ /* 0x000fe20000410000 */
[----:B------:R-:W-:Y:S01]  /*4470*/  F2FP.PACK_AB R178, R241, R178 ;  /* 0x000000b2f1b2723e */ /* 0x000fe200000000ff */
[----:B------:R-:W-:Y:S02]  /*4480*/  FADD.FTZ R60, R60, -R8 ;  /* 0x800000083c3c7221 */ /* 0x000fe40000010000 */
[----:B------:R2:W-:Y:S01]  /*4490*/  STS [R217+0x19880], R3 ;  /* 0x01988003d9007388 */ /* 0x0005e20000000800 */
[----:B------:R-:W-:Y:S01]  /*44a0*/  FMUL.FTZ R56, R18, R56 ;  /* 0x0000003812387220 */ /* 0x000fe20000410000 */
[----:B------:R-:W-:Y:S01]  /*44b0*/  F2FP.PACK_AB R18, R19, R18 ;  /* 0x000000121312723e */ /* 0x000fe200000000ff */
[----:B------:R-:W-:Y:S01]  /*44c0*/  FMUL.FTZ R60, R12, R60 ;  /* 0x0000003c0c3c7220 */ /* 0x000fe20000410000 */
[----:B------:R-:W-:Y:S01]  /*44d0*/  STS [R220+0x1000], R7 ;  /* 0x00100007dc007388 */ /* 0x000fe20000000800 */
[----:B----4-:R-:W-:Y:S01]  /*44e0*/  F2FP.PACK_AB R12, R235, R12 ;  /* 0x0000000ceb0c723e */ /* 0x010fe200000000ff */
[--C-:B------:R-:W-:Y:S02]  /*44f0*/  FADD.FTZ R39, R39, -R13.reuse ;  /* 0x8000000d27277221 */ /* 0x100fe40000010000 */
[----:B------:R-:W-:Y:S01]  /*4500*/  STS [R220+0x1400], R6 ;  /* 0x00140006dc007388 */ /* 0x000fe20000000800 */
[--C-:B------:R-:W-:Y:S02]  /*4510*/  FADD.FTZ R51, R51, -R13.reuse ;  /* 0x8000000d33337221 */ /* 0x100fe40000010000 */
[----:B------:R-:W-:Y:S01]  /*4520*/  FMUL.FTZ R39, R179, R39 ;  /* 0x00000027b3277220 */ /* 0x000fe20000410000 */
[----:B------:R-:W-:Y:S01]  /*4530*/  STS [R217+0x1a480], R175 ;  /* 0x01a480afd9007388 */ /* 0x000fe20000000800 */
[----:B------:R-:W-:Y:S02]  /*4540*/  FMUL.FTZ R51, R165, R51 ;  /* 0x00000033a5337220 */ /* 0x000fe40000410000 */
[--C-:B------:R-:W-:Y:S01]  /*4550*/  FADD.FTZ R43, R43, -R234.reuse ;  /* 0x800000ea2b2b7221 */ /* 0x100fe20000010000 */
[----:B------:R-:W-:Y:S01]  /*4560*/  STS [R217+0x1a880], R182 ;  /* 0x01a880b6d9007388 */ /* 0x000fe20000000800 */
[----:B------:R-:W-:Y:S01]  /*4570*/  FADD.FTZ R42, R42, -R234 ;  /* 0x800000ea2a2a7221 */ /* 0x000fe20000010000 */
[----:B------:R-:W-:Y:S01]  /*4580*/  F2FP.PACK_AB R38, R39, R38 ;  /* 0x000000262726723e */ /* 0x000fe200000000ff */
[----:B------:R-:W-:Y:S01]  /*4590*/  FADD.FTZ R45, R45, -R8 ;  /* 0x800000082d2d7221 */ /* 0x000fe20000010000 */
[----:B------:R1:W-:Y:S01]  /*45a0*/  STS [R220+0x2400], R2 ;  /* 0x00240002dc007388 */ /* 0x0003e20000000800 */
[----:B------:R-:W-:Y:S01]  /*45b0*/  FMUL.FTZ R43, R181, R43 ;  /* 0x0000002bb52b7220 */ /* 0x000fe20000410000 */
[----:B------:R-:W-:Y:S01]  /*45c0*/  F2FP.PACK_AB R50, R51, R50 ;  /* 0x000000323332723e */ /* 0x000fe200000000ff */
[----:B------:R-:W-:Y:S01]  /*45d0*/  FMUL.FTZ R42, R164, R42 ;  /* 0x0000002aa42a7220 */ /* 0x000fe20000410000 */
[----:B------:R-:W-:Y:S01]  /*45e0*/  STS [R220+0x2000], R178 ;  /* 0x002000b2dc007388 */ /* 0x000fe20000000800 */
[----:B--2---:R-:W-:Y:S01]  /*45f0*/  F2FP.PACK_AB R3, R27, R26 ;  /* 0x0000001a1b03723e */ /* 0x004fe200000000ff */
[--C-:B------:R-:W-:Y:S02]  /*4600*/  FADD.FTZ R46, R46, -R234.reuse ;  /* 0x800000ea2e2e7221 */ /* 0x100fe40000010000 */
[----:B------:R-:W-:Y:S01]  /*4610*/  STS [R217+0x1b480], R18 ;  /* 0x01b48012d9007388 */ /* 0x000fe20000000800 */
[----:B------:R-:W-:Y:S01]  /*4620*/  FADD.FTZ R47, R47, -R234 ;  /* 0x800000ea2f2f7221 */ /* 0x000fe20000010000 */
[----:B------:R-:W-:Y:S01]  /*4630*/  F2FP.PACK_AB R42, R43, R42 ;  /* 0x0000002a2b2a723e */ /* 0x000fe200000000ff */
[----:B------:R-:W-:Y:S01]  /*4640*/  FADD.FTZ R55, R55, -R13 ;  /* 0x8000000d37377221 */ /* 0x000fe20000010000 */
[----:B------:R-:W-:Y:S01]  /*4650*/  STS [R217+0x1b880], R3 ;  /* 0x01b88003d9007388 */ /* 0x000fe20000000800 */
[----:B------:R-:W-:Y:S02]  /*4660*/  FMUL.FTZ R45, R16, R45 ;  /* 0x0000002d102d7220 */ /* 0x000fe40000410000 */
[----:B------:R-:W-:Y:S01]  /*4670*/  FMUL.FTZ R46, R4, R46 ;  /* 0x0000002e042e7220 */ /* 0x000fe20000410000 */
[----:B------:R-:W-:Y:S01]  /*4680*/  STS [R220+0x3000], R12 ;  /* 0x0030000cdc007388 */ /* 0x000fe20000000800 */
[----:B------:R-:W-:Y:S01]  /*4690*/  FMUL.FTZ R47, R167, R47 ;  /* 0x0000002fa72f7220 */ /* 0x000fe20000410000 */
[----:B------:R-:W-:Y:S01]  /*46a0*/  F2FP.PACK_AB R44, R45, R44 ;  /* 0x0000002c2d2c723e */ /* 0x000fe200000000ff */
[----:B------:R-:W-:Y:S02]  /*46b0*/  FADD.FTZ R65, R65, -R17 ;  /* 0x8000001141417221 */ /* 0x000fe40000010000 */
[----:B------:R-:W-:Y:S01]  /*46c0*/  FMUL.FTZ R55, R166, R55 ;  /* 0x00000037a6377220 */ /* 0x000fe20000410000 */
[----:B------:R-:W-:Y:S01]  /*46d0*/  F2FP.PACK_AB R46, R47, R46 ;  /* 0x0000002e2f2e723e */ /* 0x000fe200000000ff */
[----:B------:R-:W-:Y:S01]  /*46e0*/  FMUL.FTZ R65, R241, R65 ;  /* 0x00000041f1417220 */ /* 0x000fe20000410000 */
[----:B-1----:R-:W-:Y:S01]  /*46f0*/  F2FP.PACK_AB R2, R233, R30 ;  /* 0x0000001ee902723e */ /* 0x002fe200000000ff */
[----:B------:R-:W-:Y:S01]  /*4700*/  FADD.FTZ R67, R67, -R13 ;  /* 0x8000000d43437221 */ /* 0x000fe20000010000 */
[----:B------:R-:W-:Y:S01]  /*4710*/  F2FP.PACK_AB R54, R55, R54 ;  /* 0x000000363736723e */ /* 0x000fe200000000ff */
[----:B------:R-:W-:Y:S01]  /*4720*/  FADD.FTZ R57, R57, -R8 ;  /* 0x8000000839397221 */ /* 0x000fe20000010000 */
[----:B------:R-:W-:Y:S01]  /*4730*/  F2FP.PACK_AB R64, R65, R64 ;  /* 0x000000404140723e */ /* 0x000fe200000000ff */
[----:B------:R1:W-:Y:S01]  /*4740*/  STS [R220+0x3400], R2 ;  /* 0x00340002dc007388 */ /* 0x0003e20000000800 */
[--C-:B------:R-:W-:Y:S02]  /*4750*/  FADD.FTZ R58, R58, -R234.reuse ;  /* 0x800000ea3a3a7221 */ /* 0x100fe40000010000 */
[----:B------:R-:W-:Y:S01]  /*4760*/  FADD.FTZ R59, R59, -R234 ;  /* 0x800000ea3b3b7221 */ /* 0x000fe20000010000 */
[----:B------:R-:W-:Y:S01]  /*4770*/  BAR.SYNC.DEFER_BLOCKING 0x0 ;  /* 0x0000000000007b1d */ /* 0x000fe20000010000 */
[----:B------:R-:W-:Y:S02]  /*4780*/  FMUL.FTZ R67, R236, R67 ;  /* 0x00000043ec437220 */ /* 0x000fe40000410000 */
[----:B------:R-:W-:Y:S02]  /*4790*/  FADD.FTZ R61, R61, -R8 ;  /* 0x800000083d3d7221 */ /* 0x000fe40000010000 */
[----:B------:R-:W-:Y:S01]  /*47a0*/  FMUL.FTZ R57, R19, R57 ;  /* 0x0000003913397220 */ /* 0x000fe20000410000 */
[----:B------:R-:W-:Y:S01]  /*47b0*/  F2FP.PACK_AB R66, R67, R66 ;  /* 0x000000424342723e */ /* 0x000fe200000000ff */
[----:B------:R-:W-:Y:S02]  /*47c0*/  FMUL.FTZ R58, R26, R58 ;  /* 0x0000003a1a3a7220 */ /* 0x000fe40000410000 */
[----:B------:R-:W-:Y:S01]  /*47d0*/  FMUL.FTZ R59, R27, R59 ;  /* 0x0000003b1b3b7220 */ /* 0x000fe20000410000 */
[----:B------:R-:W-:Y:S01]  /*47e0*/  F2FP.PACK_AB R56, R57, R56 ;  /* 0x000000383938723e */ /* 0x000fe200000000ff */
[--C-:B------:R-:W-:Y:S02]  /*47f0*/  FADD.FTZ R62, R62, -R234.reuse ;  /* 0x800000ea3e3e7221 */ /* 0x100fe40000010000 */
[----:B------:R-:W-:Y:S01]  /*4800*/  FADD.FTZ R63, R63, -R234 ;  /* 0x800000ea3f3f7221 */ /* 0x000fe20000010000 */
[----:B------:R-:W-:Y:S01]  /*4810*/  F2FP.PACK_AB R58, R59, R58 ;  /* 0x0000003a3b3a723e */ /* 0x000fe200000000ff */
[----:B------:R-:W-:Y:S02]  /*4820*/  FMUL.FTZ R62, R30, R62 ;  /* 0x0000003e1e3e7220 */ /* 0x000fe40000410000 */
[----:B------:R-:W-:Y:S02]  /*4830*/  FMUL.FTZ R61, R235, R61 ;  /* 0x0000003deb3d7220 */ /* 0x000fe40000410000 */
[----:B------:R-:W-:Y:S02]  /*4840*/  FMUL.FTZ R63, R233, R63 ;  /* 0x0000003fe93f7220 */ /* 0x000fe40000410000 */
[----:B-1----:R-:W-:Y:S01]  /*4850*/  IMAD.U32 R2, RZ, RZ, UR4 ;  /* 0x00000004ff027e24 */ /* 0x002fe2000f8e00ff */
[----:B------:R-:W-:Y:S01]  /*4860*/  F2FP.PACK_AB R60, R61, R60 ;  /* 0x0000003c3d3c723e */ /* 0x000fe200000000ff */
[----:B------:R-:W-:Y:S02]  /*4870*/  STS [R217+0x1c480], R36 ;  /* 0x01c48024d9007388 */ /* 0x000fe40000000800 */
[----:B------:R-:W-:Y:S01]  /*4880*/  IMAD R2, R2, 0x1800, R198 ;  /* 0x0000180002027824 */ /* 0x000fe200078e02c6 */
[----:B------:R-:W-:Y:S01]  /*4890*/  F2FP.PACK_AB R62, R63, R62 ;  /* 0x0000003e3f3e723e */ /* 0x000fe200000000ff */
        /* <DEDUP_REMOVED lines=15> */
[----:B------:R-:W-:Y:S01]  /*4990*/  LDSM.16.MT88.4 R4, [R195+0x18480] ;  /* 0x01848000c304783b */ /* 0x000fe20000004200 */
[----:B-1----:R-:W-:Y:S07]  /*49a0*/  IMAD.SHL.U32 R64, R2, 0x2, RZ ;  /* 0x0000000202407824 */ /* 0x002fee00078e00ff */
        /* <DEDUP_REMOVED lines=59> */
[----:B------:R2:W1:Y:S06]  /*4d60*/  LDSM.16.M88.4 R20, [R193] ;  /* 0x00000000c114783b */ /* 0x00046c0000000200 */
[----:B------:R-:W-:Y:S01]  /*4d70*/  IADD3 R5, R232, 0x2, RZ ;  /* 0x00000002e8057810 */ /* 0x000fe20007ffe0ff */
[----:B------:R-:W-:Y:S01]  /*4d80*/  HMMA.16816.F32 R112, R12, R30, R112 ;  /* 0x0000001e0c70723c */ /* 0x000fe20000001870 */
[----:B------:R2:W1:Y:S03]  /*4d90*/  LDSM.16.MT88.2 R30, [R194+0x4000] ;  /* 0x00400000c21e783b */ /* 0x0004660000004100 */
[----:B------:R-:W-:Y:S03]  /*4da0*/  ISETP.GE.AND P0, PT, R5, R206, PT ;  /* 0x000000ce0500720c */ /* 0x000fe60003f06270 */
[----:B------:R2:W1:Y:S01]  /*4db0*/  LDSM.16.M88.4 R24, [R193+0x1000] ;  /* 0x00100000c118783b */ /* 0x0004620000000200 */
        /* <DEDUP_REMOVED lines=16> */
[C---:B-12-45:R-:W-:Y:S01]  /*4ec0*/  IMAD.SHL.U32 R9, R5.reuse, 0x40, RZ ;  /* 0x0000004005097824 */ /* 0x076fe200078e00ff */
[----:B------:R-:W-:Y:S01]  /*4ed0*/  SHF.R.S32.HI R6, RZ, 0x1f, R5 ;  /* 0x0000001fff067819 */ /* 0x000fe20000011405 */
[----:B------:R-:W1:Y:S03]  /*4ee0*/  S2R R7, SR_CTAID.Y ;  /* 0x0000000000077919 */ /* 0x000e660000002600 */
[----:B------:R-:W-:Y:S01]  /*4ef0*/  SHF.R.S32.HI R8, RZ, 0x1f, R9 ;  /* 0x0000001fff087819 */ /* 0x000fe20000011409 */
[----:B------:R-:W-:Y:S04]  /*4f00*/  IMAD R6, R6, c[0x0][0x208], RZ ;  /* 0x0000820006067a24 */ /* 0x000fe800078e02ff */
[----:B------:R-:W-:Y:S01]  /*4f10*/  IMAD R6, R5, c[0x0][0x20c], R6 ;  /* 0x0000830005067a24 */ /* 0x000fe200078e0206 */
[----:B-1----:R-:W-:Y:S01]  /*4f20*/  SHF.R.S32.HI R4, RZ, 0x1f, R7 ;  /* 0x0000001fff047819 */ /* 0x002fe20000011407 */
[C---:B------:R-:W-:Y:S04]  /*4f30*/  IMAD.WIDE.U32 R10, R7.reuse, c[0x0][0x288], R222 ;  /* 0x0000a200070a7a25 */ /* 0x040fe800078e00de */
[----:B------:R-:W-:Y:S04]  /*4f40*/  IMAD R4, R4, c[0x0][0x288], RZ ;  /* 0x0000a20004047a24 */ /* 0x000fe800078e02ff */
[----:B------:R-:W-:Y:S01]  /*4f50*/  IMAD R4, R7, c[0x0][0x28c], R4 ;  /* 0x0000a30007047a24 */ /* 0x000fe200078e0204 */
[C---:B------:R-:W-:Y:S02]  /*4f60*/  IADD3 R7, P5, P0, R9.reuse, UR10, R10 ;  /* 0x0000000a09077c10 */ /* 0x040fe4000f8be00a */
[----:B------:R-:W-:Y:S01]  /*4f70*/  IADD3 R9, -R9, c[0x0][0x168], RZ ;  /* 0x00005a0009097a10 */ /* 0x000fe20007ffe1ff */
[----:B------:R-:W-:Y:S02]  /*4f80*/  IMAD.IADD R4, R11, 0x1, R4 ;  /* 0x000000010b047824 */ /* 0x000fe400078e0204 */
[----:B------:R-:W-:Y:S03]  /*4f90*/  IMAD.WIDE.U32 R10, R5, c[0x0][0x208], RZ ;  /* 0x00008200050a7a25 */ /* 0x000fe600078e00ff */
[----:B------:R-:W-:Y:S01]  /*4fa0*/  IADD3.X R4, R8, UR9, R4, P5, P0 ;  /* 0x0000000908047c10 */ /* 0x000fe2000afe0404 */
[----:B------:R-:W-:Y:S01]  /*4fb0*/  IMAD.IADD R6, R11, 0x1, R6 ;  /* 0x000000010b067824 */ /* 0x000fe200078e0206 */
[C---:B------:R-:W-:Y:S02]  /*4fc0*/  LEA R5, P0, R10.reuse, R214, 0x6 ;  /* 0x000000d60a057211 */ /* 0x040fe400078030ff */
[-C--:B------:R-:W-:Y:S02]  /*4fd0*/  ISETP.LE.OR P5, PT, R9, R212.reuse, !P4 ;  /* 0x000000d40900720c */ /* 0x080fe400067a3670 */
[----:B------:R-:W-:Y:S01]  /*4fe0*/  LEA.HI.X R8, R10, R211, R6, 0x6, P0 ;  /* 0x000000d30a087211 */ /* 0x000fe200000f3406 */
[----:B------:R-:W-:Y:S01]  /*4ff0*/  IMAD.U32 R6, RZ, RZ, UR18 ;  /* 0x00000012ff067e24 */ /* 0x000fe2000f8e00ff */
[C---:B------:R-:W-:Y:S03]  /*5000*/  LEA R10, P0, R5.reuse, c[0x0][0x1f0], 0x1 ;  /* 0x00007c00050a7a11 */ /* 0x040fe600078008ff */
[----:B------:R-:W-:Y:S01]  /*5010*/  IMAD R6, R6, 0x3000, R207 ;  /* 0x0000300006067824 */ /* 0x000fe200078e02cf */
[----:B------:R-:W-:Y:S02]  /*5020*/  LEA.HI.X R11, R5, c[0x0][0x1f4], R8, 0x1, P0 ;  /* 0x00007d00050b7a11 */ /* 0x000fe400000f0c08 */
[C---:B------:R-:W-:Y:S03]  /*5030*/  LEA R12, P0, R7.reuse, c[0x0][0x280], 0x2 ;  /* 0x0000a000070c7a11 */ /* 0x040fe600078010ff */
[----:B------:R-:W-:Y:S01]  /*5040*/  @!PT LDS RZ, [RZ] ;  /* 0x00000000fffff984 */ /* 0x000fe20000000800 */
[----:B------:R-:W-:Y:S01]  /*5050*/  @!PT LDS RZ, [RZ] ;  /* 0x00000000fffff984 */ /* 0x000fe20000000800 */
[----:B------:R-:W-:Y:S01]  /*5060*/  @!PT LDS RZ, [RZ] ;  /* 0x00000000fffff984 */ /* 0x000fe20000000800 */
[----:B------:R1:W-:Y:S01]  /*5070*/  LDGSTS.E.BYPASS.LTC128B.128 [R6], [R10.64], !P5 ;  /* 0x000000000a067fae */ /* 0x0003e2000e901d50 */
[----:B------:R-:W-:Y:S01]  /*5080*/  LEA.HI.X R13, R7, c[0x0][0x284], R4, 0x2, P0 ;  /* 0x0000a100070d7a11 */ /* 0x000fe200000f1404 */
[----:B------:R-:W-:Y:S01]  /*5090*/  IMAD.U32 R4, RZ, RZ, UR18 ;  /* 0x00000012ff047e24 */ /* 0x000fe2000f8e00ff */
[CC--:B------:R-:W-:Y:S02]  /*50a0*/  ISETP.LE.OR P0, PT, R9.reuse, R212.reuse, !P3 ;  /* 0x000000d40900720c */ /* 0x0c0fe40005f03670 */
[----:B------:R-:W-:Y:S01]  /*50b0*/  ISETP.LE.OR P5, PT, R9, R212, !P2 ;  /* 0x000000d40900720c */ /* 0x000fe200057a3670 */
[----:B------:R-:W-:Y:S04]  /*50c0*/  @!P1 IMAD R4, R4, 0x40, R222 ;  /* 0x0000004004049824 */ /* 0x000fe800078e02de */
[----:B------:R-:W-:Y:S06]  /*50d0*/  @!P1 IMAD.SHL.U32 R4, R4, 0x4, RZ ;  /* 0x0000000404049824 */ /* 0x000fec00078e00ff */
[----:B------:R1:W-:Y:S05]  /*50e0*/  LDGSTS.E.BYPASS.LTC128B.128 [R6+0x1000], [R10.64+0x40], !P0 ;  /* 0x010000400a067fae */ /* 0x0003ea000c101d50 */
[----:B------:R1:W-:Y:S05]  /*50f0*/  LDGSTS.E.BYPASS.LTC128B.128 [R6+0x2000], [R10.64+0x80], !P5 ;  /* 0x020000800a067fae */ /* 0x0003ea000e901d50 */
[----:B------:R1:W-:Y:S02]  /*5100*/  @!P1 LDGSTS.E.BYPASS.LTC128B.128 [R4+0x18280], [R12.64] ;  /* 0x182800000c049fae */ /* 0x0003e4000b901d50 */
.L_x_841:
[-C--:B-12-45:R-:W-:Y:S01]  /*5110*/  HMMA.16816.F32 R4, R20, R2.reuse, RZ ;  /* 0x000000021404723c */ /* 0x0b6fe200000018ff */
[----:B------:R-:W-:Y:S01]  /*5120*/  LDSM.16.M88.4 R36, [R191] ;  /* 0x00000000bf24783b */ /* 0x000fe20000000200 */
[----:B------:R-:W-:Y:S02]  /*5130*/  UIADD3 UR13, UR4, 0x1, URZ ;  /* 0x00000001040d7890 */ /* 0x000fe4000fffe03f */
[----:B------:R-:W-:Y:S01]  /*5140*/  IMAD R232, R232, 0x1800, RZ ;  /* 0x00001800e8e87824 */ /* 0x000fe200078e02ff */
[----:B------:R-:W-:Y:S01]  /*5150*/  LDSM.16.M88.4 R40, [R191+0x1000] ;  /* 0x00100000bf28783b */ /* 0x000fe20000000200 */
[----:B------:R-:W-:Y:S02]  /*5160*/  UISETP.GE.AND UP2, UPT, UR4, 0x1, UPT ;  /* 0x000000010400788c */ /* 0x000fe4000bf46270 */
[C---:B------:R-:W-:Y:S01]  /*5170*/  HMMA.16816.F32 R8, R24.reuse, R2, RZ ;  /* 0x000000021808723c */ /* 0x040fe200000018ff */
[----:B------:R-:W1:Y:S01]  /*5180*/  LDSM.16.MT88.2 R2, [R194+0x800] ;  /* 0x00080000c202783b */ /* 0x000e620000004100 */
[----:B------:R-:W-:Y:S02]  /*5190*/  UIADD3 UR12, UR19, 0x1, URZ ;  /* 0x00000001130c7890 */ /* 0x000fe4000fffe03f */
[----:B------:R-:W-:Y:S01]  /*51a0*/  UISETP.GE.AND UP1, UPT, UR19, 0x1, UPT ;  /* 0x000000011300788c */ /* 0x000fe2000bf26270 */
[----:B------:R-:W-:Y:S01]  /*51b0*/  LDSM.16.M88.4 R56, [R193+0x2000] ;  /* 0x00200000c138783b */ /* 0x000fe20000000200 */
[----:B------:R-:W-:Y:S02]  /*51c0*/  UIADD3 UR7, UR18, 0x1, URZ ;  /* 0x0000000112077890 */ /* 0x000fe4000fffe03f */
[-C--:B------:R-:W-:Y:S01]  /*51d0*/  HMMA.16816.F32 R12, R24, R28.reuse, RZ ;  /* 0x0000001c180c723c */ /* 0x080fe200000018ff */
[----:B------:R-:W-:Y:S01]  /*51e0*/  LDSM.16.M88.4 R60, [R191+0x3000] ;  /* 0x00300000bf3c783b */ /* 0x000fe20000000200 */
[----:B------:R-:W-:Y:S02]  /*51f0*/  UISETP.GE.AND UP0, UPT, UR18, 0x1, UPT ;  /* 0x000000011200788c */ /* 0x000fe4000bf06270 */
[----:B------:R-:W-:Y:S01]  /*5200*/  USEL UR4, UR13, URZ, !UP2 ;  /* 0x0000003f0d047287 */ /* 0x000fe2000d000000 */
[----:B------:R-:W0:Y:S01]  /*5210*/  LDGDEPBAR ;  /* 0x00000000000079af */ /* 0x000e220000000000 */
[----:B------:R-:W-:Y:S02]  /*5220*/  USEL UR19, UR12, URZ, !UP1 ;  /* 0x0000003f0c137287 */ /* 0x000fe4000c800000 */
[C---:B------:R-:W-:Y:S01]  /*5230*/  HMMA.16816.F32 R16, R20.reuse, R28, RZ ;  /* 0x0000001c1410723c */ /* 0x040fe200000018ff */
[----:B------:R-:W2:Y:S01]  /*5240*/  LDSM.16.MT88.2 R28, [R194+0x2800] ;  /* 0x00280000c21c783b */ /* 0x000ea20000004100 */
[----:B------:R-:W-:Y:S06]  /*5250*/  USEL UR18, UR7, URZ, !UP0 ;  /* 0x0000003f07127287 */ /* 0x000fec000c000000 */
[-C--:B------:R-:W-:Y:S08]  /*5260*/  HMMA.16816.F32 R20, R20, R30.reuse, RZ ;  /* 0x0000001e1414723c */ /* 0x080ff000000018ff */
[----:B------:R-:W-:Y:S01]  /*5270*/  HMMA.16816.F32 R24, R24, R30, RZ ;  /* 0x0000001e1818723c */ /* 0x000fe200000018ff */
[----:B------:R-:W3:Y:S07]  /*5280*/  LDSM.16.MT88.2 R30, [R194+0x4800] ;  /* 0x00480000c21e783b */ /* 0x000eee0000004100 */
[-C--:B------:R-:W-:Y:S08]  /*5290*/  HMMA.16816.F32 R4, R32, R44.reuse, R4 ;  /* 0x0000002c2004723c */ /* 0x080ff00000001804 */
[C---:B------:R-:W-:Y:S01]  /*52a0*/  HMMA.16816.F32 R8, R48.reuse, R44, R8 ;  /* 0x0000002c3008723c */ /* 0x040fe20000001808 */
[----:B------:R-:W-:Y:S07]  /*52b0*/  LDSM.16.M88.4 R44, [R190] ;  /* 0x00000000be2c783b */ /* 0x000fee0000000200 */
[-C--:B------:R-:W-:Y:S08]  /*52c0*/  HMMA.16816.F32 R12, R48, R52.reuse, R12 ;  /* 0x00000034300c723c */ /* 0x080ff0000000180c */
[C---:B------:R-:W-:Y:S01]  /*52d0*/  HMMA.16816.F32 R16, R32.reuse, R52, R16 ;  /* 0x000000342010723c */ /* 0x040fe20000001810 */
[----:B------:R-:W4:Y:S07]  /*52e0*/  LDSM.16.MT88.2 R52, [R194+0xc00] ;  /* 0x000c0000c234783b */ /* 0x000f2e0000004100 */
[-C--:B------:R-:W-:Y:S01]  /*52f0*/  HMMA.16816.F32 R20, R32, R54.reuse, R20 ;  /* 0x000000362014723c */ /* 0x080fe20000001814 */
[----:B------:R-:W5:Y:S07]  /*5300*/  LDSM.16.M88.4 R32, [R190+0x1000] ;  /* 0x00100000be20783b */ /* 0x000f6e0000000200 */
[----:B------:R-:W-:Y:S01]  /*5310*/  HMMA.16816.F32 R24, R48, R54, R24 ;  /* 0x000000363018723c */ /* 0x000fe20000001818 */
[----:B------:R-:W4:Y:S04]  /*5320*/  LDSM.16.MT88.2 R48, [R194+0x2c00] ;  /* 0x002c0000c230783b */ /* 0x000f280000004100 */
[----:B------:R-:W4:Y:S03]  /*5330*/  LDSM.16.MT88.2 R50, [R194+0x4c00] ;  /* 0x004c0000c232783b */ /* 0x000f260000004100 */
[-C--:B-1----:R-:W-:Y:S08]  /*5340*/  HMMA.16816.F32 R4, R36, R2.reuse, R4 ;  /* 0x000000022404723c */ /* 0x082ff00000001804 */
[C---:B------:R-:W-:Y:S01]  /*5350*/  HMMA.16816.F32 R8, R40.reuse, R2, R8 ;  /* 0x000000022808723c */ /* 0x040fe20000001808 */
[----:B------:R-:W1:Y:S07]  /*5360*/  LDSM.16.MT88.2 R2, [R194+0x1000] ;  /* 0x00100000c202783b */ /* 0x000e6e0000004100 */
[-C--:B--2---:R-:W-:Y:S08]  /*5370*/  HMMA.16816.F32 R12, R40, R28.reuse, R12 ;  /* 0x0000001c280c723c */ /* 0x084ff0000000180c */
[C---:B------:R-:W-:Y:S01]  /*5380*/  HMMA.16816.F32 R16, R36.reuse, R28, R16 ;  /* 0x0000001c2410723c */ /* 0x040fe20000001810 */
[----:B------:R-:W-:Y:S07]  /*5390*/  LDSM.16.MT88.2 R28, [R194+0x3000] ;  /* 0x00300000c21c783b */ /* 0x000fee0000004100 */
[-C--:B---3--:R-:W-:Y:S01]  /*53a0*/  HMMA.16816.F32 R20, R36, R30.reuse, R20 ;  /* 0x0000001e2414723c */ /* 0x088fe20000001814 */
[----:B------:R-:W2:Y:S07]  /*53b0*/  LDSM.16.M88.4 R36, [R193+0x3000] ;  /* 0x00300000c124783b */ /* 0x000eae0000000200 */
[----:B------:R-:W-:Y:S01]  /*53c0*/  HMMA.16816.F32 R24, R40, R30, R24 ;  /* 0x0000001e2818723c */ /* 0x000fe20000001818 */
[----:B------:R-:W3:Y:S04]  /*53d0*/  LDSM.16.MT88.2 R30, [R194+0x5000] ;  /* 0x00500000c21e783b */ /* 0x000ee80000004100 */
[----:B------:R-:W-:Y:S03]  /*53e0*/  LDSM.16.M88.4 R40, [R192+0x2000] ;  /* 0x00200000c028783b */ /* 0x000fe60000000200 */
[-C--:B----4-:R-:W-:Y:S08]  /*53f0*/  HMMA.16816.F32 R4, R44, R52.reuse, R4 ;  /* 0x000000342c04723c */ /* 0x090ff00000001804 */
[C---:B-----5:R-:W-:Y:S01]  /*5400*/  HMMA.16816.F32 R8, R32.reuse, R52, R8 ;  /* 0x000000342008723c */ /* 0x060fe20000001808 */
[----:B------:R-:W-:Y:S07]  /*5410*/  LDSM.16.M88.4 R52, [R192+0x3000] ;  /* 0x00300000c034783b */ /* 0x000fee0000000200 */
[-C--:B------:R-:W-:Y:S08]  /*5420*/  HMMA.16816.F32 R12, R32, R48.reuse, R12 ;  /* 0x00000030200c723c */ /* 0x080ff0000000180c */
[C---:B------:R-:W-:Y:S08]  /*5430*/  HMMA.16816.F32 R16, R44.reuse, R48, R16 ;  /* 0x000000302c10723c */ /* 0x040ff00000001810 */
[-C--:B------:R-:W-:Y:S01]  /*5440*/  HMMA.16816.F32 R20, R44, R50.reuse, R20 ;  /* 0x000000322c14723c */ /* 0x080fe20000001814 */
[----:B------:R-:W4:Y:S07]  /*5450*/  LDSM.16.MT88.2 R44, [R194+0x1400] ;  /* 0x00140000c22c783b */ /* 0x000f2e0000004100 */
[----:B------:R-:W-:Y:S01]  /*5460*/  HMMA.16816.F32 R24, R32, R50, R24 ;  /* 0x000000322018723c */ /* 0x000fe20000001818 */
[----:B------:R-:W5:Y:S04]  /*5470*/  LDSM.16.MT88.2 R32, [R194+0x3400] ;  /* 0x00340000c220783b */ /* 0x000f680000004100 */
[----:B------:R-:W4:Y:S03]  /*5480*/  LDSM.16.MT88.2 R34, [R194+0x5400] ;  /* 0x00540000c222783b */ /* 0x000f260000004100 */
[-C--:B-1----:R-:W-:Y:S01]  /*5490*/  HMMA.16816.F32 R4, R56, R2.reuse, R4 ;  /* 0x000000023804723c */ /* 0x082fe20000001804 */
[----:B------:R-:W-:Y:S07]  /*54a0*/  LDSM.16.M88.4 R48, [R191+0x2000] ;  /* 0x00200000bf30783b */ /* 0x000fee0000000200 */
[C---:B--2---:R-:W-:Y:S01]  /*54b0*/  HMMA.16816.F32 R8, R36.reuse, R2, R8 ;  /* 0x000000022408723c */ /* 0x044fe20000001808 */
[----:B------:R-:W1:Y:S07]  /*54c0*/  LDSM.16.MT88.2 R2, [R194+0x1800] ;  /* 0x00180000c202783b */ /* 0x000e6e0000004100 */
[-C--:B------:R-:W-:Y:S08]  /*54d0*/  HMMA.16816.F32 R12, R36, R28.reuse, R12 ;  /* 0x0000001c240c723c */ /* 0x080ff0000000180c */
[C---:B------:R-:W-:Y:S01]  /*54e0*/  HMMA.16816.F32 R16, R56.reuse, R28, R16 ;  /* 0x0000001c3810723c */ /* 0x040fe20000001810 */
[----:B------:R-:W2:Y:S07]  /*54f0*/  LDSM.16.MT88.2 R28, [R194+0x3800] ;  /* 0x00380000c21c783b */ /* 0x000eae0000004100 */
[-C--:B---3--:R-:W-:Y:S08]  /*5500*/  HMMA.16816.F32 R20, R56, R30.reuse, R20 ;  /* 0x0000001e3814723c */ /* 0x088ff00000001814 */
[----:B------:R-:W-:Y:S01]  /*5510*/  HMMA.16816.F32 R24, R36, R30, R24 ;  /* 0x0000001e2418723c */ /* 0x000fe20000001818 */
[----:B------:R-:W3:Y:S04]  /*5520*/  LDSM.16.MT88.2 R30, [R194+0x5800] ;  /* 0x00580000c21e783b */ /* 0x000ee80000004100 */
[----:B------:R-:W-:Y:S03]  /*5530*/  LDSM.16.M88.4 R36, [R0+0x2000] ;  /* 0x002000000024783b */ /* 0x000fe60000000200 */
[-C--:B----4-:R-:W-:Y:S08]  /*5540*/  HMMA.16816.F32 R4, R40, R44.reuse, R4 ;  /* 0x0000002c2804723c */ /* 0x090ff00000001804 */
[C---:B------:R-:W-:Y:S01]  /*5550*/  HMMA.16816.F32 R8, R52.reuse, R44, R8 ;  /* 0x0000002c3408723c */ /* 0x040fe20000001808 */
[----:B------:R-:W-:Y:S07]  /*5560*/  LDSM.16.MT88.2 R44, [R194+0x3c00] ;  /* 0x003c0000c22c783b */ /* 0x000fee0000004100 */
[-C--:B-----5:R-:W-:Y:S08]  /*5570*/  HMMA.16816.F32 R12, R52, R32.reuse, R12 ;  /* 0x00000020340c723c */ /* 0x0a0ff0000000180c */
[C---:B------:R-:W-:Y:S01]  /*5580*/  HMMA.16816.F32 R16, R40.reuse, R32, R16 ;  /* 0x000000202810723c */ /* 0x040fe20000001810 */
[----:B------:R-:W4:Y:S07]  /*5590*/  LDSM.16.MT88.2 R32, [R194+0x1c00] ;  /* 0x001c0000c220783b */ /* 0x000f2e0000004100 */
[-C--:B------:R-:W-:Y:S01]  /*55a0*/  HMMA.16816.F32 R20, R40, R34.reuse, R20 ;  /* 0x000000222814723c */ /* 0x080fe20000001814 */
[----:B------:R-:W5:Y:S07]  /*55b0*/  LDSM.16.M88.4 R40, [R0+0x3000] ;  /* 0x003000000028783b */ /* 0x000f6e0000000200 */
[----:B------:R-:W-:Y:S08]  /*55c0*/  HMMA.16816.F32 R24, R52, R34, R24 ;  /* 0x000000223418723c */ /* 0x000ff00000001818 */
[-C--:B-1----:R-:W-:Y:S08]  /*55d0*/  HMMA.16816.F32 R4, R48, R2.reuse, R4 ;  /* 0x000000023004723c */ /* 0x082ff00000001804 */
[C---:B------:R-:W-:Y:S01]  /*55e0*/  HMMA.16816.F32 R8, R60.reuse, R2, R8 ;  /* 0x000000023c08723c */ /* 0x040fe20000001808 */
[----:B------:R-:W1:Y:S07]  /*55f0*/  LDSM.16.MT88.2 R2, [R194+0x5c00] ;  /* 0x005c0000c202783b */ /* 0x000e6e0000004100 */
[-C--:B--2---:R-:W-:Y:S08]  /*5600*/  HMMA.16816.F32 R12, R60, R28.reuse, R12 ;  /* 0x0000001c3c0c723c */ /* 0x084ff0000000180c */
[C---:B------:R-:W-:Y:S07]  /*5610*/  HMMA.16816.F32 R16, R48.reuse, R28, R16 ;  /* 0x0000001c3010723c */ /* 0x040fee0000001810 */
[C---:B------:R-:W-:Y:S01]  /*5620*/  IADD3 R28, P0, R232.reuse, R226, RZ ;  /* 0x000000e2e81c7210 */ /* 0x040fe20007f1e0ff */
[-C--:B---3--:R-:W-:Y:S04]  /*5630*/  HMMA.16816.F32 R20, R48, R30.reuse, R20 ;  /* 0x0000001e3014723c */ /* 0x088fe80000001814 */
[----:B------:R-:W-:Y:S04]  /*5640*/  LEA.HI.X.SX32 R232, R232, R225, 0x1, P0 ;  /* 0x000000e1e8e87211 */ /* 0x000fe800000f0eff */
[----:B------:R-:W-:Y:S08]  /*5650*/  HMMA.16816.F32 R24, R60, R30, R24 ;  /* 0x0000001e3c18723c */ /* 0x000ff00000001818 */
[-C--:B----4-:R-:W-:Y:S08]  /*5660*/  HMMA.16816.F32 R4, R36, R32.reuse, R4 ;  /* 0x000000202404723c */ /* 0x090ff00000001804 */
[C---:B-----5:R-:W-:Y:S01]  /*5670*/  HMMA.16816.F32 R8, R40.reuse, R32, R8 ;  /* 0x000000202808723c */ /* 0x060fe20000001808 */
[----:B------:R-:W-:Y:S07]  /*5680*/  LDSM.16.MT88.4 R32, [R195+0x1cc80] ;  /* 0x01cc8000c320783b */ /* 0x000fee0000004200 */
[-C--:B------:R-:W-:Y:S08]  /*5690*/  HMMA.16816.F32 R12, R40, R44.reuse, R12 ;  /* 0x0000002c280c723c */ /* 0x080ff0000000180c */
[C---:B------:R-:W-:Y:S07]  /*56a0*/  HMMA.16816.F32 R16, R36.reuse, R44, R16 ;  /* 0x0000002c2410723c */ /* 0x040fee0000001810 */
[C---:B------:R-:W-:Y:S01]  /*56b0*/  LEA R44, P0, R28.reuse, c[0x0][0x220], 0x2 ;  /* 0x000088001c2c7a11 */ /* 0x040fe200078010ff */
[-C--:B-1----:R-:W-:Y:S01]  /*56c0*/  HMMA.16816.F32 R20, R36, R2.reuse, R20 ;  /* 0x000000022414723c */ /* 0x082fe20000001814 */
[----:B------:R-:W-:Y:S03]  /*56d0*/  LDSM.16.MT88.4 R36, [R195+0x1ec80] ;  /* 0x01ec8000c324783b */ /* 0x000fe60000004200 */
[----:B------:R-:W-:Y:S01]  /*56e0*/  LEA.HI.X R45, R28, c[0x0][0x224], R232, 0x2, P0 ;  /* 0x000089001c2d7a11 */ /* 0x000fe200000f14e8 */
[----:B------:R-:W-:Y:S01]  /*56f0*/  IMAD.MOV.U32 R232, RZ, RZ, R231 ;  /* 0x000000ffffe87224 */ /* 0x000fe200078e00e7 */
[----:B------:R-:W-:Y:S01]  /*5700*/  LDSM.16.MT88.4 R28, [R64+0xe080] ;  /* 0x00e08000401c783b */ /* 0x000fe20000004200 */
[----:B------:R-:W-:Y:S01]  /*5710*/  ISETP.GE.AND P0, PT, R231, R206, PT ;  /* 0x000000cee700720c */ /* 0x000fe20003f06270 */
[----:B------:R-:W-:Y:S02]  /*5720*/  HMMA.16816.F32 R24, R40, R2, R24 ;  /* 0x000000022818723c */ /* 0x000fe40000001818 */
        /* <DEDUP_REMOVED lines=21> */
[----:B------:R-:W-:Y:S04]  /*5880*/  RED.E.ADD.F32.FTZ.RN.STRONG.GPU [R44.64+0x4000], R20 ;  /* 0x004000142c00798e */ /* 0x000fe8000c10e790 */
[----:B------:R-:W-:Y:S04]  /*5890*/  RED.E.ADD.F32.FTZ.RN.STRONG.GPU [R44.64+0x4400], R21 ;  /* 0x004400152c00798e */ /* 0x000fe8000c10e790 */
[----:B------:R-:W-:Y:S01]  /*58a0*/  RED.E.ADD.F32.FTZ.RN.STRONG.GPU [R44.64+0x4800], R22 ;  /* 0x004800162c00798e */ /* 0x000fe2000c10e790 */
[-C--:B-1----:R-:W-:Y:S03]  /*58b0*/  HMMA.16816.F32 R116, R4, R8.reuse, R116 ;  /* 0x000000080474723c */ /* 0x082fe60000001874 */
[----:B------:R-:W-:Y:S04]  /*58c0*/  RED.E.ADD.F32.FTZ.RN.STRONG.GPU [R44.64+0x4c00], R23 ;  /* 0x004c00172c00798e */ /* 0x000fe8000c10e790 */
[----:B------:R-:W1:Y:S04]  /*58d0*/  LDSM.16.MT88.4 R20, [R64+0xc480] ;  /* 0x00c480004014783b */ /* 0x000e680000004200 */
[----:B------:R-:W-:Y:S04]  /*58e0*/  RED.E.ADD.F32.FTZ.RN.STRONG.GPU [R44.64+0x5000], R24 ;  /* 0x005000182c00798e */ /* 0x000fe8000c10e790 */
[----:B------:R-:W-:Y:S01]  /*58f0*/  RED.E.ADD.F32.FTZ.RN.STRONG.GPU [R44.64+0x5400], R25 ;  /* 0x005400192c00798e */ /* 0x000fe2000c10e790 */
[C---:B--2---:R-:W-:Y:S03]  /*5900*/  HMMA.16816.F32 R120, R12.reuse, R8, R120 ;  /* 0x000000080c78723c */ /* 0x044fe60000001878 */
[----:B------:R-:W-:Y:S04]  /*5910*/  RED.E.ADD.F32.FTZ.RN.STRONG.GPU [R44.64+0x5800], R26 ;  /* 0x0058001a2c00798e */ /* 0x000fe8000c10e790 */
[----:B------:R-:W-:Y:S01]  /*5920*/  RED.E.ADD.F32.FTZ.RN.STRONG.GPU [R44.64+0x5c00], R27 ;  /* 0x005c001b2c00798e */ /* 0x000fe2000c10e790 */
[-C--:B------:R-:W-:Y:S03]  /*5930*/  HMMA.16816.F32 R124, R12, R10.reuse, R124 ;  /* 0x0000000a0c7c723c */ /* 0x080fe6000000187c */
[----:B------:R-:W2:Y:S05]  /*5940*/  LDSM.16.MT88.4 R24, [R64+0xd480] ;  /* 0x00d480004018783b */ /* 0x000eaa0000004200 */
[C---:B------:R-:W-:Y:S01]  /*5950*/  HMMA.16816.F32 R128, R4.reuse, R10, R128 ;  /* 0x0000000a0480723c */ /* 0x040fe20000001880 */
[----:B------:R-:W4:Y:S07]  /*5960*/  LDSM.16.MT88.4 R8, [R64+0xe480] ;  /* 0x00e480004008783b */ /* 0x000f2e0000004200 */
[-C--:B---3--:R-:W-:Y:S08]  /*5970*/  HMMA.16816.F32 R132, R4, R16.reuse, R132 ;  /* 0x000000100484723c */ /* 0x088ff00000001884 */
        /* <DEDUP_REMOVED lines=9> */
[----:B------:R-:W3:Y:S04]  /*5a10*/  LDSM.16.MT88.4 R4, [R195+0x1d480] ;  /* 0x01d48000c304783b */ /* 0x000ee80000004200 */
        /* <DEDUP_REMOVED lines=11> */
[-C--:B----4-:R-:W-:Y:S08]  /*5ad0*/  HMMA.16816.F32 R148, R32, R8.reuse, R148 ;  /* 0x000000082094723c */ /* 0x090ff00000001894 */
[C---:B------:R-:W-:Y:S08]  /*5ae0*/  HMMA.16816.F32 R152, R36.reuse, R8, R152 ;  /* 0x000000082498723c */ /* 0x040ff00000001898 */
[-C--:B------:R-:W-:Y:S01]  /*5af0*/  HMMA.16816.F32 R156, R36, R10.reuse, R156 ;  /* 0x0000000a249c723c */ /* 0x080fe2000000189c */
[----:B------:R-:W2:Y:S07]  /*5b00*/  LDSM.16.MT88.4 R36, [R64+0xcc80] ;  /* 0x00cc80004024783b */ /* 0x000eae0000004200 */
[----:B------:R-:W-:Y:S01]  /*5b10*/  HMMA.16816.F32 R160, R32, R10, R160 ;  /* 0x0000000a20a0723c */ /* 0x000fe200000018a0 */
[----:B------:R-:W4:Y:S04]  /*5b20*/  LDSM.16.MT88.4 R8, [R64+0xdc80] ;  /* 0x00dc80004008783b */ /* 0x000f280000004200 */
[----:B------:R-:W1:Y:S03]  /*5b30*/  LDSM.16.MT88.4 R32, [R64+0xec80] ;  /* 0x00ec80004020783b */ /* 0x000e660000004200 */
[-C--:B---3--:R-:W-:Y:S08]  /*5b40*/  HMMA.16816.F32 R116, R4, R12.reuse, R116 ;  /* 0x0000000c0474723c */ /* 0x088ff00000001874 */
        /* <DEDUP_REMOVED lines=73> */
.L_x_821:
[----:B------:R-:W-:Y:S05]  /*5fe0*/  @P1 BRA `(.L_x_843) ;  /* 0x0000103000001947 */ /* 0x000fea0003800000 */
[----:B------:R-:W-:Y:S01]  /*5ff0*/  SHF.R.S32.HI R0, RZ, 0x1f, R208 ;  /* 0x0000001fff007819 */ /* 0x000fe200000114d0 */
[----:B------:R-:W-:Y:S01]  /*6000*/  BAR.SYNC.DEFER_BLOCKING 0x1, 0x100 ;  /* 0x0044000000007b1d */ /* 0x000fe20000010000 */
[----:B------:R-:W-:Y:S02]  /*6010*/  F2FP.PACK_AB R68, R69, R68 ;  /* 0x000000444544723e */ /* 0x000fe400000000ff */
[----:B------:R-:W-:-:S02]  /*6020*/  LEA.HI R2, R0, R208, RZ, 0x2 ;  /* 0x000000d000027211 */ /* 0x000fc400078f10ff */
[----:B------:R-:W-:Y:S01]  /*6030*/  LEA.HI R8, R0, R208, RZ, 0x7 ;  /* 0x000000d000087211 */ /* 0x000fe200078f38ff */
[----:B------:R-:W-:Y:S01]  /*6040*/  BSSY B0, `(.L_x_844) ;  /* 0x00000ba000007945 */ /* 0x000fe20003800000 */
[--C-:B------:R-:W-:Y:S02]  /*6050*/  SHF.R.S32.HI R4, RZ, 0x2, R2.reuse ;  /* 0x00000002ff047819 */ /* 0x100fe40000011402 */
[----:B------:R-:W-:Y:S02]  /*6060*/  SHF.R.S32.HI R3, RZ, 0x1f, R2 ;  /* 0x0000001fff037819 */ /* 0x000fe40000011402 */
[----:B------:R-:W-:Y:S02]  /*6070*/  SHF.R.U32.HI R8, RZ, 0x4, R8 ;  /* 0x00000004ff087819 */ /* 0x000fe40000011608 */
[----:B------:R-:W-:Y:S02]  /*6080*/  LEA.HI R3, R3, R4, RZ, 0x3 ;  /* 0x0000000403037211 */ /* 0x000fe400078f18ff */
[----:B------:R-:W-:-:S02]  /*6090*/  F2FP.PACK_AB R70, R71, R70 ;  /* 0x000000464746723e */ /* 0x000fc400000000ff */
[----:B------:R-:W-:Y:S02]  /*60a0*/  LOP3.LUT R6, R3, 0xfffffff8, RZ, 0xc0, !PT ;  /* 0xfffffff803067812 */ /* 0x000fe400078ec0ff */
[----:B------:R-:W-:Y:S02]  /*60b0*/  LEA.HI R3, R0, R208, RZ, 0x5 ;  /* 0x000000d000037211 */ /* 0x000fe400078f28ff */
[----:B------:R-:W-:Y:S01]  /*60c0*/  F2FP.PACK_AB R80, R81, R80 ;  /* 0x000000505150723e */ /* 0x000fe200000000ff */
[----:B------:R-:W-:Y:S01]  /*60d0*/  IMAD.IADD R6, R4, 0x1, -R6 ;  /* 0x0000000104067824 */ /* 0x000fe200078e0a06 */
[--C-:B------:R-:W-:Y:S02]  /*60e0*/  SHF.R.S32.HI R5, RZ, 0x5, R3.reuse ;  /* 0x00000005ff057819 */ /* 0x100fe40000011403 */
[----:B------:R-:W-:Y:S02]  /*60f0*/  SHF.R.S32.HI R7, RZ, 0x1f, R3 ;  /* 0x0000001fff077819 */ /* 0x000fe40000011403 */
[----:B------:R-:W-:-:S02]  /*6100*/  LEA.HI R3, R6, R6, RZ, 0x1 ;  /* 0x0000000606037211 */ /* 0x000fc400078f08ff */
[----:B------:R-:W-:Y:S02]  /*6110*/  LEA.HI R9, R7, R5, RZ, 0x2 ;  /* 0x0000000507097211 */ /* 0x000fe400078f10ff */
[----:B------:R-:W-:Y:S02]  /*6120*/  SHF.R.S32.HI R11, RZ, 0x1, R3 ;  /* 0x00000001ff0b7819 */ /* 0x000fe40000011403 */
[----:B------:R-:W-:Y:S02]  /*6130*/  LOP3.LUT R7, R2, 0xfffffffc, RZ, 0xc0, !PT ;  /* 0xfffffffc02077812 */ /* 0x000fe400078ec0ff */
[----:B------:R-:W-:Y:S01]  /*6140*/  LOP3.LUT R9, R9, 0x7ffffc, RZ, 0xc0, !PT ;  /* 0x007ffffc09097812 */ /* 0x000fe200078ec0ff */
[----:B------:R-:W-:Y:S01]  /*6150*/  IMAD.SHL.U32 R10, R11, 0x40, RZ ;  /* 0x000000400b0a7824 */ /* 0x000fe200078e00ff */
[----:B------:R-:W-:Y:S01]  /*6160*/  LOP3.LUT R3, R3, 0x3fffffe, RZ, 0xc0, !PT ;  /* 0x03fffffe03037812 */ /* 0x000fe200078ec0ff */
[----:B------:R-:W-:Y:S01]  /*6170*/  IMAD.IADD R7, R208, 0x1, -R7 ;  /* 0x00000001d0077824 */ /* 0x000fe200078e0a07 */
[----:B------:R-:W-:Y:S01]  /*6180*/  LEA.HI R2, R2, R4, RZ, 0x1 ;  /* 0x0000000402027211 */ /* 0x000fe200078f08ff */
[----:B------:R-:W-:Y:S01]  /*6190*/  IMAD.IADD R9, R5, 0x1, -R9 ;  /* 0x0000000105097824 */ /* 0x000fe200078e0a09 */
[----:B------:R-:W-:Y:S01]  /*61a0*/  LOP3.LUT R10, R10, 0xc0, RZ, 0xc0, !PT ;  /* 0x000000c00a0a7812 */ /* 0x000fe200078ec0ff */
[----:B------:R-:W-:Y:S01]  /*61b0*/  IMAD.IADD R3, R6, 0x1, -R3 ;  /* 0x0000000106037824 */ /* 0x000fe200078e0a03 */
[----:B------:R-:W-:Y:S01]  /*61c0*/  LOP3.LUT P0, RZ, R11, 0x2, RZ, 0xc0, !PT ;  /* 0x000000020bff7812 */ /* 0x000fe2000780c0ff */
[----:B------:R-:W-:Y:S01]  /*61d0*/  IMAD R9, R9, 0x100, R7 ;  /* 0x0000010009097824 */ /* 0x000fe200078e0207 */
[----:B------:R-:W-:-:S02]  /*61e0*/  LOP3.LUT R8, R10, 0x8, R8, 0xf8, !PT ;  /* 0x000000080a087812 */ /* 0x000fc400078ef808 */
[----:B------:R-:W-:Y:S01]  /*61f0*/  SHF.R.U32.HI R10, RZ, 0x3, R10 ;  /* 0x00000003ff0a7819 */ /* 0x000fe2000001160a */
[----:B------:R-:W-:Y:S01]  /*6200*/  IMAD R3, R3, 0x10, R9 ;  /* 0x0000001003037824 */ /* 0x000fe200078e0209 */
[----:B------:R-:W-:Y:S02]  /*6210*/  LOP3.LUT R2, R2, 0x3fffffe, RZ, 0xc0, !PT ;  /* 0x03fffffe02027812 */ /* 0x000fe400078ec0ff */
[----:B------:R-:W-:Y:S02]  /*6220*/  LOP3.LUT R8, R8, R10, RZ, 0x3c, !PT ;  /* 0x0000000a08087212 */ /* 0x000fe400078e3cff */
[----:B------:R-:W-:Y:S01]  /*6230*/  F2FP.PACK_AB R82, R83, R82 ;  /* 0x000000525352723e */ /* 0x000fe200000000ff */
[----:B------:R-:W-:Y:S01]  /*6240*/  IMAD.IADD R2, R4, 0x1, -R2 ;  /* 0x0000000104027824 */ /* 0x000fe200078e0a02 */
[----:B------:R-:W-:Y:S01]  /*6250*/  F2FP.PACK_AB R72, R73, R72 ;  /* 0x000000484948723e */ /* 0x000fe200000000ff */
[----:B------:R-:W-:Y:S01]  /*6260*/  IMAD.U32 R3, R3, 0x2, R8 ;  /* 0x0000000203037824 */ /* 0x000fe200078e0008 */
[----:B------:R-:W-:Y:S01]  /*6270*/  F2FP.PACK_AB R74, R75, R74 ;  /* 0x0000004a4b4a723e */ /* 0x000fe200000000ff */
[----:B------:R-:W-:Y:S01]  /*6280*/  IMAD R2, R5, 0x8, R2 ;  /* 0x0000000805027824 */ /* 0x000fe200078e0202 */
[----:B------:R-:W-:Y:S01]  /*6290*/  F2FP.PACK_AB R76, R77, R76 ;  /* 0x0000004c4d4c723e */ /* 0x000fe200000000ff */
[----:B------:R-:W-:Y:S01]  /*62a0*/  IMAD.SHL.U32 R3, R3, 0x2, RZ ;  /* 0x0000000203037824 */ /* 0x000fe200078e00ff */
[----:B------:R-:W-:Y:S01]  /*62b0*/  F2FP.PACK_AB R78, R79, R78 ;  /* 0x0000004e4f4e723e */ /* 0x000fe200000000ff */
[----:B------:R-:W-:Y:S01]  /*62c0*/  IMAD.SHL.U32 R8, R7, 0x8, RZ ;  /* 0x0000000807087824 */ /* 0x000fe200078e00ff */
[----:B------:R-:W-:-:S02]  /*62d0*/  F2FP.PACK_AB R84, R85, R84 ;  /* 0x000000545554723e */ /* 0x000fc400000000ff */
[C---:B------:R-:W-:Y:S01]  /*62e0*/  IADD3 R5, R3.reuse, 0x20, RZ ;  /* 0x0000002003057810 */ /* 0x040fe20007ffe0ff */
[----:B------:R-:W-:Y:S01]  /*62f0*/  STS [R3+0x6080], R68 ;  /* 0x0060804403007388 */ /* 0x000fe20000000800 */
[----:B------:R-:W-:Y:S02]  /*6300*/  @P0 IADD3 R5, R3, -0x20, RZ ;  /* 0xffffffe003050810 */ /* 0x000fe40007ffe0ff */
        /* <DEDUP_REMOVED lines=47> */
[----:B------:R-:W-:Y:S02]  /*6600*/  LEA.HI R0, R0, R208, RZ, 0x3 ;  /* 0x000000d000007211 */ /* 0x000fe400078f18ff */
[----:B------:R-:W-:Y:S01]  /*6610*/  F2FP.PACK_AB R148, R149, R148 ;  /* 0x000000949594723e */ /* 0x000fe200000000ff */
[----:B------:R-:W-:Y:S01]  /*6620*/  STS [R3+0xa280], R102 ;  /* 0x00a2806603007388 */ /* 0x000fe20000000800 */
[----:B------:R-:W-:Y:S01]  /*6630*/  F2FP.PACK_AB R150, R151, R150 ;  /* 0x000000969796723e */ /* 0x000fe200000000ff */
[----:B------:R-:W-:Y:S01]  /*6640*/  IMAD.SHL.U32 R0, R0, 0x8, RZ ;  /* 0x0000000800007824 */ /* 0x000fe200078e00ff */
        /* <DEDUP_REMOVED lines=9> */
[----:B------:R-:W-:Y:S01]  /*66e0*/  LOP3.LUT R0, R0, 0xc0, RZ, 0xc0, !PT ;  /* 0x000000c000007812 */ /* 0x000fe200078ec0ff */
[----:B------:R-:W-:Y:S01]  /*66f0*/  STS [R3+0xb280], R106 ;  /* 0x00b2806a03007388 */ /* 0x000fe20000000800 */
[----:B------:R-:W-:-:S02]  /*6700*/  IADD3 R7, -R205, c[0x0][0x2f0], RZ ;  /* 0x0000bc00cd077a10 */ /* 0x000fc40007ffe1ff */
[----:B------:R-:W-:Y:S01]  /*6710*/  SHF.R.U32.HI R6, RZ, 0x3, R0 ;  /* 0x00000003ff067819 */ /* 0x000fe20000011600 */
[----:B------:R-:W-:Y:S01]  /*6720*/  STS [R5+0xb080], R108 ;  /* 0x00b0806c05007388 */ /* 0x000fe20000000800 */
[--C-:B------:R-:W-:Y:S02]  /*6730*/  LOP3.LUT R0, R0, 0x18, R8.reuse, 0xf8, !PT ;  /* 0x0000001800007812 */ /* 0x100fe400078ef808 */
[----:B------:R-:W-:Y:S01]  /*6740*/  IMNMX R7, R7, 0x80, PT ;  /* 0x0000008007077817 */ /* 0x000fe20003800200 */
[----:B------:R-:W-:Y:S01]  /*6750*/  STS [R5+0xb280], R110 ;  /* 0x00b2806e05007388 */ /* 0x000fe20000000800 */
[----:B------:R-:W-:Y:S02]  /*6760*/  LOP3.LUT R0, R0, R6, RZ, 0x3c, !PT ;  /* 0x0000000600007212 */ /* 0x000fe400078e3cff */
[----:B------:R-:W-:Y:S01]  /*6770*/  SHF.R.S32.HI R9, RZ, 0x1f, R8 ;  /* 0x0000001fff097819 */ /* 0x000fe20000011408 */
[----:B------:R-:W-:Y:S01]  /*6780*/  STS [R3+0x80], R116 ;  /* 0x0000807403007388 */ /* 0x000fe20000000800 */
[----:B------:R-:W-:Y:S01]  /*6790*/  ISETP.GE.AND P5, PT, R4, R7, PT ;  /* 0x000000070400720c */ /* 0x000fe20003fa6270 */
[----:B------:R-:W-:Y:S01]  /*67a0*/  IMAD.U32 R2, R2, 0x20, R0 ;  /* 0x0000002002027824 */ /* 0x000fe200078e0000 */
[----:B------:R-:W-:Y:S01]  /*67b0*/  IADD3 R11, R8, 0x20, RZ ;  /* 0x00000020080b7810 */ /* 0x000fe20007ffe0ff */
[----:B------:R-:W-:Y:S02]  /*67c0*/  STS [R3+0x280], R118 ;  /* 0x0002807603007388 */ /* 0x000fe40000000800 */
[----:B------:R-:W-:-:S02]  /*67d0*/  IMAD.SHL.U32 R52, R2, 0x2, RZ ;  /* 0x0000000202347824 */ /* 0x000fc400078e00ff */
        /* <DEDUP_REMOVED lines=22> */
[----:B------:R-:W-:Y:S06]  /*6940*/  BAR.SYNC.DEFER_BLOCKING 0x1, 0x100 ;  /* 0x0044000000007b1d */ /* 0x000fec0000010000 */
[----:B------:R-:W3:Y:S04]  /*6950*/  S2R R0, SR_CTAID.Y ;  /* 0x0000000000007919 */ /* 0x000ee80000002600 */
[----:B-1----:R-:W1:Y:S04]  /*6960*/  S2R R3, SR_CTAID.Z ;  /* 0x0000000000037919 */ /* 0x002e680000002700 */
[----:B------:R4:W5:Y:S04]  /*6970*/  LDS.128 R44, [R52+0x7080] ;  /* 0x00708000342c7984 */ /* 0x0009680000000c00 */
[----:B------:R4:W4:Y:S01]  /*6980*/  LDS.128 R40, [R52+0x9080] ;  /* 0x0090800034287984 */ /* 0x0009220000000c00 */
[----:B---3--:R-:W-:Y:S01]  /*6990*/  SHF.R.S32.HI R2, RZ, 0x1f, R0 ;  /* 0x0000001fff027819 */ /* 0x008fe20000011400 */
[----:B------:R-:W-:-:S02]  /*69a0*/  IMAD.WIDE.U32 R48, R0, c[0x0][0x338], R8 ;  /* 0x0000ce0000307a25 */ /* 0x000fc400078e0008 */
[----:B------:R3:W3:Y:S02]  /*69b0*/  LDS.128 R36, [R52+0xb080] ;  /* 0x00b0800034247984 */ /* 0x0006e40000000c00 */
[----:B--2---:R-:W-:Y:S02]  /*69c0*/  IMAD R5, R2, c[0x0][0x338], RZ ;  /* 0x0000ce0002057a24 */ /* 0x004fe400078e02ff */
[----:B------:R2:W2:Y:S01]  /*69d0*/  LDS.128 R32, [R52+0x80] ;  /* 0x0000800034207984 */ /* 0x0004a20000000c00 */
[----:B-1----:R-:W-:Y:S01]  /*69e0*/  SHF.R.S32.HI R6, RZ, 0x1f, R3 ;  /* 0x0000001fff067819 */ /* 0x002fe20000011403 */
[----:B------:R-:W-:Y:S02]  /*69f0*/  IMAD R5, R0, c[0x0][0x33c], R5 ;  /* 0x0000cf0000057a24 */ /* 0x000fe400078e0205 */
[----:B------:R1:W1:Y:S02]  /*6a00*/  LDS.128 R28, [R52+0x2080] ;  /* 0x00208000341c7984 */ /* 0x0002640000000c00 */
[----:B------:R-:W-:-:S02]  /*6a10*/  IMAD R10, R6, c[0x0][0x340], RZ ;  /* 0x0000d000060a7a24 */ /* 0x000fc400078e02ff */
[----:B------:R1:W1:Y:S01]  /*6a20*/  LDS.128 R24, [R52+0x4080] ;  /* 0x0040800034187984 */ /* 0x0002620000000c00 */
[----:B------:R-:W-:Y:S01]  /*6a30*/  IMAD.IADD R49, R49, 0x1, R5 ;  /* 0x0000000131317824 */ /* 0x000fe200078e0205 */
[----:B------:R-:W-:Y:S01]  /*6a40*/  SHF.R.S32.HI R5, RZ, 0x1f, R4 ;  /* 0x0000001fff057819 */ /* 0x000fe20000011404 */
[C---:B------:R-:W-:Y:S01]  /*6a50*/  IMAD R10, R3.reuse, c[0x0][0x344], R10 ;  /* 0x0000d100030a7a24 */ /* 0x040fe200078e020a */
[----:B------:R1:W1:Y:S01]  /*6a60*/  LDS.128 R20, [R52+0x1080] ;  /* 0x0010800034147984 */ /* 0x0002620000000c00 */
[----:B------:R-:W-:-:S03]  /*6a70*/  IMAD.WIDE.U32 R62, R3, c[0x0][0x340], R48 ;  /* 0x0000d000033e7a25 */ /* 0x000fc600078e0030 */
[----:B------:R1:W1:Y:S01]  /*6a80*/  LDS.128 R16, [R52+0x3080] ;  /* 0x0030800034107984 */ /* 0x0002620000000c00 */
[----:B------:R-:W-:-:S03]  /*6a90*/  IMAD.WIDE R64, R201, 0x80, R4 ;  /* 0x00000080c9407825 */ /* 0x000fc600078e0204 */
[----:B------:R1:W1:Y:S01]  /*6aa0*/  LDS.128 R12, [R52+0x5080] ;  /* 0x00508000340c7984 */ /* 0x0002620000000c00 */
[----:B------:R-:W-:Y:S01]  /*6ab0*/  IMAD.IADD R67, R63, 0x1, R10 ;  /* 0x000000013f437824 */ /* 0x000fe200078e020a */
[----:B------:R-:W-:Y:S05]  /*6ac0*/  @P5 BRA `(.L_x_845) ;  /* 0x0000011000005947 */ /* 0x000fea0003800000 */
[C---:B------:R-:W-:Y:S01]  /*6ad0*/  ISETP.GE.AND P3, PT, R8.reuse, c[0x0][0x324], PT ;  /* 0x0000c90008007a0c */ /* 0x040fe20003f66270 */
[----:B------:R-:W5:Y:S01]  /*6ae0*/  LDS.128 R56, [R52+0x8080] ;  /* 0x0080800034387984 */ /* 0x000f620000000c00 */
[----:B------:R-:W-:Y:S01]  /*6af0*/  IMAD R60, R65, c[0x0][0x330], RZ ;  /* 0x0000cc00413c7a24 */ /* 0x000fe200078e02ff */
[----:B------:R-:W-:Y:S01]  /*6b00*/  IADD3 R10, R8, 0x40, RZ ;  /* 0x00000040080a7810 */ /* 0x000fe20007ffe0ff */
[----:B------:R-:W-:Y:S01]  /*6b10*/  IMAD.MOV.U32 R66, RZ, RZ, R62 ;  /* 0x000000ffff427224 */ /* 0x000fe200078e003e */
[----:B------:R-:W-:Y:S01]  /*6b20*/  ISETP.GE.AND P2, PT, R11, c[0x0][0x324], PT ;  /* 0x0000c9000b007a0c */ /* 0x000fe20003f46270 */
[----:B------:R-:W-:Y:S01]  /*6b30*/  IMAD R60, R64, c[0x0][0x334], R60 ;  /* 0x0000cd00403c7a24 */ /* 0x000fe200078e023c */
[----:B------:R-:W-:Y:S01]  /*6b40*/  ISETP.GE.AND P1, PT, R10, c[0x0][0x324], PT ;  /* 0x0000c9000a007a0c */ /* 0x000fe20003f26270 */
[----:B------:R-:W-:-:S04]  /*6b50*/  IMAD.WIDE.U32 R68, R64, c[0x0][0x330], R66 ;  /* 0x0000cc0040447a25 */ /* 0x000fc800078e0042 */
[----:B------:R-:W-:Y:S01]  /*6b60*/  IMAD.IADD R60, R69, 0x1, R60 ;  /* 0x00000001453c7824 */ /* 0x000fe200078e023c */
[----:B------:R-:W4:Y:S01]  /*6b70*/  @!P3 LDS.128 R48, [R52+0x6080] ;  /* 0x006080003430b984 */ /* 0x000f220000000c00 */
[----:B------:R-:W-:-:S03]  /*6b80*/  LEA R70, P0, R68, c[0x0][0x318], 0x1 ;  /* 0x0000c60044467a11 */ /* 0x000fc600078008ff */
[----:B-1234-:R-:W1:Y:S01]  /*6b90*/  LDS.128 R52, [R52+0xa080] ;  /* 0x00a0800034347984 */ /* 0x01ee620000000c00 */
[----:B------:R-:W-:-:S05]  /*6ba0*/  LEA.HI.X R71, R68, c[0x0][0x31c], R60, 0x1, P0 ;  /* 0x0000c70044477a11 */ /* 0x000fca00000f0c3c */
[----:B-----5:R2:W-:Y:S04]  /*6bb0*/  @!P2 STG.E.128 [R70.64+0x40], R56 ;  /* 0x000040384600a986 */ /* 0x0205e8000c101d10 */
[----:B------:R2:W-:Y:S04]  /*6bc0*/  @!P3 STG.E.128 [R70.64], R48 ;  /* 0x000000304600b986 */ /* 0x0005e8000c101d10 */
[----:B-1----:R2:W-:Y:S02]  /*6bd0*/  @!P1 STG.E.128 [R70.64+0x80], R52 ;  /* 0x0000803446009986 */ /* 0x0025e4000c101d10 */
.L_x_845:
[----:B------:R-:W-:Y:S05]  /*6be0*/  BSYNC B0 ;  /* 0x0000000000007941 */ /* 0x000fea0003800000 */
.L_x_844:
[----:B------:R-:W-:Y:S01]  /*6bf0*/  IADD3 R4, R4, 0x40, RZ ;  /* 0x0000004004047810 */ /* 0x000fe20007ffe0ff */
[----:B------:R-:W-:Y:S03]  /*6c00*/  BSSY B0, `(.L_x_846) ;  /* 0x0000014000007945 */ /* 0x000fe60003800000 */
[----:B------:R-:W-:-:S13]  /*6c10*/  ISETP.GE.AND P4, PT, R4, R7, PT ;  /* 0x000000070400720c */ /* 0x000fda0003f86270 */
[----:B------:R-:W-:Y:S05]  /*6c20*/  @P4 BRA `(.L_x_847) ;  /* 0x0000011000004947 */ /* 0x000fea0003800000 */
[----:B------:R-:W-:Y:S01]  /*6c30*/  IADD3 R7, P0, R64, 0x40, RZ ;  /* 0x0000004040077810 */ /* 0x000fe20007f1e0ff */
[----:B--2---:R-:W-:Y:S01]  /*6c40*/  IMAD.MOV.U32 R48, RZ, RZ, R62 ;  /* 0x000000ffff307224 */ /* 0x004fe200078e003e */
        /* <DEDUP_REMOVED lines=12> */
[----:B-----5:R2:W-:Y:S04]  /*6d10*/  @!P2 STG.E.128 [R4.64], R44 ;  /* 0x0000002c0400a986 */ /* 0x0205e8000c101d10 */
[----:B----4-:R2:W-:Y:S04]  /*6d20*/  @!P1 STG.E.128 [R4.64+0x40], R40 ;  /* 0x0000402804009986 */ /* 0x0105e8000c101d10 */
[----:B---3--:R2:W-:Y:S02]  /*6d30*/  @!P0 STG.E.128 [R4.64+0x80], R36 ;  /* 0x0000802404008986 */ /* 0x0085e4000c101d10 */
.L_x_847:
[----:B------:R-:W-:Y:S05]  /*6d40*/  BSYNC B0 ;  /* 0x0000000000007941 */ /* 0x000fea0003800000 */
.L_x_846:
[----:B------:R-:W-:Y:S01]  /*6d50*/  IMAD R2, R2, c[0x0][0x308], RZ ;  /* 0x0000c20002027a24 */ /* 0x000fe200078e02ff */
[----:B------:R-:W-:Y:S01]  /*6d60*/  BSSY B0, `(.L_x_848) ;  /* 0x0000017000007945 */ /* 0x000fe20003800000 */
[----:B--2---:R-:W-:-:S04]  /*6d70*/  IMAD.WIDE.U32 R4, R0, c[0x0][0x308], R8 ;  /* 0x0000c20000047a25 */ /* 0x004fc800078e0008 */
        /* <DEDUP_REMOVED lines=13> */
[----:B---3--:R-:W-:Y:S01]  /*6e50*/  IMAD.WIDE.U32 R36, R64, c[0x0][0x300], R6 ;  /* 0x0000c00040247a25 */ /* 0x008fe200078e0006 */
[----:B------:R-:W-:-:S03]  /*6e60*/  ISETP.GE.AND P2, PT, R11, c[0x0][0x2f4], PT ;  /* 0x0000bd000b007a0c */ /* 0x000fc60003f46270 */
[----:B------:R-:W-:Y:S01]  /*6e70*/  IMAD.IADD R2, R37, 0x1, R2 ;  /* 0x0000000125027824 */ /* 0x000fe200078e0202 */
[----:B------:R-:W-:-:S04]  /*6e80*/  LEA R38, P0, R36, c[0x0][0x2e8], 0x1 ;  /* 0x0000ba0024267a11 */ /* 0x000fc800078008ff */
[----:B------:R-:W-:-:S05]  /*6e90*/  LEA.HI.X R39, R36, c[0x0][0x2ec], R2, 0x1, P0 ;  /* 0x0000bb0024277a11 */ /* 0x000fca00000f0c02 */
[----:B------:R2:W-:Y:S04]  /*6ea0*/  @!P3 STG.E.128 [R38.64], R32 ;  /* 0x000000202600b986 */ /* 0x0005e8000c101d10 */
[----:B-1----:R2:W-:Y:S04]  /*6eb0*/  @!P2 STG.E.128 [R38.64+0x40], R28 ;  /* 0x0000401c2600a986 */ /* 0x0025e8000c101d10 */
[----:B------:R2:W-:Y:S02]  /*6ec0*/  @!P1 STG.E.128 [R38.64+0x80], R24 ;  /* 0x0000801826009986 */ /* 0x0005e4000c101d10 */
.L_x_849:
[----:B------:R-:W-:Y:S05]  /*6ed0*/  BSYNC B0 ;  /* 0x0000000000007941 */ /* 0x000fea0003800000 */
.L_x_848:
[----:B------:R-:W-:Y:S05]  /*6ee0*/  @P4 EXIT ;  /* 0x000000000000494d */ /* 0x000fea0003800000 */
[----:B------:R-:W-:Y:S01]  /*6ef0*/  IADD3 R0, P0, R64, 0x40, RZ ;  /* 0x0000004040007810 */ /* 0x000fe20007f1e0ff */
[----:B------:R-:W-:Y:S01]  /*6f00*/  IMAD.MOV.U32 R2, RZ, RZ, R4 ;  /* 0x000000ffff027224 */ /* 0x000fe200078e0004 */
[C---:B------:R-:W-:Y:S01]  /*6f10*/  ISETP.GE.AND P1, PT, R8.reuse, c[0x0][0x2f4], PT ;  /* 0x0000bd0008007a0c */ /* 0x040fe20003f26270 */
[----:B------:R-:W-:Y:S01]  /*6f20*/  IMAD.MOV.U32 R3, RZ, RZ, R7 ;  /* 0x000000ffff037224 */ /* 0x000fe200078e0007 */
        /* <DEDUP_REMOVED lines=15> */
.L_x_843:
[----:B------:R-:W1:Y:S01]  /*7020*/  S2R R0, SR_CTAID.Y ;  /* 0x0000000000007919 */ /* 0x000e620000002600 */
[----:B------:R-:W-:Y:S01]  /*7030*/  SHF.R.S32.HI R6, RZ, 0x1f, R208 ;  /* 0x0000001fff067819 */ /* 0x000fe200000114d0 */
[----:B------:R-:W-:Y:S01]  /*7040*/  BSSY B0, `(.L_x_850) ;  /* 0x0000026000007945 */ /* 0x000fe20003800000 */
[----:B------:R-:W-:Y:S01]  /*7050*/  IADD3 R205, -R205, c[0x0][0x2f0], RZ ;  /* 0x0000bc00cdcd7a10 */ /* 0x000fe20007ffe1ff */
[----:B------:R-:W2:Y:S01]  /*7060*/  S2R R2, SR_CTAID.Z ;  /* 0x0000000000027919 */ /* 0x000ea20000002700 */
[----:B------:R-:W-:-:S04]  /*7070*/  LEA.HI R6, R6, R208, RZ, 0x2 ;  /* 0x000000d006067211 */ /* 0x000fc800078f10ff */
[----:B------:R-:W-:Y:S02]  /*7080*/  LOP3.LUT R3, R6, 0x1ffffffc, RZ, 0xc0, !PT ;  /* 0x1ffffffc06037812 */ /* 0x000fe400078ec0ff */
[----:B------:R-:W-:-:S03]  /*7090*/  SHF.R.S32.HI R6, RZ, 0x2, R6 ;  /* 0x00000002ff067819 */ /* 0x000fc60000011406 */
[----:B------:R-:W-:Y:S01]  /*70a0*/  IMAD.IADD R3, R208, 0x1, -R3 ;  /* 0x00000001d0037824 */ /* 0x000fe200078e0a03 */
[----:B------:R-:W-:Y:S02]  /*70b0*/  ISETP.GE.AND P5, PT, R6, R205, PT ;  /* 0x000000cd0600720c */ /* 0x000fe40003fa6270 */
[----:B------:R-:W-:Y:S01]  /*70c0*/  SHF.R.S32.HI R7, RZ, 0x1f, R6 ;  /* 0x0000001fff077819 */ /* 0x000fe20000011406 */
[----:B------:R-:W-:-:S04]  /*70d0*/  IMAD.SHL.U32 R8, R3, 0x8, RZ ;  /* 0x0000000803087824 */ /* 0x000fc800078e00ff */
[----:B------:R-:W-:Y:S01]  /*70e0*/  IMAD.WIDE R14, R201, 0x80, R6 ;  /* 0x00000080c90e7825 */ /* 0x000fe200078e0206 */
[----:B------:R-:W-:Y:S02]  /*70f0*/  SHF.R.S32.HI R9, RZ, 0x1f, R8 ;  /* 0x0000001fff097819 */ /* 0x000fe40000011408 */
[----:B-1----:R-:W-:-:S03]  /*7100*/  SHF.R.S32.HI R4, RZ, 0x1f, R0 ;  /* 0x0000001fff047819 */ /* 0x002fc60000011400 */
[----:B------:R-:W-:Y:S01]  /*7110*/  IMAD.WIDE.U32 R10, R0, c[0x0][0x308], R8 ;  /* 0x0000c200000a7a25 */ /* 0x000fe200078e0008 */
[----:B--2---:R-:W-:-:S03]  /*7120*/  SHF.R.S32.HI R3, RZ, 0x1f, R2 ;  /* 0x0000001fff037819 */ /* 0x004fc60000011402 */
[----:B------:R-:W-:-:S04]  /*7130*/  IMAD R5, R4, c[0x0][0x308], RZ ;  /* 0x0000c20004057a24 */ /* 0x000fc800078e02ff */
[----:B------:R-:W-:-:S04]  /*7140*/  IMAD R5, R0, c[0x0][0x30c], R5 ;  /* 0x0000c30000057a24 */ /* 0x000fc800078e0205 */
[----:B------:R-:W-:Y:S02]  /*7150*/  IMAD.IADD R11, R5, 0x1, R11 ;  /* 0x00000001050b7824 */ /* 0x000fe400078e020b */
[----:B------:R-:W-:Y:S02]  /*7160*/  IMAD R5, R3, c[0x0][0x310], RZ ;  /* 0x0000c40003057a24 */ /* 0x000fe400078e02ff */
[----:B------:R-:W-:Y:S01]  /*7170*/  IMAD.WIDE.U32 R12, R2, c[0x0][0x310], R10 ;  /* 0x0000c400020c7a25 */ /* 0x000fe200078e000a */
[C---:B------:R-:W-:Y:S02]  /*7180*/  IADD3 R11, R8.reuse, 0x20, RZ ;  /* 0x00000020080b7810 */ /* 0x040fe40007ffe0ff */
[----:B------:R-:W-:Y:S01]  /*7190*/  IADD3 R10, R8, 0x40, RZ ;  /* 0x00000040080a7810 */ /* 0x000fe20007ffe0ff */
[----:B------:R-:W-:-:S04]  /*71a0*/  IMAD R5, R2, c[0x0][0x314], R5 ;  /* 0x0000c50002057a24 */ /* 0x000fc800078e0205 */
[----:B------:R-:W-:Y:S01]  /*71b0*/  IMAD.IADD R17, R5, 0x1, R13 ;  /* 0x0000000105117824 */ /* 0x000fe200078e020d */
        /* <DEDUP_REMOVED lines=14> */
.L_x_851:
[----:B------:R-:W-:Y:S05]  /*72a0*/  BSYNC B0 ;  /* 0x0000000000007941 */ /* 0x000fea0003800000 */
.L_x_850:
        /* <DEDUP_REMOVED lines=16> */
[----:B------:R2:W-:Y:S04]  /*73b0*/  @!P2 STG.E.128 [R6.64], RZ ;  /* 0x000000ff0600a986 */ /* 0x0005e8000c101d10 */
[----:B------:R2:W-:Y:S04]  /*73c0*/  @!P1 STG.E.128 [R6.64+0x40], RZ ;  /* 0x000040ff06009986 */ /* 0x0005e8000c101d10 */
[----:B------:R2:W-:Y:S02]  /*73d0*/  @!P0 STG.E.128 [R6.64+0x80], RZ ;  /* 0x000080ff06008986 */ /* 0x0005e4000c101d10 */
.L_x_853:
[----:B------:R-:W-:Y:S05]  /*73e0*/  BSYNC B0 ;  /* 0x0000000000007941 */ /* 0x000fea0003800000 */
.L_x_852:
[----:B------:R-:W-:Y:S01]  /*73f0*/  IMAD R4, R4, c[0x0][0x338], RZ ;  /* 0x0000ce0004047a24 */ /* 0x000fe200078e02ff */
[----:B------:R-:W-:Y:S01]  /*7400*/  BSSY B0, `(.L_x_854) ;  /* 0x0000017000007945 */ /* 0x000fe20003800000 */
[----:B--2---:R-:W-:-:S04]  /*7410*/  IMAD.WIDE.U32 R6, R0, c[0x0][0x338], R8 ;  /* 0x0000ce0000067a25 */ /* 0x004fc800078e0008 */
[----:B------:R-:W-:Y:S02]  /*7420*/  IMAD R4, R0, c[0x0][0x33c], R4 ;  /* 0x0000cf0000047a24 */ /* 0x000fe400078e0204 */
[----:B------:R-:W-:-:S03]  /*7430*/  IMAD R3, R3, c[0x0][0x340], RZ ;  /* 0x0000d00003037a24 */ /* 0x000fc600078e02ff */
[----:B------:R-:W-:Y:S01]  /*7440*/  IADD3 R5, R4, R7, RZ ;  /* 0x0000000704057210 */ /* 0x000fe20007ffe0ff */
[----:B------:R-:W-:Y:S01]  /*7450*/  IMAD R3, R2, c[0x0][0x344], R3 ;  /* 0x0000d10002037a24 */ /* 0x000fe200078e0203 */
[----:B------:R-:W-:-:S05]  /*7460*/  MOV R4, R6 ;  /* 0x0000000600047202 */ /* 0x000fca0000000f00 */
[----:B------:R-:W-:-:S05]  /*7470*/  IMAD.WIDE.U32 R4, R2, c[0x0][0x340], R4 ;  /* 0x0000d00002047a25 */ /* 0x000fca00078e0004 */
[----:B------:R-:W-:Y:S01]  /*7480*/  IADD3 R3, R3, R5, RZ ;  /* 0x0000000503037210 */ /* 0x000fe20007ffe0ff */
        /* <DEDUP_REMOVED lines=14> */
.L_x_855:
[----:B------:R-:W-:Y:S05]  /*7570*/  BSYNC B0 ;  /* 0x0000000000007941 */ /* 0x000fea0003800000 */
.L_x_854:
[----:B------:R-:W-:Y:S05]  /*7580*/  @P4 EXIT ;  /* 0x000000000000494d */ /* 0x000fea0003800000 */
[----:B------:R-:W-:Y:S01]  /*7590*/  IADD3 R0, P0, R14, 0x40, RZ ;  /* 0x000000400e007810 */ /* 0x000fe20007f1e0ff */
[----:B------:R-:W-:Y:S01]  /*75a0*/  IMAD.MOV.U32 R5, RZ, RZ, R3 ;  /* 0x000000ffff057224 */ /* 0x000fe200078e0003 */
[----:B------:R-:W-:-:S03]  /*75b0*/  ISETP.GE.AND P1, PT, R8, c[0x0][0x324], PT ;  /* 0x0000c90008007a0c */ /* 0x000fc60003f26270 */
        /* <DEDUP_REMOVED lines=14> */
.L_x_856:
        /* <DEDUP_REMOVED lines=14> */
.L_x_1421:


//--------------------- .text._ZN7cutlass13device_kernelIN5flash19enable_sm80_to_sm89INS1_16FlashAttnBwdSm80INS1_25CollectiveMainloopBwdSm80ILi2ELi2EN4cute5tupleIJNS5_1CILi64EEENS7_ILi128EEENS7_ILi96EEEEEENS_6half_tEfNS_4arch4Sm80ELb0ELb1ELb0ELb0ELb1ELb0ELb0ELb0ELi2ELi2ELi4ELi2ELb0EEENS1_21CollectiveEpilogueBwdISB_SC_SE_Li256ELb0ELb0ELi2EEENS1_19SingleTileSchedulerILb0ELb0ELb0ELi128EEEEEEEEEvNT_6ParamsE --------------------------
	.section	.text._ZN7cutlass13device_kernelIN5flash19enable_sm80_to_sm89INS1_16FlashAttnBwdSm80INS1_25CollectiveMainloopBwdSm80ILi2ELi2EN4cute5tupleIJNS5_1CILi64EEENS7_ILi128EEENS7_ILi96EEEEEENS_6half_tEfNS_4arch4Sm80ELb0ELb1ELb0ELb0ELb1ELb0ELb0ELb0ELi2ELi2ELi4ELi2ELb0EEENS1_21CollectiveEpilogueBwdISB_SC_SE_Li256ELb0ELb0ELi2EEENS1_19SingleTileSchedulerILb0ELb0ELb0ELi128EEEEEEEEEvNT_6ParamsE,"ax",@progbits
	.sectioninfo	@"SHI_REGISTERS=253"
	.align	128
.text._ZN7cutlass13device_kernelIN5flash19enable_sm80_to_sm89INS1_16FlashAttnBwdSm80INS1_25CollectiveMainloopBwdSm80ILi2ELi2EN4cute5tupleIJNS5_1CILi64EEENS7_ILi128EEENS7_ILi96EEEEEENS_6half_tEfNS_4arch4Sm80ELb0ELb1ELb0ELb0ELb1ELb0ELb0ELb0ELi2ELi2ELi4ELi2ELb0EEENS1_21CollectiveEpilogueBwdISB_SC_SE_Li256ELb0ELb0ELi2EEENS1_19SingleTileSchedulerILb0ELb0ELb0ELi128EEEEEEEEEvNT_6ParamsE:
        .type           _ZN7cutlass13device_kernelIN5flash19enable_sm80_to_sm89INS1_16FlashAttnBwdSm80INS1_25CollectiveMainloopBwdSm80ILi2ELi2EN4cute5tupleIJNS5_1CILi64EEENS7_ILi128EEENS7_ILi96EEEEEENS_6half_tEfNS_4arch4Sm80ELb0ELb1ELb0ELb0ELb1ELb0ELb0ELb0ELi2ELi2ELi4ELi2ELb0EEENS1_21CollectiveEpilogueBwdISB_SC_SE_Li256ELb0ELb0ELi2EEENS1_19SingleTileSchedulerILb0ELb0ELb0ELi128EEEEEEEEEvNT_6ParamsE,@function
        .size           _ZN7cutlass13device_kernelIN5flash19enable_sm80_to_sm89INS1_16FlashAttnBwdSm80INS1_25CollectiveMainloopBwdSm80ILi2ELi2EN4cute5tupleIJNS5_1CILi64EEENS7_ILi128EEENS7_ILi96EEEEEENS_6half_tEfNS_4arch4Sm80ELb0ELb1ELb0ELb0ELb1ELb0ELb0ELb0ELi2ELi2ELi4ELi2ELb0EEENS1_21CollectiveEpilogueBwdISB_SC_SE_Li256ELb0ELb0ELi2EEENS1_19SingleTileSchedulerILb0ELb0ELb0ELi128EEEEEEEEEvNT_6ParamsE,(.L_x_1422 - _ZN7cutlass13device_kernelIN5flash19enable_sm80_to_sm89INS1_16FlashAttnBwdSm80INS1_25CollectiveMainloopBwdSm80ILi2ELi2EN4cute5tupleIJNS5_1CILi64EEENS7_ILi128EEENS7_ILi96EEEEEENS_6half_tEfNS_4arch4Sm80ELb0ELb1ELb0ELb0ELb1ELb0ELb0ELb0ELi2ELi2ELi4ELi2ELb0EEENS1_21CollectiveEpilogueBwdISB_SC_SE_Li256ELb0ELb0ELi2EEENS1_19SingleTileSchedulerILb0ELb0ELb0ELi128EEEEEEEEEvNT_6ParamsE)
        .other          _ZN7cutlass13device_kernelIN5flash19enable_sm80_to_sm89INS1_16FlashAttnBwdSm80INS1_25CollectiveMainloopBwdSm80ILi2ELi2EN4cute5tupleIJNS5_1CILi64EEENS7_ILi128EEENS7_ILi96EEEEEENS_6half_tEfNS_4arch4Sm80ELb0ELb1ELb0ELb0ELb1ELb0ELb0ELb0ELi2ELi2ELi4ELi2ELb0EEENS1_21CollectiveEpilogueBwdISB_SC_SE_Li256ELb0ELb0ELi2EEENS1_19SingleTileSchedulerILb0ELb0ELb0ELi128EEEEEEEEEvNT_6ParamsE,@"STO_CUDA_ENTRY STV_DEFAULT"
_ZN7cutlass13device_kernelIN5flash19enable_sm80_to_sm89INS1_16FlashAttnBwdSm80INS1_25CollectiveMainloopBwdSm80ILi2ELi2EN4cute5tupleIJNS5_1CILi64EEENS7_ILi128EEENS7_ILi96EEEEEENS_6half_tEfNS_4arch4Sm80ELb0ELb1ELb0ELb0ELb1ELb0ELb0ELb0ELi2ELi2ELi4ELi2ELb0EEENS1_21CollectiveEpilogueBwdISB_SC_SE_Li256ELb0ELb0ELi2EEENS1_19SingleTileSchedulerILb0ELb0ELb0ELi128EEEEEEEEEvNT_6ParamsE:
        /* <DEDUP_REMOVED lines=23> */
.L_x_857:
        /* <DEDUP_REMOVED lines=427> */
.L_x_860:
[----:B------:R-:W-:Y:S05]  /*1c20*/  BSYNC B0 ;  /* 0x0000000000007941 */ /* 0x000fea0003800000 */
.L_x_859:
        /* <DEDUP_REMOVED lines=96> */
.L_x_879:
        /* <DEDUP_REMOVED lines=109> */
.L_x_863:
[----:B------:R-:W-:Y:S04]  /*2900*/  MOV R36, 0x1 ;  /* 0x0000000100247802 */ /* 0x000fe80000000f00 */
[----:B------:R-:W-:Y:S11]  /*2910*/  ISETP.NE.AND P0, PT, R36, c[0x0][0x2a8], PT ;  /* 0x0000aa0024007a0c */ /* 0x000ff60003f05270 */
[----:B------:R-:W-:Y:S02]  /*2920*/  @!UPT UIADD3 URZ, URZ, URZ, URZ ;  /* 0x0000003f3f3ff290 */ /* 0x000fe4000fffe03f */
[----:B------:R-:W-:Y:S05]  /*2930*/  @P0 IMAD.HI.U32 R36, R38, c[0x0][0x2ac], RZ ;  /* 0x0000ab0026240a27 */ /* 0x000fea00078e00ff */
[----:B------:R-:W-:Y:S02]  /*2940*/  @P0 SHF.R.U32.HI R38, RZ, c[0x0][0x2b0], R36 ;  /* 0x0000ac00ff260a19 */ /* 0x000fe40000011624 */
.L_x_864:
[----:B------:R-:W-:Y:S05]  /*2950*/  BSYNC B0 ;  /* 0x0000000000007941 */ /* 0x000fea0003800000 */
.L_x_862:
        /* <DEDUP_REMOVED lines=8> */
.L_x_861:
        /* <DEDUP_REMOVED lines=19> */
.L_x_867:
[----:B------:R-:W-:Y:S04]  /*2b10*/  MOV R36, 0x1 ;  /* 0x0000000100247802 */ /* 0x000fe80000000f00 */
[----:B------:R-:W-:Y:S11]  /*2b20*/  ISETP.NE.AND P0, PT, R36, c[0x0][0x2a8], PT ;  /* 0x0000aa0024007a0c */ /* 0x000ff60003f05270 */
[----:B------:R-:W-:Y:S02]  /*2b30*/  @!UPT UIADD3 URZ, URZ, URZ, URZ ;  /* 0x0000003f3f3ff290 */ /* 0x000fe4000fffe03f */
[----:B------:R-:W-:Y:S05]  /*2b40*/  @P0 IMAD.HI.U32 R36, R38, c[0x0][0x2ac], RZ ;  /* 0x0000ab0026240a27 */ /* 0x000fea00078e00ff */
[----:B------:R-:W-:Y:S02]  /*2b50*/  @P0 SHF.R.U32.HI R38, RZ, c[0x0][0x2b0], R36 ;  /* 0x0000ac00ff260a19 */ /* 0x000fe40000011624 */
.L_x_868:
[----:B------:R-:W-:Y:S05]  /*2b60*/  BSYNC B0 ;  /* 0x0000000000007941 */ /* 0x000fea0003800000 */
.L_x_866:
[----:B------:R-:W-:Y:S04]  /*2b70*/  IMAD R38, R38, c[0x0][0x2a8], -R205 ;  /* 0x0000aa0026267a24 */ /* 0x000fe800078e0acd */
[----:B------:R-:W-:Y:S05]  /*2b80*/  IMAD.IADD R38, R38, 0x1, -R221 ;  /* 0x0000000126267824 */ /* 0x000fea00078e0add */
[----:B------:R-:W-:Y:S02]  /*2b90*/  IADD3 R36, R38, c[0x0][0x2a8], RZ ;  /* 0x0000aa0026247a10 */ /* 0x000fe40007ffe0ff */
[----:B------:R-:W-:Y:S02]  /*2ba0*/  IMNMX R242, R242, R38, !PT ;  /* 0x00000026f2f27217 */ /* 0x000fe40007800200 */
[----:B------:R-:W-:Y:S02]  /*2bb0*/  IMNMX R243, R243, R36, PT ;  /* 0x00000024f3f37217 */ /* 0x000fe40003800200 */
.L_x_865:
        /* <DEDUP_REMOVED lines=19> */
.L_x_871:
[----:B------:R-:W-:Y:S04]  /*2cf0*/  MOV R36, 0x1 ;  /* 0x0000000100247802 */ /* 0x000fe80000000f00 */
[----:B------:R-:W-:Y:S11]  /*2d00*/  ISETP.NE.AND P0, PT, R36, c[0x0][0x2a8], PT ;  /* 0x0000aa0024007a0c */ /* 0x000ff60003f05270 */
[----:B------:R-:W-:Y:S02]  /*2d10*/  @!UPT UIADD3 URZ, URZ, URZ, URZ ;  /* 0x0000003f3f3ff290 */ /* 0x000fe4000fffe03f */
[----:B------:R-:W-:Y:S05]  /*2d20*/  @P0 IMAD.HI.U32 R36, R38, c[0x0][0x2ac], RZ ;  /* 0x0000ab0026240a27 */ /* 0x000fea00078e00ff */
[----:B------:R-:W-:Y:S02]  /*2d30*/  @P0 SHF.R.U32.HI R38, RZ, c[0x0][0x2b0], R36 ;  /* 0x0000ac00ff260a19 */ /* 0x000fe40000011624 */
.L_x_872:
[----:B------:R-:W-:Y:S05]  /*2d40*/  BSYNC B0 ;  /* 0x0000000000007941 */ /* 0x000fea0003800000 */
.L_x_870:
[----:B------:R-:W-:Y:S04]  /*2d50*/  IMAD R38, R38, c[0x0][0x2a8], -R205 ;  /* 0x0000aa0026267a24 */ /* 0x000fe800078e0acd */
[----:B------:R-:W-:Y:S05]  /*2d60*/  IMAD.IADD R38, R38, 0x1, -R221 ;  /* 0x0000000126267824 */ /* 0x000fea00078e0add */
[----:B------:R-:W-:Y:S02]  /*2d70*/  IADD3 R36, R38, c[0x0][0x2a8], RZ ;  /* 0x0000aa0026247a10 */ /* 0x000fe40007ffe0ff */
[----:B------:R-:W-:Y:S02]  /*2d80*/  IMNMX R239, R239, R38, !PT ;  /* 0x00000026efef7217 */ /* 0x000fe40007800200 */
[----:B------:R-:W-:Y:S02]  /*2d90*/  IMNMX R240, R240, R36, PT ;  /* 0x00000024f0f07217 */ /* 0x000fe40003800200 */
.L_x_869:
        /* <DEDUP_REMOVED lines=19> */
.L_x_875:
[----:B------:R-:W-:Y:S04]  /*2ed0*/  MOV R36, 0x1 ;  /* 0x0000000100247802 */ /* 0x000fe80000000f00 */
[----:B------:R-:W-:Y:S11]  /*2ee0*/  ISETP.NE.AND P0, PT, R36, c[0x0][0x2a8], PT ;  /* 0x0000aa0024007a0c */ /* 0x000ff60003f05270 */
[----:B------:R-:W-:Y:S02]  /*2ef0*/  @!UPT UIADD3 URZ, URZ, URZ, URZ ;  /* 0x0000003f3f3ff290 */ /* 0x000fe4000fffe03f */
[----:B------:R-:W-:Y:S05]  /*2f00*/  @P0 IMAD.HI.U32 R36, R37, c[0x0][0x2ac], RZ ;  /* 0x0000ab0025240a27 */ /* 0x000fea00078e00ff */
[----:B------:R-:W-:Y:S02]  /*2f10*/  @P0 SHF.R.U32.HI R37, RZ, c[0x0][0x2b0], R36 ;  /* 0x0000ac00ff250a19 */ /* 0x000fe40000011624 */
.L_x_876:
[----:B------:R-:W-:Y:S05]  /*2f20*/  BSYNC B0 ;  /* 0x0000000000007941 */ /* 0x000fea0003800000 */
.L_x_874:
[----:B------:R-:W-:Y:S04]  /*2f30*/  IMAD R37, R37, c[0x0][0x2a8], -R205 ;  /* 0x0000aa0025257a24 */ /* 0x000fe800078e0acd */
[----:B------:R-:W-:Y:S05]  /*2f40*/  IMAD.IADD R37, R37, 0x1, -R221 ;  /* 0x0000000125257824 */ /* 0x000fea00078e0add */
[----:B------:R-:W-:Y:S02]  /*2f50*/  IADD3 R36, R37, c[0x0][0x2a8], RZ ;  /* 0x0000aa0025247a10 */ /* 0x000fe40007ffe0ff */
[----:B------:R-:W-:Y:S02]  /*2f60*/  IMNMX R238, R238, R37, !PT ;  /* 0x00000025eeee7217 */ /* 0x000fe40007800200 */
[----:B------:R-:W-:Y:S02]  /*2f70*/  IMNMX R237, R237, R36, PT ;  /* 0x00000024eded7217 */ /* 0x000fe40003800200 */
.L_x_873:
        /* <DEDUP_REMOVED lines=56> */
.L_x_877:
        /* <DEDUP_REMOVED lines=481> */
.L_x_878:
        /* <DEDUP_REMOVED lines=237> */
.L_x_858:
        /* <DEDUP_REMOVED lines=192> */
.L_x_882:
[----:B------:R-:W-:Y:S05]  /*6be0*/  BSYNC B0 ;  /* 0x0000000000007941 */ /* 0x000fea0003800000 */
.L_x_881:
        /* <DEDUP_REMOVED lines=21> */
.L_x_884:
[----:B------:R-:W-:Y:S05]  /*6d40*/  BSYNC B0 ;  /* 0x0000000000007941 */ /* 0x000fea0003800000 */
.L_x_883:
        /* <DEDUP_REMOVED lines=24> */
.L_x_886:
[----:B------:R-:W-:Y:S05]  /*6ed0*/  BSYNC B0 ;  /* 0x0000000000007941 */ /* 0x000fea0003800000 */
.L_x_885:
        /* <DEDUP_REMOVED lines=20> */
.L_x_880:
        /* <DEDUP_REMOVED lines=40> */
.L_x_888:
[----:B------:R-:W-:Y:S05]  /*72a0*/  BSYNC B0 ;  /* 0x0000000000007941 */ /* 0x000fea0003800000 */
.L_x_887:
        /* <DEDUP_REMOVED lines=19> */
.L_x_890:
[----:B------:R-:W-:Y:S05]  /*73e0*/  BSYNC B0 ;  /* 0x0000000000007941 */ /* 0x000fea0003800000 */
.L_x_889:
        /* <DEDUP_REMOVED lines=24> */
.L_x_892:
[----:B------:R-:W-:Y:S05]  /*7570*/  BSYNC B0 ;  /* 0x0000000000007941 */ /* 0x000fea0003800000 */
.L_x_891:
        /* <DEDUP_REMOVED lines=18> */
.L_x_893:
        /* <DEDUP_REMOVED lines=14> */
.L_x_1422:


//--------------------- .text._ZN7cutlass13device_kernelIN5flash19enable_sm80_to_sm89INS1_16FlashAttnBwdSm80INS1_25CollectiveMainloopBwdSm80ILi2ELi2EN4cute5tupleIJNS5_1CILi64EEENS7_ILi128EEENS7_ILi96EEEEEENS_6half_tEfNS_4arch4Sm80ELb0ELb1ELb0ELb0ELb0ELb0ELb0ELb0ELi2ELi2ELi4ELi2ELb0EEENS1_24CollectiveEpilogueBwdGQAISB_fSE_Li256ELb0ELb0EEENS1_19SingleTileSchedulerILb0ELb0ELb0ELi128EEEEEEEEEvNT_6ParamsE --------------------------
	.section	.text._ZN7cutlass13device_kernelIN5flash19enable_sm80_to_sm89INS1_16FlashAttnBwdSm80INS1_25CollectiveMainloopBwdSm80ILi2ELi2EN4cute5tupleIJNS5_1CILi64EEENS7_ILi128EEENS7_ILi96EEEEEENS_6half_tEfNS_4arch4Sm80ELb0ELb1ELb0ELb0ELb0ELb0ELb0ELb0ELi2ELi2ELi4ELi2ELb0EEENS1_24CollectiveEpilogueBwdGQAISB_fSE_Li256ELb0ELb0EEENS1_19SingleTileSchedulerILb0ELb0ELb0ELi128EEEEEEEEEvNT_6ParamsE,"ax",@progbits
	.sectioninfo	@"SHI_REGISTERS=253"
	.align	128
.text._ZN7cutlass13device_kernelIN5flash19enable_sm80_to_sm89INS1_16FlashAttnBwdSm80INS1_25CollectiveMainloopBwdSm80ILi2ELi2EN4cute5tupleIJNS5_1CILi64EEENS7_ILi128EEENS7_ILi96EEEEEENS_6half_tEfNS_4arch4Sm80ELb0ELb1ELb0ELb0ELb0ELb0ELb0ELb0ELi2ELi2ELi4ELi2ELb0EEENS1_24CollectiveEpilogueBwdGQAISB_fSE_Li256ELb0ELb0EEENS1_19SingleTileSchedulerILb0ELb0ELb0ELi128EEEEEEEEEvNT_6ParamsE:
        .type           _ZN7cutlass13device_kernelIN5flash19enable_sm80_to_sm89INS1_16FlashAttnBwdSm80INS1_25CollectiveMainloopBwdSm80ILi2ELi2EN4cute5tupleIJNS5_1CILi64EEENS7_ILi128EEENS7_ILi96EEEEEENS_6half_tEfNS_4arch4Sm80ELb0ELb1ELb0ELb0ELb0ELb0ELb0ELb0ELi2ELi2ELi4ELi2ELb0EEENS1_24CollectiveEpilogueBwdGQAISB_fSE_Li256ELb0ELb0EEENS1_19SingleTileSchedulerILb0ELb0ELb0ELi128EEEEEEEEEvNT_6ParamsE,@function
        .size           _ZN7cutlass13device_kernelIN5flash19enable_sm80_to_sm89INS1_16FlashAttnBwdSm80INS1_25CollectiveMainloopBwdSm80ILi2ELi2EN4cute5tupleIJNS5_1CILi64EEENS7_ILi128EEENS7_ILi96EEEEEENS_6half_tEfNS_4arch4Sm80ELb0ELb1ELb0ELb0ELb0ELb0ELb0ELb0ELi2ELi2ELi4ELi2ELb0EEENS1_24CollectiveEpilogueBwdGQAISB_fSE_Li256ELb0ELb0EEENS1_19SingleTileSchedulerILb0ELb0ELb0ELi128EEEEEEEEEvNT_6ParamsE,(.L_x_1423 - _ZN7cutlass13device_kernelIN5flash19enable_sm80_to_sm89INS1_16FlashAttnBwdSm80INS1_25CollectiveMainloopBwdSm80ILi2ELi2EN4cute5tupleIJNS5_1CILi64EEENS7_ILi128EEENS7_ILi96EEEEEENS_6half_tEfNS_4arch4Sm80ELb0ELb1ELb0ELb0ELb0ELb0ELb0ELb0ELi2ELi2ELi4ELi2ELb0EEENS1_24CollectiveEpilogueBwdGQAISB_fSE_Li256ELb0ELb0EEENS1_19SingleTileSchedulerILb0ELb0ELb0ELi128EEEEEEEEEvNT_6ParamsE)
        .other          _ZN7cutlass13device_kernelIN5flash19enable_sm80_to_sm89INS1_16FlashAttnBwdSm80INS1_25CollectiveMainloopBwdSm80ILi2ELi2EN4cute5tupleIJNS5_1CILi64EEENS7_ILi128EEENS7_ILi96EEEEEENS_6half_tEfNS_4arch4Sm80ELb0ELb1ELb0ELb0ELb0ELb0ELb0ELb0ELi2ELi2ELi4ELi2ELb0EEENS1_24CollectiveEpilogueBwdGQAISB_fSE_Li256ELb0ELb0EEENS1_19SingleTileSchedulerILb0ELb0ELb0ELi128EEEEEEEEEvNT_6ParamsE,@"STO_CUDA_ENTRY STV_DEFAULT"
_ZN7cutlass13device_kernelIN5flash19enable_sm80_to_sm89INS1_16FlashAttnBwdSm80INS1_25CollectiveMainloopBwdSm80ILi2ELi2EN4cute5tupleIJNS5_1CILi64EEENS7_ILi128EEENS7_ILi96EEEEEENS_6half_tEfNS_4arch4Sm80ELb0ELb1ELb0ELb0ELb0ELb0ELb0ELb0ELi2ELi2ELi4ELi2ELb0EEENS1_24CollectiveEpilogueBwdGQAISB_fSE_Li256ELb0ELb0EEENS1_19SingleTileSchedulerILb0ELb0ELb0ELi128EEEEEEEEEvNT_6ParamsE:
[----:B------:R-:W-:Y:S02]  /*0000*/  MOV R1, c[0x0][0x28] ;  /* 0x00000a0000017a02 */ /* 0x000fe40000000f00 */
[----:B------:R-:W1:Y:S02]  /*0010*/  S2UR UR11, SR_CTAID.Z ;  /* 0x00000000000b79c3 */ /* 0x000e640000002700 */
[----:B-1----:R-:W-:-:S13]  /*0020*/  ISETP.LE.AND P0, PT, RZ, UR11, PT ;  /* 0x0000000bff007c0c */ /* 0x002fda000bf03270 */
[----:B------:R-:W-:Y:S05]  /*0030*/  @!P0 EXIT ;  /* 0x000000000000894d */ /* 0x000fea0003800000 */
[----:B------:R-:W1:Y:S01]  /*0040*/  S2UR UR10, SR_CTAID.X ;  /* 0x00000000000a79c3 */ /* 0x000e620000002500 */
[----:B------:R-:W2:Y:S01]  /*0050*/  S2R R212, SR_TID.X ;  /* 0x0000000000d47919 */ /* 0x000ea20000002100 */
[----:B------:R-:W-:Y:S02]  /*0060*/  ULDC UR5, c[0x0][0x168] ;  /* 0x00005a0000057ab9 */ /* 0x000fe40000000800 */
[----:B------:R-:W-:Y:S01]  /*0070*/  UIADD3 UR5, UR5, 0x3f, URZ ;  /* 0x0000003f05057890 */ /* 0x000fe2000fffe03f */
[----:B------:R-:W3:Y:S03]  /*0080*/  S2R R2, SR_CTAID.Y ;  /* 0x0000000000027919 */ /* 0x000ee60000002600 */
[----:B------:R-:W-:-:S04]  /*0090*/  USHF.R.S32.HI UR4, URZ, 0x1f, UR5 ;  /* 0x0000001f3f047899 */ /* 0x000fc80008011405 */
[----:B------:R-:W-:-:S04]  /*00a0*/  ULEA.HI UR4, UR4, UR5, URZ, 0x6 ;  /* 0x0000000504047291 */ /* 0x000fc8000f8f303f */
[----:B------:R-:W-:Y:S01]  /*00b0*/  USHF.R.S32.HI UR13, URZ, 0x6, UR4 ;  /* 0x000000063f0d7899 */ /* 0x000fe20008011404 */
[----:B-1----:R-:W-:-:S13]  /*00c0*/  ISETP.LE.AND P0, PT, RZ, UR10, PT ;  /* 0x0000000aff007c0c */ /* 0x002fda000bf03270 */
[----:B------:R-:W-:Y:S05]  /*00d0*/  @!P0 BRA `(.L_x_894) ;  /* 0x000000c000008947 */ /* 0x000fea0003800000 */
[----:B--23--:R-:W-:Y:S02]  /*00e0*/  ULDC UR4, c[0x0][0x168] ;  /* 0x00005a0000047ab9 */ /* 0x00cfe40000000800 */
        /* <DEDUP_REMOVED lines=11> */
.L_x_894:
[----:B--23--:R-:W-:Y:S01]  /*01a0*/  USHF.L.U32 UR12, UR10, 0x7, URZ ;  /* 0x000000070a0c7899 */ /* 0x00cfe2000800063f */
        /* <DEDUP_REMOVED lines=13> */
[----:B------:R-:W-:Y:S01]  /*0280*/  ULDC.64 UR20, c[0x0][0x118] ;  /* 0x0000460000147ab9 */ /* 0x000fe20000000a00 */
        /* <DEDUP_REMOVED lines=13> */
[----:B------:R-:W-:Y:S01]  /*0360*/  CS2R R126, SRZ ;  /* 0x00000000007e7805 */ /* 0x000fe2000001ff00 */
[----:B------:R-:W-:Y:S01]  /*0370*/  CS2R R124, SRZ ;  /* 0x00000000007c7805 */ /* 0x000fe2000001ff00 */
[----:B------:R-:W-:Y:S01]  /*0380*/  IMNMX R237, RZ, UR4, !PT ;  /* 0x00000004ffed7c17 */ /* 0x000fe2000f800200 */
[----:B------:R-:W-:Y:S01]  /*0390*/  CS2R R130, SRZ ;  /* 0x0000000000827805 */ /* 0x000fe2000001ff00 */
[----:B------:R-:W-:Y:S01]  /*03a0*/  CS2R R128, SRZ ;  /* 0x0000000000807805 */ /* 0x000fe2000001ff00 */
[----:B------:R-:W-:Y:S01]  /*03b0*/  CS2R R122, SRZ ;  /* 0x00000000007a7805 */ /* 0x000fe2000001ff00 */
[----:B------:R-:W-:Y:S01]  /*03c0*/  ISETP.LT.AND P0, PT, R237, UR13, PT ;  /* 0x0000000ded007c0c */ /* 0x000fe2000bf01270 */
        /* <DEDUP_REMOVED lines=29> */
[----:B------:R-:W-:Y:S01]  /*05a0*/  USHF.R.S32.HI UR16, URZ, 0x1f, UR11 ;  /* 0x0000001f3f107899 */ /* 0x000fe2000801140b */
[----:B------:R-:W-:Y:S01]  /*05b0*/  IMAD.SHL.U32 R226, R212, 0x4, RZ ;  /* 0x00000004d4e27824 */ /* 0x000fe200078e00ff */
[----:B------:R-:W-:Y:S01]  /*05c0*/  ULDC.64 UR4, c[0x0][0x290] ;  /* 0x0000a40000047ab9 */ /* 0x000fe20000000a00 */
[----:B------:R-:W-:Y:S01]  /*05d0*/  SHF.R.S32.HI R3, RZ, 0x1f, R2 ;  /* 0x0000001fff037819 */ /* 0x000fe20000011402 */
[----:B------:R-:W-:Y:S01]  /*05e0*/  UIMAD UR9, UR16, UR4, URZ ;  /* 0x00000004100972a4 */ /* 0x000fe2000f8e023f */
[----:B------:R-:W-:Y:S01]  /*05f0*/  ISETP.NE.AND P0, PT, R0, 0x1, PT ;  /* 0x000000010000780c */ /* 0x000fe20003f05270 */
[----:B------:R-:W-:Y:S01]  /*0600*/  UIMAD.WIDE.U32 UR14, UR11, UR4, URZ ;  /* 0x000000040b0e72a5 */ /* 0x000fe2000f8e003f */
[----:B------:R-:W-:Y:S01]  /*0610*/  SHF.R.S32.HI R227, RZ, 0x1f, R226 ;  /* 0x0000001fffe37819 */ /* 0x000fe200000114e2 */
[----:B------:R-:W-:Y:S01]  /*0620*/  UIMAD UR9, UR11, UR5, UR9 ;  /* 0x000000050b0972a4 */ /* 0x000fe2000f8e0209 */
[----:B------:R-:W-:Y:S01]  /*0630*/  SHF.R.S32.HI R26, RZ, 0x1f, R212 ;  /* 0x0000001fff1a7819 */ /* 0x000fe200000114d4 */
[----:B------:R-:W-:Y:S01]  /*0640*/  IMAD R8, R3, c[0x0][0x270], RZ ;  /* 0x00009c0003087a24 */ /* 0x000fe200078e02ff */
[----:B------:R-:W-:Y:S01]  /*0650*/  ULDC.64 UR4, c[0x0][0x278] ;  /* 0x00009e0000047ab9 */ /* 0x000fe20000000a00 */
[----:B------:R-:W-:Y:S01]  /*0660*/  IMAD.WIDE.U32 R12, R2, c[0x0][0x288], R226 ;  /* 0x0000a200020c7a25 */ /* 0x000fe200078e00e2 */
[----:B------:R-:W-:Y:S01]  /*0670*/  UIMAD.WIDE.U32 UR18, UR11, UR4, URZ ;  /* 0x000000040b1272a5 */ /* 0x000fe2000f8e003f */
[-C--:B------:R-:W-:Y:S01]  /*0680*/  LEA.HI R25, R26, R212.reuse, RZ, 0x2 ;  /* 0x000000d41a197211 */ /* 0x080fe200078f10ff */
[----:B------:R-:W-:Y:S01]  /*0690*/  UIMAD UR4, UR16, UR4, URZ ;  /* 0x00000004100472a4 */ /* 0x000fe2000f8e023f */
[----:B------:R-:W-:Y:S01]  /*06a0*/  IMAD R8, R2, c[0x0][0x274], R8 ;  /* 0x00009d0002087a24 */ /* 0x000fe200078e0208 */
[----:B------:R-:W-:Y:S01]  /*06b0*/  IADD3 R6, P2, R12, UR14, RZ ;  /* 0x0000000e0c067c10 */ /* 0x000fe2000ff5e0ff */
[C---:B------:R-:W-:Y:S01]  /*06c0*/  @P0 IMAD.HI.U32 R0, R2.reuse, c[0x0][0x24c], RZ ;  /* 0x0000930002000a27 */ /* 0x040fe200078e00ff */
[----:B------:R-:W-:Y:S01]  /*06d0*/  UIMAD UR4, UR11, UR5, UR4 ;  /* 0x000000050b0472a4 */ /* 0x000fe2000f8e0204 */
[----:B------:R-:W-:Y:S01]  /*06e0*/  LOP3.LUT R12, R25, 0xfffffffc, RZ, 0xc0, !PT ;  /* 0xfffffffc190c7812 */ /* 0x000fe200078ec0ff */
[----:B------:R-:W1:Y:S01]  /*06f0*/  S2R R230, SR_CTAID.Z ;  /* 0x0000000000e67919 */ /* 0x000e620000002700 */
[----:B------:R-:W-:Y:S01]  /*0700*/  IMAD.WIDE.U32 R10, R2, c[0x0][0x270], R226 ;  /* 0x00009c00020a7a25 */ /* 0x000fe200078e00e2 */
[----:B------:R-:W-:Y:S01]  /*0710*/  UIADD3 UR8, UR19, UR4, URZ ;  /* 0x0000000413087290 */ /* 0x000fe2000fffe03f */
[----:B------:R-:W-:Y:S01]  /*0720*/  LEA.HI R16, R26, R212, RZ, 0x3 ;  /* 0x000000d41a107211 */ /* 0x000fe200078f18ff */
[----:B------:R-:W-:Y:S01]  /*0730*/  UIADD3 UR9, UR15, UR9, URZ ;  /* 0x000000090f097290 */ /* 0x000fe2000fffe03f */
[----:B------:R-:W-:Y:S01]  /*0740*/  IMAD.SHL.U32 R9, R237, 0x40, RZ ;  /* 0x00000040ed097824 */ /* 0x000fe200078e00ff */
[----:B------:R-:W-:Y:S01]  /*0750*/  SHF.R.S32.HI R216, RZ, 0x2, R25 ;  /* 0x00000002ffd87819 */ /* 0x000fe20000011419 */
[----:B------:R-:W-:Y:S01]  /*0760*/  IMAD.MOV.U32 R7, RZ, RZ, R2 ;  /* 0x000000ffff077224 */ /* 0x000fe200078e0002 */
[----:B------:R-:W-:Y:S01]  /*0770*/  @P0 SHF.R.U32.HI R7, RZ, c[0x0][0x250], R0 ;  /* 0x00009400ff070a19 */ /* 0x000fe20000011600 */
[----:B------:R-:W-:Y:S01]  /*0780*/  IMAD.IADD R8, R11, 0x1, R8 ;  /* 0x000000010b087824 */ /* 0x000fe200078e0208 */
[----:B------:R-:W-:Y:S01]  /*0790*/  IADD3 R11, P1, P0, R9, UR18, R10 ;  /* 0x00000012090b7c10 */ /* 0x000fe2000f83e00a */
[----:B------:R-:W-:Y:S01]  /*07a0*/  IMAD.IADD R12, R212, 0x1, -R12 ;  /* 0x00000001d40c7824 */ /* 0x000fe200078e0a0c */
[----:B------:R-:W-:Y:S01]  /*07b0*/  SHF.R.S32.HI R0, RZ, 0x1f, R9 ;  /* 0x0000001fff007819 */ /* 0x000fe20000011409 */
[----:B------:R-:W-:Y:S01]  /*07c0*/  IMAD R5, R3, c[0x0][0x288], RZ ;  /* 0x0000a20003057a24 */ /* 0x000fe200078e02ff */
[----:B------:R-:W-:Y:S01]  /*07d0*/  SHF.R.S32.HI R22, RZ, 0x1f, R7 ;  /* 0x0000001fff167819 */ /* 0x000fe20000011407 */
[----:B------:R-:W-:Y:S01]  /*07e0*/  IMAD.SHL.U32 R10, R12, 0x8, RZ ;  /* 0x000000080c0a7824 */ /* 0x000fe200078e00ff */
[----:B------:R-:W-:Y:S01]  /*07f0*/  IADD3.X R8, R0, UR8, R8, P1, P0 ;  /* 0x0000000800087c10 */ /* 0x000fe20008fe0408 */
[----:B------:R-:W-:Y:S01]  /*0800*/  IMAD R5, R2, c[0x0][0x28c], R5 ;  /* 0x0000a30002057a24 */ /* 0x000fe200078e0205 */
[C---:B------:R-:W-:Y:S01]  /*0810*/  LEA R32, P0, R11.reuse, c[0x0][0x258], 0x2 ;  /* 0x000096000b207a11 */ /* 0x040fe200078010ff */
[C---:B------:R-:W-:Y:S01]  /*0820*/  IMAD R28, R22.reuse, c[0x0][0x1e0], RZ ;  /* 0x00007800161c7a24 */ /* 0x040fe200078e02ff */
[----:B------:R-:W-:Y:S01]  /*0830*/  SHF.R.S32.HI R217, RZ, 0x1f, R216 ;  /* 0x0000001fffd97819 */ /* 0x000fe200000114d8 */
[----:B------:R-:W-:Y:S01]  /*0840*/  IMAD R22, R22, c[0x0][0x1b0], RZ ;  /* 0x00006c0016167a24 */ /* 0x000fe200078e02ff */
[----:B------:R-:W-:Y:S01]  /*0850*/  LEA.HI.X R33, R11, c[0x0][0x25c], R8, 0x2, P0 ;  /* 0x000097000b217a11 */ /* 0x000fe200000f1408 */
[C---:B------:R-:W-:Y:S01]  /*0860*/  IMAD R28, R7.reuse, c[0x0][0x1e4], R28 ;  /* 0x00007900071c7a24 */ /* 0x040fe200078e021c */
[----:B------:R-:W-:Y:S01]  /*0870*/  SHF.R.S32.HI R11, RZ, 0x1f, R10 ;  /* 0x0000001fff0b7819 */ /* 0x000fe2000001140a */
[----:B------:R-:W-:Y:S01]  /*0880*/  IMAD R22, R7, c[0x0][0x1b4], R22 ;  /* 0x00006d0007167a24 */ /* 0x000fe200078e0216 */
[----:B------:R-:W-:Y:S01]  /*0890*/  IADD3.X R5, R13, UR9, R5, P2, !PT ;  /* 0x000000090d057c10 */ /* 0x000fe200097fe405 */
[----:B------:R-:W-:Y:S01]  /*08a0*/  IMAD.SHL.U32 R13, R16, 0x8, RZ ;  /* 0x00000008100d7824 */ /* 0x000fe200078e00ff */
[----:B------:R-:W-:Y:S01]  /*08b0*/  ULDC.64 UR6, c[0x0][0x1e8] ;  /* 0x00007a0000067ab9 */ /* 0x000fe20000000a00 */
[C-C-:B------:R-:W-:Y:S01]  /*08c0*/  IMAD.WIDE.U32 R14, R7.reuse, c[0x0][0x1e0], R10.reuse ;  /* 0x00007800070e7a25 */ /* 0x140fe200078e000a */
[----:B------:R-:W-:Y:S01]  /*08d0*/  ULDC.64 UR4, c[0x0][0x1b8] ;  /* 0x00006e0000047ab9 */ /* 0x000fe20000000a00 */
[----:B------:R-:W-:Y:S01]  /*08e0*/  IADD3 R209, R10, 0x40, RZ ;  /* 0x000000400ad17810 */ /* 0x000fe20007ffe0ff */
[----:B------:R-:W-:Y:S01]  /*08f0*/  UIMAD UR6, UR16, UR6, URZ ;  /* 0x00000006100672a4 */ /* 0x000fe2000f8e023f */
[----:B------:R-:W-:Y:S01]  /*0900*/  IMAD.WIDE.U32 R34, R7, c[0x0][0x1b0], R10 ;  /* 0x00006c0007227a25 */ /* 0x000fe200078e000a */
[----:B------:R-:W-:Y:S01]  /*0910*/  LEA.HI R7, R25, R216, RZ, 0x1 ;  /* 0x000000d819077211 */ /* 0x000fe200078f08ff */
[----:B------:R-:W-:Y:S01]  /*0920*/  UIMAD UR4, UR16, UR4, URZ ;  /* 0x00000004100472a4 */ /* 0x000fe2000f8e023f */
[----:B------:R-:W-:Y:S01]  /*0930*/  LOP3.LUT R13, R13, 0xc0, RZ, 0xc0, !PT ;  /* 0x000000c00d0d7812 */ /* 0x000fe200078ec0ff */
[----:B------:R-:W-:Y:S01]  /*0940*/  IMAD R18, R217, c[0x0][0x178], RZ ;  /* 0x00005e00d9127a24 */ /* 0x000fe200078e02ff */
[----:B------:R-:W-:Y:S01]  /*0950*/  LOP3.LUT R7, R7, 0x7fffffe, RZ, 0xc0, !PT ;  /* 0x07fffffe07077812 */ /* 0x000fe200078ec0ff */
[----:B------:R-:W-:Y:S01]  /*0960*/  IMAD.IADD R29, R15, 0x1, R28 ;  /* 0x000000010f1d7824 */ /* 0x000fe200078e021c */
[----:B------:R-:W-:Y:S01]  /*0970*/  LEA.HI R15, R26, R212, RZ, 0x5 ;  /* 0x000000d41a0f7211 */ /* 0x000fe200078f28ff */
[C---:B------:R-:W-:Y:S01]  /*0980*/  IMAD R18, R216.reuse, c[0x0][0x17c], R18 ;  /* 0x00005f00d8127a24 */ /* 0x040fe200078e0212 */
[----:B------:R-:W-:Y:S01]  /*0990*/  SHF.R.U32.HI R4, RZ, 0x3, R13 ;  /* 0x00000003ff047819 */ /* 0x000fe2000001160d */
[C---:B------:R-:W-:Y:S01]  /*09a0*/  IMAD.WIDE.U32 R30, R216.reuse, c[0x0][0x178], R10 ;  /* 0x00005e00d81e7a25 */ /* 0x040fe200078e000a */
[----:B------:R-:W-:Y:S01]  /*09b0*/  LOP3.LUT R13, R13, 0x18, R10, 0xf8, !PT ;  /* 0x000000180d0d7812 */ /* 0x000fe200078ef80a */
[----:B------:R-:W-:Y:S01]  /*09c0*/  UIMAD UR6, UR11, UR7, UR6 ;  /* 0x000000070b0672a4 */ /* 0x000fe2000f8e0206 */
[----:B------:R-:W-:Y:S01]  /*09d0*/  SHF.R.S32.HI R24, RZ, 0x5, R15 ;  /* 0x00000005ff187819 */ /* 0x000fe2000001140f */
[----:B------:R-:W-:Y:S01]  /*09e0*/  IMAD.MOV.U32 R28, RZ, RZ, R14 ;  /* 0x000000ffff1c7224 */ /* 0x000fe200078e000e */
[----:B------:R-:W-:Y:S01]  /*09f0*/  LOP3.LUT R4, R13, R4, RZ, 0x3c, !PT ;  /* 0x000000040d047212 */ /* 0x000fe200078e3cff */
[----:B------:R-:W-:Y:S01]  /*0a00*/  IMAD.IADD R23, R35, 0x1, R22 ;  /* 0x0000000123177824 */ /* 0x000fe200078e0216 */
[----:B------:R-:W-:Y:S01]  /*0a10*/  UIMAD UR4, UR11, UR5, UR4 ;  /* 0x000000050b0472a4 */ /* 0x000fe2000f8e0204 */
[----:B------:R-:W-:Y:S01]  /*0a20*/  IMAD.IADD R7, R216, 0x1, -R7 ;  /* 0x00000001d8077824 */ /* 0x000fe200078e0a07 */
[----:B------:R-:W-:Y:S01]  /*0a30*/  UMOV UR7, 0x6 ;  /* 0x0000000600077882 */ /* 0x000fe20000000000 */
[----:B------:R-:W-:Y:S01]  /*0a40*/  IMAD.U32 R20, RZ, RZ, UR10 ;  /* 0x0000000aff147e24 */ /* 0x000fe2000f8e00ff */
[----:B------:R-:W-:Y:S01]  /*0a50*/  ISETP.GE.AND P3, PT, R10, c[0x0][0x1cc], PT ;  /* 0x000073000a007a0c */ /* 0x000fe20003f66270 */
[----:B------:R-:W-:Y:S01]  /*0a60*/  IMAD.MOV.U32 R22, RZ, RZ, R34 ;  /* 0x000000ffff167224 */ /* 0x000fe200078e0022 */
[----:B------:R-:W-:Y:S01]  /*0a70*/  SHF.R.S32.HI R25, RZ, 0x1f, R25 ;  /* 0x0000001fff197819 */ /* 0x000fe20000011419 */
[----:B------:R-:W-:Y:S01]  /*0a80*/  IMAD.IADD R19, R31, 0x1, R18 ;  /* 0x000000011f137824 */ /* 0x000fe200078e0212 */
[----:B------:R-:W-:Y:S01]  /*0a90*/  LEA.HI R206, R26, R212, RZ, 0x7 ;  /* 0x000000d41ace7211 */ /* 0x000fe200078f38ff */
[----:B------:R-:W-:Y:S01]  /*0aa0*/  IMAD.MOV.U32 R18, RZ, RZ, R30 ;  /* 0x000000ffff127224 */ /* 0x000fe200078e001e */
[----:B------:R-:W-:Y:S01]  /*0ab0*/  LEA.HI R25, R25, R216, RZ, 0x3 ;  /* 0x000000d819197211 */ /* 0x000fe200078f18ff */
[----:B-1----:R-:W-:Y:S01]  /*0ac0*/  IMAD.WIDE.U32 R28, R230, c[0x0][0x1e8], R28 ;  /* 0x00007a00e61c7a25 */ /* 0x002fe200078e001c */
[----:B------:R-:W-:-:S03]  /*0ad0*/  SHF.R.U32.HI R206, RZ, 0x4, R206 ;  /* 0x00000004ffce7819 */ /* 0x000fc600000116ce */
[----:B------:R-:W-:Y:S02]  /*0ae0*/  IMAD R7, R24, 0x8, R7 ;  /* 0x0000000818077824 */ /* 0x000fe400078e0207 */
[----:B------:R-:W-:-:S04]  /*0af0*/  IMAD.WIDE R20, R20, 0x80, R216 ;  /* 0x0000008014147825 */ /* 0x000fc800078e02d8 */
[----:B------:R-:W-:-:S04]  /*0b00*/  IMAD.WIDE.U32 R22, R230, c[0x0][0x1b8], R22 ;  /* 0x00006e00e6167a25 */ /* 0x000fc800078e0016 */
[----:B------:R-:W-:Y:S01]  /*0b10*/  IMAD.WIDE.U32 R36, R2, c[0x0][0x180], R18 ;  /* 0x0000600002247a25 */ /* 0x000fe200078e0012 */
[----:B------:R-:W-:Y:S01]  /*0b20*/  IADD3 R19, R29, UR6, RZ ;  /* 0x000000061d137c10 */ /* 0x000fe2000fffe0ff */
[----:B------:R-:W-:Y:S01]  /*0b30*/  ULDC UR6, c[0x0][0x198] ;  /* 0x0000660000067ab9 */ /* 0x000fe20000000800 */
[----:B------:R-:W-:Y:S01]  /*0b40*/  IADD3 R29, R23, UR4, RZ ;  /* 0x00000004171d7c10 */ /* 0x000fe2000fffe0ff */
[----:B------:R-:W-:Y:S01]  /*0b50*/  IMAD.U32 R7, R7, 0x20, R4 ;  /* 0x0000002007077824 */ /* 0x000fe200078e0004 */
[----:B------:R-:W-:Y:S01]  /*0b60*/  ULDC.64 UR4, c[0x0][0x208] ;  /* 0x0000820000047ab9 */ /* 0x000fe20000000a00 */
[----:B------:R-:W-:Y:S01]  /*0b70*/  IMAD.MOV.U32 R18, RZ, RZ, R28 ;  /* 0x000000ffff127224 */ /* 0x000fe200078e001c */
[----:B------:R-:W-:Y:S01]  /*0b80*/  USHF.L.U64.HI UR7, UR4, UR7, UR5 ;  /* 0x0000000704077299 */ /* 0x000fe20008010205 */
[----:B------:R-:W-:Y:S01]  /*0b90*/  IMAD R4, R21, c[0x0][0x1d8], RZ ;  /* 0x0000760015047a24 */ /* 0x000fe200078e02ff */
[----:B------:R-:W-:Y:S01]  /*0ba0*/  USHF.L.U32 UR17, UR4, 0x6, URZ ;  /* 0x0000000604117899 */ /* 0x000fe2000800063f */
[----:B------:R-:W-:Y:S01]  /*0bb0*/  IMAD.WIDE.U32 R18, R20, c[0x0][0x1d8], R18 ;  /* 0x0000760014127a25 */ /* 0x000fe200078e0012 */
[----:B------:R-:W-:-:S02]  /*0bc0*/  UIADD3 UR6, -UR12, UR6, URZ ;  /* 0x000000060c067290 */ /* 0x000fc4000fffe13f */
[----:B------:R-:W-:Y:S01]  /*0bd0*/  ULDC.64 UR4, c[0x0][0x188] ;  /* 0x0000620000047ab9 */ /* 0x000fe20000000a00 */
[----:B------:R-:W-:Y:S01]  /*0be0*/  IMAD R4, R20, c[0x0][0x1dc], R4 ;  /* 0x0000770014047a24 */ /* 0x000fe200078e0204 */
[----:B------:R-:W-:Y:S01]  /*0bf0*/  UIMAD UR4, UR16, UR4, URZ ;  /* 0x00000004100472a4 */ /* 0x000fe2000f8e023f */
[----:B------:R-:W-:Y:S02]  /*0c00*/  IMAD R224, R3, c[0x0][0x180], RZ ;  /* 0x0000600003e07a24 */ /* 0x000fe400078e02ff */
[----:B------:R-:W-:Y:S01]  /*0c10*/  IMAD.IADD R4, R19, 0x1, R4 ;  /* 0x0000000113047824 */ /* 0x000fe200078e0204 */
[----:B------:R-:W-:Y:S01]  /*0c20*/  SHF.R.S32.HI R19, RZ, 0x1f, R237 ;  /* 0x0000001fff137819 */ /* 0x000fe200000114ed */
[----:B------:R-:W-:Y:S01]  /*0c30*/  IMAD R224, R2, c[0x0][0x184], R224 ;  /* 0x0000610002e07a24 */ /* 0x000fe200078e02e0 */
[----:B------:R-:W-:Y:S01]  /*0c40*/  UIMAD UR4, UR11, UR5, UR4 ;  /* 0x000000050b0472a4 */ /* 0x000fe2000f8e0204 */
[----:B------:R-:W-:Y:S02]  /*0c50*/  IMAD R14, R237, UR7, RZ ;  /* 0x00000007ed0e7c24 */ /* 0x000fe4000f8e02ff */
[----:B------:R-:W-:-:S02]  /*0c60*/  IMAD.IADD R225, R37, 0x1, R224 ;  /* 0x0000000125e17824 */ /* 0x000fc400078e02e0 */
[----:B------:R-:W-:Y:S01]  /*0c70*/  IMAD.MOV.U32 R28, RZ, RZ, R22 ;  /* 0x000000ffff1c7224 */ /* 0x000fe200078e0016 */
[C---:B------:R-:W-:Y:S01]  /*0c80*/  LEA R22, P0, R18.reuse, c[0x0][0x1c0], 0x1 ;  /* 0x0000700012167a11 */ /* 0x040fe200078008ff */
[----:B------:R-:W-:Y:S02]  /*0c90*/  IMAD R13, R21, c[0x0][0x1a8], RZ ;  /* 0x00006a00150d7a24 */ /* 0x000fe400078e02ff */
[C---:B------:R-:W-:Y:S01]  /*0ca0*/  IMAD R14, R19.reuse, UR17, R14 ;  /* 0x00000011130e7c24 */ /* 0x040fe2000f8e020e */
[----:B------:R-:W-:Y:S01]  /*0cb0*/  LEA.HI.X R23, R18, c[0x0][0x1c4], R4, 0x1, P0 ;  /* 0x0000710012177a11 */ /* 0x000fe200000f0c04 */
[----:B------:R-:W-:Y:S02]  /*0cc0*/  IMAD.MOV.U32 R224, RZ, RZ, R36 ;  /* 0x000000ffffe07224 */ /* 0x000fe400078e0024 */
[----:B------:R-:W-:Y:S02]  /*0cd0*/  IMAD R19, R19, c[0x0][0x178], RZ ;  /* 0x00005e0013137a24 */ /* 0x000fe400078e02ff */
[----:B------:R-:W-:-:S02]  /*0ce0*/  IMAD R13, R20, c[0x0][0x1ac], R13 ;  /* 0x00006b00140d7a24 */ /* 0x000fc400078e020d */
[----:B------:R-:W-:-:S04]  /*0cf0*/  IMAD.WIDE.U32 R28, R20, c[0x0][0x1a8], R28 ;  /* 0x00006a00141c7a25 */ /* 0x000fc800078e001c */
[----:B------:R-:W-:Y:S01]  /*0d00*/  IMAD.WIDE.U32 R20, R237, c[0x0][0x178], RZ ;  /* 0x00005e00ed147a25 */ /* 0x000fe200078e00ff */
[----:B------:R-:W-:-:S03]  /*0d10*/  LEA R38, P1, R28, c[0x0][0x190], 0x1 ;  /* 0x000064001c267a11 */ /* 0x000fc600078208ff */
[----:B------:R-:W-:Y:S02]  /*0d20*/  IMAD R19, R237, c[0x0][0x17c], R19 ;  /* 0x00005f00ed137a24 */ /* 0x000fe400078e0213 */
[----:B------:R-:W-:-:S04]  /*0d30*/  IMAD.WIDE.U32 R224, R230, c[0x0][0x188], R224 ;  /* 0x00006200e6e07a25 */ /* 0x000fc800078e00e0 */
[----:B------:R-:W-:Y:S01]  /*0d40*/  IMAD.MOV.U32 R8, RZ, RZ, c[0x0][0x1d8] ;  /* 0x00007600ff087624 */ /* 0x000fe200078e00ff */
[----:B------:R-:W-:Y:S01]  /*0d50*/  IADD3 R208, R225, UR4, RZ ;  /* 0x00000004e1d07c10 */ /* 0x000fe2000fffe0ff */
[----:B------:R-:W-:Y:S01]  /*0d60*/  IMAD.IADD R13, R29, 0x1, R13 ;  /* 0x000000011d0d7824 */ /* 0x000fe200078e020d */
[----:B------:R-:W-:Y:S01]  /*0d70*/  LEA R17, P0, R20, R224, 0x6 ;  /* 0x000000e014117211 */ /* 0x000fe200078030ff */
[----:B------:R-:W-:Y:S01]  /*0d80*/  IMAD.IADD R19, R21, 0x1, R19 ;  /* 0x0000000115137824 */ /* 0x000fe200078e0213 */
[----:B------:R-:W-:Y:S01]  /*0d90*/  LEA R18, P2, R8, R22, 0x7 ;  /* 0x0000001608127211 */ /* 0x000fe200078438ff */
[----:B------:R-:W-:Y:S01]  /*0da0*/  IMAD.MOV.U32 R4, RZ, RZ, c[0x0][0x1dc] ;  /* 0x00007700ff047624 */ /* 0x000fe200078e00ff */
[----:B------:R-:W-:Y:S01]  /*0db0*/  LEA.HI.X R39, R28, c[0x0][0x194], R13, 0x1, P1 ;  /* 0x000065001c277a11 */ /* 0x000fe200008f0c0d */
[----:B------:R-:W-:Y:S01]  /*0dc0*/  IMAD R30, R217, c[0x0][0x208], RZ ;  /* 0x00008200d91e7a24 */ /* 0x000fe200078e02ff */
[----:B------:R-:W-:Y:S01]  /*0dd0*/  LEA.HI.X R13, R20, R208, R19, 0x6, P0 ;  /* 0x000000d0140d7211 */ /* 0x000fe200000f3413 */
[----:B------:R-:W-:Y:S01]  /*0de0*/  IMAD.WIDE.U32 R34, R216, c[0x0][0x208], R10 ;  /* 0x00008200d8227a25 */ /* 0x000fe200078e000a */
[----:B------:R-:W-:Y:S01]  /*0df0*/  LEA.HI.X R19, R8, R23, R4, 0x7, P2 ;  /* 0x0000001708137211 */ /* 0x000fe200010f3c04 */
[----:B------:R-:W-:Y:S01]  /*0e00*/  ULDC.64 UR4, c[0x0][0x218] ;  /* 0x0000860000047ab9 */ /* 0x000fe20000000a00 */
[----:B------:R-:W-:Y:S01]  /*0e10*/  LEA.HI R20, R26, R212, RZ, 0x4 ;  /* 0x000000d41a147211 */ /* 0x000fe200078f20ff */
[----:B------:R-:W-:Y:S01]  /*0e20*/  IMAD.MOV.U32 R8, RZ, RZ, c[0x0][0x1a8] ;  /* 0x00006a00ff087624 */ /* 0x000fe200078e00ff */
[----:B------:R-:W-:Y:S01]  /*0e30*/  UIMAD UR4, UR16, UR4, URZ ;  /* 0x00000004100472a4 */ /* 0x000fe2000f8e023f */
[----:B------:R-:W-:-:S02]  /*0e40*/  IMAD R30, R216, c[0x0][0x20c], R30 ;  /* 0x00008300d81e7a24 */ /* 0x000fc400078e021e */
[----:B------:R-:W-:Y:S01]  /*0e50*/  IMAD.MOV.U32 R4, RZ, RZ, c[0x0][0x1ac] ;  /* 0x00006b00ff047624 */ /* 0x000fe200078e00ff */
[C---:B------:R-:W-:Y:S01]  /*0e60*/  LEA R36, P1, R8.reuse, R38, 0x7 ;  /* 0x0000002608247211 */ /* 0x040fe200078238ff */
[----:B------:R-:W-:Y:S01]  /*0e70*/  IMAD.IADD R31, R35, 0x1, R30 ;  /* 0x00000001231f7824 */ /* 0x000fe200078e021e */
[----:B------:R-:W-:Y:S01]  /*0e80*/  UIMAD UR4, UR11, UR5, UR4 ;  /* 0x000000050b0472a4 */ /* 0x000fe2000f8e0204 */
[----:B------:R-:W-:Y:S01]  /*0e90*/  IMAD.MOV.U32 R30, RZ, RZ, R34 ;  /* 0x000000ffff1e7224 */ /* 0x000fe200078e0022 */
[----:B------:R-:W-:Y:S01]  /*0ea0*/  LEA.HI.X R37, R8, R39, R4, 0x7, P1 ;  /* 0x0000002708257211 */ /* 0x000fe200008f3c04 */
[----:B------:R-:W-:Y:S01]  /*0eb0*/  IMAD R218, R3, c[0x0][0x210], RZ ;  /* 0x0000840003da7a24 */ /* 0x000fe200078e02ff */
[----:B------:R-:W-:Y:S01]  /*0ec0*/  IADD3 R8, R10, 0x20, RZ ;  /* 0x000000200a087810 */ /* 0x000fe20007ffe0ff */
[----:B------:R-:W-:Y:S01]  /*0ed0*/  IMAD.WIDE.U32 R30, R2, c[0x0][0x210], R30 ;  /* 0x00008400021e7a25 */ /* 0x000fe200078e001e */
[----:B------:R-:W-:Y:S02]  /*0ee0*/  IADD3 R4, -R216, UR6, RZ ;  /* 0x00000006d8047c10 */ /* 0x000fe4000fffe1ff */
[----:B------:R-:W-:Y:S01]  /*0ef0*/  ISETP.GE.AND P2, PT, R8, c[0x0][0x1cc], PT ;  /* 0x0000730008007a0c */ /* 0x000fe20003f46270 */
[----:B------:R-:W-:Y:S01]  /*0f00*/  IMAD R218, R2, c[0x0][0x214], R218 ;  /* 0x0000850002da7a24 */ /* 0x000fe200078e02da */
[----:B------:R-:W-:Y:S01]  /*0f10*/  ISETP.GE.AND P1, PT, R209, c[0x0][0x1cc], PT ;  /* 0x00007300d1007a0c */ /* 0x000fe20003f26270 */
[----:B------:R-:W-:Y:S01]  /*0f20*/  IMAD.SHL.U32 R7, R7, 0x2, RZ ;  /* 0x0000000207077824 */ /* 0x000fe200078e00ff */
[C---:B------:R-:W-:Y:S01]  /*0f30*/  ISETP.LT.OR P6, PT, R4.reuse, 0x1, P3 ;  /* 0x000000010400780c */ /* 0x040fe20001fc1670 */
[----:B------:R-:W-:Y:S01]  /*0f40*/  IMAD.IADD R219, R31, 0x1, R218 ;  /* 0x000000011fdb7824 */ /* 0x000fe200078e02da */
[C---:B------:R-:W-:Y:S01]  /*0f50*/  ISETP.LT.OR P5, PT, R4.reuse, 0x1, P2 ;  /* 0x000000010400780c */ /* 0x040fe200017a1670 */
[----:B------:R-:W-:Y:S01]  /*0f60*/  IMAD.MOV.U32 R218, RZ, RZ, R30 ;  /* 0x000000ffffda7224 */ /* 0x000fe200078e001e */
[C---:B------:R-:W-:Y:S01]  /*0f70*/  ISETP.LT.OR P4, PT, R4.reuse, 0x1, P1 ;  /* 0x000000010400780c */ /* 0x040fe20000f81670 */
[----:B------:R-:W-:Y:S01]  /*0f80*/  IMAD.MOV.U32 R205, RZ, RZ, 0x10 ;  /* 0x00000010ffcd7424 */ /* 0x000fe200078e00ff */
[----:B------:R-:W-:Y:S01]  /*0f90*/  ISETP.LT.OR P3, PT, R4, 0x41, P3 ;  /* 0x000000410400780c */ /* 0x000fe20001f61670 */
[----:B------:R-:W-:Y:S01]  /*0fa0*/  IMAD.WIDE.U32 R218, R230, c[0x0][0x218], R218 ;  /* 0x00008600e6da7a25 */ /* 0x000fe200078e00da */
[----:B------:R-:W-:-:S02]  /*0fb0*/  ISETP.LT.OR P2, PT, R4, 0x41, P2 ;  /* 0x000000410400780c */ /* 0x000fc40001741670 */
[----:B------:R-:W-:Y:S01]  /*0fc0*/  ISETP.LT.OR P1, PT, R4, 0x41, P1 ;  /* 0x000000410400780c */ /* 0x000fe20000f21670 */
[----:B------:R-:W-:Y:S01]  /*0fd0*/  IMAD.MOV.U32 R214, RZ, RZ, R218 ;  /* 0x000000ffffd67224 */ /* 0x000fe200078e00da */
[----:B------:R-:W-:Y:S01]  /*0fe0*/  LEA R34, P0, R17, c[0x0][0x160], 0x1 ;  /* 0x0000580011227a11 */ /* 0x000fe200078008ff */
[----:B------:R-:W-:Y:S01]  /*0ff0*/  @!PT LDS RZ, [RZ] ;  /* 0x00000000fffff984 */ /* 0x000fe20000000800 */
[----:B------:R-:W-:Y:S01]  /*1000*/  @!PT LDS RZ, [RZ] ;  /* 0x00000000fffff984 */ /* 0x000fe20000000800 */
[----:B------:R-:W-:Y:S01]  /*1010*/  @!PT LDS RZ, [RZ] ;  /* 0x00000000fffff984 */ /* 0x000fe20000000800 */
[----:B------:R1:W-:Y:S01]  /*1020*/  LDGSTS.E.BYPASS.LTC128B.128 [R7+0x6080], [R22.64], !P6 ;  /* 0x0608000016077fae */ /* 0x0003e2000f101d54 */
[----:B------:R-:W-:Y:S02]  /*1030*/  IADD3 R215, R219, UR4, RZ ;  /* 0x00000004dbd77c10 */ /* 0x000fe4000fffe0ff */
[----:B------:R-:W-:Y:S01]  /*1040*/  LEA.HI.X R35, R17, c[0x0][0x164], R13, 0x1, P0 ;  /* 0x0000590011237a11 */ /* 0x000fe200000f0c0d */
[----:B------:R1:W-:Y:S01]  /*1050*/  LDGSTS.E.BYPASS.LTC128B.128 [R7+0x8080], [R22.64+0x40], !P5 ;  /* 0x0808004016077fae */ /* 0x0003e2000e901d54 */
[----:B------:R-:W-:Y:S01]  /*1060*/  SHF.R.S32.HI R17, RZ, 0x4, R20 ;  /* 0x00000004ff117819 */ /* 0x000fe20000011414 */
[----:B------:R-:W-:Y:S01]  /*1070*/  IMAD.WIDE.U32 R28, R237, UR17, R214 ;  /* 0x00000011ed1c7c25 */ /* 0x000fe2000f8e00d6 */
[----:B------:R-:W-:Y:S01]  /*1080*/  ISETP.GE.AND P5, PT, R10, c[0x0][0x1fc], PT ;  /* 0x00007f000a007a0c */ /* 0x000fe20003fa6270 */
[----:B------:R1:W-:Y:S01]  /*1090*/  LDGSTS.E.BYPASS.LTC128B.128 [R7+0xa080], [R22.64+0x80], !P4 ;  /* 0x0a08008016077fae */ /* 0x0003e2000e101d54 */
[----:B------:R-:W-:Y:S01]  /*10a0*/  LEA.HI R13, R20, R17, RZ, 0x1 ;  /* 0x00000011140d7211 */ /* 0x000fe200078f08ff */
[----:B------:R-:W-:Y:S01]  /*10b0*/  IMAD.IADD R14, R29, 0x1, R14 ;  /* 0x000000011d0e7824 */ /* 0x000fe200078e020e */
[----:B------:R-:W-:Y:S01]  /*10c0*/  LEA R30, P0, R28, c[0x0][0x1f0], 0x1 ;  /* 0x00007c001c1e7a11 */ /* 0x000fe200078008ff */
[----:B------:R2:W-:Y:S01]  /*10d0*/  LDGSTS.E.BYPASS.LTC128B.128 [R7+0x7080], [R18.64], !P3 ;  /* 0x0708000012077fae */ /* 0x0005e2000d901d54 */
[----:B------:R-:W-:-:S02]  /*10e0*/  ISETP.GE.AND P3, PT, R209, c[0x0][0x16c], PT ;  /* 0x00005b00d1007a0c */ /* 0x000fc40003f66270 */
[----:B------:R-:W-:Y:S01]  /*10f0*/  LOP3.LUT R13, R13, 0xfffffffe, RZ, 0xc0, !PT ;  /* 0xfffffffe0d0d7812 */ /* 0x000fe200078ec0ff */
[----:B------:R2:W-:Y:S01]  /*1100*/  LDGSTS.E.BYPASS.LTC128B.128 [R7+0x9080], [R18.64+0x40], !P2 ;  /* 0x0908004012077fae */ /* 0x0005e2000d101d54 */
[----:B------:R-:W-:Y:S02]  /*1110*/  LEA.HI.X R31, R28, c[0x0][0x1f4], R14, 0x1, P0 ;  /* 0x00007d001c1f7a11 */ /* 0x000fe400000f0c0e */
[C---:B------:R-:W-:Y:S01]  /*1120*/  ISETP.GE.AND P2, PT, R10.reuse, c[0x0][0x19c], PT ;  /* 0x000067000a007a0c */ /* 0x040fe20003f46270 */
[----:B------:R2:W-:Y:S01]  /*1130*/  LDGSTS.E.BYPASS.LTC128B.128 [R7+0xb080], [R18.64+0x80], !P1 ;  /* 0x0b08008012077fae */ /* 0x0005e2000c901d54 */
[----:B------:R-:W-:Y:S01]  /*1140*/  ISETP.GE.AND P1, PT, R10, c[0x0][0x16c], PT ;  /* 0x00005b000a007a0c */ /* 0x000fe20003f26270 */
[----:B------:R-:W-:Y:S01]  /*1150*/  IMAD.IADD R13, R17, 0x1, -R13 ;  /* 0x00000001110d7824 */ /* 0x000fe200078e0a0d */
[----:B------:R-:W-:Y:S02]  /*1160*/  ISETP.GE.AND P4, PT, R209, c[0x0][0x19c], PT ;  /* 0x00006700d1007a0c */ /* 0x000fe40003f86270 */
[----:B------:R-:W-:Y:S01]  /*1170*/  SEL R210, RZ, 0x1, P1 ;  /* 0x00000001ffd27807 */ /* 0x000fe20000800000 */
[----:B------:R-:W-:Y:S01]  /*1180*/  IMAD.SHL.U32 R207, R13, 0x8, RZ ;  /* 0x000000080dcf7824 */ /* 0x000fe200078e00ff */
[----:B------:R-:W-:-:S02]  /*1190*/  ISETP.GE.AND P1, PT, R8, c[0x0][0x19c], PT ;  /* 0x0000670008007a0c */ /* 0x000fc40003f26270 */
[----:B------:R-:W-:Y:S02]  /*11a0*/  IADD3 R14, P0, R9, R6, RZ ;  /* 0x00000006090e7210 */ /* 0x000fe40007f1e0ff */
[----:B------:R-:W-:Y:S02]  /*11b0*/  LOP3.LUT R20, R20, 0xfffffff0, RZ, 0xc0, !PT ;  /* 0xfffffff014147812 */ /* 0x000fe400078ec0ff */
[----:B------:R-:W-:Y:S01]  /*11c0*/  ISETP.LT.OR P6, PT, R4, 0x1, P2 ;  /* 0x000000010400780c */ /* 0x000fe200017c1670 */
[----:B------:R-:W-:Y:S01]  /*11d0*/  IMAD.X R0, R0, 0x1, R5, P0 ;  /* 0x0000000100007824 */ /* 0x000fe200000e0605 */
[----:B-1----:R-:W-:Y:S01]  /*11e0*/  LOP3.LUT R22, R16, 0xfffffff8, RZ, 0xc0, !PT ;  /* 0xfffffff810167812 */ /* 0x002fe200078ec0ff */
[----:B------:R-:W-:Y:S01]  /*11f0*/  IMAD.IADD R20, R212, 0x1, -R20 ;  /* 0x00000001d4147824 */ /* 0x000fe200078e0a14 */
[----:B------:R-:W-:Y:S02]  /*1200*/  ISETP.LT.OR P2, PT, R4, 0x41, P2 ;  /* 0x000000410400780c */ /* 0x000fe40001741670 */
[----:B------:R-:W-:Y:S01]  /*1210*/  LEA R28, P0, R14, c[0x0][0x280], 0x2 ;  /* 0x0000a0000e1c7a11 */ /* 0x000fe200078010ff */
[----:B------:R-:W-:Y:S01]  /*1220*/  IMAD.IADD R22, R212, 0x1, -R22 ;  /* 0x00000001d4167824 */ /* 0x000fe200078e0a16 */
[----:B------:R-:W-:-:S02]  /*1230*/  LEA.HI R23, R20, R20, RZ, 0x1 ;  /* 0x0000001414177211 */ /* 0x000fc400078f08ff */
[----:B------:R-:W-:Y:S02]  /*1240*/  LEA.HI.X R29, R14, c[0x0][0x284], R0, 0x2, P0 ;  /* 0x0000a1000e1d7a11 */ /* 0x000fe400000f1400 */
[----:B------:R-:W-:Y:S01]  /*1250*/  LEA.HI R21, R22, R22, RZ, 0x1 ;  /* 0x0000001616157211 */ /* 0x000fe200078f08ff */
[----:B------:R1:W-:Y:S01]  /*1260*/  LDGSTS.E.BYPASS.LTC128B.128 [R7+0x80], [R38.64], !P6 ;  /* 0x0008000026077fae */ /* 0x0003e2000f101d54 */
[----:B--2---:R-:W-:Y:S02]  /*1270*/  SEL R19, RZ, 0x4, P3 ;  /* 0x00000004ff137807 */ /* 0x004fe40001800000 */
[----:B------:R-:W-:Y:S02]  /*1280*/  ISETP.GE.AND P3, PT, R8, c[0x0][0x1fc], PT ;  /* 0x00007f0008007a0c */ /* 0x000fe40003f66270 */
[----:B------:R-:W-:Y:S02]  /*1290*/  SEL R18, RZ, 0x1, P5 ;  /* 0x00000001ff127807 */ /* 0x000fe40002800000 */
[----:B------:R-:W-:-:S02]  /*12a0*/  SEL R17, RZ, 0xffffffff, P3 ;  /* 0xffffffffff117807 */ /* 0x000fc40001800000 */
[C---:B------:R-:W-:Y:S02]  /*12b0*/  ISETP.LT.OR P5, PT, R4.reuse, 0x1, P1 ;  /* 0x000000010400780c */ /* 0x040fe40000fa1670 */
[C---:B------:R-:W-:Y:S01]  /*12c0*/  ISETP.LT.OR P3, PT, R4.reuse, 0x1, P4 ;  /* 0x000000010400780c */ /* 0x040fe20002761670 */
[----:B------:R-:W-:Y:S01]  /*12d0*/  IMAD.SHL.U32 R17, R17, 0x2, RZ ;  /* 0x0000000211117824 */ /* 0x000fe200078e00ff */
[C---:B------:R-:W-:Y:S02]  /*12e0*/  ISETP.LT.OR P1, PT, R4.reuse, 0x41, P1 ;  /* 0x000000410400780c */ /* 0x040fe40000f21670 */
[----:B------:R-:W-:Y:S02]  /*12f0*/  ISETP.LT.OR P4, PT, R4, 0x41, P4 ;  /* 0x000000410400780c */ /* 0x000fe40002781670 */
[----:B------:R-:W-:Y:S02]  /*1300*/  LEA.HI R4, R26, R212, RZ, 0x6 ;  /* 0x000000d41a047211 */ /* 0x000fe400078f30ff */
[----:B------:R-:W-:-:S02]  /*1310*/  LOP3.LUT R27, R21, 0x7fffffe, RZ, 0xc0, !PT ;  /* 0x07fffffe151b7812 */ /* 0x000fc400078ec0ff */
[----:B------:R-:W-:Y:S01]  /*1320*/  SHF.R.S32.HI R4, RZ, 0x6, R4 ;  /* 0x00000006ff047819 */ /* 0x000fe20000011404 */
[----:B------:R1:W-:Y:S01]  /*1330*/  LDGSTS.E.BYPASS.LTC128B.128 [R7+0x2080], [R38.64+0x40], !P5 ;  /* 0x0208004026077fae */ /* 0x0003e2000e901d54 */
[----:B------:R-:W-:Y:S01]  /*1340*/  SHF.R.S32.HI R14, RZ, 0x1f, R20 ;  /* 0x0000001fff0e7819 */ /* 0x000fe20000011414 */
[----:B------:R-:W-:Y:S01]  /*1350*/  IMAD.IADD R27, R22, 0x1, -R27 ;  /* 0x00000001161b7824 */ /* 0x000fe200078e0a1b */
[----:B------:R-:W-:Y:S01]  /*1360*/  LOP3.LUT R202, R23, 0x7fffffe, RZ, 0xc0, !PT ;  /* 0x07fffffe17ca7812 */ /* 0x000fe200078ec0ff */
[----:B------:R-:W-:Y:S01]  /*1370*/  IMAD R204, R13, 0x4, R4 ;  /* 0x000000040dcc7824 */ /* 0x000fe200078e0204 */
[----:B------:R-:W-:Y:S01]  /*1380*/  LEA.HI R14, R14, R20, RZ, 0x3 ;  /* 0x000000140e0e7211 */ /* 0x000fe200078f18ff */
[----:B------:R1:W-:Y:S01]  /*1390*/  LDGSTS.E.BYPASS.LTC128B.128 [R7+0x4080], [R38.64+0x80], !P3 ;  /* 0x0408008026077fae */ /* 0x0003e2000d901d54 */
[----:B------:R-:W-:Y:S01]  /*13a0*/  ISETP.GE.AND P0, PT, R8, c[0x0][0x16c], PT ;  /* 0x00005b0008007a0c */ /* 0x000fe20003f06270 */
[----:B------:R-:W-:Y:S01]  /*13b0*/  IMAD R204, R204, 0x8, R27 ;  /* 0x00000008cccc7824 */ /* 0x000fe200078e021b */
[----:B------:R-:W-:Y:S01]  /*13c0*/  SHF.R.S32.HI R27, RZ, 0x3, R14 ;  /* 0x00000003ff1b7819 */ /* 0x000fe2000001140e */
[----:B------:R-:W-:Y:S01]  /*13d0*/  IMAD.IADD R202, R20, 0x1, -R202 ;  /* 0x0000000114ca7824 */ /* 0x000fe200078e0aca */
[----:B------:R-:W-:Y:S01]  /*13e0*/  LOP3.LUT R14, R14, 0xfffffff8, RZ, 0xc0, !PT ;  /* 0xfffffff80e0e7812 */ /* 0x000fe200078ec0ff */
[----:B------:R1:W-:Y:S01]  /*13f0*/  LDGSTS.E.BYPASS.LTC128B.128 [R7+0x1080], [R36.64], !P2 ;  /* 0x0108000024077fae */ /* 0x0003e2000d101d54 */
[----:B------:R-:W-:Y:S01]  /*1400*/  ISETP.GE.AND P5, PT, R209, c[0x0][0x1fc], PT ;  /* 0x00007f00d1007a0c */ /* 0x000fe20003fa6270 */
[----:B------:R-:W-:Y:S01]  /*1410*/  IMAD.SHL.U32 R22, R22, 0x40, RZ ;  /* 0x0000004016167824 */ /* 0x000fe200078e00ff */
[----:B------:R-:W-:Y:S01]  /*1420*/  LOP3.LUT R17, R17, 0x2, R18, 0xe2, !PT ;  /* 0x0000000211117812 */ /* 0x000fe200078ee212 */
[----:B------:R-:W-:Y:S01]  /*1430*/  IMAD.IADD R14, R20, 0x1, -R14 ;  /* 0x00000001140e7824 */ /* 0x000fe200078e0a0e */
[----:B------:R-:W-:Y:S01]  /*1440*/  SEL R20, RZ, 0x2, P0 ;  /* 0x00000002ff147807 */ /* 0x000fe20000000000 */
[----:B------:R1:W-:Y:S01]  /*1450*/  LDGSTS.E.BYPASS.LTC128B.128 [R7+0x3080], [R36.64+0x40], !P1 ;  /* 0x0308004024077fae */ /* 0x0003e2000c901d54 */
[----:B------:R-:W-:Y:S01]  /*1460*/  SEL R18, RZ, 0x4, P5 ;  /* 0x00000004ff127807 */ /* 0x000fe20002800000 */
[----:B------:R-:W-:Y:S01]  /*1470*/  IMAD R202, R27, 0x8, R202 ;  /* 0x000000081bca7824 */ /* 0x000fe200078e02ca */
[----:B------:R-:W-:Y:S01]  /*1480*/  IADD3 R19, R19, R20, R210 ;  /* 0x0000001413137210 */ /* 0x000fe20007ffe0d2 */
[----:B------:R1:W-:Y:S01]  /*1490*/  LDGSTS.E.BYPASS.LTC128B.128 [R7+0x5080], [R36.64+0x80], !P4 ;  /* 0x0508008024077fae */ /* 0x0003e2000e101d54 */
[----:B------:R-:W-:Y:S01]  /*14a0*/  IADD3 R9, -R9, c[0x0][0x168], RZ ;  /* 0x00005a0009097a10 */ /* 0x000fe20007ffe1ff */
[----:B------:R-:W-:Y:S01]  /*14b0*/  IMAD.SHL.U32 R202, R202, 0x20, RZ ;  /* 0x00000020caca7824 */ /* 0x000fe200078e00ff */
[C---:B------:R-:W-:Y:S01]  /*14c0*/  LOP3.LUT P5, RZ, R19.reuse, 0x1, RZ, 0xc0, !PT ;  /* 0x0000000113ff7812 */ /* 0x040fe200078ac0ff */
[----:B------:R-:W0:Y:S01]  /*14d0*/  LDGDEPBAR ;  /* 0x00000000000079af */ /* 0x000e220000000000 */
[----:B------:R-:W-:-:S02]  /*14e0*/  LOP3.LUT P3, RZ, R19, 0x2, RZ, 0xc0, !PT ;  /* 0x0000000213ff7812 */ /* 0x000fc4000786c0ff */
[-C--:B------:R-:W-:Y:S02]  /*14f0*/  ISETP.LE.OR P5, PT, R9, R216.reuse, !P5 ;  /* 0x000000d80900720c */ /* 0x080fe40006fa3670 */
[----:B------:R-:W-:Y:S02]  /*1500*/  LOP3.LUT P2, RZ, R19, 0x4, RZ, 0xc0, !PT ;  /* 0x0000000413ff7812 */ /* 0x000fe4000784c0ff */
[CC--:B------:R-:W-:Y:S02]  /*1510*/  ISETP.LE.OR P3, PT, R9.reuse, R216.reuse, !P3 ;  /* 0x000000d80900720c */ /* 0x0c0fe40005f63670 */
[----:B------:R-:W-:Y:S02]  /*1520*/  ISETP.LE.OR P2, PT, R9, R216, !P2 ;  /* 0x000000d80900720c */ /* 0x000fe40005743670 */
[----:B------:R-:W-:Y:S02]  /*1530*/  LOP3.LUT R18, R17, R18, RZ, 0xfc, !PT ;  /* 0x0000001211127212 */ /* 0x000fe400078efcff */
[----:B------:R-:W-:-:S02]  /*1540*/  ISETP.GT.AND P1, PT, R212, 0xf, PT ;  /* 0x0000000fd400780c */ /* 0x000fc40003f24270 */
[----:B------:R-:W-:Y:S01]  /*1550*/  LOP3.LUT P4, RZ, R18, 0x1, RZ, 0xc0, !PT ;  /* 0x0000000112ff7812 */ /* 0x000fe2000788c0ff */
[----:B------:R1:W-:Y:S01]  /*1560*/  LDGSTS.E.BYPASS.LTC128B.128 [R7+0xc080], [R34.64], !P5 ;  /* 0x0c08000022077fae */ /* 0x0003e2000e901d54 */
[--C-:B------:R-:W-:Y:S02]  /*1570*/  SHF.R.S32.HI R17, RZ, 0x1, R23.reuse ;  /* 0x00000001ff117819 */ /* 0x100fe40000011417 */
[----:B------:R-:W-:Y:S01]  /*1580*/  SHF.R.S32.HI R23, RZ, 0x1f, R23 ;  /* 0x0000001fff177819 */ /* 0x000fe20000011417 */
[----:B------:R1:W-:Y:S01]  /*1590*/  LDGSTS.E.BYPASS.LTC128B.128 [R7+0xd080], [R34.64+0x40], !P3 ;  /* 0x0d08004022077fae */ /* 0x0003e2000d901d54 */
[----:B------:R-:W-:Y:S02]  /*15a0*/  ISETP.LE.OR P5, PT, R9, R216, !P4 ;  /* 0x000000d80900720c */ /* 0x000fe400067a3670 */
[----:B------:R-:W-:Y:S01]  /*15b0*/  LEA.HI R19, R23, R17, RZ, 0x2 ;  /* 0x0000001117137211 */ /* 0x000fe200078f10ff */
[----:B------:R1:W-:Y:S01]  /*15c0*/  LDGSTS.E.BYPASS.LTC128B.128 [R7+0xe080], [R34.64+0x80], !P2 ;  /* 0x0e08008022077fae */ /* 0x0003e2000d101d54 */
[----:B------:R-:W-:-:S02]  /*15d0*/  LEA.HI R0, R15, R24, RZ, 0x1 ;  /* 0x000000180f007211 */ /* 0x000fc400078f08ff */
[C---:B------:R-:W-:Y:S02]  /*15e0*/  LOP3.LUT P3, RZ, R18.reuse, 0x2, RZ, 0xc0, !PT ;  /* 0x0000000212ff7812 */ /* 0x040fe4000786c0ff */
[----:B------:R-:W-:Y:S01]  /*15f0*/  LOP3.LUT P2, RZ, R18, 0x4, RZ, 0xc0, !PT ;  /* 0x0000000412ff7812 */ /* 0x000fe2000784c0ff */
[----:B------:R-:W-:Y:S01]  /*1600*/  @!P1 IMAD.SHL.U32 R18, R212, 0x10, RZ ;  /* 0x00000010d4129824 */ /* 0x000fe200078e00ff */
[----:B------:R-:W-:Y:S02]  /*1610*/  LOP3.LUT R19, R19, 0xfffffffc, RZ, 0xc0, !PT ;  /* 0xfffffffc13137812 */ /* 0x000fe400078ec0ff */
[----:B------:R-:W-:Y:S02]  /*1620*/  LOP3.LUT R0, R0, 0xfffffffe, RZ, 0xc0, !PT ;  /* 0xfffffffe00007812 */ /* 0x000fe400078ec0ff */
[----:B------:R2:W-:Y:S01]  /*1630*/  @!P1 LDGSTS.E.BYPASS.LTC128B.128 [R18+0x18080], [R32.64] ;  /* 0x1808000020129fae */ /* 0x0005e2000b901d54 */
[----:B------:R-:W-:Y:S01]  /*1640*/  IMAD.IADD R17, R17, 0x1, -R19 ;  /* 0x0000000111117824 */ /* 0x000fe200078e0a13 */
[----:B------:R-:W-:Y:S01]  /*1650*/  SEL R19, RZ, 0xffffffff, P0 ;  /* 0xffffffffff137807 */ /* 0x000fe20000000000 */
[C---:B------:R-:W-:Y:S01]  /*1660*/  IMAD.IADD R0, R24.reuse, 0x1, -R0 ;  /* 0x0000000118007824 */ /* 0x040fe200078e0a00 */
[----:B------:R-:W0:Y:S01]  /*1670*/  LDGDEPBAR ;  /* 0x00000000000079af */ /* 0x000e220000000000 */
[CC--:B------:R-:W-:Y:S01]  /*1680*/  ISETP.LE.OR P0, PT, R9.reuse, R216.reuse, !P3 ;  /* 0x000000d80900720c */ /* 0x0c0fe20005f03670 */
[----:B------:R-:W-:Y:S01]  /*1690*/  IMAD.SHL.U32 R24, R24, 0x10, RZ ;  /* 0x0000001018187824 */ /* 0x000fe200078e00ff */
[----:B------:R-:W-:Y:S01]  /*16a0*/  LOP3.LUT R22, R22, 0x1c0, RZ, 0xc0, !PT ;  /* 0x000001c016167812 */ /* 0x000fe200078ec0ff */
[----:B------:R1:W-:Y:S01]  /*16b0*/  LDGSTS.E.BYPASS.LTC128B.128 [R7+0x12080], [R30.64], !P5 ;  /* 0x120800001e077fae */ /* 0x0003e2000e901d54 */
[----:B------:R-:W-:Y:S01]  /*16c0*/  ISETP.LE.OR P5, PT, R9, R216, !P2 ;  /* 0x000000d80900720c */ /* 0x000fe200057a3670 */
[----:B------:R-:W-:Y:S01]  /*16d0*/  IMAD.SHL.U32 R19, R19, 0x2, RZ ;  /* 0x0000000213137824 */ /* 0x000fe200078e00ff */
[----:B------:R-:W-:Y:S01]  /*16e0*/  LOP3.LUT R9, R25, 0xfffffff8, RZ, 0xc0, !PT ;  /* 0xfffffff819097812 */ /* 0x000fe200078ec0ff */
[----:B------:R-:W-:Y:S01]  /*16f0*/  IMAD.SHL.U32 R201, R0, 0x400, RZ ;  /* 0x0000040000c97824 */ /* 0x000fe200078e00ff */
[----:B------:R-:W-:-:S02]  /*1700*/  SHF.R.S32.HI R21, RZ, 0x1, R21 ;  /* 0x00000001ff157819 */ /* 0x000fc40000011415 */
[----:B------:R-:W-:Y:S01]  /*1710*/  LOP3.LUT R24, R22, 0x30, R24, 0xf8, !PT ;  /* 0x0000003016187812 */ /* 0x000fe200078ef818 */
[----:B------:R-:W-:Y:S01]  /*1720*/  IMAD.IADD R9, R216, 0x1, -R9 ;  /* 0x00000001d8097824 */ /* 0x000fe200078e0a09 */
[----:B------:R-:W-:Y:S01]  /*1730*/  SHF.R.U32.HI R203, RZ, 0x3, R22 ;  /* 0x00000003ffcb7819 */ /* 0x000fe20000011616 */
[----:B------:R-:W-:Y:S01]  /*1740*/  IMAD.SHL.U32 R22, R21, 0x40, RZ ;  /* 0x0000004015167824 */ /* 0x000fe200078e00ff */
[--C-:B------:R-:W-:Y:S01]  /*1750*/  LOP3.LUT R24, R24, 0x8, R16.reuse, 0xf8, !PT ;  /* 0x0000000818187812 */ /* 0x100fe200078ef810 */
[----:B------:R-:W-:Y:S01]  /*1760*/  IMAD.SHL.U32 R20, R9, 0x40, RZ ;  /* 0x0000004009147824 */ /* 0x000fe200078e00ff */
[----:B------:R1:W-:Y:S01]  /*1770*/  LDGSTS.E.BYPASS.LTC128B.128 [R7+0x13080], [R30.64+0x40], !P0 ;  /* 0x130800401e077fae */ /* 0x0003e2000c101d54 */
[----:B------:R-:W-:Y:S01]  /*1780*/  LOP3.LUT P6, RZ, R14, 0x4, RZ, 0xc0, !PT ;  /* 0x000000040eff7812 */ /* 0x000fe200078cc0ff */
[----:B------:R-:W-:Y:S01]  /*1790*/  IMAD R12, R12, 0x2, R201 ;  /* 0x000000020c0c7824 */ /* 0x000fe200078e02c9 */
[----:B------:R-:W-:Y:S01]  /*17a0*/  LOP3.LUT R203, R24, R203, RZ, 0x3c, !PT ;  /* 0x000000cb18cb7212 */ /* 0x000fe200078e3cff */
[----:B------:R1:W-:Y:S01]  /*17b0*/  LDGSTS.E.BYPASS.LTC128B.128 [R7+0x14080], [R30.64+0x80], !P5 ;  /* 0x140800801e077fae */ /* 0x0003e2000e901d54 */
[----:B------:R-:W-:Y:S01]  /*17c0*/  LOP3.LUT R22, R22, 0xc0, RZ, 0xc0, !PT ;  /* 0x000000c016167812 */ /* 0x000fe200078ec0ff */
[----:B--2---:R-:W-:Y:S01]  /*17d0*/  IMAD.SHL.U32 R18, R4, 0x8, RZ ;  /* 0x0000000804127824 */ /* 0x004fe200078e00ff */
[----:B------:R-:W-:Y:S01]  /*17e0*/  LOP3.LUT R20, R20, 0x1c0, RZ, 0xc0, !PT ;  /* 0x000001c014147812 */ /* 0x000fe200078ec0ff */
[----:B------:R-:W-:Y:S01]  /*17f0*/  IMAD R203, R13, 0x200, R203 ;  /* 0x000002000dcb7824 */ /* 0x000fe200078e02cb */
[C---:B------:R-:W-:Y:S01]  /*1800*/  LOP3.LUT P5, RZ, R14.reuse, 0x2, RZ, 0xc0, !PT ;  /* 0x000000020eff7812 */ /* 0x040fe200078ac0ff */
[----:B------:R-:W-:Y:S01]  /*1810*/  IMAD.SHL.U32 R14, R14, 0x40, RZ ;  /* 0x000000400e0e7824 */ /* 0x000fe200078e00ff */
[----:B------:R-:W-:Y:S01]  /*1820*/  LOP3.LUT R15, R15, 0xffffffe0, RZ, 0xc0, !PT ;  /* 0xffffffe00f0f7812 */ /* 0x000fe200078ec0ff */
[----:B------:R-:W-:Y:S01]  /*1830*/  IMAD R201, R27, 0x200, R201 ;  /* 0x000002001bc97824 */ /* 0x000fe200078e02c9 */
[----:B------:R-:W-:Y:S01]  /*1840*/  LOP3.LUT P0, RZ, R21, 0x2, RZ, 0xc0, !PT ;  /* 0x0000000215ff7812 */ /* 0x000fe2000780c0ff */
[----:B------:R-:W-:Y:S01]  /*1850*/  IMAD.SHL.U32 R21, R13, 0x10, RZ ;  /* 0x000000100d157824 */ /* 0x000fe200078e00ff */
[----:B------:R-:W-:Y:S01]  /*1860*/  LOP3.LUT R23, R22, 0x8, R16, 0xf8, !PT ;  /* 0x0000000816177812 */ /* 0x000fe200078ef810 */
[----:B------:R-:W-:Y:S01]  /*1870*/  IMAD.IADD R13, R212, 0x1, -R15 ;  /* 0x00000001d40d7824 */ /* 0x000fe200078e0a0f */
[----:B------:R-:W-:-:S02]  /*1880*/  LOP3.LUT R18, R18, 0x18, RZ, 0xc0, !PT ;  /* 0x0000001812127812 */ /* 0x000fc400078ec0ff */
[----:B------:R-:W-:Y:S02]  /*1890*/  SHF.R.U32.HI R16, RZ, 0x3, R20 ;  /* 0x00000003ff107819 */ /* 0x000fe40000011614 */
[----:B------:R-:W-:Y:S02]  /*18a0*/  LOP3.LUT R14, R14, 0x1c0, RZ, 0xc0, !PT ;  /* 0x000001c00e0e7812 */ /* 0x000fe400078ec0ff */
[----:B------:R-:W-:Y:S02]  /*18b0*/  LOP3.LUT R16, R16, R20, R18, 0x1e, !PT ;  /* 0x0000001410107212 */ /* 0x000fe400078e1e12 */
[----:B------:R-:W-:Y:S02]  /*18c0*/  LOP3.LUT R210, R19, 0x2, R210, 0xe2, !PT ;  /* 0x0000000213d27812 */ /* 0x000fe400078ee2d2 */
[----:B------:R-:W-:Y:S01]  /*18d0*/  LOP3.LUT R207, R207, 0x8, RZ, 0xc0, !PT ;  /* 0x00000008cfcf7812 */ /* 0x000fe200078ec0ff */
[----:B------:R-:W-:Y:S01]  /*18e0*/  IMAD.IADD R222, R12, 0x1, R16 ;  /* 0x000000010cde7824 */ /* 0x000fe200078e0210 */
[----:B------:R-:W-:Y:S01]  /*18f0*/  SHF.R.U32.HI R19, RZ, 0x3, R14 ;  /* 0x00000003ff137819 */ /* 0x000fe2000001160e */
[----:B------:R-:W-:Y:S01]  /*1900*/  @!P1 IMAD.SHL.U32 R16, R212, 0x10, RZ ;  /* 0x00000010d4109824 */ /* 0x000fe200078e00ff */
[----:B------:R-:W-:Y:S01]  /*1910*/  SHF.R.S32.HI R15, RZ, 0x1f, R13 ;  /* 0x0000001fff0f7819 */ /* 0x000fe2000001140d */
[----:B------:R-:W-:Y:S01]  /*1920*/  IMAD.SHL.U32 R222, R222, 0x2, RZ ;  /* 0x00000002dede7824 */ /* 0x000fe200078e00ff */
[----:B------:R-:W-:-:S02]  /*1930*/  LOP3.LUT R14, R19, R14, R207, 0x1e, !PT ;  /* 0x0000000e130e7212 */ /* 0x000fc400078e1ecf */
[----:B------:R-:W-:Y:S01]  /*1940*/  LEA.HI R12, R15, R13, RZ, 0x2 ;  /* 0x0000000d0f0c7211 */ /* 0x000fe200078f10ff */
[----:B------:R-:W-:Y:S01]  /*1950*/  IMAD.SHL.U32 R15, R17, 0x40, RZ ;  /* 0x00000040110f7824 */ /* 0x000fe200078e00ff */
[----:B------:R2:W-:Y:S01]  /*1960*/  @!P1 LDGSTS.E.BYPASS.LTC128B.128 [R16+0x18280], [R28.64] ;  /* 0x182800001c109fae */ /* 0x0005e2000b901d54 */
[----:B------:R-:W-:Y:S01]  /*1970*/  IMAD.IADD R201, R201, 0x1, R14 ;  /* 0x00000001c9c97824 */ /* 0x000fe200078e020e */
[----:B------:R-:W-:Y:S02]  /*1980*/  IADD3 R14, R237, 0x1, RZ ;  /* 0x00000001ed0e7810 */ /* 0x000fe40007ffe0ff */
[----:B------:R-:W-:Y:S01]  /*1990*/  LOP3.LUT R15, R15, 0xc0, RZ, 0xc0, !PT ;  /* 0x000000c00f0f7812 */ /* 0x000fe200078ec0ff */
[----:B------:R-:W0:Y:S01]  /*19a0*/  LDGDEPBAR ;  /* 0x00000000000079af */ /* 0x000e220000000000 */
[----:B------:R-:W-:Y:S02]  /*19b0*/  SHF.R.S32.HI R211, RZ, 0x2, R12 ;  /* 0x00000002ffd37819 */ /* 0x000fe4000001140c */
[----:B------:R-:W-:Y:S01]  /*19c0*/  SEL R198, R205, 0xfffffff0, !P5 ;  /* 0xfffffff0cdc67807 */ /* 0x000fe20006800000 */
[----:B------:R-:W0:Y:S01]  /*19d0*/  LDGDEPBAR ;  /* 0x00000000000079af */ /* 0x000e220000000000 */
[----:B------:R-:W-:Y:S01]  /*19e0*/  LOP3.LUT R21, R21, 0x10, RZ, 0xc0, !PT ;  /* 0x0000001015157812 */ /* 0x000fe200078ec0ff */
[----:B------:R-:W-:Y:S01]  /*19f0*/  IMAD R211, R0, 0x10, R211 ;  /* 0x0000001000d37824 */ /* 0x000fe200078e02d3 */
[----:B------:R-:W-:Y:S01]  /*1a00*/  ISETP.GE.AND P5, PT, R14, UR13, PT ;  /* 0x0000000d0e007c0c */ /* 0x000fe2000bfa6270 */
[----:B------:R-:W-:Y:S01]  /*1a10*/  IMAD R0, R0, 0x200, R202 ;  /* 0x0000020000007824 */ /* 0x000fe200078e02ca */
[----:B------:R-:W-:-:S02]  /*1a20*/  LOP3.LUT R206, R21, 0x8, R206, 0xf8, !PT ;  /* 0x0000000815ce7812 */ /* 0x000fc400078ef8ce */
[----:B------:R-:W-:Y:S02]  /*1a30*/  SHF.R.U32.HI R22, RZ, 0x3, R22 ;  /* 0x00000003ff167819 */ /* 0x000fe40000011616 */
[----:B------:R-:W-:Y:S02]  /*1a40*/  SEL R196, R205, 0xfffffff0, !P0 ;  /* 0xfffffff0cdc47807 */ /* 0x000fe40004000000 */
[----:B------:R-:W-:Y:S02]  /*1a50*/  LOP3.LUT R22, R23, R22, RZ, 0x3c, !PT ;  /* 0x0000001617167212 */ /* 0x000fe400078e3cff */
[----:B------:R-:W-:Y:S02]  /*1a60*/  LOP3.LUT P0, RZ, R17, 0x2, RZ, 0xc0, !PT ;  /* 0x0000000211ff7812 */ /* 0x000fe4000780c0ff */
[C---:B------:R-:W-:Y:S01]  /*1a70*/  IADD3 R221, R7.reuse, 0xc080, RZ ;  /* 0x0000c08007dd7810 */ /* 0x040fe20007ffe0ff */
[----:B------:R-:W-:Y:S01]  /*1a80*/  IMAD.U32 R204, R204, 0x20, R22 ;  /* 0x00000020cccc7824 */ /* 0x000fe200078e0016 */
[----:B------:R-:W-:-:S02]  /*1a90*/  IADD3 R220, R7, 0x12080, RZ ;  /* 0x0001208007dc7810 */ /* 0x000fc40007ffe0ff */
[----:B--2---:R-:W-:Y:S02]  /*1aa0*/  SHF.R.U32.HI R16, RZ, 0x3, R15 ;  /* 0x00000003ff107819 */ /* 0x004fe4000001160f */
[----:B------:R-:W-:Y:S02]  /*1ab0*/  SEL R205, R205, 0xfffffff0, !P0 ;  /* 0xfffffff0cdcd7807 */ /* 0x000fe40004000000 */
[CC--:B------:R-:W-:Y:S02]  /*1ac0*/  LOP3.LUT R207, R16.reuse, R15.reuse, R207, 0x1e, !PT ;  /* 0x0000000f10cf7212 */ /* 0x0c0fe400078e1ecf */
[C---:B------:R-:W-:Y:S02]  /*1ad0*/  LOP3.LUT R206, R16.reuse, R206, R15, 0x1e, !PT ;  /* 0x000000ce10ce7212 */ /* 0x040fe400078e1e0f */
[----:B------:R-:W-:Y:S01]  /*1ae0*/  LOP3.LUT R15, R16, R15, R18, 0x1e, !PT ;  /* 0x0000000f100f7212 */ /* 0x000fe200078e1e12 */
[----:B------:R-:W-:Y:S02]  /*1af0*/  IMAD.IADD R207, R0, 0x1, R207 ;  /* 0x0000000100cf7824 */ /* 0x000fe400078e02cf */
[----:B------:R-:W-:-:S02]  /*1b00*/  IMAD.MOV.U32 R0, RZ, RZ, 0x20 ;  /* 0x00000020ff007424 */ /* 0x000fc400078e00ff */
[C---:B------:R-:W-:Y:S02]  /*1b10*/  IMAD.IADD R206, R202.reuse, 0x1, R206 ;  /* 0x00000001cace7824 */ /* 0x040fe400078e02ce */
[----:B------:R-:W-:Y:S01]  /*1b20*/  IMAD.IADD R202, R202, 0x1, R15 ;  /* 0x00000001caca7824 */ /* 0x000fe200078e020f */
[----:B------:R-:W-:Y:S02]  /*1b30*/  SEL R0, R0, 0xffffffe0, !P6 ;  /* 0xffffffe000007807 */ /* 0x000fe40007000000 */
[----:B------:R-:W-:Y:S01]  /*1b40*/  IADD3 R15, R222, 0x18480, RZ ;  /* 0x00018480de0f7810 */ /* 0x000fe20007ffe0ff */
[----:B------:R-:W-:Y:S05]  /*1b50*/  @P5 BRA `(.L_x_896) ;  /* 0x0000019000005947 */ /* 0x000fea0003800000 */
[----:B-1----:R-:W-:Y:S01]  /*1b60*/  SHF.R.S32.HI R16, RZ, 0x1f, R14 ;  /* 0x0000001fff107819 */ /* 0x002fe2000001140e */
        /* <DEDUP_REMOVED lines=23> */
.L_x_897:
[----:B------:R-:W-:Y:S05]  /*1ce0*/  BSYNC B0 ;  /* 0x0000000000007941 */ /* 0x000fea0003800000 */
.L_x_896:
[----:B-12---:R-:W-:Y:S01]  /*1cf0*/  SHF.R.S32.HI R5, RZ, 0x1f, R4 ;  /* 0x0000001fff057819 */ /* 0x006fe20000011404 */
[----:B------:R-:W0:Y:S01]  /*1d00*/  LDGDEPBAR ;  /* 0x00000000000079af */ /* 0x000e220000000000 */
[----:B------:R-:W-:Y:S01]  /*1d10*/  LOP3.LUT R12, R12, 0x7ffffffc, RZ, 0xc0, !PT ;  /* 0x7ffffffc0c0c7812 */ /* 0x000fe200078ec0ff */
[----:B------:R-:W-:Y:S01]  /*1d20*/  IMAD R3, R3, c[0x0][0x238], RZ ;  /* 0x00008e0003037a24 */ /* 0x000fe200078e02ff */
[----:B------:R-:W-:Y:S01]  /*1d30*/  LEA.HI R5, R5, R4, RZ, 0x2 ;  /* 0x0000000405057211 */ /* 0x000fe200078f10ff */
[----:B------:R-:W-:Y:S01]  /*1d40*/  UMOV UR22, 0x1 ;  /* 0x0000000100167882 */ /* 0x000fe20000000000 */
[----:B------:R-:W-:Y:S01]  /*1d50*/  SHF.R.S32.HI R213, RZ, 0x1f, R212 ;  /* 0x0000001fffd57819 */ /* 0x000fe200000114d4 */
[----:B------:R-:W-:Y:S01]  /*1d60*/  IMAD.IADD R12, R13, 0x1, -R12 ;  /* 0x000000010d0c7824 */ /* 0x000fe200078e0a0c */
[----:B------:R-:W-:Y:S01]  /*1d70*/  LOP3.LUT R5, R5, 0x1ffffffc, RZ, 0xc0, !PT ;  /* 0x1ffffffc05057812 */ /* 0x000fe200078ec0ff */
[----:B------:R-:W-:Y:S01]  /*1d80*/  ULDC UR17, c[0x0][0x198] ;  /* 0x0000660000117ab9 */ /* 0x000fe20000000800 */
[----:B------:R-:W-:Y:S01]  /*1d90*/  LOP3.LUT P0, RZ, R9, 0x4, RZ, 0xc0, !PT ;  /* 0x0000000409ff7812 */ /* 0x000fe2000780c0ff */
[----:B------:R-:W-:Y:S01]  /*1da0*/  UIADD3 UR17, -UR12, UR17, UR22 ;  /* 0x000000110c117290 */ /* 0x000fe2000fffe116 */
[----:B------:R-:W-:Y:S01]  /*1db0*/  IMAD R3, R2, c[0x0][0x23c], R3 ;  /* 0x00008f0002037a24 */ /* 0x000fe200078e0203 */
[----:B------:R-:W-:Y:S01]  /*1dc0*/  ULDC.64 UR4, c[0x0][0x240] ;  /* 0x0000900000047ab9 */ /* 0x000fe20000000a00 */
[----:B------:R-:W-:Y:S01]  /*1dd0*/  IMAD.IADD R5, R4, 0x1, -R5 ;  /* 0x0000000104057824 */ /* 0x000fe200078e0a05 */
[----:B------:R-:W-:Y:S01]  /*1de0*/  UIMAD UR4, UR16, UR4, URZ ;  /* 0x00000004100472a4 */ /* 0x000fe2000f8e023f */
[----:B------:R-:W-:Y:S01]  /*1df0*/  IMAD.WIDE.U32 R6, R2, c[0x0][0x238], R212 ;  /* 0x00008e0002067a25 */ /* 0x000fe200078e00d4 */
[----:B------:R-:W-:Y:S01]  /*1e00*/  LEA R201, R201, 0x1c480, 0x1 ;  /* 0x0001c480c9c97811 */ /* 0x000fe200078e08ff */
[----:B------:R-:W-:Y:S01]  /*1e10*/  ULDC UR16, c[0x0][0x2a0] ;  /* 0x0000a80000107ab9 */ /* 0x000fe20000000800 */
[----:B------:R-:W-:Y:S01]  /*1e20*/  SHF.L.U32 R204, R204, 0x1, RZ ;  /* 0x00000001cccc7819 */ /* 0x000fe200000006ff */
[----:B------:R-:W-:Y:S01]  /*1e30*/  IMAD R228, R5, 0x4, R12 ;  /* 0x0000000405e47824 */ /* 0x000fe200078e020c */
[----:B------:R-:W-:Y:S01]  /*1e40*/  UIMAD UR23, UR11, UR5, UR4 ;  /* 0x000000050b1772a4 */ /* 0x000fe2000f8e0204 */
[----:B------:R-:W-:Y:S01]  /*1e50*/  IMAD.IADD R7, R7, 0x1, R3 ;  /* 0x0000000107077824 */ /* 0x000fe200078e0203 */
[----:B------:R-:W-:Y:S01]  /*1e60*/  ULOP3.LUT UR16, URZ, UR16, URZ, 0x33, !UPT ;  /* 0x000000103f107292 */ /* 0x000fe2000f8e333f */
[----:B------:R-:W-:Y:S01]  /*1e70*/  IMAD.U32 R229, RZ, RZ, UR17 ;  /* 0x00000011ffe57e24 */ /* 0x000fe2000f8e00ff */
[----:B------:R-:W-:Y:S01]  /*1e80*/  LEA R199, R0, R201, 0x1 ;  /* 0x000000c900c77211 */ /* 0x000fe200078e08ff */
[----:B------:R-:W-:Y:S01]  /*1e90*/  IMAD.SHL.U32 R228, R228, 0x2, RZ ;  /* 0x00000002e4e47824 */ /* 0x000fe200078e00ff */
[----:B------:R-:W-:Y:S01]  /*1ea0*/  IADD3 R223, R222, 0x184c0, RZ ;  /* 0x000184c0dedf7810 */ /* 0x000fe20007ffe0ff */
[----:B------:R-:W-:Y:S01]  /*1eb0*/  IMAD.WIDE.U32 R230, R230, c[0x0][0x240], R6 ;  /* 0x00009000e6e67a25 */ /* 0x000fe200078e0006 */
[----:B------:R-:W-:Y:S01]  /*1ec0*/  @P0 IADD3 R223, R15, -0x40, RZ ;  /* 0xffffffc00fdf0810 */ /* 0x000fe20007ffe0ff */
[----:B------:R-:W-:Y:S01]  /*1ed0*/  CS2R R162, SRZ ;  /* 0x0000000000a27805 */ /* 0x000fe2000001ff00 */
[----:B------:R-:W-:Y:S01]  /*1ee0*/  IADD3 R229, R229, -c[0x0][0x168], -R228 ;  /* 0x80005a00e5e57a10 */ /* 0x000fe20007ffe8e4 */
[----:B------:R-:W-:Y:S01]  /*1ef0*/  IMAD R200, R198, 0x2, R201 ;  /* 0x00000002c6c87824 */ /* 0x000fe200078e02c9 */
[----:B------:R-:W-:Y:S01]  /*1f00*/  LEA R202, R202, 0x80, 0x1 ;  /* 0x00000080caca7811 */ /* 0x000fe200078e08ff */
[----:B------:R-:W-:Y:S01]  /*1f10*/  IMAD.SHL.U32 R203, R203, 0x2, RZ ;  /* 0x00000002cbcb7824 */ /* 0x000fe200078e00ff */
[----:B------:R-:W-:Y:S01]  /*1f20*/  CS2R R160, SRZ ;  /* 0x0000000000a07805 */ /* 0x000fe2000001ff00 */
[----:B------:R-:W-:Y:S01]  /*1f30*/  IMAD.IADD R197, R207, 0x1, R205 ;  /* 0x00000001cfc57824 */ /* 0x000fe200078e02cd */
        /* <DEDUP_REMOVED lines=49> */
[----:B------:R-:W-:Y:S01]  /*2250*/  IADD3 R235, -R228, UR6, RZ ;  /* 0x00000006e4eb7c10 */ /* 0x000fe2000fffe1ff */
[----:B------:R-:W-:Y:S01]  /*2260*/  ULDC UR7, c[0x0][0x2a8] ;  /* 0x0000aa0000077ab9 */ /* 0x000fe20000000800 */
[----:B------:R-:W-:Y:S01]  /*2270*/  IADD3 R232, R231, UR23, RZ ;  /* 0x00000017e7e87c10 */ /* 0x000fe2000fffe0ff */
[----:B------:R-:W-:Y:S01]  /*2280*/  ULDC UR5, c[0x0][0x2a0] ;  /* 0x0000a80000057ab9 */ /* 0x000fe20000000800 */
[C---:B------:R-:W-:Y:S01]  /*2290*/  IADD3 R234, R229.reuse, c[0x0][0x2a4], RZ ;  /* 0x0000a900e5ea7a10 */ /* 0x040fe20007ffe0ff */
[----:B------:R-:W-:Y:S01]  /*22a0*/  UMOV UR4, URZ ;  /* 0x0000003f00047c82 */ /* 0x000fe20008000000 */
[----:B------:R-:W-:Y:S01]  /*22b0*/  IADD3 R233, R229, UR16, RZ ;  /* 0x00000010e5e97c10 */ /* 0x000fe2000fffe0ff */
[----:B------:R-:W-:-:S02]  /*22c0*/  UMOV UR24, 0x1 ;  /* 0x0000000100187882 */ /* 0x000fc40000000000 */
[----:B------:R-:W-:Y:S02]  /*22d0*/  UISETP.GT.AND UP4, UPT, UR10, -0x1, UPT ;  /* 0xffffffff0a00788c */ /* 0x000fe4000bf84270 */
[----:B------:R-:W-:Y:S02]  /*22e0*/  UISETP.LE.AND UP3, UPT, UR22, UR7, UPT ;  /* 0x000000071600728c */ /* 0x000fe4000bf63270 */
[----:B------:R-:W-:Y:S02]  /*22f0*/  ULOP3.LUT UR5, URZ, UR5, URZ, 0x33, !UPT ;  /* 0x000000053f057292 */ /* 0x000fe4000f8e333f */
[----:B------:R-:W-:Y:S02]  /*2300*/  UMOV UR17, URZ ;  /* 0x0000003f00117c82 */ /* 0x000fe40008000000 */
.L_x_916:
[----:B------:R-:W-:Y:S04]  /*2310*/  DEPBAR.LE SB0, 0x1 ;  /* 0x000080400000791a */ /* 0x000fe80000000000 */
[----:B------:R-:W-:Y:S01]  /*2320*/  BAR.SYNC.DEFER_BLOCKING 0x0 ;  /* 0x0000000000007b1d */ /* 0x000fe20000010000 */
[----:B------:R-:W-:Y:S01]  /*2330*/  MOV R3, UR4 ;  /* 0x0000000400037c02 */ /* 0x000fe20008000f00 */
[----:B------:R-:W-:Y:S01]  /*2340*/  IMAD.U32 R2, RZ, RZ, UR4 ;  /* 0x00000004ff027e24 */ /* 0x000fe2000f8e00ff */
[----:B------:R-:W-:Y:S02]  /*2350*/  MOV R173, UR4 ;  /* 0x0000000400ad7c02 */ /* 0x000fe40008000f00 */
[----:B------:R-:W-:Y:S01]  /*2360*/  MOV R239, UR4 ;  /* 0x0000000400ef7c02 */ /* 0x000fe20008000f00 */
[----:B------:R-:W-:Y:S01]  /*2370*/  IMAD R3, R3, 0x1800, R207 ;  /* 0x0000180003037824 */ /* 0x000fe200078e02cf */
[----:B------:R-:W-:Y:S01]  /*2380*/  PLOP3.LUT P0, PT, PT, PT, UP3, 0x80, 0x0 ;  /* 0x000000000000781c */ /* 0x000fe20003f0f038 */
[----:B------:R-:W-:Y:S02]  /*2390*/  IMAD R2, R2, 0x1800, R205 ;  /* 0x0000180002027824 */ /* 0x000fe400078e02cd */
[----:B------:R-:W-:Y:S01]  /*23a0*/  IMAD R173, R173, 0x1800, R197 ;  /* 0x00001800adad7824 */ /* 0x000fe200078e02c5 */
[----:B------:R-:W-:Y:S01]  /*23b0*/  SHF.L.U32 R172, R3, 0x1, RZ ;  /* 0x0000000103ac7819 */ /* 0x000fe200000006ff */
[----:B------:R-:W-:Y:S02]  /*23c0*/  IMAD.IADD R2, R207, 0x1, R2 ;  /* 0x00000001cf027824 */ /* 0x000fe400078e0202 */
[----:B------:R-:W-:Y:S02]  /*23d0*/  IMAD.SHL.U32 R173, R173, 0x2, RZ ;  /* 0x00000002adad7824 */ /* 0x000fe400078e00ff */
[--C-:B------:R-:W-:Y:S01]  /*23e0*/  IMAD R239, R239, 0x40, R211.reuse ;  /* 0x00000040efef7824 */ /* 0x100fe200078e02d3 */
[----:B------:R-:W-:Y:S04]  /*23f0*/  SHF.L.U32 R2, R2, 0x1, RZ ;  /* 0x0000000102027819 */ /* 0x000fe800000006ff */
        /* <DEDUP_REMOVED lines=17> */
[----:B------:R-:W-:Y:S05]  /*2510*/  LDSM.16.M88.4 R168, [R173+0xd880] ;  /* 0x00d88000ada8783b */ /* 0x000fea0000000200 */
[-C--:B---3--:R-:W-:Y:S01]  /*2520*/  HMMA.16816.F32 R20, R32, R36.reuse, RZ ;  /* 0x000000242014723c */ /* 0x088fe200000018ff */
[----:B------:R-:W-:Y:S06]  /*2530*/  LDS R247, [R239+0x18080] ;  /* 0x01808000eff77984 */ /* 0x000fec0000000800 */
[----:B------:R-:W-:Y:S01]  /*2540*/  LDS R241, [R239+0x180a0] ;  /* 0x0180a000eff17984 */ /* 0x000fe20000000800 */
[C---:B------:R-:W-:Y:S05]  /*2550*/  HMMA.16816.F32 R24, R28.reuse, R36, RZ ;  /* 0x000000241c18723c */ /* 0x040fea00000018ff */
[----:B------:R-:W-:Y:S03]  /*2560*/  LDS R240, [R239+0x18100] ;  /* 0x01810000eff07984 */ /* 0x000fe60000000800 */
[-C--:B------:R-:W-:Y:S03]  /*2570*/  HMMA.16816.F32 R28, R28, R38.reuse, RZ ;  /* 0x000000261c1c723c */ /* 0x080fe600000018ff */
[----:B------:R-:W-:Y:S05]  /*2580*/  LDS R238, [R239+0x18120] ;  /* 0x01812000efee7984 */ /* 0x000fea0000000800 */
[----:B------:R-:W-:Y:S01]  /*2590*/  HMMA.16816.F32 R32, R32, R38, RZ ;  /* 0x000000262020723c */ /* 0x000fe200000018ff */
[----:B------:R-:W3:Y:S07]  /*25a0*/  LDSM.16.M88.4 R36, [R204+0x3080] ;  /* 0x00308000cc24783b */ /* 0x000eee0000000200 */
[-C--:B----4-:R-:W-:Y:S08]  /*25b0*/  HMMA.16816.F32 R4, R40, R44.reuse, R4 ;  /* 0x0000002c2804723c */ /* 0x090ff00000001804 */
[C---:B-----5:R-:W-:Y:S08]  /*25c0*/  HMMA.16816.F32 R8, R48.reuse, R44, R8 ;  /* 0x0000002c3008723c */ /* 0x060ff00000001808 */
[-C--:B------:R-:W-:Y:S08]  /*25d0*/  HMMA.16816.F32 R12, R48, R46.reuse, R12 ;  /* 0x0000002e300c723c */ /* 0x080ff0000000180c */
[C---:B------:R-:W-:Y:S01]  /*25e0*/  HMMA.16816.F32 R16, R40.reuse, R46, R16 ;  /* 0x0000002e2810723c */ /* 0x040fe20000001810 */
[----:B------:R-:W4:Y:S07]  /*25f0*/  LDSM.16.M88.4 R44, [R173+0xd080] ;  /* 0x00d08000ad2c783b */ /* 0x000f2e0000000200 */
[-C--:B------:R-:W-:Y:S08]  /*2600*/  HMMA.16816.F32 R20, R40, R52.reuse, R20 ;  /* 0x000000342814723c */ /* 0x080ff00000001814 */
[C---:B------:R-:W-:Y:S08]  /*2610*/  HMMA.16816.F32 R24, R48.reuse, R52, R24 ;  /* 0x000000343018723c */ /* 0x040ff00000001818 */
[-C--:B------:R-:W-:Y:S01]  /*2620*/  HMMA.16816.F32 R28, R48, R54.reuse, R28 ;  /* 0x00000036301c723c */ /* 0x080fe2000000181c */
[----:B------:R-:W-:Y:S07]  /*2630*/  LDSM.16.M88.4 R48, [R172+0xe080] ;  /* 0x00e08000ac30783b */ /* 0x000fee0000000200 */
[----:B------:R-:W-:Y:S01]  /*2640*/  HMMA.16816.F32 R32, R40, R54, R32 ;  /* 0x000000362820723c */ /* 0x000fe20000001820 */
[----:B------:R-:W5:Y:S06]  /*2650*/  LDSM.16.M88.4 R40, [R196+0x3080] ;  /* 0x00308000c428783b */ /* 0x000f6c0000000200 */
        /* <DEDUP_REMOVED lines=8> */
[-C--:B------:R-:W-:Y:S08]  /*26e0*/  HMMA.16816.F32 R28, R64, R38.reuse, R28 ;  /* 0x00000026401c723c */ /* 0x080ff0000000181c */
[----:B------:R-:W-:Y:S01]  /*26f0*/  HMMA.16816.F32 R32, R56, R38, R32 ;  /* 0x000000263820723c */ /* 0x000fe20000001820 */
[----:B------:R-:W2:Y:S06]  /*2700*/  LDSM.16.M88.4 R36, [R204+0x5080] ;  /* 0x00508000cc24783b */ /* 0x000eac0000000200 */
[----:B------:R-:W-:Y:S01]  /*2710*/  LDSM.16.M88.4 R56, [R173+0xe880] ;  /* 0x00e88000ad38783b */ /* 0x000fe20000000200 */
[-C--:B----4-:R-:W-:Y:S08]  /*2720*/  HMMA.16816.F32 R4, R44, R164.reuse, R4 ;  /* 0x000000a42c04723c */ /* 0x090ff00000001804 */
[C---:B------:R-:W-:Y:S08]  /*2730*/  HMMA.16816.F32 R8, R168.reuse, R164, R8 ;  /* 0x000000a4a808723c */ /* 0x040ff00000001808 */
[-C--:B------:R-:W-:Y:S08]  /*2740*/  HMMA.16816.F32 R12, R168, R166.reuse, R12 ;  /* 0x000000a6a80c723c */ /* 0x080ff0000000180c */
[C---:B------:R-:W-:Y:S08]  /*2750*/  HMMA.16816.F32 R16, R44.reuse, R166, R16 ;  /* 0x000000a62c10723c */ /* 0x040ff00000001810 */
[-C--:B-----5:R-:W-:Y:S08]  /*2760*/  HMMA.16816.F32 R20, R44, R40.reuse, R20 ;  /* 0x000000282c14723c */ /* 0x0a0ff00000001814 */
[C---:B------:R-:W-:Y:S08]  /*2770*/  HMMA.16816.F32 R24, R168.reuse, R40, R24 ;  /* 0x00000028a818723c */ /* 0x040ff00000001818 */
[-C--:B------:R-:W-:Y:S08]  /*2780*/  HMMA.16816.F32 R28, R168, R42.reuse, R28 ;  /* 0x0000002aa81c723c */ /* 0x080ff0000000181c */
[----:B------:R-:W-:Y:S01]  /*2790*/  HMMA.16816.F32 R32, R44, R42, R32 ;  /* 0x0000002a2c20723c */ /* 0x000fe20000001820 */
[----:B------:R-:W-:Y:S06]  /*27a0*/  LDSM.16.M88.4 R44, [R196+0x4080] ;  /* 0x00408000c42c783b */ /* 0x000fec0000000200 */
[----:B------:R-:W3:Y:S01]  /*27b0*/  LDSM.16.M88.4 R40, [R173+0xe080] ;  /* 0x00e08000ad28783b */ /* 0x000ee20000000200 */
[-C--:B------:R-:W-:Y:S08]  /*27c0*/  HMMA.16816.F32 R4, R48, R52.reuse, R4 ;  /* 0x000000343004723c */ /* 0x080ff00000001804 */
[C---:B-1----:R-:W-:Y:S08]  /*27d0*/  HMMA.16816.F32 R8, R60.reuse, R52, R8 ;  /* 0x000000343c08723c */ /* 0x042ff00000001808 */
[-C--:B------:R-:W-:Y:S08]  /*27e0*/  HMMA.16816.F32 R12, R60, R54.reuse, R12 ;  /* 0x000000363c0c723c */ /* 0x080ff0000000180c */
[C---:B------:R-:W-:Y:S01]  /*27f0*/  HMMA.16816.F32 R16, R48.reuse, R54, R16 ;  /* 0x000000363010723c */ /* 0x040fe20000001810 */
[----:B------:R-:W1:Y:S07]  /*2800*/  LDSM.16.M88.4 R52, [R196+0x5080] ;  /* 0x00508000c434783b */ /* 0x000e6e0000000200 */
[-C--:B--2---:R-:W-:Y:S08]  /*2810*/  HMMA.16816.F32 R20, R48, R36.reuse, R20 ;  /* 0x000000243014723c */ /* 0x084ff00000001814 */
[C---:B------:R-:W-:Y:S07]  /*2820*/  HMMA.16816.F32 R24, R60.reuse, R36, R24 ;  /* 0x000000243c18723c */ /* 0x040fee0000001818 */
[----:B------:R-:W-:Y:S01]  /*2830*/  IMAD R37, R237, 0x40, R211 ;  /* 0x00000040ed257824 */ /* 0x000fe200078e02d3 */
[-C--:B------:R-:W-:Y:S04]  /*2840*/  HMMA.16816.F32 R28, R60, R38.reuse, R28 ;  /* 0x000000263c1c723c */ /* 0x080fe8000000181c */
[C---:B------:R-:W-:Y:S01]  /*2850*/  IADD3 R249, R37.reuse, R234, RZ ;  /* 0x000000ea25f97210 */ /* 0x040fe20007ffe0ff */
[----:B------:R-:W-:Y:S03]  /*2860*/  IMAD.IADD R250, R37, 0x1, R233 ;  /* 0x0000000125fa7824 */ /* 0x000fe600078e02e9 */
[----:B------:R-:W-:Y:S04]  /*2870*/  HMMA.16816.F32 R32, R48, R38, R32 ;  /* 0x000000263020723c */ /* 0x000fe80000001820 */
[----:B------:R-:W-:Y:S04]  /*2880*/  IMNMX R249, R235, R249, PT ;  /* 0x000000f9ebf97217 */ /* 0x000fe80003800200 */
[-C--:B---3--:R-:W-:Y:S08]  /*2890*/  HMMA.16816.F32 R4, R40, R44.reuse, R4 ;  /* 0x0000002c2804723c */ /* 0x088ff00000001804 */
[C---:B------:R-:W-:Y:S08]  /*28a0*/  HMMA.16816.F32 R8, R56.reuse, R44, R8 ;  /* 0x0000002c3808723c */ /* 0x040ff00000001808 */
[-C--:B------:R-:W-:Y:S08]  /*28b0*/  HMMA.16816.F32 R12, R56, R46.reuse, R12 ;  /* 0x0000002e380c723c */ /* 0x080ff0000000180c */
[C---:B------:R-:W-:Y:S08]  /*28c0*/  HMMA.16816.F32 R16, R40.reuse, R46, R16 ;  /* 0x0000002e2810723c */ /* 0x040ff00000001810 */
[-C--:B-1----:R-:W-:Y:S08]  /*28d0*/  HMMA.16816.F32 R20, R40, R52.reuse, R20 ;  /* 0x000000342814723c */ /* 0x082ff00000001814 */
        /* <DEDUP_REMOVED lines=18> */
.L_x_900:
[----:B------:R-:W-:Y:S04]  /*2a00*/  MOV R36, 0x1 ;  /* 0x0000000100247802 */ /* 0x000fe80000000f00 */
[----:B------:R-:W-:Y:S11]  /*2a10*/  ISETP.NE.AND P5, PT, R36, c[0x0][0x2a8], PT ;  /* 0x0000aa0024007a0c */ /* 0x000ff60003fa5270 */
[----:B------:R-:W-:Y:S02]  /*2a20*/  @!UPT UIADD3 URZ, URZ, URZ, URZ ;  /* 0x0000003f3f3ff290 */ /* 0x000fe4000fffe03f */
[----:B------:R-:W-:Y:S05]  /*2a30*/  @P5 IMAD.HI.U32 R36, R38, c[0x0][0x2ac], RZ ;  /* 0x0000ab0026245a27 */ /* 0x000fea00078e00ff */
[----:B------:R-:W-:Y:S02]  /*2a40*/  @P5 SHF.R.U32.HI R38, RZ, c[0x0][0x2b0], R36 ;  /* 0x0000ac00ff265a19 */ /* 0x000fe40000011624 */
.L_x_901:
[----:B------:R-:W-:Y:S05]  /*2a50*/  BSYNC B0 ;  /* 0x0000000000007941 */ /* 0x000fea0003800000 */
.L_x_899:
[----:B------:R-:W-:Y:S04]  /*2a60*/  IMAD.MOV.U32 R36, RZ, RZ, c[0x0][0x2a8] ;  /* 0x0000aa00ff247624 */ /* 0x000fe800078e00ff */
[----:B------:R-:W-:Y:S01]  /*2a70*/  IMAD R250, R38, R36, -UR12 ;  /* 0x8000000c26fa7e24 */ /* 0x000fe2000f8e0224 */
[C-C-:B------:R-:W-:Y:S02]  /*2a80*/  IADD3 R36, R37.reuse, c[0x0][0x2a4], R229.reuse ;  /* 0x0000a90025247a10 */ /* 0x140fe40007ffe0e5 */
[----:B------:R-:W-:Y:S01]  /*2a90*/  IADD3 R38, R37, UR5, R229 ;  /* 0x0000000525267c10 */ /* 0x000fe2000fffe0e5 */
[----:B------:R-:W-:Y:S01]  /*2aa0*/  IMAD.IADD R250, R250, 0x1, -R228 ;  /* 0x00000001fafa7824 */ /* 0x000fe200078e0ae4 */
[----:B------:R-:W-:Y:S04]  /*2ab0*/  IMNMX R36, R235, R36, PT ;  /* 0x00000024eb247217 */ /* 0x000fe80003800200 */
[----:B------:R-:W-:Y:S02]  /*2ac0*/  IADD3 R249, R250, c[0x0][0x2a8], RZ ;  /* 0x0000aa00faf97a10 */ /* 0x000fe40007ffe0ff */
[----:B------:R-:W-:Y:S02]  /*2ad0*/  IMNMX R250, R38, R250, !PT ;  /* 0x000000fa26fa7217 */ /* 0x000fe40007800200 */
[----:B------:R-:W-:Y:S02]  /*2ae0*/  IMNMX R249, R36, R249, PT ;  /* 0x000000f924f97217 */ /* 0x000fe40003800200 */
.L_x_898:
[----:B------:R-:W-:Y:S04]  /*2af0*/  IADD3 R36, R37, 0x8, RZ ;  /* 0x0000000825247810 */ /* 0x000fe80007ffe0ff */
[----:B------:R-:W-:Y:S01]  /*2b00*/  IADD3 R246, R36, c[0x0][0x2a4], R229 ;  /* 0x0000a90024f67a10 */ /* 0x000fe20007ffe0e5 */
[----:B------:R-:W-:Y:S03]  /*2b10*/  IMAD.IADD R248, R233, 0x1, R36 ;  /* 0x00000001e9f87824 */ /* 0x000fe600078e0224 */
        /* <DEDUP_REMOVED lines=16> */
.L_x_904:
[----:B------:R-:W-:Y:S04]  /*2c20*/  MOV R36, 0x1 ;  /* 0x0000000100247802 */ /* 0x000fe80000000f00 */
[----:B------:R-:W-:Y:S11]  /*2c30*/  ISETP.NE.AND P5, PT, R36, c[0x0][0x2a8], PT ;  /* 0x0000aa0024007a0c */ /* 0x000ff60003fa5270 */
[----:B------:R-:W-:Y:S02]  /*2c40*/  @!UPT UIADD3 URZ, URZ, URZ, URZ ;  /* 0x0000003f3f3ff290 */ /* 0x000fe4000fffe03f */
[----:B------:R-:W-:Y:S05]  /*2c50*/  @P5 IMAD.HI.U32 R36, R38, c[0x0][0x2ac], RZ ;  /* 0x0000ab0026245a27 */ /* 0x000fea00078e00ff */
[----:B------:R-:W-:Y:S02]  /*2c60*/  @P5 SHF.R.U32.HI R38, RZ, c[0x0][0x2b0], R36 ;  /* 0x0000ac00ff265a19 */ /* 0x000fe40000011624 */
.L_x_905:
[----:B------:R-:W-:Y:S05]  /*2c70*/  BSYNC B0 ;  /* 0x0000000000007941 */ /* 0x000fea0003800000 */
.L_x_903:
[----:B------:R-:W-:Y:S04]  /*2c80*/  IMAD.MOV.U32 R36, RZ, RZ, c[0x0][0x2a8] ;  /* 0x0000aa00ff247624 */ /* 0x000fe800078e00ff */
[----:B------:R-:W-:Y:S04]  /*2c90*/  IMAD R38, R38, R36, -UR12 ;  /* 0x8000000c26267e24 */ /* 0x000fe8000f8e0224 */
[----:B------:R-:W-:Y:S05]  /*2ca0*/  IMAD.IADD R38, R38, 0x1, -R228 ;  /* 0x0000000126267824 */ /* 0x000fea00078e0ae4 */
[----:B------:R-:W-:Y:S02]  /*2cb0*/  IADD3 R36, R38, c[0x0][0x2a8], RZ ;  /* 0x0000aa0026247a10 */ /* 0x000fe40007ffe0ff */
[----:B------:R-:W-:Y:S02]  /*2cc0*/  IMNMX R248, R248, R38, !PT ;  /* 0x00000026f8f87217 */ /* 0x000fe40007800200 */
[----:B------:R-:W-:Y:S02]  /*2cd0*/  IMNMX R246, R246, R36, PT ;  /* 0x00000024f6f67217 */ /* 0x000fe40003800200 */
.L_x_902:
[----:B------:R-:W-:Y:S04]  /*2ce0*/  IADD3 R36, R37, 0x20, RZ ;  /* 0x0000002025247810 */ /* 0x000fe80007ffe0ff */
[----:B------:R-:W-:Y:S01]  /*2cf0*/  IADD3 R245, R36, c[0x0][0x2a4], R229 ;  /* 0x0000a90024f57a10 */ /* 0x000fe20007ffe0e5 */
        /* <DEDUP_REMOVED lines=17> */
.L_x_908:
[----:B------:R-:W-:Y:S04]  /*2e10*/  MOV R36, 0x1 ;  /* 0x0000000100247802 */ /* 0x000fe80000000f00 */
[----:B------:R-:W-:Y:S11]  /*2e20*/  ISETP.NE.AND P5, PT, R36, c[0x0][0x2a8], PT ;  /* 0x0000aa0024007a0c */ /* 0x000ff60003fa5270 */
[----:B------:R-:W-:Y:S02]  /*2e30*/  @!UPT UIADD3 URZ, URZ, URZ, URZ ;  /* 0x0000003f3f3ff290 */ /* 0x000fe4000fffe03f */
[----:B------:R-:W-:Y:S05]  /*2e40*/  @P5 IMAD.HI.U32 R36, R38, c[0x0][0x2ac], RZ ;  /* 0x0000ab0026245a27 */ /* 0x000fea00078e00ff */
[----:B------:R-:W-:Y:S02]  /*2e50*/  @P5 SHF.R.U32.HI R38, RZ, c[0x0][0x2b0], R36 ;  /* 0x0000ac00ff265a19 */ /* 0x000fe40000011624 */
.L_x_909:
[----:B------:R-:W-:Y:S05]  /*2e60*/  BSYNC B0 ;  /* 0x0000000000007941 */ /* 0x000fea0003800000 */
.L_x_907:
[----:B------:R-:W-:Y:S04]  /*2e70*/  IMAD.MOV.U32 R36, RZ, RZ, c[0x0][0x2a8] ;  /* 0x0000aa00ff247624 */ /* 0x000fe800078e00ff */
[----:B------:R-:W-:Y:S04]  /*2e80*/  IMAD R38, R38, R36, -UR12 ;  /* 0x8000000c26267e24 */ /* 0x000fe8000f8e0224 */
[----:B------:R-:W-:Y:S05]  /*2e90*/  IMAD.IADD R38, R38, 0x1, -R228 ;  /* 0x0000000126267824 */ /* 0x000fea00078e0ae4 */
[----:B------:R-:W-:Y:S02]  /*2ea0*/  IADD3 R36, R38, c[0x0][0x2a8], RZ ;  /* 0x0000aa0026247a10 */ /* 0x000fe40007ffe0ff */
[----:B------:R-:W-:Y:S02]  /*2eb0*/  IMNMX R244, R244, R38, !PT ;  /* 0x00000026f4f47217 */ /* 0x000fe40007800200 */
[----:B------:R-:W-:Y:S02]  /*2ec0*/  IMNMX R245, R245, R36, PT ;  /* 0x00000024f5f57217 */ /* 0x000fe40003800200 */
.L_x_906:
        /* <DEDUP_REMOVED lines=19> */
.L_x_912:
[----:B------:R-:W-:Y:S04]  /*3000*/  MOV R36, 0x1 ;  /* 0x0000000100247802 */ /* 0x000fe80000000f00 */
[----:B------:R-:W-:Y:S11]  /*3010*/  ISETP.NE.AND P0, PT, R36, c[0x0][0x2a8], PT ;  /* 0x0000aa0024007a0c */ /* 0x000ff60003f05270 */
[----:B------:R-:W-:Y:S02]  /*3020*/  @!UPT UIADD3 URZ, URZ, URZ, URZ ;  /* 0x0000003f3f3ff290 */ /* 0x000fe4000fffe03f */
[----:B------:R-:W-:Y:S05]  /*3030*/  @P0 IMAD.HI.U32 R36, R37, c[0x0][0x2ac], RZ ;  /* 0x0000ab0025240a27 */ /* 0x000fea00078e00ff */
[----:B------:R-:W-:Y:S02]  /*3040*/  @P0 SHF.R.U32.HI R37, RZ, c[0x0][0x2b0], R36 ;  /* 0x0000ac00ff250a19 */ /* 0x000fe40000011624 */
.L_x_913:
[----:B------:R-:W-:Y:S05]  /*3050*/  BSYNC B0 ;  /* 0x0000000000007941 */ /* 0x000fea0003800000 */
.L_x_911:
[----:B------:R-:W-:Y:S04]  /*3060*/  IMAD.MOV.U32 R36, RZ, RZ, c[0x0][0x2a8] ;  /* 0x0000aa00ff247624 */ /* 0x000fe800078e00ff */
[----:B------:R-:W-:Y:S04]  /*3070*/  IMAD R37, R37, R36, -UR12 ;  /* 0x8000000c25257e24 */ /* 0x000fe8000f8e0224 */
[----:B------:R-:W-:Y:S05]  /*3080*/  IMAD.IADD R37, R37, 0x1, -R228 ;  /* 0x0000000125257824 */ /* 0x000fea00078e0ae4 */
[----:B------:R-:W-:Y:S02]  /*3090*/  IADD3 R36, R37, c[0x0][0x2a8], RZ ;  /* 0x0000aa0025247a10 */ /* 0x000fe40007ffe0ff */
[----:B------:R-:W-:Y:S02]  /*30a0*/  IMNMX R243, R243, R37, !PT ;  /* 0x00000025f3f37217 */ /* 0x000fe40007800200 */
[----:B------:R-:W-:Y:S02]  /*30b0*/  IMNMX R242, R242, R36, PT ;  /* 0x00000024f2f27217 */ /* 0x000fe40003800200 */
.L_x_910:
[----:B------:R-:W-:Y:S04]  /*30c0*/  DEPBAR.LE SB0, 0x1 ;  /* 0x000080400000791a */ /* 0x000fe80000000000 */
[----:B------:R-:W-:Y:S01]  /*30d0*/  BAR.SYNC.DEFER_BLOCKING 0x0 ;  /* 0x0000000000007b1d */ /* 0x000fe20000010000 */
[----:B------:R-:W-:Y:S02]  /*30e0*/  IADD3 R236, R237, 0x1, RZ ;  /* 0x00000001edec7810 */ /* 0x000fe40007ffe0ff */
[----:B------:R-:W-:Y:S02]  /*30f0*/  LEA R3, R3, 0x12080, 0x1 ;  /* 0x0001208003037811 */ /* 0x000fe400078e08ff */
[----:B------:R-:W-:Y:S01]  /*3100*/  ISETP.GE.AND P0, PT, R236, UR13, PT ;  /* 0x0000000dec007c0c */ /* 0x000fe2000bf06270 */
[----:B------:R1:W2:Y:S04]  /*3110*/  LDSM.16.M88.4 R64, [R172+0x12080] ;  /* 0x01208000ac40783b */ /* 0x0002a80000000200 */
[----:B------:R1:W3:Y:S04]  /*3120*/  LDSM.16.M88.4 R60, [R172+0x12880] ;  /* 0x01288000ac3c783b */ /* 0x0002e80000000200 */
[----:B------:R1:W4:Y:S04]  /*3130*/  LDSM.16.M88.4 R48, [R204+0x6080] ;  /* 0x00608000cc30783b */ /* 0x0003280000000200 */
[----:B------:R1:W5:Y:S04]  /*3140*/  LDSM.16.M88.4 R164, [R204+0x7080] ;  /* 0x00708000cca4783b */ /* 0x0003680000000200 */
[----:B------:R1:W1:Y:S04]  /*3150*/  LDSM.16.M88.4 R168, [R2+0x12080] ;  /* 0x0120800002a8783b */ /* 0x0002680000000200 */
[----:B------:R1:W1:Y:S04]  /*3160*/  LDSM.16.M88.4 R176, [R2+0x12880] ;  /* 0x0128800002b0783b */ /* 0x0002680000000200 */
[----:B------:R1:W1:Y:S04]  /*3170*/  LDSM.16.M88.4 R172, [R196+0x6080] ;  /* 0x00608000c4ac783b */ /* 0x0002680000000200 */
[----:B------:R1:W1:Y:S01]  /*3180*/  LDSM.16.M88.4 R180, [R196+0x7080] ;  /* 0x00708000c4b4783b */ /* 0x0002620000000200 */
[----:B------:R-:W-:-:S05]  /*3190*/  @P0 BRA `(.L_x_914) ;  /* 0x0000029000000947 */ /* 0x000fca0003800000 */
[----:B------:R-:W-:Y:S01]  /*31a0*/  SHF.R.S32.HI R38, RZ, 0x1f, R236 ;  /* 0x0000001fff267819 */ /* 0x000fe200000114ec */
[----:B------:R-:W5:Y:S01]  /*31b0*/  @!P1 S2R R37, SR_CTAID.Y ;  /* 0x0000000000259919 */ /* 0x000f620000002600 */
[----:B------:R-:W-:Y:S01]  /*31c0*/  @!P1 LEA R41, R237, 0x40, 0x6 ;  /* 0x00000040ed299811 */ /* 0x000fe200078e30ff */
[----:B------:R-:W-:Y:S04]  /*31d0*/  IMAD.WIDE.U32 R42, R236, c[0x0][0x178], RZ ;  /* 0x00005e00ec2a7a25 */ /* 0x000fe800078e00ff */
[----:B------:R-:W-:Y:S01]  /*31e0*/  IMAD R38, R38, c[0x0][0x178], RZ ;  /* 0x00005e0026267a24 */ /* 0x000fe200078e02ff */
[----:B------:R-:W-:Y:S03]  /*31f0*/  LEA R39, P6, R42, R224, 0x6 ;  /* 0x000000e02a277211 */ /* 0x000fe600078c30ff */
[----:B------:R-:W-:Y:S04]  /*3200*/  IMAD R38, R236, c[0x0][0x17c], R38 ;  /* 0x00005f00ec267a24 */ /* 0x000fe800078e0226 */
[----:B------:R-:W-:Y:S05]  /*3210*/  IMAD.IADD R38, R43, 0x1, R38 ;  /* 0x000000012b267824 */ /* 0x000fea00078e0226 */
[----:B------:R-:W-:Y:S02]  /*3220*/  LEA.HI.X R38, R42, R208, R38, 0x6, P6 ;  /* 0x000000d02a267211 */ /* 0x000fe400030f3426 */
[----:B------:R-:W-:Y:S02]  /*3230*/  LEA R42, P6, R39, c[0x0][0x160], 0x1 ;  /* 0x00005800272a7a11 */ /* 0x000fe400078c08ff */
[----:B-----5:R-:W-:Y:S01]  /*3240*/  @!P1 SHF.R.S32.HI R36, RZ, 0x1f, R37 ;  /* 0x0000001fff249819 */ /* 0x020fe20000011425 */
[----:B------:R-:W-:Y:S01]  /*3250*/  @!P1 IMAD.WIDE.U32 R44, R37, c[0x0][0x270], R226 ;  /* 0x00009c00252c9a25 */ /* 0x000fe200078e00e2 */
[----:B------:R-:W-:Y:S02]  /*3260*/  LEA.HI.X R43, R39, c[0x0][0x164], R38, 0x1, P6 ;  /* 0x00005900272b7a11 */ /* 0x000fe400030f0c26 */
[----:B------:R-:W-:Y:S01]  /*3270*/  LOP3.LUT P6, RZ, R210, 0x1, RZ, 0xc0, !PT ;  /* 0x00000001d2ff7812 */ /* 0x000fe200078cc0ff */
[----:B------:R-:W-:Y:S01]  /*3280*/  @!P1 IMAD R36, R36, c[0x0][0x270], RZ ;  /* 0x00009c0024249a24 */ /* 0x000fe200078e02ff */
[----:B------:R-:W-:Y:S02]  /*3290*/  @!P1 IADD3 R40, P5, P0, R41, UR18, R44 ;  /* 0x0000001229289c10 */ /* 0x000fe4000f8be02c */
[----:B------:R-:W-:Y:S01]  /*32a0*/  @!P1 SHF.R.S32.HI R41, RZ, 0x1f, R41 ;  /* 0x0000001fff299819 */ /* 0x000fe20000011429 */
[----:B------:R-:W-:Y:S02]  /*32b0*/  @!P1 IMAD R36, R37, c[0x0][0x274], R36 ;  /* 0x00009d0025249a24 */ /* 0x000fe400078e0224 */
[----:B------:R-:W-:Y:S02]  /*32c0*/  IMAD.MOV.U32 R37, RZ, RZ, c[0x0][0x168] ;  /* 0x00005a00ff257624 */ /* 0x000fe400078e00ff */
[----:B------:R-:W-:Y:S02]  /*32d0*/  @!P1 IMAD.IADD R36, R45, 0x1, R36 ;  /* 0x000000012d249824 */ /* 0x000fe400078e0224 */
[----:B------:R-:W-:Y:S03]  /*32e0*/  IMAD R37, R236, -0x40, R37 ;  /* 0xffffffc0ec257824 */ /* 0x000fe600078e0225 */
[----:B------:R-:W-:Y:S02]  /*32f0*/  @!P1 IADD3.X R36, R41, UR8, R36, P5, P0 ;  /* 0x0000000829249c10 */ /* 0x000fe4000afe0424 */
[----:B------:R-:W-:Y:S02]  /*3300*/  @!P1 LEA R44, P0, R40, c[0x0][0x258], 0x2 ;  /* 0x00009600282c9a11 */ /* 0x000fe400078010ff */
[CC--:B------:R-:W-:Y:S02]  /*3310*/  ISETP.LE.OR P6, PT, R37.reuse, R216.reuse, !P6 ;  /* 0x000000d82500720c */ /* 0x0c0fe400077c3670 */
[----:B------:R-:W-:Y:S02]  /*3320*/  LOP3.LUT P5, RZ, R210, 0x2, RZ, 0xc0, !PT ;  /* 0x00000002d2ff7812 */ /* 0x000fe400078ac0ff */
[----:B------:R-:W-:Y:S01]  /*3330*/  @!P1 LEA.HI.X R45, R40, c[0x0][0x25c], R36, 0x2, P0 ;  /* 0x00009700282d9a11 */ /* 0x000fe200000f1424 */
[----:B------:R-:W-:Y:S01]  /*3340*/  IMAD.U32 R36, RZ, RZ, UR24 ;  /* 0x00000018ff247e24 */ /* 0x000fe2000f8e00ff */
[CC--:B------:R-:W-:Y:S02]  /*3350*/  ISETP.LE.OR P5, PT, R37.reuse, R216.reuse, !P5 ;  /* 0x000000d82500720c */ /* 0x0c0fe40006fa3670 */
[----:B------:R-:W-:Y:S01]  /*3360*/  ISETP.GT.AND P0, PT, R37, R216, PT ;  /* 0x000000d82500720c */ /* 0x000fe20003f04270 */
[----:B------:R-:W-:Y:S02]  /*3370*/  IMAD.U32 R37, RZ, RZ, UR24 ;  /* 0x00000018ff257e24 */ /* 0x000fe4000f8e00ff */
[----:B------:R-:W-:Y:S01]  /*3380*/  @!P1 IMAD R36, R36, 0x40, R226 ;  /* 0x0000004024249824 */ /* 0x000fe200078e02e2 */
[----:B------:R-:W-:Y:S01]  /*3390*/  ISETP.GE.OR P0, PT, R209, c[0x0][0x16c], !P0 ;  /* 0x00005b00d1007a0c */ /* 0x000fe20004706670 */
[----:B------:R-:W-:Y:S02]  /*33a0*/  IMAD R37, R37, 0x3000, R221 ;  /* 0x0000300025257824 */ /* 0x000fe400078e02dd */
[----:B------:R-:W-:Y:S03]  /*33b0*/  @!P1 IMAD.SHL.U32 R36, R36, 0x4, RZ ;  /* 0x0000000424249824 */ /* 0x000fe600078e00ff */
[----:B------:R-:W-:Y:S01]  /*33c0*/  @!PT LDS RZ, [RZ] ;  /* 0x00000000fffff984 */ /* 0x000fe20000000800 */
[----:B------:R-:W-:Y:S01]  /*33d0*/  @!PT LDS RZ, [RZ] ;  /* 0x00000000fffff984 */ /* 0x000fe20000000800 */
[----:B------:R-:W-:Y:S01]  /*33e0*/  @!PT LDS RZ, [RZ] ;  /* 0x00000000fffff984 */ /* 0x000fe20000000800 */
[----:B------:R5:W-:Y:S06]  /*33f0*/  LDGSTS.E.BYPASS.LTC128B.128 [R37], [R42.64], !P6 ;  /* 0x000000002a257fae */ /* 0x000bec000f101d54 */
[----:B------:R5:W-:Y:S06]  /*3400*/  LDGSTS.E.BYPASS.LTC128B.128 [R37+0x1000], [R42.64+0x40], !P5 ;  /* 0x010000402a257fae */ /* 0x000bec000e901d54 */
[----:B------:R5:W-:Y:S06]  /*3410*/  LDGSTS.E.BYPASS.LTC128B.128 [R37+0x2000], [R42.64+0x80], !P0 ;  /* 0x020000802a257fae */ /* 0x000bec000c101d54 */
[----:B------:R5:W-:Y:S02]  /*3420*/  @!P1 LDGSTS.E.BYPASS.LTC128B.128 [R36+0x18080], [R44.64] ;  /* 0x180800002c249fae */ /* 0x000be4000b901d54 */
.L_x_914:
[-C--:B--2-45:R-:W-:Y:S01]  /*3430*/  HMMA.16816.F32 R36, R64, R48.reuse, RZ ;  /* 0x000000304024723c */ /* 0x0b4fe200000018ff */
[----:B------:R-:W-:Y:S01]  /*3440*/  LDSM.16.M88.4 R184, [R3+0x1000] ;  /* 0x0010000003b8783b */ /* 0x000fe20000000200 */
[----:B------:R-:W-:Y:S04]  /*3450*/  PLOP3.LUT P0, PT, PT, PT, UP4, 0x80, 0x0 ;  /* 0x000000000000781c */ /* 0x000fe80003f0f048 */
[C---:B------:R-:W-:Y:S02]  /*3460*/  ISETP.GT.AND P5, PT, R250.reuse, RZ, P0 ;  /* 0x000000fffa00720c */ /* 0x040fe400007a4270 */
[C---:B---3--:R-:W-:Y:S01]  /*3470*/  HMMA.16816.F32 R40, R60.reuse, R48, RZ ;  /* 0x000000303c28723c */ /* 0x048fe200000018ff */
[----:B------:R-:W2:Y:S01]  /*3480*/  LDSM.16.M88.4 R188, [R204+0x8080] ;  /* 0x00808000ccbc783b */ /* 0x000ea20000000200 */
[C---:B------:R-:W-:Y:S02]  /*3490*/  ISETP.LT.OR P5, PT, R249.reuse, 0x1, P5 ;  /* 0x00000001f900780c */ /* 0x040fe40002fa1670 */
[----:B------:R-:W-:Y:S02]  /*34a0*/  ISETP.GT.AND P6, PT, R250, 0x60, P0 ;  /* 0x00000060fa00780c */ /* 0x000fe400007c4270 */
[----:B------:R-:W-:Y:S02]  /*34b0*/  FSEL R4, R4, -INF , !P5 ;  /* 0xff80000004047808 */ /* 0x000fe40006800000 */
[-C--:B------:R-:W-:Y:S01]  /*34c0*/  HMMA.16816.F32 R44, R60, R50.reuse, RZ ;  /* 0x000000323c2c723c */ /* 0x080fe200000018ff */
[----:B------:R-:W3:Y:S01]  /*34d0*/  LDSM.16.M88.4 R192, [R3+0x1800] ;  /* 0x0018000003c0783b */ /* 0x000ee20000000200 */
[C---:B------:R-:W-:Y:S02]  /*34e0*/  ISETP.GT.AND P5, PT, R250.reuse, 0x1, P0 ;  /* 0x00000001fa00780c */ /* 0x040fe400007a4270 */
[C---:B------:R-:W-:Y:S02]  /*34f0*/  ISETP.LT.OR P6, PT, R249.reuse, 0x61, P6 ;  /* 0x00000061f900780c */ /* 0x040fe400037c1670 */
[----:B------:R-:W-:Y:S02]  /*3500*/  ISETP.LT.OR P5, PT, R249, 0x2, P5 ;  /* 0x00000002f900780c */ /* 0x000fe40002fa1670 */
[C---:B------:R-:W-:Y:S01]  /*3510*/  HMMA.16816.F32 R48, R64.reuse, R50, RZ ;  /* 0x000000324030723c */ /* 0x040fe200000018ff */
[----:B------:R-:W0:Y:S03]  /*3520*/  LDGDEPBAR ;  /* 0x00000000000079af */ /* 0x000e260000000000 */
[----:B------:R-:W-:Y:S02]  /*3530*/  FSEL R5, R5, -INF , !P5 ;  /* 0xff80000005057808 */ /* 0x000fe40006800000 */
[----:B------:R-:W-:Y:S02]  /*3540*/  ISETP.GT.AND P5, PT, R250, 0x20, P0 ;  /* 0x00000020fa00780c */ /* 0x000fe400007a4270 */
[-C--:B------:R-:W-:Y:S01]  /*3550*/  HMMA.16816.F32 R52, R64, R164.reuse, RZ ;  /* 0x000000a44034723c */ /* 0x080fe200000018ff */
[----:B------:R-:W-:Y:S02]  /*3560*/  FSEL R32, R32, -INF , !P6 ;  /* 0xff80000020207808 */ /* 0x000fe40007000000 */
[C---:B------:R-:W-:Y:S02]  /*3570*/  ISETP.LT.OR P5, PT, R249.reuse, 0x21, P5 ;  /* 0x00000021f900780c */ /* 0x040fe40002fa1670 */
[----:B------:R-:W-:Y:S01]  /*3580*/  ISETP.GT.AND P6, PT, R248, 0x21, P0 ;  /* 0x00000021f800780c */ /* 0x000fe200007c4270 */
[----:B------:R-:W-:Y:S01]  /*3590*/  FFMA.FTZ R32, R32, c[0x0][0x29c], -R247 ;  /* 0x0000a70020207a23 */ /* 0x000fe200000108f7 */
[----:B------:R-:W-:Y:S01]  /*35a0*/  FSEL R16, R16, -INF , !P5 ;  /* 0xff80000010107808 */ /* 0x000fe20006800000 */
[C---:B------:R-:W-:Y:S02]  /*35b0*/  HMMA.16816.F32 R56, R60.reuse, R164, RZ ;  /* 0x000000a43c38723c */ /* 0x040fe400000018ff */
[----:B------:R-:W-:Y:S02]  /*35c0*/  ISETP.GT.AND P5, PT, R250, 0x21, P0 ;  /* 0x00000021fa00780c */ /* 0x000fe400007a4270 */
[----:B------:R-:W-:Y:S01]  /*35d0*/  MUFU.EX2 R32, R32 ;  /* 0x0000002000207308 */ /* 0x000fe20000000800 */
[----:B------:R-:W-:Y:S02]  /*35e0*/  ISETP.LT.OR P6, PT, R246, 0x22, P6 ;  /* 0x00000022f600780c */ /* 0x000fe400037c1670 */
[----:B------:R-:W-:Y:S01]  /*35f0*/  ISETP.LT.OR P5, PT, R249, 0x22, P5 ;  /* 0x00000022f900780c */ /* 0x000fe20002fa1670 */
[-C--:B------:R-:W-:Y:S01]  /*3600*/  HMMA.16816.F32 R60, R60, R166.reuse, RZ ;  /* 0x000000a63c3c723c */ /* 0x080fe200000018ff */
[----:B------:R-:W-:Y:S02]  /*3610*/  FSEL R19, R19, -INF , !P6 ;  /* 0xff80000013137808 */ /* 0x000fe40007000000 */
[----:B------:R-:W-:Y:S02]  /*3620*/  ISETP.GT.AND P6, PT, R244, 0x21, P0 ;  /* 0x00000021f400780c */ /* 0x000fe400007c4270 */
[----:B------:R-:W-:Y:S01]  /*3630*/  FSEL R17, R17, -INF , !P5 ;  /* 0xff80000011117808 */ /* 0x000fe20006800000 */
[----:B------:R-:W-:Y:S01]  /*3640*/  FFMA.FTZ R19, R19, c[0x0][0x29c], -R241 ;  /* 0x0000a70013137a23 */ /* 0x000fe200000108f1 */
[----:B------:R-:W-:Y:S01]  /*3650*/  ISETP.GT.AND P5, PT, R250, 0x40, P0 ;  /* 0x00000040fa00780c */ /* 0x000fe200007a4270 */
[----:B------:R-:W-:Y:S01]  /*3660*/  HMMA.16816.F32 R64, R64, R166, RZ ;  /* 0x000000a64040723c */ /* 0x000fe200000018ff */
[----:B------:R-:W4:Y:S01]  /*3670*/  LDSM.16.M88.4 R164, [R204+0x9080] ;  /* 0x00908000cca4783b */ /* 0x000f220000000200 */
[----:B------:R-:W-:Y:S02]  /*3680*/  ISETP.LT.OR P6, PT, R245, 0x22, P6 ;  /* 0x00000022f500780c */ /* 0x000fe400037c1670 */
[----:B------:R-:W-:Y:S02]  /*3690*/  ISETP.LT.OR P5, PT, R249, 0x41, P5 ;  /* 0x00000041f900780c */ /* 0x000fe40002fa1670 */
[----:B------:R-:W-:Y:S02]  /*36a0*/  FSEL R13, R13, -INF , !P6 ;  /* 0xff8000000d0d7808 */ /* 0x000fe40007000000 */
[-C--:B-1----:R-:W-:Y:S05]  /*36b0*/  HMMA.16816.F32 R36, R168, R172.reuse, R36 ;  /* 0x000000aca824723c */ /* 0x082fea0000001824 */
[----:B------:R-:W-:Y:S01]  /*36c0*/  FSEL R20, R20, -INF , !P5 ;  /* 0xff80000014147808 */ /* 0x000fe20006800000 */
[----:B------:R-:W-:Y:S01]  /*36d0*/  FFMA.FTZ R13, R13, c[0x0][0x29c], -R240 ;  /* 0x0000a7000d0d7a23 */ /* 0x000fe200000108f0 */
[----:B------:R-:W-:Y:S01]  /*36e0*/  ISETP.GT.AND P5, PT, R250, 0x41, P0 ;  /* 0x00000041fa00780c */ /* 0x000fe200007a4270 */
[C---:B------:R-:W-:Y:S04]  /*36f0*/  HMMA.16816.F32 R40, R176.reuse, R172, R40 ;  /* 0x000000acb028723c */ /* 0x040fe80000001828 */
[----:B------:R-:W-:Y:S01]  /*3700*/  MUFU.EX2 R13, R13 ;  /* 0x0000000d000d7308 */ /* 0x000fe20000000800 */
[----:B------:R-:W-:Y:S02]  /*3710*/  ISETP.LT.OR P5, PT, R249, 0x42, P5 ;  /* 0x00000042f900780c */ /* 0x000fe40002fa1670 */
[----:B------:R-:W-:Y:S01]  /*3720*/  ISETP.GT.AND P6, PT, R243, RZ, P0 ;  /* 0x000000fff300720c */ /* 0x000fe200007c4270 */
[-C--:B------:R-:W-:Y:S03]  /*3730*/  HMMA.16816.F32 R44, R176, R174.reuse, R44 ;  /* 0x000000aeb02c723c */ /* 0x080fe6000000182c */
[----:B------:R-:W-:Y:S02]  /*3740*/  ISETP.LT.OR P6, PT, R242, 0x1, P6 ;  /* 0x00000001f200780c */ /* 0x000fe400037c1670 */
[----:B------:R-:W-:Y:S02]  /*3750*/  FSEL R21, R21, -INF , !P5 ;  /* 0xff80000015157808 */ /* 0x000fe40006800000 */
[----:B------:R-:W-:Y:S01]  /*3760*/  FSEL R10, R10, -INF , !P6 ;  /* 0xff8000000a0a7808 */ /* 0x000fe20007000000 */
[C---:B------:R-:W-:Y:S01]  /*3770*/  HMMA.16816.F32 R48, R168.reuse, R174, R48 ;  /* 0x000000aea830723c */ /* 0x040fe20000001830 */
[----:B------:R-:W-:Y:S03]  /*3780*/  LDSM.16.M88.4 R172, [R196+0x8080] ;  /* 0x00808000c4ac783b */ /* 0x000fe60000000200 */
[--C-:B------:R-:W-:Y:S01]  /*3790*/  FFMA.FTZ R21, R21, c[0x0][0x29c], -R247.reuse ;  /* 0x0000a70015157a23 */ /* 0x100fe200000108f7 */
[----:B------:R-:W-:Y:S01]  /*37a0*/  ISETP.GT.AND P6, PT, R244, 0x41, P0 ;  /* 0x00000041f400780c */ /* 0x000fe200007c4270 */
[----:B------:R-:W-:Y:S01]  /*37b0*/  FFMA.FTZ R10, R10, c[0x0][0x29c], -R238 ;  /* 0x0000a7000a0a7a23 */ /* 0x000fe200000108ee */
[----:B------:R-:W-:Y:S01]  /*37c0*/  ISETP.GT.AND P5, PT, R250, 0x61, P0 ;  /* 0x00000061fa00780c */ /* 0x000fe200007a4270 */
[-C--:B------:R-:W-:Y:S03]  /*37d0*/  HMMA.16816.F32 R52, R168, R180.reuse, R52 ;  /* 0x000000b4a834723c */ /* 0x080fe60000001834 */
[----:B------:R-:W-:Y:S01]  /*37e0*/  ISETP.LT.OR P6, PT, R245, 0x42, P6 ;  /* 0x00000042f500780c */ /* 0x000fe200037c1670 */
[----:B------:R-:W-:Y:S01]  /*37f0*/  MUFU.EX2 R10, R10 ;  /* 0x0000000a000a7308 */ /* 0x000fe20000000800 */
[----:B------:R-:W-:Y:S03]  /*3800*/  ISETP.LT.OR P5, PT, R249, 0x62, P5 ;  /* 0x00000062f900780c */ /* 0x000fe60002fa1670 */
[C---:B------:R-:W-:Y:S04]  /*3810*/  HMMA.16816.F32 R56, R176.reuse, R180, R56 ;  /* 0x000000b4b038723c */ /* 0x040fe80000001838 */
[----:B------:R-:W-:Y:S02]  /*3820*/  FSEL R33, R33, -INF , !P5 ;  /* 0xff80000021217808 */ /* 0x000fe40006800000 */
[----:B------:R-:W-:Y:S02]  /*3830*/  ISETP.GT.AND P5, PT, R248, RZ, P0 ;  /* 0x000000fff800720c */ /* 0x000fe400007a4270 */
[-C--:B------:R-:W-:Y:S01]  /*3840*/  HMMA.16816.F32 R60, R176, R182.reuse, R60 ;  /* 0x000000b6b03c723c */ /* 0x080fe2000000183c */
[----:B------:R-:W-:Y:S02]  /*3850*/  LDSM.16.M88.4 R176, [R2+0x13880] ;  /* 0x0138800002b0783b */ /* 0x000fe40000000200 */
[----:B------:R-:W-:Y:S04]  /*3860*/  ISETP.LT.OR P5, PT, R246, 0x1, P5 ;  /* 0x00000001f600780c */ /* 0x000fe80002fa1670 */
[----:B------:R-:W-:Y:S01]  /*3870*/  FSEL R6, R6, -INF , !P5 ;  /* 0xff80000006067808 */ /* 0x000fe20006800000 */
[----:B------:R-:W-:Y:S01]  /*3880*/  HMMA.16816.F32 R64, R168, R182, R64 ;  /* 0x000000b6a840723c */ /* 0x000fe20000001840 */
[----:B------:R-:W1:Y:S03]  /*3890*/  LDSM.16.M88.4 R168, [R2+0x13080] ;  /* 0x0130800002a8783b */ /* 0x000e660000000200 */
[----:B------:R-:W-:Y:S04]  /*38a0*/  ISETP.GT.AND P5, PT, R248, 0x1, P0 ;  /* 0x00000001f800780c */ /* 0x000fe800007a4270 */
[-C--:B--2---:R-:W-:Y:S01]  /*38b0*/  HMMA.16816.F32 R36, R184, R188.reuse, R36 ;  /* 0x000000bcb824723c */ /* 0x084fe20000001824 */
[----:B------:R-:W-:Y:S04]  /*38c0*/  LDSM.16.M88.4 R180, [R3+0x2000] ;  /* 0x0020000003b4783b */ /* 0x000fe80000000200 */
[----:B------:R-:W-:Y:S03]  /*38d0*/  ISETP.LT.OR P5, PT, R246, 0x2, P5 ;  /* 0x00000002f600780c */ /* 0x000fe60002fa1670 */
[C---:B---3--:R-:W-:Y:S04]  /*38e0*/  HMMA.16816.F32 R40, R192.reuse, R188, R40 ;  /* 0x000000bcc028723c */ /* 0x048fe80000001828 */
[----:B------:R-:W-:Y:S02]  /*38f0*/  FSEL R7, R7, -INF , !P5 ;  /* 0xff80000007077808 */ /* 0x000fe40006800000 */
[----:B------:R-:W-:Y:S01]  /*3900*/  ISETP.GT.AND P5, PT, R248, 0x20, P0 ;  /* 0x00000020f800780c */ /* 0x000fe200007a4270 */
[----:B------:R-:W-:Y:S01]  /*3910*/  FFMA.FTZ R188, R4, c[0x0][0x29c], -R247 ;  /* 0x0000a70004bc7a23 */ /* 0x000fe200000108f7 */
[-C--:B------:R-:W-:Y:S03]  /*3920*/  HMMA.16816.F32 R44, R192, R190.reuse, R44 ;  /* 0x000000bec02c723c */ /* 0x080fe6000000182c */
[----:B------:R-:W-:Y:S01]  /*3930*/  ISETP.LT.OR P5, PT, R246, 0x21, P5 ;  /* 0x00000021f600780c */ /* 0x000fe20002fa1670 */
[----:B------:R-:W-:Y:S01]  /*3940*/  FFMA.FTZ R7, R7, c[0x0][0x29c], -R241 ;  /* 0x0000a70007077a23 */ /* 0x000fe200000108f1 */
[----:B------:R-:W2:Y:S01]  /*3950*/  MUFU.EX2 R188, R188 ;  /* 0x000000bc00bc7308 */ /* 0x000ea20000000800 */
[--C-:B------:R-:W-:Y:S01]  /*3960*/  FFMA.FTZ R189, R5, c[0x0][0x29c], -R247.reuse ;  /* 0x0000a70005bd7a23 */ /* 0x100fe200000108f7 */
[----:B------:R-:W-:Y:S01]  /*3970*/  FSEL R18, R18, -INF , !P5 ;  /* 0xff80000012127808 */ /* 0x000fe20006800000 */
[C---:B------:R-:W-:Y:S04]  /*3980*/  HMMA.16816.F32 R48, R184.reuse, R190, R48 ;  /* 0x000000beb830723c */ /* 0x040fe80000001830 */
[----:B------:R-:W-:Y:S03]  /*3990*/  ISETP.GT.AND P5, PT, R248, 0x40, P0 ;  /* 0x00000040f800780c */ /* 0x000fe600007a4270 */
[--C-:B------:R-:W-:Y:S01]  /*39a0*/  FFMA.FTZ R190, R16, c[0x0][0x29c], -R247.reuse ;  /* 0x0000a70010be7a23 */ /* 0x100fe200000108f7 */
[-C--:B----4-:R-:W-:Y:S01]  /*39b0*/  HMMA.16816.F32 R52, R184, R164.reuse, R52 ;  /* 0x000000a4b834723c */ /* 0x090fe20000001834 */
[----:B------:R-:W3:Y:S02]  /*39c0*/  MUFU.EX2 R189, R189 ;  /* 0x000000bd00bd7308 */ /* 0x000ee40000000800 */
[----:B------:R-:W-:Y:S01]  /*39d0*/  ISETP.LT.OR P5, PT, R246, 0x41, P5 ;  /* 0x00000041f600780c */ /* 0x000fe20002fa1670 */
[--C-:B------:R-:W-:Y:S03]  /*39e0*/  FFMA.FTZ R191, R17, c[0x0][0x29c], -R247.reuse ;  /* 0x0000a70011bf7a23 */ /* 0x100fe600000108f7 */
[----:B------:R-:W-:Y:S01]  /*39f0*/  FSEL R22, R22, -INF , !P5 ;  /* 0xff80000016167808 */ /* 0x000fe20006800000 */
[C---:B------:R-:W-:Y:S03]  /*3a00*/  HMMA.16816.F32 R56, R192.reuse, R164, R56 ;  /* 0x000000a4c038723c */ /* 0x040fe60000001838 */
[----:B------:R-:W4:Y:S01]  /*3a10*/  MUFU.EX2 R190, R190 ;  /* 0x000000be00be7308 */ /* 0x000f220000000800 */
[----:B------:R-:W-:Y:S04]  /*3a20*/  ISETP.GT.AND P5, PT, R248, 0x41, P0 ;  /* 0x00000041f800780c */ /* 0x000fe800007a4270 */
[-C--:B------:R-:W-:Y:S03]  /*3a30*/  HMMA.16816.F32 R60, R192, R166.reuse, R60 ;  /* 0x000000a6c03c723c */ /* 0x080fe6000000183c */
[----:B------:R-:W-:Y:S02]  /*3a40*/  ISETP.LT.OR P5, PT, R246, 0x42, P5 ;  /* 0x00000042f600780c */ /* 0x000fe40002fa1670 */
[----:B------:R-:W-:Y:S02]  /*3a50*/  MUFU.EX2 R193, R21 ;  /* 0x0000001500c17308 */ /* 0x000fe40000000800 */
[--C-:B------:R-:W-:Y:S01]  /*3a60*/  FFMA.FTZ R192, R20, c[0x0][0x29c], -R247.reuse ;  /* 0x0000a70014c07a23 */ /* 0x100fe200000108f7 */
[----:B------:R-:W-:Y:S01]  /*3a70*/  HMMA.16816.F32 R64, R184, R166, R64 ;  /* 0x000000a6b840723c */ /* 0x000fe20000001840 */
[----:B------:R-:W5:Y:S03]  /*3a80*/  LDSM.16.M88.4 R164, [R196+0x9080] ;  /* 0x00908000c4a4783b */ /* 0x000f660000000200 */
[----:B------:R-:W-:Y:S01]  /*3a90*/  FSEL R23, R23, -INF , !P5 ;  /* 0xff80000017177808 */ /* 0x000fe20006800000 */
[----:B------:R-:W-:Y:S01]  /*3aa0*/  FFMA.FTZ R247, R33, c[0x0][0x29c], -R247 ;  /* 0x0000a70021f77a23 */ /* 0x000fe200000108f7 */
[----:B------:R-:W-:Y:S01]  /*3ab0*/  ISETP.GT.AND P5, PT, R248, 0x60, P0 ;  /* 0x00000060f800780c */ /* 0x000fe200007a4270 */
[----:B------:R2:W-:Y:S01]  /*3ac0*/  MUFU.EX2 R33, R7 ;  /* 0x0000000700217308 */ /* 0x0005e20000000800 */
[-C--:B-1----:R-:W-:Y:S01]  /*3ad0*/  HMMA.16816.F32 R36, R168, R172.reuse, R36 ;  /* 0x000000aca824723c */ /* 0x082fe20000001824 */
[----:B------:R-:W1:Y:S04]  /*3ae0*/  LDSM.16.M88.4 R184, [R204+0xa080] ;  /* 0x00a08000ccb8783b */ /* 0x000e680000000200 */
[----:B------:R-:W-:Y:S03]  /*3af0*/  ISETP.LT.OR P5, PT, R246, 0x61, P5 ;  /* 0x00000061f600780c */ /* 0x000fe60002fa1670 */
[C---:B------:R-:W-:Y:S01]  /*3b00*/  HMMA.16816.F32 R40, R176.reuse, R172, R40 ;  /* 0x000000acb028723c */ /* 0x040fe20000001828 */
[----:B------:R-:W-:Y:S03]  /*3b10*/  MUFU.EX2 R247, R247 ;  /* 0x000000f700f77308 */ /* 0x000fe60000000800 */
[----:B------:R-:W-:Y:S02]  /*3b20*/  FSEL R34, R34, -INF , !P5 ;  /* 0xff80000022227808 */ /* 0x000fe40006800000 */
[----:B------:R-:W-:Y:S02]  /*3b30*/  ISETP.GT.AND P5, PT, R248, 0x61, P0 ;  /* 0x00000061f800780c */ /* 0x000fe400007a4270 */
[-C--:B------:R-:W-:Y:S03]  /*3b40*/  HMMA.16816.F32 R44, R176, R174.reuse, R44 ;  /* 0x000000aeb02c723c */ /* 0x080fe6000000182c */
[----:B------:R-:W-:Y:S01]  /*3b50*/  ISETP.LT.OR P5, PT, R246, 0x62, P5 ;  /* 0x00000062f600780c */ /* 0x000fe20002fa1670 */
[----:B------:R-:W1:Y:S03]  /*3b60*/  MUFU.EX2 R191, R191 ;  /* 0x000000bf00bf7308 */ /* 0x000e660000000800 */
[----:B------:R-:W-:Y:S01]  /*3b70*/  FSEL R35, R35, -INF , !P5 ;  /* 0xff80000023237808 */ /* 0x000fe20006800000 */
[C---:B------:R-:W-:Y:S01]  /*3b80*/  HMMA.16816.F32 R48, R168.reuse, R174, R48 ;  /* 0x000000aea830723c */ /* 0x040fe20000001830 */
[----:B------:R1:W3:Y:S03]  /*3b90*/  LDSM.16.M88.4 R172, [R3+0x2800] ;  /* 0x0028000003ac783b */ /* 0x0002e60000000200 */
[----:B------:R-:W-:Y:S02]  /*3ba0*/  ISETP.GT.AND P5, PT, R244, RZ, P0 ;  /* 0x000000fff400720c */ /* 0x000fe400007a4270 */
[----:B------:R-:W3:Y:S02]  /*3bb0*/  MUFU.EX2 R192, R192 ;  /* 0x000000c000c07308 */ /* 0x000ee40000000800 */
[C---:B------:R-:W-:Y:S01]  /*3bc0*/  ISETP.LT.OR P5, PT, R245.reuse, 0x1, P5 ;  /* 0x00000001f500780c */ /* 0x040fe20002fa1670 */
[-C--:B-----5:R-:W-:Y:S03]  /*3bd0*/  HMMA.16816.F32 R52, R168, R164.reuse, R52 ;  /* 0x000000a4a834723c */ /* 0x0a0fe60000001834 */
[----:B------:R-:W-:Y:S02]  /*3be0*/  FSEL R8, R8, -INF , !P5 ;  /* 0xff80000008087808 */ /* 0x000fe40006800000 */
[----:B------:R-:W-:Y:S03]  /*3bf0*/  ISETP.GT.AND P5, PT, R244, 0x1, P0 ;  /* 0x00000001f400780c */ /* 0x000fe600007a4270 */
[C---:B------:R-:W-:Y:S04]  /*3c00*/  HMMA.16816.F32 R56, R176.reuse, R164, R56 ;  /* 0x000000a4b038723c */ /* 0x040fe80000001838 */
[--C-:B------:R-:W-:Y:S01]  /*3c10*/  FFMA.FTZ R8, R8, c[0x0][0x29c], -R240.reuse ;  /* 0x0000a70008087a23 */ /* 0x100fe200000108f0 */
[----:B------:R-:W-:Y:S01]  /*3c20*/  ISETP.LT.OR P5, PT, R245, 0x2, P5 ;  /* 0x00000002f500780c */ /* 0x000fe20002fa1670 */
[--C-:B-1----:R-:W-:Y:S02]  /*3c30*/  FFMA.FTZ R3, R6, c[0x0][0x29c], -R241.reuse ;  /* 0x0000a70006037a23 */ /* 0x102fe400000108f1 */
[-C--:B------:R-:W-:Y:S01]  /*3c40*/  HMMA.16816.F32 R60, R176, R166.reuse, R60 ;  /* 0x000000a6b03c723c */ /* 0x080fe2000000183c */
[----:B--2---:R-:W1:Y:S01]  /*3c50*/  LDSM.16.M88.4 R4, [R204+0xb080] ;  /* 0x00b08000cc04783b */ /* 0x004e620000000200 */
[----:B------:R-:W-:Y:S02]  /*3c60*/  MUFU.EX2 R8, R8 ;  /* 0x0000000800087308 */ /* 0x000fe40000000800 */
[----:B------:R-:W-:Y:S02]  /*3c70*/  FSEL R9, R9, -INF , !P5 ;  /* 0xff80000009097808 */ /* 0x000fe40006800000 */
[----:B------:R-:W-:Y:S02]  /*3c80*/  ISETP.GT.AND P5, PT, R244, 0x20, P0 ;  /* 0x00000020f400780c */ /* 0x000fe400007a4270 */
[----:B------:R-:W-:Y:S01]  /*3c90*/  HMMA.16816.F32 R64, R168, R166, R64 ;  /* 0x000000a6a840723c */ /* 0x000fe20000001840 */
[----:B------:R-:W-:Y:S03]  /*3ca0*/  LDSM.16.M88.4 R164, [R2+0x14880] ;  /* 0x0148800002a4783b */ /* 0x000fe60000000200 */
[----:B------:R2:W-:Y:S01]  /*3cb0*/  MUFU.EX2 R169, R19 ;  /* 0x0000001300a97308 */ /* 0x0005e20000000800 */
[--C-:B------:R-:W-:Y:S01]  /*3cc0*/  FFMA.FTZ R9, R9, c[0x0][0x29c], -R240.reuse ;  /* 0x0000a70009097a23 */ /* 0x100fe200000108f0 */
[----:B------:R-:W-:Y:S01]  /*3cd0*/  ISETP.LT.OR P5, PT, R245, 0x21, P5 ;  /* 0x00000021f500780c */ /* 0x000fe20002fa1670 */
[--C-:B------:R-:W-:Y:S01]  /*3ce0*/  FFMA.FTZ R168, R18, c[0x0][0x29c], -R241.reuse ;  /* 0x0000a70012a87a23 */ /* 0x100fe200000108f1 */
[-C--:B------:R-:W-:Y:S05]  /*3cf0*/  HMMA.16816.F32 R36, R180, R184.reuse, R36 ;  /* 0x000000b8b424723c */ /* 0x080fea0000001824 */
[--C-:B------:R-:W-:Y:S01]  /*3d00*/  FFMA.FTZ R170, R22, c[0x0][0x29c], -R241.reuse ;  /* 0x0000a70016aa7a23 */ /* 0x100fe200000108f1 */
[----:B------:R-:W-:Y:S01]  /*3d10*/  MUFU.EX2 R9, R9 ;  /* 0x0000000900097308 */ /* 0x000fe20000000800 */
[--C-:B------:R-:W-:Y:S01]  /*3d20*/  FFMA.FTZ R171, R23, c[0x0][0x29c], -R241.reuse ;  /* 0x0000a70017ab7a23 */ /* 0x100fe200000108f1 */
[C---:B---3--:R-:W-:Y:S01]  /*3d30*/  HMMA.16816.F32 R40, R172.reuse, R184, R40 ;  /* 0x000000b8ac28723c */ /* 0x048fe20000001828 */
[----:B------:R-:W-:Y:S03]  /*3d40*/  LDSM.16.M88.4 R20, [R196+0xa080] ;  /* 0x00a08000c414783b */ /* 0x000fe60000000200 */
[----:B------:R-:W-:Y:S02]  /*3d50*/  FSEL R12, R12, -INF , !P5 ;  /* 0xff8000000c0c7808 */ /* 0x000fe40006800000 */
[----:B------:R-:W-:Y:S02]  /*3d60*/  ISETP.GT.AND P5, PT, R244, 0x40, P0 ;  /* 0x00000040f400780c */ /* 0x000fe400007a4270 */
[-C--:B------:R-:W-:Y:S01]  /*3d70*/  HMMA.16816.F32 R44, R172, R186.reuse, R44 ;  /* 0x000000baac2c723c */ /* 0x080fe2000000182c */
[----:B------:R-:W3:Y:S02]  /*3d80*/  MUFU.EX2 R3, R3 ;  /* 0x0000000300037308 */ /* 0x000ee40000000800 */
[----:B------:R-:W-:Y:S01]  /*3d90*/  ISETP.LT.OR P5, PT, R245, 0x41, P5 ;  /* 0x00000041f500780c */ /* 0x000fe20002fa1670 */
[----:B--2---:R2:W5:Y:S01]  /*3da0*/  LDSM.16.M88.4 R16, [R2+0x14080] ;  /* 0x014080000210783b */ /* 0x0045620000000200 */
[----:B------:R-:W-:Y:S02]  /*3db0*/  FFMA.FTZ R12, R12, c[0x0][0x29c], -R240 ;  /* 0x0000a7000c0c7a23 */ /* 0x000fe400000108f0 */
[----:B------:R-:W-:Y:S01]  /*3dc0*/  FSEL R24, R24, -INF , !P5 ;  /* 0xff80000018187808 */ /* 0x000fe20006800000 */
[C---:B------:R-:W-:Y:S03]  /*3dd0*/  HMMA.16816.F32 R48, R180.reuse, R186, R48 ;  /* 0x000000bab430723c */ /* 0x040fe60000001830 */
[----:B------:R-:W-:Y:S01]  /*3de0*/  MUFU.EX2 R12, R12 ;  /* 0x0000000c000c7308 */ /* 0x000fe20000000800 */
[----:B------:R-:W-:Y:S04]  /*3df0*/  ISETP.GT.AND P5, PT, R243, 0x1, P0 ;  /* 0x00000001f300780c */ /* 0x000fe800007a4270 */
[-C--:B-1----:R-:W-:Y:S03]  /*3e00*/  HMMA.16816.F32 R52, R180, R4.reuse, R52 ;  /* 0x00000004b434723c */ /* 0x082fe60000001834 */
[----:B------:R-:W-:Y:S02]  /*3e10*/  ISETP.LT.OR P5, PT, R242, 0x2, P5 ;  /* 0x00000002f200780c */ /* 0x000fe40002fa1670 */
[----:B------:R-:W1:Y:S02]  /*3e20*/  MUFU.EX2 R168, R168 ;  /* 0x000000a800a87308 */ /* 0x000e640000000800 */
[----:B------:R-:W-:Y:S01]  /*3e30*/  FSEL R11, R11, -INF , !P5 ;  /* 0xff8000000b0b7808 */ /* 0x000fe20006800000 */
[C---:B------:R-:W-:Y:S04]  /*3e40*/  HMMA.16816.F32 R56, R172.reuse, R4, R56 ;  /* 0x00000004ac38723c */ /* 0x040fe80000001838 */
[--C-:B--2---:R-:W-:Y:S01]  /*3e50*/  FFMA.FTZ R2, R34, c[0x0][0x29c], -R241.reuse ;  /* 0x0000a70022027a23 */ /* 0x104fe200000108f1 */
[----:B------:R-:W-:Y:S01]  /*3e60*/  ISETP.GT.AND P5, PT, R244, 0x60, P0 ;  /* 0x00000060f400780c */ /* 0x000fe200007a4270 */
[----:B------:R-:W-:Y:S01]  /*3e70*/  FFMA.FTZ R241, R35, c[0x0][0x29c], -R241 ;  /* 0x0000a70023f17a23 */ /* 0x000fe200000108f1 */
[----:B------:R-:W-:Y:S01]  /*3e80*/  MUFU.EX2 R170, R170 ;  /* 0x000000aa00aa7308 */ /* 0x000fe20000000800 */
[-C--:B------:R-:W-:Y:S03]  /*3e90*/  HMMA.16816.F32 R60, R172, R6.reuse, R60 ;  /* 0x00000006ac3c723c */ /* 0x080fe6000000183c */
[----:B------:R-:W-:Y:S01]  /*3ea0*/  ISETP.LT.OR P5, PT, R245, 0x61, P5 ;  /* 0x00000061f500780c */ /* 0x000fe20002fa1670 */
[----:B------:R-:W-:Y:S03]  /*3eb0*/  FFMA.FTZ R11, R11, c[0x0][0x29c], -R238 ;  /* 0x0000a7000b0b7a23 */ /* 0x000fe600000108ee */
[----:B------:R-:W-:Y:S01]  /*3ec0*/  FSEL R28, R28, -INF , !P5 ;  /* 0xff8000001c1c7808 */ /* 0x000fe20006800000 */
[----:B------:R-:W-:Y:S01]  /*3ed0*/  HMMA.16816.F32 R64, R180, R6, R64 ;  /* 0x00000006b440723c */ /* 0x000fe20000001840 */
[----:B------:R-:W2:Y:S01]  /*3ee0*/  LDSM.16.M88.4 R4, [R196+0xb080] ;  /* 0x00b08000c404783b */ /* 0x000ea20000000200 */
[----:B------:R-:W-:Y:S02]  /*3ef0*/  MUFU.EX2 R11, R11 ;  /* 0x0000000b000b7308 */ /* 0x000fe40000000800 */
[----:B------:R-:W-:Y:S04]  /*3f00*/  ISETP.GT.AND P5, PT, R243, 0x21, P0 ;  /* 0x00000021f300780c */ /* 0x000fe800007a4270 */
[-C--:B-----5:R-:W-:Y:S04]  /*3f10*/  HMMA.16816.F32 R36, R16, R20.reuse, R36 ;  /* 0x000000141024723c */ /* 0x0a0fe80000001824 */
[----:B------:R-:W-:Y:S01]  /*3f20*/  MUFU.EX2 R2, R2 ;  /* 0x0000000200027308 */ /* 0x000fe20000000800 */
[----:B------:R-:W-:Y:S03]  /*3f30*/  ISETP.LT.OR P5, PT, R242, 0x22, P5 ;  /* 0x00000022f200780c */ /* 0x000fe60002fa1670 */
[C---:B------:R-:W-:Y:S01]  /*3f40*/  HMMA.16816.F32 R40, R164.reuse, R20, R40 ;  /* 0x00000014a428723c */ /* 0x040fe20000001828 */
[----:B------:R-:W5:Y:S03]  /*3f50*/  LDS R20, [R239+0x18280] ;  /* 0x01828000ef147984 */ /* 0x000f660000000800 */
[----:B------:R-:W-:Y:S02]  /*3f60*/  FSEL R15, R15, -INF , !P5 ;  /* 0xff8000000f0f7808 */ /* 0x000fe40006800000 */
[----:B------:R-:W-:Y:S01]  /*3f70*/  MUFU.EX2 R241, R241 ;  /* 0x000000f100f17308 */ /* 0x000fe20000000800 */
[----:B------:R-:W-:Y:S01]  /*3f80*/  FFMA.FTZ R21, R24, c[0x0][0x29c], -R240 ;  /* 0x0000a70018157a23 */ /* 0x000fe200000108f0 */
[-C--:B------:R-:W-:Y:S03]  /*3f90*/  HMMA.16816.F32 R44, R164, R22.reuse, R44 ;  /* 0x00000016a42c723c */ /* 0x080fe6000000182c */
[----:B------:R-:W-:Y:S01]  /*3fa0*/  ISETP.GT.AND P5, PT, R243, 0x40, P0 ;  /* 0x00000040f300780c */ /* 0x000fe200007a4270 */
[--C-:B------:R-:W-:Y:S03]  /*3fb0*/  FFMA.FTZ R15, R15, c[0x0][0x29c], -R238.reuse ;  /* 0x0000a7000f0f7a23 */ /* 0x100fe600000108ee */
[----:B------:R-:W-:Y:S01]  /*3fc0*/  ISETP.LT.OR P5, PT, R242, 0x41, P5 ;  /* 0x00000041f200780c */ /* 0x000fe20002fa1670 */
[C---:B------:R-:W-:Y:S01]  /*3fd0*/  HMMA.16816.F32 R48, R16.reuse, R22, R48 ;  /* 0x000000161030723c */ /* 0x040fe20000001830 */
[----:B------:R-:W-:Y:S03]  /*3fe0*/  MUFU.EX2 R21, R21 ;  /* 0x0000001500157308 */ /* 0x000fe60000000800 */
[----:B------:R-:W-:Y:S02]  /*3ff0*/  FSEL R26, R26, -INF , !P5 ;  /* 0xff8000001a1a7808 */ /* 0x000fe40006800000 */
[----:B------:R-:W-:Y:S02]  /*4000*/  ISETP.GT.AND P5, PT, R243, 0x60, P0 ;  /* 0x00000060f300780c */ /* 0x000fe400007a4270 */
[----:B------:R-:W-:Y:S01]  /*4010*/  FSEL R22, R25, -INF , !P6 ;  /* 0xff80000019167808 */ /* 0x000fe20007000000 */
[-C--:B--2---:R-:W-:Y:S02]  /*4020*/  HMMA.16816.F32 R52, R16, R4.reuse, R52 ;  /* 0x000000041034723c */ /* 0x084fe40000001834 */
[----:B------:R-:W-:Y:S01]  /*4030*/  MUFU.EX2 R15, R15 ;  /* 0x0000000f000f7308 */ /* 0x000fe20000000800 */
[----:B------:R-:W-:Y:S01]  /*4040*/  FFMA.FTZ R26, R26, c[0x0][0x29c], -R238 ;  /* 0x0000a7001a1a7a23 */ /* 0x000fe200000108ee */
[----:B------:R-:W-:Y:S01]  /*4050*/  ISETP.GT.AND P6, PT, R243, 0x20, P0 ;  /* 0x00000020f300780c */ /* 0x000fe200007c4270 */
[--C-:B------:R-:W-:Y:S01]  /*4060*/  FFMA.FTZ R22, R22, c[0x0][0x29c], -R240.reuse ;  /* 0x0000a70016167a23 */ /* 0x100fe200000108f0 */
[----:B------:R-:W-:Y:S02]  /*4070*/  ISETP.LT.OR P5, PT, R242, 0x61, P5 ;  /* 0x00000061f200780c */ /* 0x000fe40002fa1670 */
[C---:B------:R-:W-:Y:S01]  /*4080*/  HMMA.16816.F32 R56, R164.reuse, R4, R56 ;  /* 0x00000004a438723c */ /* 0x040fe20000001838 */
[----:B------:R-:W2:Y:S03]  /*4090*/  LDS R5, [R239+0x182a0] ;  /* 0x0182a000ef057984 */ /* 0x000ea60000000800 */
[----:B------:R-:W-:Y:S01]  /*40a0*/  MUFU.EX2 R22, R22 ;  /* 0x0000001600167308 */ /* 0x000fe20000000800 */
[----:B------:R-:W-:Y:S02]  /*40b0*/  FSEL R30, R30, -INF , !P5 ;  /* 0xff8000001e1e7808 */ /* 0x000fe40006800000 */
[----:B------:R-:W-:Y:S01]  /*40c0*/  FFMA.FTZ R4, R28, c[0x0][0x29c], -R240 ;  /* 0x0000a7001c047a23 */ /* 0x000fe200000108f0 */
[-C--:B------:R-:W-:Y:S03]  /*40d0*/  HMMA.16816.F32 R60, R164, R6.reuse, R60 ;  /* 0x00000006a43c723c */ /* 0x080fe6000000183c */
[----:B------:R-:W-:Y:S01]  /*40e0*/  ISETP.LT.OR P6, PT, R242, 0x21, P6 ;  /* 0x00000021f200780c */ /* 0x000fe200037c1670 */
[--C-:B-----5:R-:W-:Y:S02]  /*40f0*/  FADD.FTZ R36, R36, -R20.reuse ;  /* 0x8000001424247221 */ /* 0x120fe40000010000 */
[----:B------:R-:W-:Y:S01]  /*4100*/  FADD.FTZ R48, R48, -R20 ;  /* 0x8000001430307221 */ /* 0x000fe20000010000 */
[----:B------:R-:W-:Y:S01]  /*4110*/  MUFU.EX2 R26, R26 ;  /* 0x0000001a001a7308 */ /* 0x000fe20000000800 */
[----:B------:R-:W-:Y:S01]  /*4120*/  HMMA.16816.F32 R64, R16, R6, R64 ;  /* 0x000000061040723c */ /* 0x000fe20000001840 */
[----:B------:R-:W5:Y:S03]  /*4130*/  LDS R6, [R239+0x18300] ;  /* 0x01830000ef067984 */ /* 0x000f660000000800 */
[----:B------:R-:W-:Y:S01]  /*4140*/  FSEL R14, R14, -INF , !P6 ;  /* 0xff8000000e0e7808 */ /* 0x000fe20007000000 */
[----:B------:R-:W5:Y:S01]  /*4150*/  LDS R239, [R239+0x18320] ;  /* 0x01832000efef7984 */ /* 0x000f620000000800 */
[----:B------:R-:W-:Y:S01]  /*4160*/  ISETP.GT.AND P6, PT, R244, 0x61, P0 ;  /* 0x00000061f400780c */ /* 0x000fe200007c4270 */
[----:B------:R-:W-:Y:S01]  /*4170*/  FMUL.FTZ R36, R188, R36 ;  /* 0x00000024bc247220 */ /* 0x000fe20000410000 */
[----:B------:R-:W-:Y:S01]  /*4180*/  F2FP.PACK_AB R188, R189, R188 ;  /* 0x000000bcbdbc723e */ /* 0x000fe200000000ff */
[----:B------:R-:W-:Y:S01]  /*4190*/  FFMA.FTZ R14, R14, c[0x0][0x29c], -R238 ;  /* 0x0000a7000e0e7a23 */ /* 0x000fe200000108ee */
[----:B------:R-:W-:Y:S01]  /*41a0*/  MUFU.EX2 R171, R171 ;  /* 0x000000ab00ab7308 */ /* 0x000fe20000000800 */
[----:B------:R-:W-:Y:S01]  /*41b0*/  ISETP.LT.OR P6, PT, R245, 0x62, P6 ;  /* 0x00000062f500780c */ /* 0x000fe200037c1670 */
[----:B----4-:R-:W-:Y:S01]  /*41c0*/  FMUL.FTZ R48, R190, R48 ;  /* 0x00000030be307220 */ /* 0x010fe20000410000 */
[----:B------:R-:W-:Y:S01]  /*41d0*/  F2FP.PACK_AB R190, R191, R190 ;  /* 0x000000bebfbe723e */ /* 0x000fe200000000ff */
[----:B------:R-:W-:Y:S01]  /*41e0*/  STS [R222+0x18480], R188 ;  /* 0x018480bcde007388 */ /* 0x000fe20000000800 */
[----:B------:R-:W-:Y:S01]  /*41f0*/  FSEL R29, R29, -INF , !P6 ;  /* 0xff8000001d1d7808 */ /* 0x000fe20007000000 */
[----:B------:R-:W-:Y:S01]  /*4200*/  FADD.FTZ R52, R52, -R20 ;  /* 0x8000001434347221 */ /* 0x000fe20000010000 */
[C---:B------:R-:W-:Y:S01]  /*4210*/  ISETP.GT.AND P6, PT, R243.reuse, 0x41, P0 ;  /* 0x00000041f300780c */ /* 0x040fe200007c4270 */
[----:B------:R-:W-:Y:S01]  /*4220*/  FFMA.FTZ R30, R30, c[0x0][0x29c], -R238 ;  /* 0x0000a7001e1e7a23 */ /* 0x000fe200000108ee */
[----:B------:R-:W-:Y:S01]  /*4230*/  ISETP.GT.AND P0, PT, R243, 0x61, P0 ;  /* 0x00000061f300780c */ /* 0x000fe20000704270 */
[----:B------:R-:W4:Y:S01]  /*4240*/  MUFU.EX2 R14, R14 ;  /* 0x0000000e000e7308 */ /* 0x000f220000000800 */
[----:B------:R-:W-:Y:S01]  /*4250*/  ISETP.LT.OR P6, PT, R242, 0x42, P6 ;  /* 0x00000042f200780c */ /* 0x000fe200037c1670 */
[----:B------:R-:W-:Y:S01]  /*4260*/  FMUL.FTZ R52, R192, R52 ;  /* 0x00000034c0347220 */ /* 0x000fe20000410000 */
[----:B------:R-:W-:Y:S01]  /*4270*/  ISETP.LT.OR P0, PT, R242, 0x62, P0 ;  /* 0x00000062f200780c */ /* 0x000fe20000701670 */
[----:B------:R-:W-:Y:S01]  /*4280*/  FFMA.FTZ R240, R29, c[0x0][0x29c], -R240 ;  /* 0x0000a7001df07a23 */ /* 0x000fe200000108f0 */
[----:B------:R-:W-:Y:S01]  /*4290*/  FSEL R27, R27, -INF , !P6 ;  /* 0xff8000001b1b7808 */ /* 0x000fe20007000000 */
[--C-:B--2---:R-:W-:Y:S01]  /*42a0*/  FADD.FTZ R38, R38, -R5.reuse ;  /* 0x8000000526267221 */ /* 0x104fe20000010000 */
[----:B------:R-:W-:Y:S01]  /*42b0*/  FSEL R31, R31, -INF , !P0 ;  /* 0xff8000001f1f7808 */ /* 0x000fe20004000000 */
[--C-:B------:R-:W-:Y:S01]  /*42c0*/  FADD.FTZ R50, R50, -R5.reuse ;  /* 0x8000000532327221 */ /* 0x100fe20000010000 */
[----:B------:R-:W-:Y:S01]  /*42d0*/  F2FP.PACK_AB R192, R193, R192 ;  /* 0x000000c0c1c0723e */ /* 0x000fe200000000ff */
[----:B---3--:R-:W-:Y:S01]  /*42e0*/  FMUL.FTZ R38, R3, R38 ;  /* 0x0000002603267220 */ /* 0x008fe20000410000 */
[----:B------:R-:W-:Y:S01]  /*42f0*/  F2FP.PACK_AB R3, R33, R3 ;  /* 0x000000032103723e */ /* 0x000fe200000000ff */
[----:B-1----:R-:W-:Y:S01]  /*4300*/  FMUL.FTZ R50, R168, R50 ;  /* 0x00000032a8327220 */ /* 0x002fe20000410000 */
[----:B------:R-:W-:Y:S01]  /*4310*/  F2FP.PACK_AB R168, R169, R168 ;  /* 0x000000a8a9a8723e */ /* 0x000fe200000000ff */
[--C-:B------:R-:W-:Y:S01]  /*4320*/  FADD.FTZ R39, R39, -R5.reuse ;  /* 0x8000000527277221 */ /* 0x100fe20000010000 */
[----:B------:R-:W-:Y:S01]  /*4330*/  MUFU.EX2 R30, R30 ;  /* 0x0000001e001e7308 */ /* 0x000fe20000000800 */
[----:B------:R1:W-:Y:S01]  /*4340*/  STS [R222+0x18880], R3 ;  /* 0x01888003de007388 */ /* 0x0003e20000000800 */
[--C-:B------:R-:W-:Y:S02]  /*4350*/  FADD.FTZ R51, R51, -R5.reuse ;  /* 0x8000000533337221 */ /* 0x100fe40000010000 */
[--C-:B------:R-:W-:Y:S01]  /*4360*/  FADD.FTZ R54, R54, -R5.reuse ;  /* 0x8000000536367221 */ /* 0x100fe20000010000 */
[----:B------:R-:W-:Y:S01]  /*4370*/  STS [R223], R190 ;  /* 0x000000bedf007388 */ /* 0x000fe20000000800 */
[--C-:B-----5:R-:W-:Y:S02]  /*4380*/  FADD.FTZ R40, R40, -R6.reuse ;  /* 0x8000000628287221 */ /* 0x120fe40000010000 */
[----:B------:R-:W-:Y:S01]  /*4390*/  FADD.FTZ R44, R44, -R6 ;  /* 0x800000062c2c7221 */ /* 0x000fe20000010000 */
[----:B------:R-:W-:Y:S01]  /*43a0*/  STS [R223+0x400], R168 ;  /* 0x000400a8df007388 */ /* 0x000fe20000000800 */
[----:B------:R-:W-:Y:S01]  /*43b0*/  FMUL.FTZ R40, R8, R40 ;  /* 0x0000002808287220 */ /* 0x000fe20000410000 */
[----:B------:R-:W-:Y:S01]  /*43c0*/  F2FP.PACK_AB R8, R9, R8 ;  /* 0x000000080908723e */ /* 0x000fe200000000ff */
[--C-:B------:R-:W-:Y:S01]  /*43d0*/  FADD.FTZ R55, R55, -R5.reuse ;  /* 0x8000000537377221 */ /* 0x100fe20000010000 */
[----:B------:R-:W2:Y:S01]  /*43e0*/  MUFU.EX2 R4, R4 ;  /* 0x0000000400047308 */ /* 0x000ea20000000800 */
[--C-:B------:R-:W-:Y:S02]  /*43f0*/  FADD.FTZ R66, R66, -R5.reuse ;  /* 0x8000000542427221 */ /* 0x100fe40000010000 */
[----:B------:R-:W-:Y:S01]  /*4400*/  FADD.FTZ R67, R67, -R5 ;  /* 0x8000000543437221 */ /* 0x000fe20000010000 */
[----:B----4-:R-:W-:Y:S01]  /*4410*/  F2FP.PACK_AB R5, R15, R14 ;  /* 0x0000000e0f05723e */ /* 0x010fe200000000ff */
[----:B------:R-:W-:Y:S01]  /*4420*/  FMUL.FTZ R44, R12, R44 ;  /* 0x0000002c0c2c7220 */ /* 0x000fe20000410000 */
[----:B------:R-:W-:Y:S01]  /*4430*/  F2FP.PACK_AB R12, R13, R12 ;  /* 0x0000000c0d0c723e */ /* 0x000fe200000000ff */
[----:B------:R-:W-:Y:S01]  /*4440*/  STS [R222+0x19480], R8 ;  /* 0x01948008de007388 */ /* 0x000fe20000000800 */
[--C-:B------:R-:W-:Y:S02]  /*4450*/  FFMA.FTZ R27, R27, c[0x0][0x29c], -R238.reuse ;  /* 0x0000a7001b1b7a23 */ /* 0x100fe400000108ee */
[----:B------:R-:W-:Y:S01]  /*4460*/  FMUL.FTZ R54, R170, R54 ;  /* 0x00000036aa367220 */ /* 0x000fe20000410000 */
[----:B------:R-:W-:Y:S01]  /*4470*/  F2FP.PACK_AB R170, R171, R170 ;  /* 0x000000aaabaa723e */ /* 0x000fe200000000ff */
[----:B------:R-:W-:Y:S01]  /*4480*/  FFMA.FTZ R238, R31, c[0x0][0x29c], -R238 ;  /* 0x0000a7001fee7a23 */ /* 0x000fe200000108ee */
[----:B-1----:R-:W-:Y:S01]  /*4490*/  F2FP.PACK_AB R3, R11, R10 ;  /* 0x0000000a0b03723e */ /* 0x002fe200000000ff */
[----:B------:R-:W-:Y:S01]  /*44a0*/  FMUL.FTZ R66, R2, R66 ;  /* 0x0000004202427220 */ /* 0x000fe20000410000 */
[----:B------:R-:W-:Y:S01]  /*44b0*/  F2FP.PACK_AB R2, R241, R2 ;  /* 0x00000002f102723e */ /* 0x000fe200000000ff */
[----:B------:R-:W1:Y:S01]  /*44c0*/  MUFU.EX2 R27, R27 ;  /* 0x0000001b001b7308 */ /* 0x000e620000000800 */
[----:B------:R-:W-:Y:S01]  /*44d0*/  FADD.FTZ R64, R64, -R20 ;  /* 0x8000001440407221 */ /* 0x000fe20000010000 */
[----:B------:R1:W-:Y:S01]  /*44e0*/  STS [R222+0x19880], R3 ;  /* 0x01988003de007388 */ /* 0x0003e20000000800 */
[--C-:B------:R-:W-:Y:S02]  /*44f0*/  FADD.FTZ R56, R56, -R6.reuse ;  /* 0x8000000638387221 */ /* 0x100fe40000010000 */
[----:B------:R-:W-:Y:S01]  /*4500*/  FMUL.FTZ R64, R32, R64 ;  /* 0x0000004020407220 */ /* 0x000fe20000410000 */
[----:B------:R-:W-:Y:S01]  /*4510*/  STS [R223+0x1000], R12 ;  /* 0x0010000cdf007388 */ /* 0x000fe20000000800 */
[----:B------:R-:W-:Y:S01]  /*4520*/  F2FP.PACK_AB R32, R247, R32 ;  /* 0x00000020f720723e */ /* 0x000fe200000000ff */
[----:B------:R-:W-:Y:S02]  /*4530*/  FADD.FTZ R60, R60, -R6 ;  /* 0x800000063c3c7221 */ /* 0x000fe40000010000 */
[----:B------:R-:W-:Y:S01]  /*4540*/  STS [R223+0x1400], R5 ;  /* 0x00140005df007388 */ /* 0x000fe20000000800 */
[----:B------:R-:W3:Y:S01]  /*4550*/  MUFU.EX2 R240, R240 ;  /* 0x000000f000f07308 */ /* 0x000ee20000000800 */
[----:B------:R-:W-:Y:S01]  /*4560*/  FMUL.FTZ R56, R21, R56 ;  /* 0x0000003815387220 */ /* 0x000fe20000410000 */
[----:B------:R-:W-:Y:S01]  /*4570*/  F2FP.PACK_AB R21, R22, R21 ;  /* 0x000000151615723e */ /* 0x000fe200000000ff */
[----:B------:R-:W-:Y:S01]  /*4580*/  STS [R222+0x1a480], R192 ;  /* 0x01a480c0de007388 */ /* 0x000fe20000000800 */
[----:B--2---:R-:W-:Y:S02]  /*4590*/  FMUL.FTZ R60, R4, R60 ;  /* 0x0000003c043c7220 */ /* 0x004fe40000410000 */
[--C-:B------:R-:W-:Y:S01]  /*45a0*/  FADD.FTZ R37, R37, -R20.reuse ;  /* 0x8000001425257221 */ /* 0x100fe20000010000 */
[----:B------:R-:W-:Y:S01]  /*45b0*/  STS [R222+0x1a880], R170 ;  /* 0x01a880aade007388 */ /* 0x000fe20000000800 */
[----:B------:R-:W-:Y:S02]  /*45c0*/  FADD.FTZ R49, R49, -R20 ;  /* 0x8000001431317221 */ /* 0x000fe40000010000 */
[----:B------:R-:W2:Y:S01]  /*45d0*/  MUFU.EX2 R238, R238 ;  /* 0x000000ee00ee7308 */ /* 0x000ea20000000800 */
[----:B------:R2:W-:Y:S01]  /*45e0*/  STS [R223+0x2400], R2 ;  /* 0x00240002df007388 */ /* 0x0005e20000000800 */
[----:B------:R-:W-:Y:S02]  /*45f0*/  FMUL.FTZ R37, R189, R37 ;  /* 0x00000025bd257220 */ /* 0x000fe40000410000 */
[----:B------:R-:W-:Y:S01]  /*4600*/  FMUL.FTZ R39, R33, R39 ;  /* 0x0000002721277220 */ /* 0x000fe20000410000 */
[----:B------:R-:W-:Y:S01]  /*4610*/  STS [R223+0x2000], R32 ;  /* 0x00200020df007388 */ /* 0x000fe20000000800 */
[----:B-1----:R-:W-:Y:S01]  /*4620*/  F2FP.PACK_AB R3, R27, R26 ;  /* 0x0000001a1b03723e */ /* 0x002fe200000000ff */
[--C-:B------:R-:W-:Y:S01]  /*4630*/  FADD.FTZ R41, R41, -R6.reuse ;  /* 0x8000000629297221 */ /* 0x100fe20000010000 */
[----:B------:R-:W-:Y:S01]  /*4640*/  F2FP.PACK_AB R36, R37, R36 ;  /* 0x000000242524723e */ /* 0x000fe200000000ff */
[----:B------:R-:W-:Y:S01]  /*4650*/  STS [R222+0x1b480], R21 ;  /* 0x01b48015de007388 */ /* 0x000fe20000000800 */
[----:B------:R-:W-:Y:S01]  /*4660*/  FMUL.FTZ R49, R191, R49 ;  /* 0x00000031bf317220 */ /* 0x000fe20000410000 */
[----:B------:R-:W-:Y:S01]  /*4670*/  F2FP.PACK_AB R38, R39, R38 ;  /* 0x000000262726723e */ /* 0x000fe200000000ff */
[----:B------:R-:W-:Y:S01]  /*4680*/  FMUL.FTZ R51, R169, R51 ;  /* 0x00000033a9337220 */ /* 0x000fe20000410000 */
[----:B------:R-:W-:Y:S01]  /*4690*/  STS [R222+0x1b880], R3 ;  /* 0x01b88003de007388 */ /* 0x000fe20000000800 */
[----:B---3--:R-:W-:Y:S01]  /*46a0*/  F2FP.PACK_AB R4, R240, R4 ;  /* 0x00000004f004723e */ /* 0x008fe200000000ff */
[--C-:B------:R-:W-:Y:S01]  /*46b0*/  FADD.FTZ R42, R42, -R239.reuse ;  /* 0x800000ef2a2a7221 */ /* 0x100fe20000010000 */
[----:B------:R-:W-:Y:S01]  /*46c0*/  F2FP.PACK_AB R48, R49, R48 ;  /* 0x000000303130723e */ /* 0x000fe200000000ff */
[--C-:B------:R-:W-:Y:S01]  /*46d0*/  FADD.FTZ R43, R43, -R239.reuse ;  /* 0x800000ef2b2b7221 */ /* 0x100fe20000010000 */
[----:B------:R-:W-:Y:S01]  /*46e0*/  F2FP.PACK_AB R50, R51, R50 ;  /* 0x000000323332723e */ /* 0x000fe200000000ff */
[----:B------:R-:W-:Y:S01]  /*46f0*/  STS [R223+0x3000], R4 ;  /* 0x00300004df007388 */ /* 0x000fe20000000800 */
[----:B------:R-:W-:Y:S02]  /*4700*/  FADD.FTZ R45, R45, -R6 ;  /* 0x800000062d2d7221 */ /* 0x000fe40000010000 */
[----:B------:R-:W-:Y:S02]  /*4710*/  FMUL.FTZ R41, R9, R41 ;  /* 0x0000002909297220 */ /* 0x000fe40000410000 */
[----:B------:R-:W-:Y:S01]  /*4720*/  FMUL.FTZ R42, R10, R42 ;  /* 0x0000002a0a2a7220 */ /* 0x000fe20000410000 */
[----:B--2---:R-:W-:Y:S01]  /*4730*/  F2FP.PACK_AB R2, R238, R30 ;  /* 0x0000001eee02723e */ /* 0x004fe200000000ff */
[----:B------:R-:W-:Y:S01]  /*4740*/  FMUL.FTZ R43, R11, R43 ;  /* 0x0000002b0b2b7220 */ /* 0x000fe20000410000 */
[----:B------:R-:W-:Y:S01]  /*4750*/  F2FP.PACK_AB R40, R41, R40 ;  /* 0x000000282928723e */ /* 0x000fe200000000ff */
[--C-:B------:R-:W-:Y:S02]  /*4760*/  FADD.FTZ R46, R46, -R239.reuse ;  /* 0x800000ef2e2e7221 */ /* 0x100fe40000010000 */
[----:B------:R1:W-:Y:S01]  /*4770*/  STS [R223+0x3400], R2 ;  /* 0x00340002df007388 */ /* 0x0003e20000000800 */
[--C-:B------:R-:W-:Y:S01]  /*4780*/  FADD.FTZ R47, R47, -R239.reuse ;  /* 0x800000ef2f2f7221 */ /* 0x100fe20000010000 */
[----:B------:R-:W-:Y:S01]  /*4790*/  F2FP.PACK_AB R42, R43, R42 ;  /* 0x0000002a2b2a723e */ /* 0x000fe200000000ff */
[--C-:B------:R-:W-:Y:S01]  /*47a0*/  FADD.FTZ R53, R53, -R20.reuse ;  /* 0x8000001435357221 */ /* 0x100fe20000010000 */
[----:B------:R-:W-:Y:S01]  /*47b0*/  BAR.SYNC.DEFER_BLOCKING 0x0 ;  /* 0x0000000000007b1d */ /* 0x000fe20000010000 */
[----:B------:R-:W-:Y:S02]  /*47c0*/  FMUL.FTZ R45, R13, R45 ;  /* 0x0000002d0d2d7220 */ /* 0x000fe40000410000 */
[----:B------:R-:W-:Y:S02]  /*47d0*/  FMUL.FTZ R46, R14, R46 ;  /* 0x0000002e0e2e7220 */ /* 0x000fe40000410000 */
[----:B------:R-:W-:Y:S01]  /*47e0*/  FMUL.FTZ R47, R15, R47 ;  /* 0x0000002f0f2f7220 */ /* 0x000fe20000410000 */
[----:B------:R-:W-:Y:S01]  /*47f0*/  F2FP.PACK_AB R44, R45, R44 ;  /* 0x0000002c2d2c723e */ /* 0x000fe200000000ff */
[----:B------:R-:W-:Y:S02]  /*4800*/  FADD.FTZ R65, R65, -R20 ;  /* 0x8000001441417221 */ /* 0x000fe40000010000 */
[----:B------:R-:W-:Y:S01]  /*4810*/  FMUL.FTZ R53, R193, R53 ;  /* 0x00000035c1357220 */ /* 0x000fe20000410000 */
[----:B------:R-:W-:Y:S01]  /*4820*/  F2FP.PACK_AB R46, R47, R46 ;  /* 0x0000002e2f2e723e */ /* 0x000fe200000000ff */
[----:B------:R-:W-:Y:S02]  /*4830*/  FMUL.FTZ R55, R171, R55 ;  /* 0x00000037ab377220 */ /* 0x000fe40000410000 */
[----:B------:R-:W-:Y:S01]  /*4840*/  FMUL.FTZ R65, R247, R65 ;  /* 0x00000041f7417220 */ /* 0x000fe20000410000 */
[----:B------:R-:W-:Y:S01]  /*4850*/  F2FP.PACK_AB R52, R53, R52 ;  /* 0x000000343534723e */ /* 0x000fe200000000ff */
[--C-:B------:R-:W-:Y:S01]  /*4860*/  FADD.FTZ R57, R57, -R6.reuse ;  /* 0x8000000639397221 */ /* 0x100fe20000010000 */
[----:B------:R-:W-:Y:S01]  /*4870*/  F2FP.PACK_AB R54, R55, R54 ;  /* 0x000000363736723e */ /* 0x000fe200000000ff */
[--C-:B------:R-:W-:Y:S01]  /*4880*/  FADD.FTZ R58, R58, -R239.reuse ;  /* 0x800000ef3a3a7221 */ /* 0x100fe20000010000 */
[----:B------:R-:W-:Y:S01]  /*4890*/  F2FP.PACK_AB R64, R65, R64 ;  /* 0x000000404140723e */ /* 0x000fe200000000ff */
[--C-:B------:R-:W-:Y:S02]  /*48a0*/  FADD.FTZ R59, R59, -R239.reuse ;  /* 0x800000ef3b3b7221 */ /* 0x100fe40000010000 */
[----:B------:R-:W-:Y:S02]  /*48b0*/  FMUL.FTZ R67, R241, R67 ;  /* 0x00000043f1437220 */ /* 0x000fe40000410000 */
[----:B------:R-:W-:Y:S01]  /*48c0*/  FADD.FTZ R61, R61, -R6 ;  /* 0x800000063d3d7221 */ /* 0x000fe20000010000 */
        /* <DEDUP_REMOVED lines=16> */
[----:B-1----:R-:W-:Y:S01]  /*49d0*/  IMAD.U32 R2, RZ, RZ, UR4 ;  /* 0x00000004ff027e24 */ /* 0x002fe2000f8e00ff */
[----:B------:R-:W-:Y:S02]  /*49e0*/  F2FP.PACK_AB R60, R61, R60 ;  /* 0x0000003c3d3c723e */ /* 0x000fe400000000ff */
[----:B------:R-:W-:Y:S01]  /*49f0*/  STS [R222+0x1d880], R42 ;  /* 0x01d8802ade007388 */ /* 0x000fe20000000800 */
[----:B------:R-:W-:Y:S01]  /*4a00*/  IMAD R2, R2, 0x1800, R206 ;  /* 0x0000180002027824 */ /* 0x000fe200078e02ce */
[----:B------:R-:W-:Y:S02]  /*4a10*/  F2FP.PACK_AB R62, R63, R62 ;  /* 0x0000003e3f3e723e */ /* 0x000fe400000000ff */
        /* <DEDUP_REMOVED lines=83> */
[C---:B------:R-:W-:Y:S07]  /*4f50*/  HMMA.16816.F32 R88, R36.reuse, R8, R88 ;  /* 0x000000082458723c */ /* 0x040fee0000001858 */
[----:B------:R-:W-:Y:S01]  /*4f60*/  IADD3 R9, R237, 0x2, RZ ;  /* 0x00000002ed097810 */ /* 0x000fe20007ffe0ff */
[-C--:B------:R-:W-:Y:S03]  /*4f70*/  HMMA.16816.F32 R92, R36, R10.reuse, R92 ;  /* 0x0000000a245c723c */ /* 0x080fe6000000185c */
[----:B------:R-:W-:Y:S05]  /*4f80*/  ISETP.GE.AND P0, PT, R9, UR13, PT ;  /* 0x0000000d09007c0c */ /* 0x000fea000bf06270 */
[C---:B------:R-:W-:Y:S08]  /*4f90*/  HMMA.16816.F32 R96, R40.reuse, R10, R96 ;  /* 0x0000000a2860723c */ /* 0x040ff00000001860 */
[-C--:B---3--:R-:W-:Y:S08]  /*4fa0*/  HMMA.16816.F32 R100, R40, R16.reuse, R100 ;  /* 0x000000102864723c */ /* 0x088ff00000001864 */
[C---:B------:R-:W-:Y:S08]  /*4fb0*/  HMMA.16816.F32 R104, R36.reuse, R16, R104 ;  /* 0x000000102468723c */ /* 0x040ff00000001868 */
[-C--:B------:R-:W-:Y:S08]  /*4fc0*/  HMMA.16816.F32 R108, R36, R18.reuse, R108 ;  /* 0x00000012246c723c */ /* 0x080ff0000000186c */
[----:B------:R-:W-:Y:S01]  /*4fd0*/  HMMA.16816.F32 R112, R40, R18, R112 ;  /* 0x000000122870723c */ /* 0x000fe20000001870 */
[----:B------:R-:W-:-:S07]  /*4fe0*/  @P0 BRA `(.L_x_915) ;  /* 0x0000025000000947 */ /* 0x000fce0003800000 */
[----:B-12-45:R-:W-:Y:S01]  /*4ff0*/  IMAD.WIDE.U32 R10, R9, c[0x0][0x208], RZ ;  /* 0x00008200090a7a25 */ /* 0x036fe200078e00ff */
[----:B------:R-:W-:Y:S01]  /*5000*/  SHF.R.S32.HI R5, RZ, 0x1f, R9 ;  /* 0x0000001fff057819 */ /* 0x000fe20000011409 */
[----:B------:R-:W1:Y:S04]  /*5010*/  S2R R6, SR_CTAID.Y ;  /* 0x0000000000067919 */ /* 0x000e680000002600 */
[----:B------:R-:W-:Y:S04]  /*5020*/  IMAD R5, R5, c[0x0][0x208], RZ ;  /* 0x0000820005057a24 */ /* 0x000fe800078e02ff */
[C---:B------:R-:W-:Y:S02]  /*5030*/  IMAD R5, R9.reuse, c[0x0][0x20c], R5 ;  /* 0x0000830009057a24 */ /* 0x040fe400078e0205 */
[----:B------:R-:W-:Y:S02]  /*5040*/  IMAD.SHL.U32 R9, R9, 0x40, RZ ;  /* 0x0000004009097824 */ /* 0x000fe400078e00ff */
[----:B------:R-:W-:Y:S03]  /*5050*/  IMAD.IADD R5, R11, 0x1, R5 ;  /* 0x000000010b057824 */ /* 0x000fe600078e0205 */
[----:B------:R-:W-:Y:S02]  /*5060*/  SHF.R.S32.HI R8, RZ, 0x1f, R9 ;  /* 0x0000001fff087819 */ /* 0x000fe40000011409 */
[----:B-1----:R-:W-:Y:S01]  /*5070*/  SHF.R.S32.HI R4, RZ, 0x1f, R6 ;  /* 0x0000001fff047819 */ /* 0x002fe20000011406 */
[----:B------:R-:W-:Y:S04]  /*5080*/  IMAD.WIDE.U32 R12, R6, c[0x0][0x288], R226 ;  /* 0x0000a200060c7a25 */ /* 0x000fe800078e00e2 */
[----:B------:R-:W-:Y:S01]  /*5090*/  IMAD R4, R4, c[0x0][0x288], RZ ;  /* 0x0000a20004047a24 */ /* 0x000fe200078e02ff */
[C---:B------:R-:W-:Y:S02]  /*50a0*/  IADD3 R7, P5, P0, R9.reuse, UR14, R12 ;  /* 0x0000000e09077c10 */ /* 0x040fe4000f8be00c */
[----:B------:R-:W-:Y:S01]  /*50b0*/  IADD3 R9, -R9, c[0x0][0x168], RZ ;  /* 0x00005a0009097a10 */ /* 0x000fe20007ffe1ff */
[----:B------:R-:W-:Y:S01]  /*50c0*/  IMAD R4, R6, c[0x0][0x28c], R4 ;  /* 0x0000a30006047a24 */ /* 0x000fe200078e0204 */
[C---:B------:R-:W-:Y:S03]  /*50d0*/  LEA R6, P6, R10.reuse, R218, 0x6 ;  /* 0x000000da0a067211 */ /* 0x040fe600078c30ff */
[----:B------:R-:W-:Y:S01]  /*50e0*/  IMAD.IADD R4, R13, 0x1, R4 ;  /* 0x000000010d047824 */ /* 0x000fe200078e0204 */
[----:B------:R-:W-:Y:S02]  /*50f0*/  LEA.HI.X R5, R10, R215, R5, 0x6, P6 ;  /* 0x000000d70a057211 */ /* 0x000fe400030f3405 */
[----:B------:R-:W-:Y:S02]  /*5100*/  LEA R10, P6, R6, c[0x0][0x1f0], 0x1 ;  /* 0x00007c00060a7a11 */ /* 0x000fe400078c08ff */
[----:B------:R-:W-:Y:S02]  /*5110*/  IADD3.X R4, R8, UR9, R4, P5, P0 ;  /* 0x0000000908047c10 */ /* 0x000fe4000afe0404 */
[CC--:B------:R-:W-:Y:S02]  /*5120*/  ISETP.LE.OR P5, PT, R9.reuse, R216.reuse, !P4 ;  /* 0x000000d80900720c */ /* 0x0c0fe400067a3670 */
[----:B------:R-:W-:Y:S01]  /*5130*/  LEA.HI.X R11, R6, c[0x0][0x1f4], R5, 0x1, P6 ;  /* 0x00007d00060b7a11 */ /* 0x000fe200030f0c05 */
[----:B------:R-:W-:Y:S01]  /*5140*/  IMAD.U32 R5, RZ, RZ, UR17 ;  /* 0x00000011ff057e24 */ /* 0x000fe2000f8e00ff */
[-C--:B------:R-:W-:Y:S02]  /*5150*/  ISETP.LE.OR P6, PT, R9, R216.reuse, !P3 ;  /* 0x000000d80900720c */ /* 0x080fe40005fc3670 */
[----:B------:R-:W-:Y:S01]  /*5160*/  LEA R12, P0, R7, c[0x0][0x280], 0x2 ;  /* 0x0000a000070c7a11 */ /* 0x000fe200078010ff */
[----:B------:R-:W-:Y:S03]  /*5170*/  IMAD R5, R5, 0x3000, R220 ;  /* 0x0000300005057824 */ /* 0x000fe600078e02dc */
[----:B------:R-:W-:Y:S01]  /*5180*/  LEA.HI.X R13, R7, c[0x0][0x284], R4, 0x2, P0 ;  /* 0x0000a100070d7a11 */ /* 0x000fe200000f1404 */
[----:B------:R-:W-:Y:S01]  /*5190*/  IMAD.U32 R4, RZ, RZ, UR17 ;  /* 0x00000011ff047e24 */ /* 0x000fe2000f8e00ff */
[----:B------:R-:W-:Y:S01]  /*51a0*/  ISETP.LE.OR P0, PT, R9, R216, !P2 ;  /* 0x000000d80900720c */ /* 0x000fe20005703670 */
[----:B------:R-:W-:Y:S01]  /*51b0*/  @!PT LDS RZ, [RZ] ;  /* 0x00000000fffff984 */ /* 0x000fe20000000800 */
[----:B------:R-:W-:Y:S01]  /*51c0*/  @!PT LDS RZ, [RZ] ;  /* 0x00000000fffff984 */ /* 0x000fe20000000800 */
[----:B------:R-:W-:Y:S01]  /*51d0*/  @!PT LDS RZ, [RZ] ;  /* 0x00000000fffff984 */ /* 0x000fe20000000800 */
[----:B------:R1:W-:Y:S02]  /*51e0*/  LDGSTS.E.BYPASS.LTC128B.128 [R5], [R10.64], !P5 ;  /* 0x000000000a057fae */ /* 0x0003e4000e901d54 */
[----:B------:R-:W-:Y:S03]  /*51f0*/  @!P1 IMAD R4, R4, 0x40, R226 ;  /* 0x0000004004049824 */ /* 0x000fe600078e02e2 */
[----:B------:R1:W-:Y:S01]  /*5200*/  LDGSTS.E.BYPASS.LTC128B.128 [R5+0x1000], [R10.64+0x40], !P6 ;  /* 0x010000400a057fae */ /* 0x0003e2000f101d54 */
[----:B------:R-:W-:Y:S06]  /*5210*/  @!P1 IMAD.SHL.U32 R4, R4, 0x4, RZ ;  /* 0x0000000404049824 */ /* 0x000fec00078e00ff */
[----:B------:R1:W-:Y:S05]  /*5220*/  LDGSTS.E.BYPASS.LTC128B.128 [R5+0x2000], [R10.64+0x80], !P0 ;  /* 0x020000800a057fae */ /* 0x0003ea000c101d54 */
[----:B------:R1:W-:Y:S02]  /*5230*/  @!P1 LDGSTS.E.BYPASS.LTC128B.128 [R4+0x18280], [R12.64] ;  /* 0x182800000c049fae */ /* 0x0003e4000b901d54 */
.L_x_915:
        /* <DEDUP_REMOVED lines=96> */
[----:B------:R-:W-:Y:S01]  /*5840*/  ISETP.GE.AND P0, PT, R236, UR13, PT ;  /* 0x0000000dec007c0c */ /* 0x000fe2000bf06270 */
        /* <DEDUP_REMOVED lines=140> */
.L_x_895:
[----:B------:R-:W-:Y:S05]  /*6110*/  @P1 EXIT ;  /* 0x000000000000194d */ /* 0x000fea0003800000 */
[----:B------:R-:W1:Y:S01]  /*6120*/  S2R R2, SR_CTAID.Y ;  /* 0x0000000000027919 */ /* 0x000e620000002600 */
[----:B------:R-:W-:Y:S01]  /*6130*/  MOV R0, 0x1 ;  /* 0x0000000100007802 */ /* 0x000fe20000000f00 */
[----:B------:R-:W-:Y:S02]  /*6140*/  UIMAD UR5, UR10, 0x3000, URZ ;  /* 0x000030000a0578a4 */ /* 0x000fe4000f8e023f */
[----:B------:R-:W-:Y:S01]  /*6150*/  BAR.SYNC.DEFER_BLOCKING 0x1, 0x100 ;  /* 0x0044000000007b1d */ /* 0x000fe20000010000 */
[----:B------:R-:W-:Y:S01]  /*6160*/  ISETP.NE.AND P1, PT, R0, c[0x0][0x338], PT ;  /* 0x0000ce0000007a0c */ /* 0x000fe20003f25270 */
[----:B------:R-:W-:-:S02]  /*6170*/  USHF.R.S32.HI UR4, URZ, 0x1f, UR5 ;  /* 0x0000001f3f047899 */ /* 0x000fc40008011405 */
[C---:B------:R-:W-:Y:S02]  /*6180*/  IADD3 R6, P0, R212.reuse, UR5, RZ ;  /* 0x00000005d4067c10 */ /* 0x040fe4000ff1e0ff */
[----:B------:R-:W2:Y:S02]  /*6190*/  S2R R0, SR_CTAID.Z ;  /* 0x0000000000007919 */ /* 0x000ea40000002700 */
[----:B------:R-:W-:-:S06]  /*61a0*/  LEA.HI.X.SX32 R7, R212, UR4, 0x1, P0 ;  /* 0x00000004d4077c11 */ /* 0x000fcc00080f0eff */
[----:B-1----:R-:W-:-:S05]  /*61b0*/  @P1 IMAD.HI.U32 R3, R2, c[0x0][0x33c], RZ ;  /* 0x0000cf0002031a27 */ /* 0x002fca00078e00ff */
[----:B------:R-:W-:-:S04]  /*61c0*/  @P1 SHF.R.U32.HI R2, RZ, c[0x0][0x340], R3 ;  /* 0x0000d000ff021a19 */ /* 0x000fc80000011603 */
[----:B------:R-:W-:Y:S01]  /*61d0*/  SHF.R.S32.HI R4, RZ, 0x1f, R2 ;  /* 0x0000001fff047819 */ /* 0x000fe20000011402 */
[----:B------:R-:W-:-:S04]  /*61e0*/  IMAD.WIDE.U32 R8, R2, c[0x0][0x328], R6 ;  /* 0x0000ca0002087a25 */ /* 0x000fc800078e0006 */
[C---:B------:R-:W-:Y:S02]  /*61f0*/  IMAD R3, R4.reuse, c[0x0][0x328], RZ ;  /* 0x0000ca0004037a24 */ /* 0x040fe400078e02ff */
[----:B------:R-:W-:Y:S02]  /*6200*/  IMAD R4, R4, c[0x0][0x300], RZ ;  /* 0x0000c00004047a24 */ /* 0x000fe400078e02ff */
[----:B------:R-:W-:-:S04]  /*6210*/  IMAD.WIDE.U32 R6, R2, c[0x0][0x300], R6 ;  /* 0x0000c00002067a25 */ /* 0x000fc800078e0006 */
[C---:B------:R-:W-:Y:S02]  /*6220*/  IMAD R3, R2.reuse, c[0x0][0x32c], R3 ;  /* 0x0000cb0002037a24 */ /* 0x040fe400078e0203 */
[----:B------:R-:W-:Y:S01]  /*6230*/  IMAD R4, R2, c[0x0][0x304], R4 ;  /* 0x0000c10002047a24 */ /* 0x000fe200078e0204 */
[----:B--2---:R-:W-:Y:S02]  /*6240*/  SHF.R.S32.HI R2, RZ, 0x1f, R0 ;  /* 0x0000001fff027819 */ /* 0x004fe40000011400 */
[----:B------:R-:W-:Y:S02]  /*6250*/  IADD3 R9, R9, R3, RZ ;  /* 0x0000000309097210 */ /* 0x000fe40007ffe0ff */
[----:B------:R-:W-:Y:S01]  /*6260*/  IADD3 R5, R7, R4, RZ ;  /* 0x0000000407057210 */ /* 0x000fe20007ffe0ff */
[----:B------:R-:W-:Y:S01]  /*6270*/  IMAD R3, R2, c[0x0][0x330], RZ ;  /* 0x0000cc0002037a24 */ /* 0x000fe200078e02ff */
[----:B------:R-:W-:Y:S01]  /*6280*/  MOV R4, R6 ;  /* 0x0000000600047202 */ /* 0x000fe20000000f00 */
        /* <DEDUP_REMOVED lines=108> */
.L_x_917:
        /* <DEDUP_REMOVED lines=11> */
.L_x_1423:


//--------------------- .text._ZN7cutlass13device_kernelIN5flash19enable_sm80_to_sm89INS1_16FlashAttnBwdSm80INS1_25CollectiveMainloopBwdSm80ILi2ELi2EN4cute5tupleIJNS5_1CILi64EEENS7_ILi128EEENS7_ILi96EEEEEENS_6half_tEfNS_4arch4Sm80ELb0ELb1ELb0ELb0ELb1ELb0ELb0ELb0ELi2ELi2ELi4ELi2ELb0EEENS1_24CollectiveEpilogueBwdGQAISB_fSE_Li256ELb0ELb1EEENS1_19SingleTileSchedulerILb0ELb0ELb0ELi128EEEEEEEEEvNT_6ParamsE --------------------------
	.section	.text._ZN7cutlass13device_kernelIN5flash19enable_sm80_to_sm89INS1_16FlashAttnBwdSm80INS1_25CollectiveMainloopBwdSm80ILi2ELi2EN4cute5tupleIJNS5_1CILi64EEENS7_ILi128EEENS7_ILi96EEEEEENS_6half_tEfNS_4arch4Sm80ELb0ELb1ELb0ELb0ELb1ELb0ELb0ELb0ELi2ELi2ELi4ELi2ELb0EEENS1_24CollectiveEpilogueBwdGQAISB_fSE_Li256ELb0ELb1EEENS1_19SingleTileSchedulerILb0ELb0ELb0ELi128EEEEEEEEEvNT_6ParamsE,"ax",@progbits
	.sectioninfo	@"SHI_REGISTERS=253"
	.align	128
.text._ZN7cutlass13device_kernelIN5flash19enable_sm80_to_sm89INS1_16FlashAttnBwdSm80INS1_25CollectiveMainloopBwdSm80ILi2ELi2EN4cute5tupleIJNS5_1CILi64EEENS7_ILi128EEENS7_ILi96EEEEEENS_6half_tEfNS_4arch4Sm80ELb0ELb1ELb0ELb0ELb1ELb0ELb0ELb0ELi2ELi2ELi4ELi2ELb0EEENS1_24CollectiveEpilogueBwdGQAISB_fSE_Li256ELb0ELb1EEENS1_19SingleTileSchedulerILb0ELb0ELb0ELi128EEEEEEEEEvNT_6ParamsE:
        .type           _ZN7cutlass13device_kernelIN5flash19enable_sm80_to_sm89INS1_16FlashAttnBwdSm80INS1_25CollectiveMainloopBwdSm80ILi2ELi2EN4cute5tupleIJNS5_1CILi64EEENS7_ILi128EEENS7_ILi96EEEEEENS_6half_tEfNS_4arch4Sm80ELb0ELb1ELb0ELb0ELb1ELb0ELb0ELb0ELi2ELi2ELi4ELi2ELb0EEENS1_24CollectiveEpilogueBwdGQAISB_fSE_Li256ELb0ELb1EEENS1_19SingleTileSchedulerILb0ELb0ELb0ELi128EEEEEEEEEvNT_6ParamsE,@function
        .size           _ZN7cutlass13device_kernelIN5flash19enable_sm80_to_sm89INS1_16FlashAttnBwdSm80INS1_25CollectiveMainloopBwdSm80ILi2ELi2EN4cute5tupleIJNS5_1CILi64EEENS7_ILi128EEENS7_ILi96EEEEEENS_6half_tEfNS_4arch4Sm80ELb0ELb1ELb0ELb0ELb1ELb0ELb0ELb0ELi2ELi2ELi4ELi2ELb0EEENS1_24CollectiveEpilogueBwdGQAISB_fSE_Li256ELb0ELb1EEENS1_19SingleTileSchedulerILb0ELb0ELb0ELi128EEEEEEEEEvNT_6ParamsE,(.L_x_1424 - _ZN7cutlass13device_kernelIN5flash19enable_sm80_to_sm89INS1_16FlashAttnBwdSm80INS1_25CollectiveMainloopBwdSm80ILi2ELi2EN4cute5tupleIJNS5_1CILi64EEENS7_ILi128EEENS7_ILi96EEEEEENS_6half_tEfNS_4arch4Sm80ELb0ELb1ELb0ELb0ELb1ELb0ELb0ELb0ELi2ELi2ELi4ELi2ELb0EEENS1_24CollectiveEpilogueBwdGQAISB_fSE_Li256ELb0ELb1EEENS1_19SingleTileSchedulerILb0ELb0ELb0ELi128EEEEEEEEEvNT_6ParamsE)
        .other          _ZN7cutlass13device_kernelIN5flash19enable_sm80_to_sm89INS1_16FlashAttnBwdSm80INS1_25CollectiveMainloopBwdSm80ILi2ELi2EN4cute5tupleIJNS5_1CILi64EEENS7_ILi128EEENS7_ILi96EEEEEENS_6half_tEfNS_4arch4Sm80ELb0ELb1ELb0ELb0ELb1ELb0ELb0ELb0ELi2ELi2ELi4ELi2ELb0EEENS1_24CollectiveEpilogueBwdGQAISB_fSE_Li256ELb0ELb1EEENS1_19SingleTileSchedulerILb0ELb0ELb0ELi128EEEEEEEEEvNT_6ParamsE,@"STO_CUDA_ENTRY STV_DEFAULT"
_ZN7cutlass13device_kernelIN5flash19enable_sm80_to_sm89INS1_16FlashAttnBwdSm80INS1_25CollectiveMainloopBwdSm80ILi2ELi2EN4cute5tupleIJNS5_1CILi64EEENS7_ILi128EEENS7_ILi96EEEEEENS_6half_tEfNS_4arch4Sm80ELb0ELb1ELb0ELb0ELb1ELb0ELb0ELb0ELi2ELi2ELi4ELi2ELb0EEENS1_24CollectiveEpilogueBwdGQAISB_fSE_Li256ELb0ELb1EEENS1_19SingleTileSchedulerILb0ELb0ELb0ELi128EEEEEEEEEvNT_6ParamsE:
        /* <DEDUP_REMOVED lines=26> */
.L_x_918:
        /* <DEDUP_REMOVED lines=436> */
.L_x_921:
[----:B------:R-:W-:Y:S05]  /*1ce0*/  BSYNC B0 ;  /* 0x0000000000007941 */ /* 0x000fea0003800000 */
.L_x_920:
        /* <DEDUP_REMOVED lines=91> */
[----:B------:R-:W-:Y:S01]  /*22a0*/  ULDC UR5, c[0x0][0x2a0] ;  /* 0x0000a80000057ab9 */ /* 0x000fe20000000800 */
[----:B------:R-:W-:Y:S01]  /*22b0*/  IADD3 R233, R229, UR17, RZ ;  /* 0x00000011e5e97c10 */ /* 0x000fe2000fffe0ff */
[----:B------:R-:W-:-:S02]  /*22c0*/  UMOV UR4, URZ ;  /* 0x0000003f00047c82 */ /* 0x000fc40008000000 */
[----:B------:R-:W-:Y:S02]  /*22d0*/  UMOV UR25, 0x1 ;  /* 0x0000000100197882 */ /* 0x000fe40000000000 */
[----:B------:R-:W-:Y:S02]  /*22e0*/  UISETP.GT.AND UP4, UPT, UR10, -0x1, UPT ;  /* 0xffffffff0a00788c */ /* 0x000fe4000bf84270 */
[----:B------:R-:W-:Y:S02]  /*22f0*/  UISETP.LE.AND UP3, UPT, UR23, UR16, UPT ;  /* 0x000000101700728c */ /* 0x000fe4000bf63270 */
[----:B------:R-:W-:Y:S02]  /*2300*/  ULOP3.LUT UR7, URZ, UR7, URZ, 0x33, !UPT ;  /* 0x000000073f077292 */ /* 0x000fe4000f8e333f */
[----:B------:R-:W-:Y:S02]  /*2310*/  ULOP3.LUT UR5, URZ, UR5, URZ, 0x33, !UPT ;  /* 0x000000053f057292 */ /* 0x000fe4000f8e333f */
[----:B------:R-:W-:-:S02]  /*2320*/  UMOV UR22, URZ ;  /* 0x0000003f00167c82 */ /* 0x000fc40008000000 */
.L_x_940:
[----:B------:R-:W-:Y:S04]  /*2330*/  DEPBAR.LE SB0, 0x1 ;  /* 0x000080400000791a */ /* 0x000fe80000000000 */
[----:B------:R-:W-:Y:S01]  /*2340*/  BAR.SYNC.DEFER_BLOCKING 0x0 ;  /* 0x0000000000007b1d */ /* 0x000fe20000010000 */
[----:B------:R-:W-:Y:S01]  /*2350*/  MOV R3, UR4 ;  /* 0x0000000400037c02 */ /* 0x000fe20008000f00 */
[----:B------:R-:W-:Y:S01]  /*2360*/  IMAD.U32 R239, RZ, RZ, UR4 ;  /* 0x00000004ffef7e24 */ /* 0x000fe2000f8e00ff */
[----:B------:R-:W-:Y:S01]  /*2370*/  MOV R2, UR4 ;  /* 0x0000000400027c02 */ /* 0x000fe20008000f00 */
[----:B------:R-:W-:Y:S01]  /*2380*/  IMAD.U32 R169, RZ, RZ, UR4 ;  /* 0x00000004ffa97e24 */ /* 0x000fe2000f8e00ff */
[----:B------:R-:W-:Y:S01]  /*2390*/  PLOP3.LUT P0, PT, PT, PT, UP3, 0x80, 0x0 ;  /* 0x000000000000781c */ /* 0x000fe20003f0f038 */
        /* <DEDUP_REMOVED lines=103> */
.L_x_924:
[----:B------:R-:W-:Y:S04]  /*2a10*/  MOV R36, 0x1 ;  /* 0x0000000100247802 */ /* 0x000fe80000000f00 */
[----:B------:R-:W-:Y:S11]  /*2a20*/  ISETP.NE.AND P5, PT, R36, c[0x0][0x2a8], PT ;  /* 0x0000aa0024007a0c */ /* 0x000ff60003fa5270 */
[----:B------:R-:W-:Y:S02]  /*2a30*/  @!UPT UIADD3 URZ, URZ, URZ, URZ ;  /* 0x0000003f3f3ff290 */ /* 0x000fe4000fffe03f */
[----:B------:R-:W-:Y:S05]  /*2a40*/  @P5 IMAD.HI.U32 R36, R38, c[0x0][0x2ac], RZ ;  /* 0x0000ab0026245a27 */ /* 0x000fea00078e00ff */
[----:B------:R-:W-:Y:S02]  /*2a50*/  @P5 SHF.R.U32.HI R38, RZ, c[0x0][0x2b0], R36 ;  /* 0x0000ac00ff265a19 */ /* 0x000fe40000011624 */
.L_x_925:
[----:B------:R-:W-:Y:S05]  /*2a60*/  BSYNC B0 ;  /* 0x0000000000007941 */ /* 0x000fea0003800000 */
.L_x_923:
        /* <DEDUP_REMOVED lines=9> */
.L_x_922:
        /* <DEDUP_REMOVED lines=19> */
.L_x_928:
[----:B------:R-:W-:Y:S04]  /*2c30*/  MOV R36, 0x1 ;  /* 0x0000000100247802 */ /* 0x000fe80000000f00 */
[----:B------:R-:W-:Y:S11]  /*2c40*/  ISETP.NE.AND P5, PT, R36, c[0x0][0x2a8], PT ;  /* 0x0000aa0024007a0c */ /* 0x000ff60003fa5270 */
[----:B------:R-:W-:Y:S02]  /*2c50*/  @!UPT UIADD3 URZ, URZ, URZ, URZ ;  /* 0x0000003f3f3ff290 */ /* 0x000fe4000fffe03f */
[----:B------:R-:W-:Y:S05]  /*2c60*/  @P5 IMAD.HI.U32 R36, R38, c[0x0][0x2ac], RZ ;  /* 0x0000ab0026245a27 */ /* 0x000fea00078e00ff */
[----:B------:R-:W-:Y:S02]  /*2c70*/  @P5 SHF.R.U32.HI R38, RZ, c[0x0][0x2b0], R36 ;  /* 0x0000ac00ff265a19 */ /* 0x000fe40000011624 */
.L_x_929:
[----:B------:R-:W-:Y:S05]  /*2c80*/  BSYNC B0 ;  /* 0x0000000000007941 */ /* 0x000fea0003800000 */
.L_x_927:
[----:B------:R-:W-:Y:S04]  /*2c90*/  IMAD.MOV.U32 R36, RZ, RZ, c[0x0][0x2a8] ;  /* 0x0000aa00ff247624 */ /* 0x000fe800078e00ff */
[----:B------:R-:W-:Y:S04]  /*2ca0*/  IMAD R38, R38, R36, -UR12 ;  /* 0x8000000c26267e24 */ /* 0x000fe8000f8e0224 */
[----:B------:R-:W-:Y:S05]  /*2cb0*/  IMAD.IADD R38, R38, 0x1, -R228 ;  /* 0x0000000126267824 */ /* 0x000fea00078e0ae4 */
[----:B------:R-:W-:Y:S02]  /*2cc0*/  IADD3 R36, R38, c[0x0][0x2a8], RZ ;  /* 0x0000aa0026247a10 */ /* 0x000fe40007ffe0ff */
[----:B------:R-:W-:Y:S02]  /*2cd0*/  IMNMX R248, R248, R38, !PT ;  /* 0x00000026f8f87217 */ /* 0x000fe40007800200 */
[----:B------:R-:W-:Y:S02]  /*2ce0*/  IMNMX R246, R246, R36, PT ;  /* 0x00000024f6f67217 */ /* 0x000fe40003800200 */
.L_x_926:
        /* <DEDUP_REMOVED lines=19> */
.L_x_932:
[----:B------:R-:W-:Y:S04]  /*2e20*/  MOV R36, 0x1 ;  /* 0x0000000100247802 */ /* 0x000fe80000000f00 */
[----:B------:R-:W-:Y:S11]  /*2e30*/  ISETP.NE.AND P5, PT, R36, c[0x0][0x2a8], PT ;  /* 0x0000aa0024007a0c */ /* 0x000ff60003fa5270 */
[----:B------:R-:W-:Y:S02]  /*2e40*/  @!UPT UIADD3 URZ, URZ, URZ, URZ ;  /* 0x0000003f3f3ff290 */ /* 0x000fe4000fffe03f */
[----:B------:R-:W-:Y:S05]  /*2e50*/  @P5 IMAD.HI.U32 R36, R38, c[0x0][0x2ac], RZ ;  /* 0x0000ab0026245a27 */ /* 0x000fea00078e00ff */
[----:B------:R-:W-:Y:S02]  /*2e60*/  @P5 SHF.R.U32.HI R38, RZ, c[0x0][0x2b0], R36 ;  /* 0x0000ac00ff265a19 */ /* 0x000fe40000011624 */
.L_x_933:
[----:B------:R-:W-:Y:S05]  /*2e70*/  BSYNC B0 ;  /* 0x0000000000007941 */ /* 0x000fea0003800000 */
.L_x_931:
[----:B------:R-:W-:Y:S04]  /*2e80*/  IMAD.MOV.U32 R36, RZ, RZ, c[0x0][0x2a8] ;  /* 0x0000aa00ff247624 */ /* 0x000fe800078e00ff */
[----:B------:R-:W-:Y:S04]  /*2e90*/  IMAD R38, R38, R36, -UR12 ;  /* 0x8000000c26267e24 */ /* 0x000fe8000f8e0224 */
[----:B------:R-:W-:Y:S05]  /*2ea0*/  IMAD.IADD R38, R38, 0x1, -R228 ;  /* 0x0000000126267824 */ /* 0x000fea00078e0ae4 */
[----:B------:R-:W-:Y:S02]  /*2eb0*/  IADD3 R36, R38, c[0x0][0x2a8], RZ ;  /* 0x0000aa0026247a10 */ /* 0x000fe40007ffe0ff */
[----:B------:R-:W-:Y:S02]  /*2ec0*/  IMNMX R244, R244, R38, !PT ;  /* 0x00000026f4f47217 */ /* 0x000fe40007800200 */
[----:B------:R-:W-:Y:S02]  /*2ed0*/  IMNMX R245, R245, R36, PT ;  /* 0x00000024f5f57217 */ /* 0x000fe40003800200 */
.L_x_930:
        /* <DEDUP_REMOVED lines=19> */
.L_x_936:
[----:B------:R-:W-:Y:S04]  /*3010*/  MOV R36, 0x1 ;  /* 0x0000000100247802 */ /* 0x000fe80000000f00 */
[----:B------:R-:W-:Y:S11]  /*3020*/  ISETP.NE.AND P0, PT, R36, c[0x0][0x2a8], PT ;  /* 0x0000aa0024007a0c */ /* 0x000ff60003f05270 */
[----:B------:R-:W-:Y:S02]  /*3030*/  @!UPT UIADD3 URZ, URZ, URZ, URZ ;  /* 0x0000003f3f3ff290 */ /* 0x000fe4000fffe03f */
[----:B------:R-:W-:Y:S05]  /*3040*/  @P0 IMAD.HI.U32 R36, R37, c[0x0][0x2ac], RZ ;  /* 0x0000ab0025240a27 */ /* 0x000fea00078e00ff */
[----:B------:R-:W-:Y:S02]  /*3050*/  @P0 SHF.R.U32.HI R37, RZ, c[0x0][0x2b0], R36 ;  /* 0x0000ac00ff250a19 */ /* 0x000fe40000011624 */
.L_x_937:
[----:B------:R-:W-:Y:S05]  /*3060*/  BSYNC B0 ;  /* 0x0000000000007941 */ /* 0x000fea0003800000 */
.L_x_935:
[----:B------:R-:W-:Y:S04]  /*3070*/  IMAD.MOV.U32 R36, RZ, RZ, c[0x0][0x2a8] ;  /* 0x0000aa00ff247624 */ /* 0x000fe800078e00ff */
[----:B------:R-:W-:Y:S04]  /*3080*/  IMAD R37, R37, R36, -UR12 ;  /* 0x8000000c25257e24 */ /* 0x000fe8000f8e0224 */
[----:B------:R-:W-:Y:S05]  /*3090*/  IMAD.IADD R37, R37, 0x1, -R228 ;  /* 0x0000000125257824 */ /* 0x000fea00078e0ae4 */
[----:B------:R-:W-:Y:S02]  /*30a0*/  IADD3 R36, R37, c[0x0][0x2a8], RZ ;  /* 0x0000aa0025247a10 */ /* 0x000fe40007ffe0ff */
[----:B------:R-:W-:Y:S02]  /*30b0*/  IMNMX R243, R243, R37, !PT ;  /* 0x00000025f3f37217 */ /* 0x000fe40007800200 */
[----:B------:R-:W-:Y:S02]  /*30c0*/  IMNMX R242, R242, R36, PT ;  /* 0x00000024f2f27217 */ /* 0x000fe40003800200 */
.L_x_934:
[----:B------:R-:W-:Y:S04]  /*30d0*/  DEPBAR.LE SB0, 0x1 ;  /* 0x000080400000791a */ /* 0x000fe80000000000 */
[----:B------:R-:W-:Y:S01]  /*30e0*/  BAR.SYNC.DEFER_BLOCKING 0x0 ;  /* 0x0000000000007b1d */ /* 0x000fe20000010000 */
[----:B------:R-:W-:Y:S02]  /*30f0*/  IADD3 R236, R237, 0x1, RZ ;  /* 0x00000001edec7810 */ /* 0x000fe40007ffe0ff */
[----:B------:R-:W-:Y:S02]  /*3100*/  LEA R3, R3, 0x12080, 0x1 ;  /* 0x0001208003037811 */ /* 0x000fe400078e08ff */
[----:B------:R-:W-:Y:S02]  /*3110*/  ISETP.GE.AND P0, PT, R236, UR13, PT ;  /* 0x0000000dec007c0c */ /* 0x000fe4000bf06270 */
[----:B------:R-:W-:Y:S01]  /*3120*/  LEA R2, R2, 0x12080, 0x1 ;  /* 0x0001208002027811 */ /* 0x000fe200078e08ff */
[----:B------:R1:W2:Y:S04]  /*3130*/  LDSM.16.M88.4 R64, [R168+0x12080] ;  /* 0x01208000a840783b */ /* 0x0002a80000000200 */
[----:B------:R1:W3:Y:S04]  /*3140*/  LDSM.16.M88.4 R60, [R168+0x12880] ;  /* 0x01288000a83c783b */ /* 0x0002e80000000200 */
[----:B------:R1:W4:Y:S04]  /*3150*/  LDSM.16.M88.4 R168, [R176+0x12080] ;  /* 0x01208000b0a8783b */ /* 0x0003280000000200 */
[----:B------:R-:W1:Y:S04]  /*3160*/  LDSM.16.M88.4 R176, [R176+0x12880] ;  /* 0x01288000b0b0783b */ /* 0x000e680000000200 */
        /* <DEDUP_REMOVED lines=46> */
.L_x_938:
[-C--:B-12-4-:R-:W-:Y:S01]  /*3450*/  HMMA.16816.F32 R36, R64, R48.reuse, RZ ;  /* 0x000000304024723c */ /* 0x096fe200000018ff */
[----:B------:R-:W-:Y:S01]  /*3460*/  LDSM.16.M88.4 R184, [R3+0x1000] ;  /* 0x0010000003b8783b */ /* 0x000fe20000000200 */
[----:B------:R-:W-:Y:S04]  /*3470*/  PLOP3.LUT P0, PT, PT, PT, UP4, 0x80, 0x0 ;  /* 0x000000000000781c */ /* 0x000fe80003f0f048 */
[C---:B------:R-:W-:Y:S02]  /*3480*/  ISETP.GT.AND P5, PT, R250.reuse, RZ, P0 ;  /* 0x000000fffa00720c */ /* 0x040fe400007a4270 */
[C---:B---3--:R-:W-:Y:S01]  /*3490*/  HMMA.16816.F32 R40, R60.reuse, R48, RZ ;  /* 0x000000303c28723c */ /* 0x048fe200000018ff */
[----:B------:R-:W1:Y:S01]  /*34a0*/  LDSM.16.M88.4 R188, [R204+0x8080] ;  /* 0x00808000ccbc783b */ /* 0x000e620000000200 */
[C---:B------:R-:W-:Y:S02]  /*34b0*/  ISETP.LT.OR P5, PT, R249.reuse, 0x1, P5 ;  /* 0x00000001f900780c */ /* 0x040fe40002fa1670 */
[----:B------:R-:W-:Y:S02]  /*34c0*/  ISETP.GT.AND P6, PT, R250, 0x60, P0 ;  /* 0x00000060fa00780c */ /* 0x000fe400007c4270 */
[----:B------:R-:W-:Y:S02]  /*34d0*/  FSEL R4, R4, -INF , !P5 ;  /* 0xff80000004047808 */ /* 0x000fe40006800000 */
[-C--:B------:R-:W-:Y:S01]  /*34e0*/  HMMA.16816.F32 R44, R60, R50.reuse, RZ ;  /* 0x000000323c2c723c */ /* 0x080fe200000018ff */
[----:B------:R-:W2:Y:S01]  /*34f0*/  LDSM.16.M88.4 R192, [R3+0x1800] ;  /* 0x0018000003c0783b */ /* 0x000ea20000000200 */
        /* <DEDUP_REMOVED lines=25> */
[----:B------:R-:W3:Y:S01]  /*3690*/  LDSM.16.M88.4 R164, [R204+0x9080] ;  /* 0x00908000cca4783b */ /* 0x000ee20000000200 */
[----:B------:R-:W-:Y:S02]  /*36a0*/  ISETP.LT.OR P6, PT, R245, 0x22, P6 ;  /* 0x00000022f500780c */ /* 0x000fe400037c1670 */
[----:B------:R-:W-:Y:S02]  /*36b0*/  ISETP.LT.OR P5, PT, R249, 0x41, P5 ;  /* 0x00000041f900780c */ /* 0x000fe40002fa1670 */
[----:B------:R-:W-:Y:S02]  /*36c0*/  FSEL R13, R13, -INF , !P6 ;  /* 0xff8000000d0d7808 */ /* 0x000fe40007000000 */
[-C--:B------:R-:W-:Y:S05]  /*36d0*/  HMMA.16816.F32 R36, R168, R172.reuse, R36 ;  /* 0x000000aca824723c */ /* 0x080fea0000001824 */
        /* <DEDUP_REMOVED lines=29> */
[----:B------:R-:W4:Y:S03]  /*38b0*/  LDSM.16.M88.4 R168, [R2+0x1000] ;  /* 0x0010000002a8783b */ /* 0x000f260000000200 */
[----:B------:R-:W-:Y:S04]  /*38c0*/  ISETP.GT.AND P5, PT, R248, 0x1, P0 ;  /* 0x00000001f800780c */ /* 0x000fe800007a4270 */
[-C--:B-1----:R-:W-:Y:S01]  /*38d0*/  HMMA.16816.F32 R36, R184, R188.reuse, R36 ;  /* 0x000000bcb824723c */ /* 0x082fe20000001824 */
[----:B------:R-:W-:Y:S04]  /*38e0*/  LDSM.16.M88.4 R180, [R3+0x2000] ;  /* 0x0020000003b4783b */ /* 0x000fe80000000200 */
[----:B------:R-:W-:Y:S03]  /*38f0*/  ISETP.LT.OR P5, PT, R246, 0x2, P5 ;  /* 0x00000002f600780c */ /* 0x000fe60002fa1670 */
[C---:B--2---:R-:W-:Y:S04]  /*3900*/  HMMA.16816.F32 R40, R192.reuse, R188, R40 ;  /* 0x000000bcc028723c */ /* 0x044fe80000001828 */
[----:B------:R-:W-:Y:S02]  /*3910*/  FSEL R7, R7, -INF , !P5 ;  /* 0xff80000007077808 */ /* 0x000fe40006800000 */
[----:B------:R-:W-:Y:S01]  /*3920*/  ISETP.GT.AND P5, PT, R248, 0x20, P0 ;  /* 0x00000020f800780c */ /* 0x000fe200007a4270 */
[----:B------:R-:W-:Y:S01]  /*3930*/  FFMA.FTZ R188, R4, c[0x0][0x29c], -R247 ;  /* 0x0000a70004bc7a23 */ /* 0x000fe200000108f7 */
[-C--:B------:R-:W-:Y:S03]  /*3940*/  HMMA.16816.F32 R44, R192, R190.reuse, R44 ;  /* 0x000000bec02c723c */ /* 0x080fe6000000182c */
[----:B------:R-:W-:Y:S01]  /*3950*/  ISETP.LT.OR P5, PT, R246, 0x21, P5 ;  /* 0x00000021f600780c */ /* 0x000fe20002fa1670 */
[----:B------:R-:W-:Y:S01]  /*3960*/  FFMA.FTZ R7, R7, c[0x0][0x29c], -R241 ;  /* 0x0000a70007077a23 */ /* 0x000fe200000108f1 */
[----:B------:R-:W1:Y:S01]  /*3970*/  MUFU.EX2 R188, R188 ;  /* 0x000000bc00bc7308 */ /* 0x000e620000000800 */
[--C-:B------:R-:W-:Y:S01]  /*3980*/  FFMA.FTZ R189, R5, c[0x0][0x29c], -R247.reuse ;  /* 0x0000a70005bd7a23 */ /* 0x100fe200000108f7 */
[----:B------:R-:W-:Y:S01]  /*3990*/  FSEL R18, R18, -INF , !P5 ;  /* 0xff80000012127808 */ /* 0x000fe20006800000 */
[C---:B------:R-:W-:Y:S04]  /*39a0*/  HMMA.16816.F32 R48, R184.reuse, R190, R48 ;  /* 0x000000beb830723c */ /* 0x040fe80000001830 */
[----:B------:R-:W-:Y:S03]  /*39b0*/  ISETP.GT.AND P5, PT, R248, 0x40, P0 ;  /* 0x00000040f800780c */ /* 0x000fe600007a4270 */
[--C-:B------:R-:W-:Y:S01]  /*39c0*/  FFMA.FTZ R190, R16, c[0x0][0x29c], -R247.reuse ;  /* 0x0000a70010be7a23 */ /* 0x100fe200000108f7 */
[-C--:B---3--:R-:W-:Y:S01]  /*39d0*/  HMMA.16816.F32 R52, R184, R164.reuse, R52 ;  /* 0x000000a4b834723c */ /* 0x088fe20000001834 */
[----:B------:R-:W2:Y:S02]  /*39e0*/  MUFU.EX2 R189, R189 ;  /* 0x000000bd00bd7308 */ /* 0x000ea40000000800 */
[----:B------:R-:W-:Y:S01]  /*39f0*/  ISETP.LT.OR P5, PT, R246, 0x41, P5 ;  /* 0x00000041f600780c */ /* 0x000fe20002fa1670 */
[--C-:B------:R-:W-:Y:S03]  /*3a00*/  FFMA.FTZ R191, R17, c[0x0][0x29c], -R247.reuse ;  /* 0x0000a70011bf7a23 */ /* 0x100fe600000108f7 */
[----:B------:R-:W-:Y:S01]  /*3a10*/  FSEL R22, R22, -INF , !P5 ;  /* 0xff80000016167808 */ /* 0x000fe20006800000 */
[C---:B------:R-:W-:Y:S03]  /*3a20*/  HMMA.16816.F32 R56, R192.reuse, R164, R56 ;  /* 0x000000a4c038723c */ /* 0x040fe60000001838 */
[----:B------:R-:W3:Y:S01]  /*3a30*/  MUFU.EX2 R190, R190 ;  /* 0x000000be00be7308 */ /* 0x000ee20000000800 */
        /* <DEDUP_REMOVED lines=11> */
[-C--:B----4-:R-:W-:Y:S01]  /*3af0*/  HMMA.16816.F32 R36, R168, R172.reuse, R36 ;  /* 0x000000aca824723c */ /* 0x090fe20000001824 */
[----:B------:R-:W4:Y:S04]  /*3b00*/  LDSM.16.M88.4 R184, [R204+0xa080] ;  /* 0x00a08000ccb8783b */ /* 0x000f280000000200 */
        /* <DEDUP_REMOVED lines=10> */
[----:B------:R1:W2:Y:S03]  /*3bb0*/  LDSM.16.M88.4 R172, [R3+0x2800] ;  /* 0x0028000003ac783b */ /* 0x0002a60000000200 */
[----:B------:R-:W-:Y:S02]  /*3bc0*/  ISETP.GT.AND P5, PT, R244, RZ, P0 ;  /* 0x000000fff400720c */ /* 0x000fe400007a4270 */
[----:B------:R-:W2:Y:S02]  /*3bd0*/  MUFU.EX2 R192, R192 ;  /* 0x000000c000c07308 */ /* 0x000ea40000000800 */
        /* <DEDUP_REMOVED lines=9> */
[----:B------:R-:W1:Y:S01]  /*3c70*/  LDSM.16.M88.4 R4, [R204+0xb080] ;  /* 0x00b08000cc04783b */ /* 0x000e620000000200 */
        /* <DEDUP_REMOVED lines=9> */
[-C--:B----4-:R-:W-:Y:S05]  /*3d10*/  HMMA.16816.F32 R36, R180, R184.reuse, R36 ;  /* 0x000000b8b424723c */ /* 0x090fea0000001824 */
[--C-:B------:R-:W-:Y:S01]  /*3d20*/  FFMA.FTZ R170, R22, c[0x0][0x29c], -R241.reuse ;  /* 0x0000a70016aa7a23 */ /* 0x100fe200000108f1 */
[----:B------:R-:W-:Y:S01]  /*3d30*/  MUFU.EX2 R9, R9 ;  /* 0x0000000900097308 */ /* 0x000fe20000000800 */
[--C-:B------:R-:W-:Y:S01]  /*3d40*/  FFMA.FTZ R171, R23, c[0x0][0x29c], -R241.reuse ;  /* 0x0000a70017ab7a23 */ /* 0x100fe200000108f1 */
[C---:B--2---:R-:W-:Y:S01]  /*3d50*/  HMMA.16816.F32 R40, R172.reuse, R184, R40 ;  /* 0x000000b8ac28723c */ /* 0x044fe20000001828 */
[----:B------:R-:W-:Y:S03]  /*3d60*/  LDSM.16.M88.4 R20, [R196+0xa080] ;  /* 0x00a08000c414783b */ /* 0x000fe60000000200 */
[----:B------:R-:W-:Y:S02]  /*3d70*/  FSEL R12, R12, -INF , !P5 ;  /* 0xff8000000c0c7808 */ /* 0x000fe40006800000 */
[----:B------:R-:W-:Y:S02]  /*3d80*/  ISETP.GT.AND P5, PT, R244, 0x40, P0 ;  /* 0x00000040f400780c */ /* 0x000fe400007a4270 */
[-C--:B------:R-:W-:Y:S01]  /*3d90*/  HMMA.16816.F32 R44, R172, R186.reuse, R44 ;  /* 0x000000baac2c723c */ /* 0x080fe2000000182c */
[----:B------:R-:W2:Y:S02]  /*3da0*/  MUFU.EX2 R3, R3 ;  /* 0x0000000300037308 */ /* 0x000ea40000000800 */
[----:B------:R-:W-:Y:S01]  /*3db0*/  ISETP.LT.OR P5, PT, R245, 0x41, P5 ;  /* 0x00000041f500780c */ /* 0x000fe20002fa1670 */
[----:B-----5:R4:W5:Y:S01]  /*3dc0*/  LDSM.16.M88.4 R16, [R2+0x2000] ;  /* 0x002000000210783b */ /* 0x0209620000000200 */
        /* <DEDUP_REMOVED lines=10> */
[--C-:B----4-:R-:W-:Y:S01]  /*3e70*/  FFMA.FTZ R2, R34, c[0x0][0x29c], -R241.reuse ;  /* 0x0000a70022027a23 */ /* 0x110fe200000108f1 */
        /* <DEDUP_REMOVED lines=8> */
[----:B------:R-:W4:Y:S01]  /*3f00*/  LDSM.16.M88.4 R4, [R196+0xb080] ;  /* 0x00b08000c404783b */ /* 0x000f220000000200 */
[----:B------:R-:W-:Y:S02]  /*3f10*/  MUFU.EX2 R11, R11 ;  /* 0x0000000b000b7308 */ /* 0x000fe40000000800 */
[----:B------:R-:W-:Y:S04]  /*3f20*/  ISETP.GT.AND P5, PT, R243, 0x21, P0 ;  /* 0x00000021f300780c */ /* 0x000fe800007a4270 */
[-C--:B-----5:R-:W-:Y:S04]  /*3f30*/  HMMA.16816.F32 R36, R16, R20.reuse, R36 ;  /* 0x000000141024723c */ /* 0x0a0fe80000001824 */
[----:B------:R-:W-:Y:S01]  /*3f40*/  MUFU.EX2 R2, R2 ;  /* 0x0000000200027308 */ /* 0x000fe20000000800 */
[----:B------:R-:W-:Y:S03]  /*3f50*/  ISETP.LT.OR P5, PT, R242, 0x22, P5 ;  /* 0x00000022f200780c */ /* 0x000fe60002fa1670 */
[C---:B------:R-:W-:Y:S01]  /*3f60*/  HMMA.16816.F32 R40, R164.reuse, R20, R40 ;  /* 0x00000014a428723c */ /* 0x040fe20000001828 */
[----:B------:R-:W5:Y:S03]  /*3f70*/  LDS R20, [R239.X4+0x18280] ;  /* 0x01828000ef147984 */ /* 0x000f660000004800 */
        /* <DEDUP_REMOVED lines=12> */
[-C--:B----4-:R-:W-:Y:S02]  /*4040*/  HMMA.16816.F32 R52, R16, R4.reuse, R52 ;  /* 0x000000041034723c */ /* 0x090fe40000001834 */
[----:B------:R-:W-:Y:S01]  /*4050*/  MUFU.EX2 R15, R15 ;  /* 0x0000000f000f7308 */ /* 0x000fe20000000800 */
[----:B------:R-:W-:Y:S01]  /*4060*/  FFMA.FTZ R26, R26, c[0x0][0x29c], -R238 ;  /* 0x0000a7001a1a7a23 */ /* 0x000fe200000108ee */
[----:B------:R-:W-:Y:S01]  /*4070*/  ISETP.GT.AND P6, PT, R243, 0x20, P0 ;  /* 0x00000020f300780c */ /* 0x000fe200007c4270 */
[--C-:B------:R-:W-:Y:S01]  /*4080*/  FFMA.FTZ R22, R22, c[0x0][0x29c], -R240.reuse ;  /* 0x0000a70016167a23 */ /* 0x100fe200000108f0 */
[----:B------:R-:W-:Y:S02]  /*4090*/  ISETP.LT.OR P5, PT, R242, 0x61, P5 ;  /* 0x00000061f200780c */ /* 0x000fe40002fa1670 */
[C---:B------:R-:W-:Y:S01]  /*40a0*/  HMMA.16816.F32 R56, R164.reuse, R4, R56 ;  /* 0x00000004a438723c */ /* 0x040fe20000001838 */
[----:B------:R-:W4:Y:S03]  /*40b0*/  LDS R5, [R239.X4+0x182a0] ;  /* 0x0182a000ef057984 */ /* 0x000f260000004800 */
        /* <DEDUP_REMOVED lines=9> */
[----:B------:R-:W5:Y:S03]  /*4150*/  LDS R6, [R239.X4+0x18300] ;  /* 0x01830000ef067984 */ /* 0x000f660000004800 */
[----:B------:R-:W-:Y:S01]  /*4160*/  FSEL R14, R14, -INF , !P6 ;  /* 0xff8000000e0e7808 */ /* 0x000fe20007000000 */
[----:B------:R-:W5:Y:S01]  /*4170*/  LDS R239, [R239.X4+0x18320] ;  /* 0x01832000efef7984 */ /* 0x000f620000004800 */
[----:B------:R-:W-:Y:S01]  /*4180*/  ISETP.GT.AND P6, PT, R244, 0x61, P0 ;  /* 0x00000061f400780c */ /* 0x000fe200007c4270 */
[----:B------:R-:W-:Y:S01]  /*4190*/  FMUL.FTZ R36, R188, R36 ;  /* 0x00000024bc247220 */ /* 0x000fe20000410000 */
[----:B------:R-:W-:Y:S01]  /*41a0*/  F2FP.PACK_AB R188, R189, R188 ;  /* 0x000000bcbdbc723e */ /* 0x000fe200000000ff */
[----:B------:R-:W-:Y:S01]  /*41b0*/  FFMA.FTZ R14, R14, c[0x0][0x29c], -R238 ;  /* 0x0000a7000e0e7a23 */ /* 0x000fe200000108ee */
[----:B------:R-:W-:Y:S01]  /*41c0*/  MUFU.EX2 R171, R171 ;  /* 0x000000ab00ab7308 */ /* 0x000fe20000000800 */
[----:B------:R-:W-:Y:S01]  /*41d0*/  ISETP.LT.OR P6, PT, R245, 0x62, P6 ;  /* 0x00000062f500780c */ /* 0x000fe200037c1670 */
[----:B---3--:R-:W-:Y:S01]  /*41e0*/  FMUL.FTZ R48, R190, R48 ;  /* 0x00000030be307220 */ /* 0x008fe20000410000 */
[----:B------:R-:W-:Y:S01]  /*41f0*/  F2FP.PACK_AB R190, R191, R190 ;  /* 0x000000bebfbe723e */ /* 0x000fe200000000ff */
[----:B------:R-:W-:Y:S01]  /*4200*/  STS [R222+0x18480], R188 ;  /* 0x018480bcde007388 */ /* 0x000fe20000000800 */
[----:B------:R-:W-:Y:S01]  /*4210*/  FSEL R29, R29, -INF , !P6 ;  /* 0xff8000001d1d7808 */ /* 0x000fe20007000000 */
[----:B------:R-:W-:Y:S01]  /*4220*/  FADD.FTZ R52, R52, -R20 ;  /* 0x8000001434347221 */ /* 0x000fe20000010000 */
[C---:B------:R-:W-:Y:S01]  /*4230*/  ISETP.GT.AND P6, PT, R243.reuse, 0x41, P0 ;  /* 0x00000041f300780c */ /* 0x040fe200007c4270 */
[----:B------:R-:W-:Y:S01]  /*4240*/  FFMA.FTZ R30, R30, c[0x0][0x29c], -R238 ;  /* 0x0000a7001e1e7a23 */ /* 0x000fe200000108ee */
[----:B------:R-:W-:Y:S01]  /*4250*/  ISETP.GT.AND P0, PT, R243, 0x61, P0 ;  /* 0x00000061f300780c */ /* 0x000fe20000704270 */
[----:B------:R-:W3:Y:S01]  /*4260*/  MUFU.EX2 R14, R14 ;  /* 0x0000000e000e7308 */ /* 0x000ee20000000800 */
[----:B------:R-:W-:Y:S01]  /*4270*/  ISETP.LT.OR P6, PT, R242, 0x42, P6 ;  /* 0x00000042f200780c */ /* 0x000fe200037c1670 */
[----:B------:R-:W-:Y:S01]  /*4280*/  FMUL.FTZ R52, R192, R52 ;  /* 0x00000034c0347220 */ /* 0x000fe20000410000 */
[----:B------:R-:W-:Y:S01]  /*4290*/  ISETP.LT.OR P0, PT, R242, 0x62, P0 ;  /* 0x00000062f200780c */ /* 0x000fe20000701670 */
[----:B------:R-:W-:Y:S01]  /*42a0*/  FFMA.FTZ R240, R29, c[0x0][0x29c], -R240 ;  /* 0x0000a7001df07a23 */ /* 0x000fe200000108f0 */
[----:B------:R-:W-:Y:S01]  /*42b0*/  FSEL R27, R27, -INF , !P6 ;  /* 0xff8000001b1b7808 */ /* 0x000fe20007000000 */
[--C-:B----4-:R-:W-:Y:S01]  /*42c0*/  FADD.FTZ R38, R38, -R5.reuse ;  /* 0x8000000526267221 */ /* 0x110fe20000010000 */
[----:B------:R-:W-:Y:S01]  /*42d0*/  FSEL R31, R31, -INF , !P0 ;  /* 0xff8000001f1f7808 */ /* 0x000fe20004000000 */
[--C-:B------:R-:W-:Y:S01]  /*42e0*/  FADD.FTZ R50, R50, -R5.reuse ;  /* 0x8000000532327221 */ /* 0x100fe20000010000 */
[----:B------:R-:W-:Y:S01]  /*42f0*/  F2FP.PACK_AB R192, R193, R192 ;  /* 0x000000c0c1c0723e */ /* 0x000fe200000000ff */
[----:B--2---:R-:W-:Y:S01]  /*4300*/  FMUL.FTZ R38, R3, R38 ;  /* 0x0000002603267220 */ /* 0x004fe20000410000 */
        /* <DEDUP_REMOVED lines=18> */
[----:B---3--:R-:W-:Y:S01]  /*4430*/  F2FP.PACK_AB R5, R15, R14 ;  /* 0x0000000e0f05723e */ /* 0x008fe200000000ff */
        /* <DEDUP_REMOVED lines=189> */
[----:B-12-4-:R-:W-:Y:S01]  /*5010*/  IMAD.WIDE.U32 R10, R9, c[0x0][0x208], RZ ;  /* 0x00008200090a7a25 */ /* 0x016fe200078e00ff */
        /* <DEDUP_REMOVED lines=36> */
.L_x_939:
[-C--:B-12-4-:R-:W-:Y:S01]  /*5260*/  HMMA.16816.F32 R4, R20, R2.reuse, RZ ;  /* 0x000000021404723c */ /* 0x096fe200000018ff */
        /* <DEDUP_REMOVED lines=236> */
.L_x_919:
[----:B------:R-:W-:Y:S05]  /*6130*/  @P1 EXIT ;  /* 0x000000000000194d */ /* 0x000fea0003800000 */
[----:B------:R-:W1:Y:S01]  /*6140*/  S2R R0, SR_CTAID.Y ;  /* 0x0000000000007919 */ /* 0x000e620000002600 */
[----:B------:R-:W-:Y:S01]  /*6150*/  IMAD.MOV.U32 R3, RZ, RZ, 0x1 ;  /* 0x00000001ff037424 */ /* 0x000fe200078e00ff */
[----:B------:R-:W-:Y:S01]  /*6160*/  ULDC UR5, c[0x0][0x358] ;  /* 0x0000d60000057ab9 */ /* 0x000fe20000000800 */
[----:B------:R-:W-:Y:S01]  /*6170*/  BSSY B0, `(.L_x_941) ;  /* 0x000001e000007945 */ /* 0x000fe20003800000 */
[----:B------:R-:W2:Y:S01]  /*6180*/  S2R R2, SR_CTAID.Z ;  /* 0x0000000000027919 */ /* 0x000ea20000002700 */
[----:B------:R-:W-:-:S03]  /*6190*/  UIMAD UR5, UR10, UR5, URZ ;  /* 0x000000050a0572a4 */ /* 0x000fc6000f8e023f */
[----:B------:R-:W-:Y:S01]  /*61a0*/  BAR.SYNC.DEFER_BLOCKING 0x1, 0x100 ;  /* 0x0044000000007b1d */ /* 0x000fe20000010000 */
[----:B------:R-:W-:-:S05]  /*61b0*/  ISETP.NE.AND P0, PT, R3, c[0x0][0x338], PT ;  /* 0x0000ce0003007a0c */ /* 0x000fca0003f05270 */
[----:B------:R-:W-:Y:S02]  /*61c0*/  ULDC UR4, c[0x0][0x2f4] ;  /* 0x0000bd0000047ab9 */ /* 0x000fe40000000800 */
[----:B------:R-:W-:-:S04]  /*61d0*/  UIMAD UR5, UR5, UR4, URZ ;  /* 0x00000004050572a4 */ /* 0x000fc8000f8e023f */
[----:B------:R-:W-:Y:S02]  /*61e0*/  USHF.R.S32.HI UR4, URZ, 0x1f, UR5 ;  /* 0x0000001f3f047899 */ /* 0x000fe40008011405 */
[----:B-1----:R-:W-:-:S04]  /*61f0*/  @P0 IMAD.HI.U32 R3, R0, c[0x0][0x33c], RZ ;  /* 0x0000cf0000030a27 */ /* 0x002fc800078e00ff */
[----:B--2---:R-:W-:Y:S02]  /*6200*/  IMAD R6, R2, c[0x0][0x2f4], RZ ;  /* 0x0000bd0002067a24 */ /* 0x004fe400078e02ff */
[----:B------:R-:W-:Y:S01]  /*6210*/  IMAD.MOV.U32 R9, RZ, RZ, R0 ;  /* 0x000000ffff097224 */ /* 0x000fe200078e0000 */
[----:B------:R-:W-:Y:S02]  /*6220*/  @P0 SHF.R.U32.HI R9, RZ, c[0x0][0x340], R3 ;  /* 0x0000d000ff090a19 */ /* 0x000fe40000011603 */
[----:B------:R-:W-:Y:S02]  /*6230*/  SHF.R.S32.HI R4, RZ, 0x1f, R6 ;  /* 0x0000001fff047819 */ /* 0x000fe40000011406 */
[--C-:B------:R-:W-:Y:S02]  /*6240*/  IADD3 R6, P1, P0, R6, UR5, R9.reuse ;  /* 0x0000000506067c10 */ /* 0x100fe4000f83e009 */
[----:B------:R-:W-:-:S03]  /*6250*/  SHF.R.S32.HI R5, RZ, 0x1f, R9 ;  /* 0x0000001fff057819 */ /* 0x000fc60000011409 */
[----:B------:R-:W-:Y:S01]  /*6260*/  IMAD.SHL.U32 R3, R6, 0x4, RZ ;  /* 0x0000000406037824 */ /* 0x000fe200078e00ff */
[----:B------:R-:W-:Y:S02]  /*6270*/  IADD3.X R4, R4, UR4, R5, P1, P0 ;  /* 0x0000000404047c10 */ /* 0x000fe40008fe0405 */
[----:B------:R-:W-:Y:S02]  /*6280*/  ISETP.NE.AND P1, PT, R212, RZ, PT ;  /* 0x000000ffd400720c */ /* 0x000fe40003f25270 */
[----:B------:R-:W-:Y:S01]  /*6290*/  SHF.L.U64.HI R4, R6, 0x2, R4 ;  /* 0x0000000206047819 */ /* 0x000fe20000010204 */
[----:B------:R-:W-:Y:S01]  /*62a0*/  IMAD.MOV R6, RZ, RZ, -R9 ;  /* 0x000000ffff067224 */ /* 0x000fe200078e0a09 */
[----:B------:R-:W-:-:S03]  /*62b0*/  IADD3 R10, P0, R3, c[0x0][0x350], RZ ;  /* 0x0000d400030a7a10 */ /* 0x000fc60007f1e0ff */
[----:B------:R-:W-:Y:S01]  /*62c0*/  IMAD R6, R6, c[0x0][0x338], R0 ;  /* 0x0000ce0006067a24 */ /* 0x000fe200078e0200 */
[----:B------:R-:W-:Y:S02]  /*62d0*/  IADD3.X R11, R4, c[0x0][0x354], RZ, P0, !PT ;  /* 0x0000d500040b7a10 */ /* 0x000fe400007fe4ff */
[----:B------:R-:W-:-:S03]  /*62e0*/  SHF.R.S32.HI R0, RZ, 0x1f, R2 ;  /* 0x0000001fff007819 */ /* 0x000fc60000011402 */
[----:B------:R-:W-:Y:S05]  /*62f0*/  @P1 BRA `(.L_x_942) ;  /* 0x0000005000001947 */ /* 0x000fea0003800000 */
.L_x_943:
[----:B------:R-:W2:Y:S01]  /*6300*/  LDG.E.STRONG.GPU R7, [R10.64] ;  /* 0x000000140a077981 */ /* 0x000ea2000c1ef900 */
[----:B------:R-:W-:Y:S01]  /*6310*/  YIELD ;  /* 0x0000000000007946 */ /* 0x000fe20003800000 */
[----:B--2---:R-:W-:Y:S01]  /*6320*/  ISETP.NE.AND P0, PT, R7, R6, PT ;  /* 0x000000060700720c */ /* 0x004fe20003f05270 */
[----:B------:R-:W-:-:S12]  /*6330*/  CCTL.IVALL ;  /* 0x00000000ff00798f */ /* 0x000fd80002000000 */
[----:B------:R-:W-:Y:S05]  /*6340*/  @P0 BRA `(.L_x_943) ;  /* 0xffffffb000000947 */ /* 0x000fea000383ffff */
.L_x_942:
[----:B------:R-:W-:Y:S05]  /*6350*/  BSYNC B0 ;  /* 0x0000000000007941 */ /* 0x000fea0003800000 */
.L_x_941:
[----:B------:R-:W-:Y:S01]  /*6360*/  MOV R8, 0xffffffff ;  /* 0xffffffff00087802 */ /* 0x000fe20000000f00 */
[----:B------:R-:W-:Y:S05]  /*6370*/  BRA.CONV ~URZ, `(.L_x_944) ;  /* 0x000000237f007947 */ /* 0x000fea000b800000 */
[----:B------:R-:W-:Y:S02]  /*6380*/  MOV R7, 0x63a0 ;  /* 0x000063a000077802 */ /* 0x000fe40000000f00 */
[----:B------:R-:W-:Y:S05]  /*6390*/  CALL.REL.NOINC `($__internal_8_$__cuda_sm70_warpsync) ;  /* 0x00000a9000007944 */ /* 0x000fea0003c00000 */
.L_x_944:
[----:B------:R-:W-:Y:S01]  /*63a0*/  UIMAD UR5, UR10, 0x3000, URZ ;  /* 0x000030000a0578a4 */ /* 0x000fe2000f8e023f */
[----:B------:R-:W-:Y:S01]  /*63b0*/  IMAD R7, R5, c[0x0][0x328], RZ ;  /* 0x0000ca0005077a24 */ /* 0x000fe200078e02ff */
[----:B------:R-:W-:-:S06]  /*63c0*/  NOP ;  /* 0x0000000000007918 */ /* 0x000fcc0000000000 */
[----:B------:R-:W-:Y:S01]  /*63d0*/  USHF.R.S32.HI UR4, URZ, 0x1f, UR5 ;  /* 0x0000001f3f047899 */ /* 0x000fe20008011405 */
[----:B------:R-:W-:Y:S01]  /*63e0*/  IADD3 R12, P0, R212, UR5, RZ ;  /* 0x00000005d40c7c10 */ /* 0x000fe2000ff1e0ff */
[----:B------:R-:W-:Y:S02]  /*63f0*/  IMAD R14, R9, c[0x0][0x32c], R7 ;  /* 0x0000cb00090e7a24 */ /* 0x000fe400078e0207 */
[----:B------:R-:W-:Y:S02]  /*6400*/  IMAD R7, R0, c[0x0][0x330], RZ ;  /* 0x0000cc0000077a24 */ /* 0x000fe400078e02ff */
[----:B------:R-:W-:Y:S02]  /*6410*/  LEA.HI.X.SX32 R13, R212, UR4, 0x1, P0 ;  /* 0x00000004d40d7c11 */ /* 0x000fe400080f0eff */
[----:B------:R-:W-:-:S03]  /*6420*/  IMAD R7, R2, c[0x0][0x334], R7 ;  /* 0x0000cd0002077a24 */ /* 0x000fc600078e0207 */
[----:B------:R-:W-:-:S05]  /*6430*/  IMAD.WIDE.U32 R16, R9, c[0x0][0x328], R12 ;  /* 0x0000ca0009107a25 */ /* 0x000fca00078e000c */
[----:B------:R-:W-:Y:S02]  /*6440*/  IADD3 R15, R17, R14, RZ ;  /* 0x0000000e110f7210 */ /* 0x000fe40007ffe0ff */
[----:B------:R-:W-:-:S05]  /*6450*/  MOV R14, R16 ;  /* 0x00000010000e7202 */ /* 0x000fca0000000f00 */
        /* <DEDUP_REMOVED lines=54> */
[----:B-1----:R-:W-:Y:S05]  /*67c0*/  CALL.REL.NOINC `($__internal_8_$__cuda_sm70_warpsync) ;  /* 0x0000066000007944 */ /* 0x002fea0003c00000 */
.L_x_945:
        /* <DEDUP_REMOVED lines=12> */
.L_x_947:
[----:B------:R-:W-:Y:S05]  /*6890*/  BSYNC B0 ;  /* 0x0000000000007941 */ /* 0x000fea0003800000 */
.L_x_946:
[----:B--2---:R-:W-:Y:S01]  /*68a0*/  IADD3 R10, P0, R3, c[0x0][0x348], RZ ;  /* 0x0000d200030a7a10 */ /* 0x004fe20007f1e0ff */
[----:B------:R-:W-:Y:S03]  /*68b0*/  BSSY B0, `(.L_x_948) ;  /* 0x0000008000007945 */ /* 0x000fe60003800000 */
[----:B------:R-:W-:Y:S01]  /*68c0*/  IADD3.X R11, R4, c[0x0][0x34c], RZ, P0, !PT ;  /* 0x0000d300040b7a10 */ /* 0x000fe200007fe4ff */
[----:B------:R-:W-:Y:S05]  /*68d0*/  @P1 BRA `(.L_x_949) ;  /* 0x0000005000001947 */ /* 0x000fea0003800000 */
.L_x_950:
[----:B------:R-:W2:Y:S01]  /*68e0*/  LDG.E.STRONG.GPU R3, [R10.64] ;  /* 0x000000140a037981 */ /* 0x000ea2000c1ef900 */
[----:B------:R-:W-:Y:S01]  /*68f0*/  YIELD ;  /* 0x0000000000007946 */ /* 0x000fe20003800000 */
[----:B--2---:R-:W-:Y:S01]  /*6900*/  ISETP.NE.AND P0, PT, R3, R6, PT ;  /* 0x000000060300720c */ /* 0x004fe20003f05270 */
[----:B------:R-:W-:-:S12]  /*6910*/  CCTL.IVALL ;  /* 0x00000000ff00798f */ /* 0x000fd80002000000 */
[----:B------:R-:W-:Y:S05]  /*6920*/  @P0 BRA `(.L_x_950) ;  /* 0xffffffb000000947 */ /* 0x000fea000383ffff */
.L_x_949:
[----:B------:R-:W-:Y:S05]  /*6930*/  BSYNC B0 ;  /* 0x0000000000007941 */ /* 0x000fea0003800000 */
.L_x_948:
[----:B------:R-:W-:Y:S05]  /*6940*/  BRA.CONV ~URZ, `(.L_x_951) ;  /* 0x000000237f007947 */ /* 0x000fea000b800000 */
[----:B------:R-:W-:Y:S02]  /*6950*/  MOV R7, 0x6970 ;  /* 0x0000697000077802 */ /* 0x000fe40000000f00 */
[----:B-1----:R-:W-:Y:S05]  /*6960*/  CALL.REL.NOINC `($__internal_8_$__cuda_sm70_warpsync) ;  /* 0x000004c000007944 */ /* 0x002fea0003c00000 */
.L_x_951:
        /* <DEDUP_REMOVED lines=63> */
[----:B-12---:R-:W-:Y:S05]  /*6d60*/  CALL.REL.NOINC `($__internal_8_$__cuda_sm70_warpsync) ;  /* 0x000000c000007944 */ /* 0x006fea0003c00000 */
.L_x_952:
        /* <DEDUP_REMOVED lines=12> */
        .weak           $__internal_8_$__cuda_sm70_warpsync
        .type           $__internal_8_$__cuda_sm70_warpsync,@function
        .size           $__internal_8_$__cuda_sm70_warpsync,(.L_x_1424 - $__internal_8_$__cuda_sm70_warpsync)
$__internal_8_$__cuda_sm70_warpsync:
[----:B------:R-:W-:Y:S01]  /*6e30*/  MOV R14, R7 ;  /* 0x00000007000e7202 */ /* 0x000fe20000000f00 */
[----:B------:R-:W-:Y:S04]  /*6e40*/  WARPSYNC R8 ;  /* 0x0000000800007348 */ /* 0x000fe80003800000 */
[----:B------:R-:W-:-:S04]  /*6e50*/  MOV R15, 0x0 ;  /* 0x00000000000f7802 */ /* 0x000fc80000000f00 */
[----:B------:R-:W-:Y:S05]  /*6e60*/  RET.REL.NODEC R14 `(_ZN7cutlass13device_kernelIN5flash19enable_sm80_to_sm89INS1_16FlashAttnBwdSm80INS1_25CollectiveMainloopBwdSm80ILi2ELi2EN4cute5tupleIJNS5_1CILi64EEENS7_ILi128EEENS7_ILi96EEEEEENS_6half_tEfNS_4arch4Sm80ELb0ELb1ELb0ELb0ELb1ELb0ELb0ELb0ELi2ELi2ELi4ELi2ELb0EEENS1_24CollectiveEpilogueBwdGQAISB_fSE_Li256ELb0ELb1EEENS1_19SingleTileSchedulerILb0ELb0ELb0ELi128EEEEEEEEEvNT_6ParamsE) ;  /* 0xffff91900e007950 */ /* 0x000fea0003c3ffff */
.L_x_953:
        /* <DEDUP_REMOVED lines=9> */
.L_x_1424:


//--------------------- .text._ZN7cutlass13device_kernelIN5flash19enable_sm80_to_sm89INS1_16FlashAttnBwdSm80INS1_25CollectiveMainloopBwdSm80ILi2ELi2EN4cute5tupleIJNS5_1CILi64EEENS7_ILi128EEENS7_ILi96EEEEEENS_6half_tEfNS_4arch4Sm80ELb0ELb1ELb0ELb1ELb0ELb0ELb0ELb0ELi2ELi2ELi4ELi2ELb0EEENS1_21CollectiveEpilogueBwdISB_SC_SE_Li256ELb1ELb0ELi2EEENS1_19SingleTileSchedulerILb1ELb0ELb0ELi128EEEEEEEEEvNT_6ParamsE --------------------------
	.section	.text._ZN7cutlass13device_kernelIN5flash19enable_sm80_to_sm89INS1_16FlashAttnBwdSm80INS1_25CollectiveMainloopBwdSm80ILi2ELi2EN4cute5tupleIJNS5_1CILi64EEENS7_ILi128EEENS7_ILi96EEEEEENS_6half_tEfNS_4arch4Sm80ELb0ELb1ELb0ELb1ELb0ELb0ELb0ELb0ELi2ELi2ELi4ELi2ELb0EEENS1_21CollectiveEpilogueBwdISB_SC_SE_Li256ELb1ELb0ELi2EEENS1_19SingleTileSchedulerILb1ELb0ELb0ELi128EEEEEEEEEvNT_6ParamsE,"ax",@progbits
	.sectioninfo	@"SHI_REGISTERS=255"
	.align	128
.text._ZN7cutlass13device_kernelIN5flash19enable_sm80_to_sm89INS1_16FlashAttnBwdSm80INS1_25CollectiveMainloopBwdSm80ILi2ELi2EN4cute5tupleIJNS5_1CILi64EEENS7_ILi128EEENS7_ILi96EEEEEENS_6half_tEfNS_4arch4Sm80ELb0ELb1ELb0ELb1ELb0ELb0ELb0ELb0ELi2ELi2ELi4ELi2ELb0EEENS1_21CollectiveEpilogueBwdISB_SC_SE_Li256ELb1ELb0ELi2EEENS1_19SingleTileSchedulerILb1ELb0ELb0ELi128EEEEEEEEEvNT_6ParamsE:
        .type           _ZN7cutlass13device_kernelIN5flash19enable_sm80_to_sm89INS1_16FlashAttnBwdSm80INS1_25CollectiveMainloopBwdSm80ILi2ELi2EN4cute5tupleIJNS5_1CILi64EEENS7_ILi128EEENS7_ILi96EEEEEENS_6half_tEfNS_4arch4Sm80ELb0ELb1ELb0ELb1ELb0ELb0ELb0ELb0ELi2ELi2ELi4ELi2ELb0EEENS1_21CollectiveEpilogueBwdISB_SC_SE_Li256ELb1ELb0ELi2EEENS1_19SingleTileSchedulerILb1ELb0ELb0ELi128EEEEEEEEEvNT_6ParamsE,@function
        .size           _ZN7cutlass13device_kernelIN5flash19enable_sm80_to_sm89INS1_16FlashAttnBwdSm80INS1_25CollectiveMainloopBwdSm80ILi2ELi2EN4cute5tupleIJNS5_1CILi64EEENS7_ILi128EEENS7_ILi96EEEEEENS_6half_tEfNS_4arch4Sm80ELb0ELb1ELb0ELb1ELb0ELb0ELb0ELb0ELi2ELi2ELi4ELi2ELb0EEENS1_21CollectiveEpilogueBwdISB_SC_SE_Li256ELb1ELb0ELi2EEENS1_19SingleTileSchedulerILb1ELb0ELb0ELi128EEEEEEEEEvNT_6ParamsE,(.L_x_1426 - _ZN7cutlass13device_kernelIN5flash19enable_sm80_to_sm89INS1_16FlashAttnBwdSm80INS1_25CollectiveMainloopBwdSm80ILi2ELi2EN4cute5tupleIJNS5_1CILi64EEENS7_ILi128EEENS7_ILi96EEEEEENS_6half_tEfNS_4arch4Sm80ELb0ELb1ELb0ELb1ELb0ELb0ELb0ELb0ELi2ELi2ELi4ELi2ELb0EEENS1_21CollectiveEpilogueBwdISB_SC_SE_Li256ELb1ELb0ELi2EEENS1_19SingleTileSchedulerILb1ELb0ELb0ELi128EEEEEEEEEvNT_6ParamsE)
        .other          _ZN7cutlass13device_kernelIN5flash19enable_sm80_to_sm89INS1_16FlashAttnBwdSm80INS1_25CollectiveMainloopBwdSm80ILi2ELi2EN4cute5tupleIJNS5_1CILi64EEENS7_ILi128EEENS7_ILi96EEEEEENS_6half_tEfNS_4arch4Sm80ELb0ELb1ELb0ELb1ELb0ELb0ELb0ELb0ELi2ELi2ELi4ELi2ELb0EEENS1_21CollectiveEpilogueBwdISB_SC_SE_Li256ELb1ELb0ELi2EEENS1_19SingleTileSchedulerILb1ELb0ELb0ELi128EEEEEEEEEvNT_6ParamsE,@"STO_CUDA_ENTRY STV_DEFAULT"
_ZN7cutlass13device_kernelIN5flash19enable_sm80_to_sm89INS1_16FlashAttnBwdSm80INS1_25CollectiveMainloopBwdSm80ILi2ELi2EN4cute5tupleIJNS5_1CILi64EEENS7_ILi128EEENS7_ILi96EEEEEENS_6half_tEfNS_4arch4Sm80ELb0ELb1ELb0ELb1ELb0ELb0ELb0ELb0ELi2ELi2ELi4ELi2ELb0EEENS1_21CollectiveEpilogueBwdISB_SC_SE_Li256ELb1ELb0ELi2EEENS1_19SingleTileSchedulerILb1ELb0ELb0ELi128EEEEEEEEEvNT_6ParamsE:
        /* <DEDUP_REMOVED lines=18> */
.L_x_955:
        /* <DEDUP_REMOVED lines=8> */
.L_x_957:
[----:B------:R-:W-:Y:S02]  /*01a0*/  MOV R0, c[0x0][0x3a4] ;  /* 0x0000e90000007a02 */ /* 0x000fe40000000f00 */
.L_x_956:
[----:B------:R-:W-:-:S05]  /*01b0*/  IMAD.SHL.U32 R231, R29, 0x80, RZ ;  /* 0x000000801de77824 */ /* 0x000fca00078e00ff */
[----:B-----5:R-:W-:-:S04]  /*01c0*/  ISETP.GE.AND P0, PT, R231, R0, PT ;  /* 0x00000000e700720c */ /* 0x020fc80003f06270 */
[----:B------:R-:W-:-:S05]  /*01d0*/  SEL R0, R5, 0xffffffff, !P0 ;  /* 0xffffffff05007807 */ /* 0x000fca0004000000 */
[----:B------:R2:W-:Y:S01]  /*01e0*/  STL [R1+0x8], R0 ;  /* 0x0000080001007387 */ /* 0x0005e20000100800 */
[----:B------:R-:W-:Y:S05]  /*01f0*/  BRA `(.L_x_958) ;  /* 0x0000012000007947 */ /* 0x000fea0003800000 */
.L_x_954:
[----:B---34-:R-:W-:-:S04]  /*0200*/  ISETP.NE.U32.AND P0, PT, RZ, c[0x0][0x3c0], PT ;  /* 0x0000f000ff007a0c */ /* 0x018fc80003f05070 */
[----:B------:R-:W-:-:S13]  /*0210*/  ISETP.NE.AND.EX P0, PT, RZ, c[0x0][0x3c4], PT, P0 ;  /* 0x0000f100ff007a0c */ /* 0x000fda0003f05300 */
[----:B------:R-:W-:Y:S05]  /*0220*/  @!P0 BRA `(.L_x_959) ;  /* 0x0000002000008947 */ /* 0x000fea0003800000 */
[----:B------:R1:W5:Y:S01]  /*0230*/  LDG.E R0, [R2.64] ;  /* 0x0000000802007981 */ /* 0x000362000c1e1900 */
[----:B------:R-:W-:Y:S05]  /*0240*/  BRA `(.L_x_960) ;  /* 0x0000009000007947 */ /* 0x000fea0003800000 */
.L_x_959:
        /* <DEDUP_REMOVED lines=8> */
.L_x_961:
[----:B------:R-:W-:Y:S02]  /*02d0*/  MOV R0, c[0x0][0x3a4] ;  /* 0x0000e90000007a02 */ /* 0x000fe40000000f00 */
.L_x_960:
[----:B------:R-:W-:-:S05]  /*02e0*/  IMAD.SHL.U32 R231, R29, 0x80, RZ ;  /* 0x000000801de77824 */ /* 0x000fca00078e00ff */
[----:B-----5:R-:W-:-:S04]  /*02f0*/  ISETP.GE.AND P0, PT, R231, R0, PT ;  /* 0x00000000e700720c */ /* 0x020fc80003f06270 */
[----:B------:R-:W-:-:S05]  /*0300*/  SEL R0, R5, 0xffffffff, !P0 ;  /* 0xffffffff05007807 */ /* 0x000fca0004000000 */
[----:B------:R2:W-:Y:S04]  /*0310*/  STL [R1+0x8], R0 ;  /* 0x0000080001007387 */ /* 0x0005e80000100800 */
.L_x_958:
[----:B------:R-:W3:Y:S02]  /*0320*/  LDL R30, [R1+0x8] ;  /* 0x00000800011e7983 */ /* 0x000ee40000100800 */
[----:B---3--:R-:W-:-:S13]  /*0330*/  ISETP.GE.AND P0, PT, R30, RZ, PT ;  /* 0x000000ff1e00720c */ /* 0x008fda0003f06270 */
[----:B------:R-:W-:Y:S05]  /*0340*/  @!P0 EXIT ;  /* 0x000000000000894d */ /* 0x000fea0003800000 */
[----:B------:R-:W-:Y:S01]  /*0350*/  ISETP.NE.U32.AND P1, PT, RZ, c[0x0][0x2c8], PT ;  /* 0x0000b200ff007a0c */ /* 0x000fe20003f25070 */
[----:B------:R-:W-:Y:S01]  /*0360*/  IMAD.WIDE R4, R30, R8, c[0x0][0x2c8] ;  /* 0x0000b2001e047625 */ /* 0x000fe200078e0208 */
[----:B------:R-:W-:Y:S02]  /*0370*/  ISETP.NE.U32.AND P0, PT, RZ, c[0x0][0x2d8], PT ;  /* 0x0000b600ff007a0c */ /* 0x000fe40003f05070 */
[----:B------:R-:W-:Y:S02]  /*0380*/  ISETP.NE.AND.EX P1, PT, RZ, c[0x0][0x2cc], PT, P1 ;  /* 0x0000b300ff007a0c */ /* 0x000fe40003f25310 */
[----:B------:R-:W-:-:S04]  /*0390*/  ISETP.NE.U32.AND P3, PT, RZ, c[0x0][0x2d0], PT ;  /* 0x0000b400ff007a0c */ /* 0x000fc80003f65070 */
[----:B------:R-:W-:-:S07]  /*03a0*/  ISETP.NE.AND.EX P3, PT, RZ, c[0x0][0x2d4], PT, P3 ;  /* 0x0000b500ff007a0c */ /* 0x000fce0003f65330 */
[----:B--2---:R-:W2:Y:S01]  /*03b0*/  @P1 LDG.E R0, [R4.64] ;  /* 0x0000000804001981 */ /* 0x004ea2000c1e1900 */
[----:B------:R-:W-:Y:S01]  /*03c0*/  IMAD.MOV.U32 R21, RZ, RZ, RZ ;  /* 0x000000ffff157224 */ /* 0x000fe200078e00ff */
[----:B------:R-:W-:Y:S01]  /*03d0*/  ISETP.NE.AND.EX P0, PT, RZ, c[0x0][0x2dc], PT, P0 ;  /* 0x0000b700ff007a0c */ /* 0x000fe20003f05300 */
[----:B------:R-:W-:Y:S02]  /*03e0*/  IMAD.MOV.U32 R9, RZ, RZ, RZ ;  /* 0x000000ffff097224 */ /* 0x000fe400078e00ff */
[CC--:B-1----:R-:W-:Y:S02]  /*03f0*/  IMAD.WIDE R2, R30.reuse, R8.reuse, c[0x0][0x2d0] ;  /* 0x0000b4001e027625 */ /* 0x0c2fe400078e0208 */
[----:B------:R1:W5:Y:S02]  /*0400*/  @P1 LDG.E R21, [R4.64] ;  /* 0x0000000804151981 */ /* 0x000364000c1e1900 */
[----:B------:R-:W-:Y:S02]  /*0410*/  IMAD.MOV.U32 R233, RZ, RZ, c[0x0][0x168] ;  /* 0x00005a00ffe97624 */ /* 0x000fe400078e00ff */
[----:B------:R1:W5:Y:S04]  /*0420*/  @P3 LDG.E R9, [R2.64] ;  /* 0x0000000802093981 */ /* 0x000368000c1e1900 */
[----:B------:R-:W-:-:S05]  /*0430*/  @P0 IMAD.WIDE R6, R30, R8, c[0x0][0x2d8] ;  /* 0x0000b6001e060625 */ /* 0x000fca00078e0208 */
[----:B------:R3:W5:Y:S01]  /*0440*/  @P0 LDG.E R233, [R6.64] ;  /* 0x0000000806e90981 */ /* 0x000762000c1e1900 */
[----:B------:R-:W-:Y:S02]  /*0450*/  IMAD.MOV.U32 R230, RZ, RZ, c[0x0][0x198] ;  /* 0x00006600ffe67624 */ /* 0x000fe400078e00ff */
[----:B---3--:R-:W-:Y:S02]  /*0460*/  IMAD.MOV.U32 R7, RZ, RZ, RZ ;  /* 0x000000ffff077224 */ /* 0x008fe400078e00ff */
[----:B--2---:R-:W-:-:S05]  /*0470*/  @P1 IMAD R0, R30, 0x40, R0 ;  /* 0x000000401e001824 */ /* 0x004fca00078e0200 */
[----:B------:R-:W-:-:S04]  /*0480*/  @P1 SHF.R.S32.HI R6, RZ, 0x1f, R0 ;  /* 0x0000001fff061819 */ /* 0x000fc80000011400 */
[----:B------:R-:W-:-:S04]  /*0490*/  @P1 LEA.HI R0, R6, R0, RZ, 0x6 ;  /* 0x0000000006001211 */ /* 0x000fc800078f30ff */
[----:B------:R-:W-:Y:S01]  /*04a0*/  @P1 LOP3.LUT R7, R0, 0xffffffc0, RZ, 0xc0, !PT ;  /* 0xffffffc000071812 */ /* 0x000fe200078ec0ff */
[----:B------:R-:W-:Y:S05]  /*04b0*/  @P0 BRA `(.L_x_962) ;  /* 0x0000004000000947 */ /* 0x000fea0003800000 */
[----:B-1----:R-:W-:Y:S05]  /*04c0*/  @!P1 BRA `(.L_x_962) ;  /* 0x0000003000009947 */ /* 0x002fea0003800000 */
[----:B------:R1:W2:Y:S04]  /*04d0*/  LDG.E R0, [R4.64] ;  /* 0x0000000804007981 */ /* 0x0002a8000c1e1900 */
[----:B-1----:R-:W2:Y:S02]  /*04e0*/  LDG.E R4, [R4.64+0x4] ;  /* 0x0000040804047981 */ /* 0x002ea4000c1e1900 */
[----:B--2--5:R-:W-:Y:S02]  /*04f0*/  IADD3 R233, -R0, R4, RZ ;  /* 0x0000000400e97210 */ /* 0x024fe40007ffe1ff */
.L_x_962:
[----:B-1----:R-:W-:-:S04]  /*0500*/  ISETP.NE.U32.AND P0, PT, RZ, c[0x0][0x2e0], PT ;  /* 0x0000b800ff007a0c */ /* 0x002fc80003f05070 */
[----:B------:R-:W-:-:S13]  /*0510*/  ISETP.NE.AND.EX P0, PT, RZ, c[0x0][0x2e4], PT, P0 ;  /* 0x0000b900ff007a0c */ /* 0x000fda0003f05300 */
[----:B------:R-:W-:Y:S05]  /*0520*/  @!P0 BRA `(.L_x_963) ;  /* 0x0000003000008947 */ /* 0x000fea0003800000 */
[----:B------:R-:W-:-:S05]  /*0530*/  IMAD.WIDE R2, R30, R8, c[0x0][0x2e0] ;  /* 0x0000b8001e027625 */ /* 0x000fca00078e0208 */
[----:B------:R1:W5:Y:S01]  /*0540*/  LDG.E R230, [R2.64] ;  /* 0x0000000802e67981 */ /* 0x000362000c1e1900 */
[----:B------:R-:W-:Y:S05]  /*0550*/  BRA `(.L_x_964) ;  /* 0x0000004000007947 */ /* 0x000fea0003800000 */
.L_x_963:
[----:B------:R-:W-:Y:S05]  /*0560*/  @!P3 BRA `(.L_x_964) ;  /* 0x000000300000b947 */ /* 0x000fea0003800000 */
[----:B------:R1:W2:Y:S04]  /*0570*/  LDG.E R0, [R2.64] ;  /* 0x0000000802007981 */ /* 0x0002a8000c1e1900 */
[----:B-1----:R-:W2:Y:S02]  /*0580*/  LDG.E R2, [R2.64+0x4] ;  /* 0x0000040802027981 */ /* 0x002ea4000c1e1900 */
[----:B--2---:R-:W-:Y:S02]  /*0590*/  IADD3 R230, -R0, R2, RZ ;  /* 0x0000000200e67210 */ /* 0x004fe40007ffe1ff */
.L_x_964:
[----:B------:R-:W-:Y:S02]  /*05a0*/  ISETP.GE.AND P0, PT, R29, RZ, PT ;  /* 0x000000ff1d00720c */ /* 0x000fe40003f06270 */
[----:B-----5:R-:W-:-:S04]  /*05b0*/  IADD3 R0, R233, 0x3f, RZ ;  /* 0x0000003fe9007810 */ /* 0x020fc80007ffe0ff */
[----:B-1----:R-:W-:-:S04]  /*05c0*/  SHF.R.S32.HI R2, RZ, 0x1f, R0 ;  /* 0x0000001fff027819 */ /* 0x002fc80000011400 */
[----:B------:R-:W-:-:S04]  /*05d0*/  LEA.HI R0, R2, R0, RZ, 0x6 ;  /* 0x0000000002007211 */ /* 0x000fc800078f30ff */
[----:B------:R-:W-:Y:S01]  /*05e0*/  SHF.R.S32.HI R232, RZ, 0x6, R0 ;  /* 0x00000006ffe87819 */ /* 0x000fe20000011400 */
[----:B------:R-:W-:Y:S05]  /*05f0*/  @!P0 BRA `(.L_x_965) ;  /* 0x0000007000008947 */ /* 0x000fea0003800000 */
[----:B------:R-:W-:-:S05]  /*0600*/  IADD3 R0, -R230, 0xbf, R233 ;  /* 0x000000bfe6007810 */ /* 0x000fca0007ffe1e9 */
[----:B------:R-:W-:-:S05]  /*0610*/  IMAD R0, R29, 0x80, R0 ;  /* 0x000000801d007824 */ /* 0x000fca00078e0200 */
[----:B------:R-:W-:-:S04]  /*0620*/  IADD3 R0, R0, c[0x0][0x2a0], RZ ;  /* 0x0000a80000007a10 */ /* 0x000fc80007ffe0ff */
[----:B------:R-:W-:-:S04]  /*0630*/  SHF.R.S32.HI R2, RZ, 0x1f, R0 ;  /* 0x0000001fff027819 */ /* 0x000fc80000011400 */
[----:B------:R-:W-:-:S04]  /*0640*/  LEA.HI R0, R2, R0, RZ, 0x6 ;  /* 0x0000000002007211 */ /* 0x000fc800078f30ff */
[----:B------:R-:W-:-:S04]  /*0650*/  SHF.R.S32.HI R0, RZ, 0x6, R0 ;  /* 0x00000006ff007819 */ /* 0x000fc80000011400 */
[----:B------:R-:W-:Y:S02]  /*0660*/  IMNMX R232, R232, R0, PT ;  /* 0x00000000e8e87217 */ /* 0x000fe40003800200 */
.L_x_965:
[----:B------:R-:W-:Y:S01]  /*0670*/  IADD3 R0, R231, R233, -R230 ;  /* 0x000000e9e7007210 */ /* 0x000fe20007ffe8e6 */
[----:B------:R-:W-:Y:S01]  /*0680*/  IMAD.MOV.U32 R159, RZ, RZ, RZ ;  /* 0x000000ffff9f7224 */ /* 0x000fe200078e00ff */
[----:B------:R-:W-:Y:S01]  /*0690*/  PLOP3.LUT P2, PT, PT, PT, PT, 0x80, 0x0 ;  /* 0x000000000000781c */ /* 0x000fe20003f4f070 */
[----:B------:R-:W-:Y:S01]  /*06a0*/  CS2R R10, SRZ ;  /* 0x00000000000a7805 */ /* 0x000fe2000001ff00 */
[----:B------:R-:W-:Y:S01]  /*06b0*/  IADD3 R0, R0, -c[0x0][0x2a4], RZ ;  /* 0x8000a90000007a10 */ /* 0x000fe20007ffe0ff */
[----:B------:R-:W-:Y:S01]  /*06c0*/  IMAD.MOV.U32 R156, RZ, RZ, RZ ;  /* 0x000000ffff9c7224 */ /* 0x000fe200078e00ff */
[----:B------:R-:W-:Y:S01]  /*06d0*/  CS2R R162, SRZ ;  /* 0x0000000000a27805 */ /* 0x000fe2000001ff00 */
[----:B------:R-:W-:Y:S01]  /*06e0*/  CS2R R160, SRZ ;  /* 0x0000000000a07805 */ /* 0x000fe2000001ff00 */
[----:B------:R-:W-:Y:S01]  /*06f0*/  SHF.R.S32.HI R2, RZ, 0x1f, R0 ;  /* 0x0000001fff027819 */ /* 0x000fe20000011400 */
[----:B------:R-:W-:Y:S01]  /*0700*/  CS2R R12, SRZ ;  /* 0x00000000000c7805 */ /* 0x000fe2000001ff00 */
[----:B------:R-:W-:Y:S01]  /*0710*/  MOV R154, RZ ;  /* 0x000000ff009a7202 */ /* 0x000fe20000000f00 */
[----:B------:R-:W-:Y:S01]  /*0720*/  CS2R R152, SRZ ;  /* 0x0000000000987805 */ /* 0x000fe2000001ff00 */
[----:B------:R-:W-:Y:S01]  /*0730*/  LEA.HI R2, R2, R0, RZ, 0x6 ;  /* 0x0000000002027211 */ /* 0x000fe200078f30ff */
[----:B------:R-:W-:Y:S01]  /*0740*/  CS2R R150, SRZ ;  /* 0x0000000000967805 */ /* 0x000fe2000001ff00 */
[----:B------:R-:W-:Y:S01]  /*0750*/  CS2R R148, SRZ ;  /* 0x0000000000947805 */ /* 0x000fe2000001ff00 */
[----:B------:R-:W-:Y:S01]  /*0760*/  IMAD.MOV.U32 R8, RZ, RZ, RZ ;  /* 0x000000ffff087224 */ /* 0x000fe200078e00ff */
[----:B------:R-:W-:Y:S01]  /*0770*/  SHF.R.S32.HI R2, RZ, 0x6, R2 ;  /* 0x00000006ff027819 */ /* 0x000fe20000011402 */
[----:B------:R-:W-:Y:S01]  /*0780*/  IMAD.MOV.U32 R142, RZ, RZ, RZ ;  /* 0x000000ffff8e7224 */ /* 0x000fe200078e00ff */
[----:B------:R-:W-:Y:S01]  /*0790*/  CS2R R140, SRZ ;  /* 0x00000000008c7805 */ /* 0x000fe2000001ff00 */
[----:B------:R-:W-:Y:S01]  /*07a0*/  MOV R146, RZ ;  /* 0x000000ff00927202 */ /* 0x000fe20000000f00 */
[----:B------:R-:W-:Y:S01]  /*07b0*/  CS2R R14, SRZ ;  /* 0x00000000000e7805 */ /* 0x000fe2000001ff00 */
[----:B------:R-:W-:Y:S01]  /*07c0*/  IMNMX R216, RZ, R2, !PT ;  /* 0x00000002ffd87217 */ /* 0x000fe20007800200 */
[----:B------:R-:W-:Y:S01]  /*07d0*/  IMAD.MOV.U32 R144, RZ, RZ, RZ ;  /* 0x000000ffff907224 */ /* 0x000fe200078e00ff */
[----:B------:R-:W-:Y:S01]  /*07e0*/  CS2R R16, SRZ ;  /* 0x0000000000107805 */ /* 0x000fe2000001ff00 */
[----:B------:R-:W-:Y:S01]  /*07f0*/  IMAD.MOV.U32 R138, RZ, RZ, RZ ;  /* 0x000000ffff8a7224 */ /* 0x000fe200078e00ff */
[----:B------:R-:W-:Y:S01]  /*0800*/  ISETP.GT.AND P0, PT, R232, R216, PT ;  /* 0x000000d8e800720c */ /* 0x000fe20003f04270 */
[----:B------:R-:W-:Y:S01]  /*0810*/  IMAD.MOV.U32 R134, RZ, RZ, RZ ;  /* 0x000000ffff867224 */ /* 0x000fe200078e00ff */
[----:B------:R-:W-:Y:S01]  /*0820*/  MOV R136, RZ ;  /* 0x000000ff00887202 */ /* 0x000fe20000000f00 */
[----:B------:R-:W-:Y:S01]  /*0830*/  CS2R R18, SRZ ;  /* 0x0000000000127805 */ /* 0x000fe2000001ff00 */
[----:B------:R-:W-:Y:S01]  /*0840*/  IMAD.MOV.U32 R132, RZ, RZ, RZ ;  /* 0x000000ffff847224 */ /* 0x000fe200078e00ff */
[----:B------:R-:W-:Y:S01]  /*0850*/  MOV R126, RZ ;  /* 0x000000ff007e7202 */ /* 0x000fe20000000f00 */
[----:B------:R-:W-:Y:S01]  /*0860*/  IMAD.MOV.U32 R20, RZ, RZ, RZ ;  /* 0x000000ffff147224 */ /* 0x000fe200078e00ff */
[----:B------:R-:W-:Y:S01]  /*0870*/  CS2R R130, SRZ ;  /* 0x0000000000827805 */ /* 0x000fe2000001ff00 */
[----:B------:R-:W-:Y:S01]  /*0880*/  IMAD.MOV.U32 R124, RZ, RZ, RZ ;  /* 0x000000ffff7c7224 */ /* 0x000fe200078e00ff */
[----:B------:R-:W-:Y:S01]  /*0890*/  CS2R R22, SRZ ;  /* 0x0000000000167805 */ /* 0x000fe2000001ff00 */
[----:B------:R-:W-:Y:S01]  /*08a0*/  MOV R128, RZ ;  /* 0x000000ff00807202 */ /* 0x000fe20000000f00 */
[----:B------:R-:W-:Y:S01]  /*08b0*/  IMAD.MOV.U32 R122, RZ, RZ, RZ ;  /* 0x000000ffff7a7224 */ /* 0x000fe200078e00ff */
[----:B------:R-:W-:Y:S01]  /*08c0*/  CS2R R24, SRZ ;  /* 0x0000000000187805 */ /* 0x000fe2000001ff00 */
[----:B------:R-:W-:Y:S01]  /*08d0*/  IMAD.MOV.U32 R120, RZ, RZ, RZ ;  /* 0x000000ffff787224 */ /* 0x000fe200078e00ff */
[----:B------:R-:W-:Y:S01]  /*08e0*/  MOV R118, RZ ;  /* 0x000000ff00767202 */ /* 0x000fe20000000f00 */
        /* <DEDUP_REMOVED lines=31> */
[----:B------:R-:W-:Y:S01]  /*0ae0*/  IMAD.SHL.U32 R14, R48, 0x4, RZ ;  /* 0x00000004300e7824 */ /* 0x000fe200078e00ff */
[----:B------:R-:W-:Y:S01]  /*0af0*/  ISETP.NE.AND P0, PT, R0, 0x1, PT ;  /* 0x000000010000780c */ /* 0x000fe20003f05270 */
[----:B------:R-:W-:Y:S01]  /*0b00*/  IMAD.MOV.U32 R23, RZ, RZ, c[0x0][0x1d8] ;  /* 0x00007600ff177624 */ /* 0x000fe200078e00ff */
[CC--:B------:R-:W-:Y:S01]  /*0b10*/  LEA.HI R42, R45.reuse, R48.reuse, RZ, 0x2 ;  /* 0x000000302d2a7211 */ /* 0x0c0fe200078f10ff */
[----:B------:R-:W-:Y:S01]  /*0b20*/  IMAD.IADD R229, R230, 0x1, -R231 ;  /* 0x00000001e6e57824 */ /* 0x000fe200078e0ae7 */
[-C--:B------:R-:W-:Y:S01]  /*0b30*/  LEA.HI R27, R45, R48.reuse, RZ, 0x4 ;  /* 0x000000302d1b7211 */ /* 0x080fe200078f20ff */
[----:B------:R-:W-:Y:S01]  /*0b40*/  UMOV UR6, 0x6 ;  /* 0x0000000600067882 */ /* 0x000fe20000000000 */
[----:B------:R-:W-:Y:S01]  /*0b50*/  LOP3.LUT R0, R42, 0xfffffffc, RZ, 0xc0, !PT ;  /* 0xfffffffc2a007812 */ /* 0x000fe200078ec0ff */
[----:B------:R-:W-:Y:S01]  /*0b60*/  ULDC.64 UR4, c[0x0][0x208] ;  /* 0x0000820000047ab9 */ /* 0x000fe20000000a00 */
[----:B------:R-:W-:Y:S01]  /*0b70*/  SHF.R.S32.HI R5, RZ, 0x4, R27 ;  /* 0x00000004ff057819 */ /* 0x000fe2000001141b */
[----:B------:R-:W-:Y:S01]  /*0b80*/  USHF.L.U64.HI UR5, UR4, UR6, UR5 ;  /* 0x0000000604057299 */ /* 0x000fe20008010205 */
[----:B------:R-:W-:Y:S01]  /*0b90*/  SHF.R.S32.HI R223, RZ, 0x2, R42 ;  /* 0x00000002ffdf7819 */ /* 0x000fe2000001142a */
[----:B------:R-:W-:Y:S01]  /*0ba0*/  IMAD.IADD R34, R48, 0x1, -R0 ;  /* 0x0000000130227824 */ /* 0x000fe200078e0a00 */
[----:B------:R-:W-:Y:S01]  /*0bb0*/  LEA.HI R4, R27, R5, RZ, 0x1 ;  /* 0x000000051b047211 */ /* 0x000fe200078f08ff */
[----:B------:R-:W-:Y:S01]  /*0bc0*/  @P0 IMAD.HI.U32 R2, R51, c[0x0][0x24c], RZ ;  /* 0x0000930033020a27 */ /* 0x000fe200078e00ff */
[----:B------:R-:W-:Y:S01]  /*0bd0*/  SHF.R.S32.HI R6, RZ, 0x1f, R223 ;  /* 0x0000001fff067819 */ /* 0x000fe200000114df */
[----:B------:R-:W-:Y:S01]  /*0be0*/  USHF.L.U32 UR4, UR4, 0x6, URZ ;  /* 0x0000000604047899 */ /* 0x000fe2000800063f */
[----:B------:R-:W-:Y:S01]  /*0bf0*/  LOP3.LUT R4, R4, 0xfffffffe, RZ, 0xc0, !PT ;  /* 0xfffffffe04047812 */ /* 0x000fe200078ec0ff */
[----:B------:R-:W-:Y:S01]  /*0c00*/  IMAD R0, R7, 0x60, RZ ;  /* 0x0000006007007824 */ /* 0x000fe200078e02ff */
[----:B------:R-:W-:Y:S01]  /*0c10*/  @P0 SHF.R.U32.HI R11, RZ, c[0x0][0x250], R2 ;  /* 0x00009400ff0b0a19 */ /* 0x000fe20000011602 */
[----:B------:R-:W-:Y:S01]  /*0c20*/  IMAD.SHL.U32 R18, R34, 0x8, RZ ;  /* 0x0000000822127824 */ /* 0x000fe200078e00ff */
[----:B------:R-:W-:Y:S01]  /*0c30*/  SHF.R.S32.HI R50, RZ, 0x1f, R51 ;  /* 0x0000001fff327819 */ /* 0x000fe20000011433 */
[----:B------:R-:W-:Y:S01]  /*0c40*/  IMAD.IADD R36, R5, 0x1, -R4 ;  /* 0x0000000105247824 */ /* 0x000fe200078e0a04 */
[----:B------:R-:W-:Y:S01]  /*0c50*/  SHF.R.S32.HI R17, RZ, 0x1f, R11 ;  /* 0x0000001fff117819 */ /* 0x000fe2000001140b */
[----:B------:R-:W-:Y:S01]  /*0c60*/  IMAD.MOV.U32 R196, RZ, RZ, 0x10 ;  /* 0x00000010ffc47424 */ /* 0x000fe200078e00ff */
[----:B------:R-:W-:Y:S01]  /*0c70*/  IADD3 R12, P0, R0, R48, RZ ;  /* 0x00000030000c7210 */ /* 0x000fe20007f1e0ff */
[----:B------:R-:W-:Y:S01]  /*0c80*/  IMAD R10, R50, c[0x0][0x270], RZ ;  /* 0x00009c00320a7a24 */ /* 0x000fe200078e02ff */
[----:B------:R-:W-:Y:S01]  /*0c90*/  SHF.R.S32.HI R19, RZ, 0x1f, R18 ;  /* 0x0000001fff137819 */ /* 0x000fe20000011412 */
[----:B------:R-:W-:Y:S01]  /*0ca0*/  IMAD R2, R17, c[0x0][0x1e0], RZ ;  /* 0x0000780011027a24 */ /* 0x000fe200078e02ff */
[----:B------:R-:W-:Y:S01]  /*0cb0*/  LEA.HI.X.SX32 R13, R0, R3, 0x1, P0 ;  /* 0x00000003000d7211 */ /* 0x000fe200000f0eff */
[----:B------:R-:W-:Y:S01]  /*0cc0*/  IMAD R10, R51, c[0x0][0x274], R10 ;  /* 0x00009d00330a7a24 */ /* 0x000fe200078e020a */
[----:B------:R-:W-:Y:S01]  /*0cd0*/  IADD3 R8, P0, R223, R9, RZ ;  /* 0x00000009df087210 */ /* 0x000fe20007f1e0ff */
[C---:B------:R-:W-:Y:S01]  /*0ce0*/  IMAD R0, R11.reuse, c[0x0][0x1e4], R2 ;  /* 0x000079000b007a24 */ /* 0x040fe200078e0202 */
[----:B------:R-:W-:Y:S01]  /*0cf0*/  SHF.R.S32.HI R26, RZ, 0x1f, R30 ;  /* 0x0000001fff1a7819 */ /* 0x000fe2000001141e */
[----:B------:R-:W-:Y:S01]  /*0d00*/  IMAD.WIDE.U32 R2, R11, c[0x0][0x1e0], R18 ;  /* 0x000078000b027a25 */ /* 0x000fe200078e0012 */
[----:B------:R-:W-:-:S02]  /*0d10*/  LEA.HI.X.SX32 R9, R9, R6, 0x1, P0 ;  /* 0x0000000609097211 */ /* 0x000fc400000f0eff */
[C---:B------:R-:W-:Y:S01]  /*0d20*/  IADD3 R4, P0, R14.reuse, R7, RZ ;  /* 0x000000070e047210 */ /* 0x040fe20007f1e0ff */
[----:B------:R-:W-:Y:S01]  /*0d30*/  IMAD.IADD R3, R3, 0x1, R0 ;  /* 0x0000000103037824 */ /* 0x000fe200078e0200 */
[----:B------:R-:W-:Y:S01]  /*0d40*/  SHF.R.S32.HI R0, RZ, 0x1f, R7 ;  /* 0x0000001fff007819 */ /* 0x000fe20000011407 */
[----:B------:R-:W-:Y:S01]  /*0d50*/  IMAD.WIDE R8, R29, 0x80, R8 ;  /* 0x000000801d087825 */ /* 0x000fe200078e0208 */
[----:B------:R-:W-:Y:S02]  /*0d60*/  IADD3 R16, P2, R223, R21, RZ ;  /* 0x00000015df107210 */ /* 0x000fe40007f5e0ff */
[----:B------:R-:W-:Y:S01]  /*0d70*/  LEA.HI.X.SX32 R5, R14, R0, 0x1, P0 ;  /* 0x000000000e057211 */ /* 0x000fe200000f0eff */
[----:B------:R-:W-:Y:S01]  /*0d80*/  IMAD R14, R50, c[0x0][0x288], RZ ;  /* 0x0000a200320e7a24 */ /* 0x000fe200078e02ff */
[----:B------:R-:W-:Y:S02]  /*0d90*/  SEL R15, R26, RZ, !P3 ;  /* 0x000000ff1a0f7207 */ /* 0x000fe40005800000 */
[----:B------:R-:W-:Y:S01]  /*0da0*/  LEA.HI R49, R45, R48, RZ, 0x3 ;  /* 0x000000302d317211 */ /* 0x000fe200078f18ff */
[----:B------:R-:W-:Y:S01]  /*0db0*/  IMAD R14, R51, c[0x0][0x28c], R14 ;  /* 0x0000a300330e7a24 */ /* 0x000fe200078e020e */
[----:B------:R-:W-:Y:S01]  /*0dc0*/  LEA.HI.X.SX32 R21, R21, R6, 0x1, P2 ;  /* 0x0000000615157211 */ /* 0x000fe200010f0eff */
[----:B------:R-:W-:Y:S01]  /*0dd0*/  IMAD.WIDE.U32 R6, R51, c[0x0][0x270], R4 ;  /* 0x00009c0033067a25 */ /* 0x000fe200078e0004 */
[----:B------:R-:W-:-:S02]  /*0de0*/  SEL R20, R30, RZ, !P3 ;  /* 0x000000ff1e147207 */ /* 0x000fc40005800000 */
[----:B------:R-:W-:Y:S01]  /*0df0*/  LEA.HI R46, R45, R48, RZ, 0x5 ;  /* 0x000000302d2e7211 */ /* 0x000fe200078f28ff */
[----:B------:R-:W-:Y:S01]  /*0e00*/  IMAD R0, R15, c[0x0][0x1e8], RZ ;  /* 0x00007a000f007a24 */ /* 0x000fe200078e02ff */
[C---:B------:R-:W-:Y:S01]  /*0e10*/  IADD3 R47, R18.reuse, 0x20, RZ ;  /* 0x00000020122f7810 */ /* 0x040fe20007ffe0ff */
[----:B------:R-:W-:Y:S01]  /*0e20*/  IMAD.SHL.U32 R22, R49, 0x8, RZ ;  /* 0x0000000831167824 */ /* 0x000fe200078e00ff */
[----:B------:R-:W-:Y:S01]  /*0e30*/  SHF.R.S32.HI R39, RZ, 0x5, R46 ;  /* 0x00000005ff277819 */ /* 0x000fe2000001142e */
[----:B------:R-:W-:Y:S01]  /*0e40*/  IMAD.IADD R25, R7, 0x1, R10 ;  /* 0x0000000107197824 */ /* 0x000fe200078e020a */
[C---:B------:R-:W-:Y:S01]  /*0e50*/  IADD3 R238, R18.reuse, 0x40, RZ ;  /* 0x0000004012ee7810 */ /* 0x040fe20007ffe0ff */
[----:B------:R-:W-:Y:S01]  /*0e60*/  IMAD.WIDE.U32 R4, R51, c[0x0][0x288], R4 ;  /* 0x0000a20033047a25 */ /* 0x000fe200078e0004 */
[----:B------:R-:W-:Y:S02]  /*0e70*/  ISETP.GE.AND P5, PT, R18, c[0x0][0x1cc], PT ;  /* 0x0000730012007a0c */ /* 0x000fe40003fa6270 */
[----:B------:R-:W-:Y:S01]  /*0e80*/  ISETP.GE.AND P6, PT, R47, c[0x0][0x1cc], PT ;  /* 0x000073002f007a0c */ /* 0x000fe20003fc6270 */
[----:B------:R-:W-:Y:S01]  /*0e90*/  IMAD R7, R20, c[0x0][0x1ec], R0 ;  /* 0x00007b0014077a24 */ /* 0x000fe200078e0200 */
[----:B------:R-:W-:Y:S01]  /*0ea0*/  LOP3.LUT R0, R22, 0xc0, RZ, 0xc0, !PT ;  /* 0x000000c016007812 */ /* 0x000fe200078ec0ff */
[----:B------:R-:W-:Y:S01]  /*0eb0*/  IMAD.IADD R33, R5, 0x1, R14 ;  /* 0x0000000105217824 */ /* 0x000fe200078e020e */
[----:B------:R-:W-:Y:S01]  /*0ec0*/  LEA.HI R22, R42, R223, RZ, 0x1 ;  /* 0x000000df2a167211 */ /* 0x000fe200078f08ff */
[----:B------:R-:W-:Y:S01]  /*0ed0*/  IMAD.WIDE.U32 R2, R20, c[0x0][0x1e8], R2 ;  /* 0x00007a0014027a25 */ /* 0x000fe200078e0002 */
[----:B------:R-:W-:-:S02]  /*0ee0*/  SHF.R.U32.HI R5, RZ, 0x3, R0 ;  /* 0x00000003ff057819 */ /* 0x000fc40000011600 */
[----:B------:R-:W-:Y:S01]  /*0ef0*/  LOP3.LUT R0, R0, 0x18, R18, 0xf8, !PT ;  /* 0x0000001800007812 */ /* 0x000fe200078ef812 */
[----:B------:R-:W-:Y:S01]  /*0f00*/  IMAD.IADD R3, R3, 0x1, R7 ;  /* 0x0000000103037824 */ /* 0x000fe200078e0207 */
[----:B------:R-:W-:Y:S01]  /*0f10*/  SEL R30, R30, RZ, !P1 ;  /* 0x000000ff1e1e7207 */ /* 0x000fe20004800000 */
[----:B------:R-:W-:Y:S01]  /*0f20*/  IMAD.MOV.U32 R24, RZ, RZ, R6 ;  /* 0x000000ffff187224 */ /* 0x000fe200078e0006 */
[----:B------:R-:W-:Y:S01]  /*0f30*/  LOP3.LUT R14, R0, R5, RZ, 0x3c, !PT ;  /* 0x00000005000e7212 */ /* 0x000fe200078e3cff */
[----:B------:R-:W-:Y:S02]  /*0f40*/  IMAD R0, R9, c[0x0][0x1d8], RZ ;  /* 0x0000760009007a24 */ /* 0x000fe400078e02ff */
[----:B------:R-:W-:Y:S02]  /*0f50*/  IMAD.MOV.U32 R32, RZ, RZ, R4 ;  /* 0x000000ffff207224 */ /* 0x000fe400078e0004 */
[----:B------:R-:W-:Y:S02]  /*0f60*/  IMAD R6, R50, c[0x0][0x238], RZ ;  /* 0x00008e0032067a24 */ /* 0x000fe400078e02ff */
[----:B------:R-:W-:Y:S01]  /*0f70*/  IMAD R10, R8, c[0x0][0x1dc], R0 ;  /* 0x00007700080a7a24 */ /* 0x000fe200078e0200 */
[----:B------:R-:W-:Y:S01]  /*0f80*/  LOP3.LUT R0, R22, 0x7fffffe, RZ, 0xc0, !PT ;  /* 0x07fffffe16007812 */ /* 0x000fe200078ec0ff */
[----:B------:R-:W-:-:S04]  /*0f90*/  IMAD.WIDE.U32 R4, R8, c[0x0][0x1d8], R2 ;  /* 0x0000760008047a25 */ /* 0x000fc800078e0002 */
[C---:B------:R-:W-:Y:S01]  /*0fa0*/  IMAD R3, R51.reuse, c[0x0][0x23c], R6 ;  /* 0x00008f0033037a24 */ /* 0x040fe200078e0206 */
[----:B------:R-:W-:Y:S01]  /*0fb0*/  LEA R2, P0, R4, c[0x0][0x1c0], 0x1 ;  /* 0x0000700004027a11 */ /* 0x000fe200078008ff */
[----:B------:R-:W-:-:S04]  /*0fc0*/  IMAD.WIDE.U32 R6, R51, c[0x0][0x238], R12 ;  /* 0x00008e0033067a25 */ /* 0x000fc800078e000c */
[----:B------:R-:W-:Y:S02]  /*0fd0*/  IMAD.IADD R5, R5, 0x1, R10 ;  /* 0x0000000105057824 */ /* 0x000fe400078e020a */
[----:B------:R-:W-:Y:S02]  /*0fe0*/  IMAD.IADD R29, R7, 0x1, R3 ;  /* 0x00000001071d7824 */ /* 0x000fe400078e0203 */
[----:B------:R-:W-:Y:S01]  /*0ff0*/  IMAD.IADD R0, R223, 0x1, -R0 ;  /* 0x00000001df007824 */ /* 0x000fe200078e0a00 */
[----:B------:R-:W-:Y:S01]  /*1000*/  LEA.HI.X R3, R4, c[0x0][0x1c4], R5, 0x1, P0 ;  /* 0x0000710004037a11 */ /* 0x000fe200000f0c05 */
[----:B------:R-:W-:Y:S01]  /*1010*/  IMAD.MOV.U32 R4, RZ, RZ, c[0x0][0x1dc] ;  /* 0x00007700ff047624 */ /* 0x000fe200078e00ff */
[----:B------:R-:W-:Y:S01]  /*1020*/  LEA R12, P0, R23, R2, 0x7 ;  /* 0x00000002170c7211 */ /* 0x000fe200078038ff */
[----:B------:R-:W-:Y:S02]  /*1030*/  IMAD R0, R39, 0x8, R0 ;  /* 0x0000000827007824 */ /* 0x000fe400078e0200 */
[----:B------:R-:W-:Y:S01]  /*1040*/  IMAD.MOV.U32 R28, RZ, RZ, R6 ;  /* 0x000000ffff1c7224 */ /* 0x000fe200078e0006 */
[----:B------:R-:W-:Y:S01]  /*1050*/  LEA.HI.X R13, R23, R3, R4, 0x7, P0 ;  /* 0x00000003170d7211 */ /* 0x000fe200000f3c04 */
[----:B------:R-:W-:Y:S01]  /*1060*/  IMAD R4, R17, c[0x0][0x1b0], RZ ;  /* 0x00006c0011047a24 */ /* 0x000fe200078e02ff */
[----:B------:R-:W-:Y:S01]  /*1070*/  ISETP.GE.AND P0, PT, R238, c[0x0][0x1cc], PT ;  /* 0x00007300ee007a0c */ /* 0x000fe20003f06270 */
[----:B------:R-:W-:-:S02]  /*1080*/  IMAD.U32 R14, R0, 0x20, R14 ;  /* 0x00000020000e7824 */ /* 0x000fc400078e000e */
[----:B------:R-:W-:Y:S02]  /*1090*/  IMAD.IADD R0, R229, 0x1, -R223 ;  /* 0x00000001e5007824 */ /* 0x000fe400078e0adf */
[C---:B------:R-:W-:Y:S02]  /*10a0*/  IMAD R6, R11.reuse, c[0x0][0x1b4], R4 ;  /* 0x00006d000b067a24 */ /* 0x040fe400078e0204 */
[----:B------:R-:W-:Y:S01]  /*10b0*/  IMAD.WIDE.U32 R4, R11, c[0x0][0x1b0], R18 ;  /* 0x00006c000b047a25 */ /* 0x000fe200078e0012 */
[C---:B------:R-:W-:Y:S02]  /*10c0*/  ISETP.LT.OR P4, PT, R0.reuse, 0x1, P5 ;  /* 0x000000010000780c */ /* 0x040fe40002f81670 */
[C---:B------:R-:W-:Y:S01]  /*10d0*/  ISETP.LT.OR P3, PT, R0.reuse, 0x1, P6 ;  /* 0x000000010000780c */ /* 0x040fe20003761670 */
[----:B------:R-:W-:Y:S01]  /*10e0*/  IMAD R7, R21, c[0x0][0x208], RZ ;  /* 0x0000820015077a24 */ /* 0x000fe200078e02ff */
[C---:B------:R-:W-:Y:S01]  /*10f0*/  ISETP.LT.OR P2, PT, R0.reuse, 0x1, P0 ;  /* 0x000000010000780c */ /* 0x040fe20000741670 */
[----:B------:R-:W-:Y:S01]  /*1100*/  IMAD R15, R15, c[0x0][0x1b8], RZ ;  /* 0x00006e000f0f7a24 */ /* 0x000fe200078e02ff */
[C---:B------:R-:W-:Y:S01]  /*1110*/  ISETP.LT.OR P6, PT, R0.reuse, 0x41, P6 ;  /* 0x000000410000780c */ /* 0x040fe200037c1670 */
[----:B------:R-:W-:Y:S01]  /*1120*/  IMAD.IADD R5, R5, 0x1, R6 ;  /* 0x0000000105057824 */ /* 0x000fe200078e0206 */
[----:B------:R-:W-:Y:S01]  /*1130*/  ISETP.LT.OR P0, PT, R0, 0x41, P0 ;  /* 0x000000410000780c */ /* 0x000fe20000701670 */
[----:B------:R-:W-:-:S02]  /*1140*/  IMAD R38, R16, c[0x0][0x20c], R7 ;  /* 0x0000830010267a24 */ /* 0x000fc400078e0207 */
[C---:B------:R-:W-:Y:S02]  /*1150*/  IMAD R15, R20.reuse, c[0x0][0x1bc], R15 ;  /* 0x00006f00140f7a24 */ /* 0x040fe400078e020f */
[----:B------:R-:W-:Y:S01]  /*1160*/  IMAD.WIDE.U32 R6, R20, c[0x0][0x1b8], R4 ;  /* 0x00006e0014067a25 */ /* 0x000fe200078e0004 */
[----:B------:R-:W-:-:S03]  /*1170*/  LOP3.LUT R20, R49, 0xfffffff8, RZ, 0xc0, !PT ;  /* 0xfffffff831147812 */ /* 0x000fc600078ec0ff */
[----:B------:R-:W-:Y:S02]  /*1180*/  IMAD.SHL.U32 R14, R14, 0x2, RZ ;  /* 0x000000020e0e7824 */ /* 0x000fe400078e00ff */
[----:B------:R-:W-:Y:S02]  /*1190*/  IMAD.IADD R20, R48, 0x1, -R20 ;  /* 0x0000000130147824 */ /* 0x000fe400078e0a14 */
[----:B------:R-:W-:Y:S01]  /*11a0*/  IMAD R10, R21, c[0x0][0x178], RZ ;  /* 0x00005e00150a7a24 */ /* 0x000fe200078e02ff */
[----:B------:R-:W-:Y:S01]  /*11b0*/  @!PT LDS RZ, [RZ] ;  /* 0x00000000fffff984 */ /* 0x000fe20000000800 */
[----:B------:R-:W-:Y:S01]  /*11c0*/  @!PT LDS RZ, [RZ] ;  /* 0x00000000fffff984 */ /* 0x000fe20000000800 */
[----:B------:R-:W-:Y:S01]  /*11d0*/  @!PT LDS RZ, [RZ] ;  /* 0x00000000fffff984 */ /* 0x000fe20000000800 */
[----:B------:R1:W-:Y:S01]  /*11e0*/  LDGSTS.E.BYPASS.LTC128B.128 [R14+0x6080], [R2.64], !P4 ;  /* 0x06080000020e7fae */ /* 0x0003e2000e101d48 */
[----:B------:R-:W-:Y:S01]  /*11f0*/  ISETP.GE.AND P4, PT, R238, c[0x0][0x19c], PT ;  /* 0x00006700ee007a0c */ /* 0x000fe20003f86270 */
[----:B------:R-:W-:Y:S01]  /*1200*/  IMAD.WIDE.U32 R22, R16, c[0x0][0x208], R18 ;  /* 0x0000820010167a25 */ /* 0x000fe200078e0012 */
[----:B------:R-:W-:Y:S01]  /*1210*/  LEA.HI R37, R20, R20, RZ, 0x1 ;  /* 0x0000001414257211 */ /* 0x000fe200078f08ff */
[----:B------:R1:W-:Y:S01]  /*1220*/  LDGSTS.E.BYPASS.LTC128B.128 [R14+0x8080], [R2.64+0x40], !P3 ;  /* 0x08080040020e7fae */ /* 0x0003e2000d901d48 */
[----:B------:R-:W-:Y:S01]  /*1230*/  ISETP.LT.OR P3, PT, R0, 0x41, P5 ;  /* 0x000000410000780c */ /* 0x000fe20002f61670 */
[----:B------:R-:W-:Y:S01]  /*1240*/  IMAD R17, R16, c[0x0][0x17c], R10 ;  /* 0x00005f0010117a24 */ /* 0x000fe200078e020a */
[----:B------:R-:W-:Y:S01]  /*1250*/  ISETP.GE.AND P5, PT, R18, c[0x0][0x19c], PT ;  /* 0x0000670012007a0c */ /* 0x000fe20003fa6270 */
[----:B------:R1:W-:Y:S01]  /*1260*/  LDGSTS.E.BYPASS.LTC128B.128 [R14+0xa080], [R2.64+0x80], !P2 ;  /* 0x0a080080020e7fae */ /* 0x0003e2000d101d48 */
[----:B------:R-:W-:Y:S01]  /*1270*/  ISETP.GE.AND P2, PT, R47, c[0x0][0x19c], PT ;  /* 0x000067002f007a0c */ /* 0x000fe20003f46270 */
[----:B------:R-:W-:Y:S01]  /*1280*/  IMAD.WIDE.U32 R10, R16, c[0x0][0x178], R18 ;  /* 0x00005e00100a7a25 */ /* 0x000fe200078e0012 */
[----:B------:R-:W-:-:S02]  /*1290*/  SEL R21, R26, RZ, !P1 ;  /* 0x000000ff1a157207 */ /* 0x000fc40004800000 */
[C---:B------:R-:W-:Y:S01]  /*12a0*/  ISETP.LT.OR P1, PT, R0.reuse, 0x1, P5 ;  /* 0x000000010000780c */ /* 0x040fe20002f21670 */
[----:B------:R-:W-:Y:S01]  /*12b0*/  IMAD.IADD R5, R11, 0x1, R17 ;  /* 0x000000010b057824 */ /* 0x000fe200078e0211 */
[----:B------:R-:W-:Y:S01]  /*12c0*/  ISETP.LT.OR P5, PT, R0, 0x41, P5 ;  /* 0x000000410000780c */ /* 0x000fe20002fa1670 */
[----:B------:R-:W-:Y:S01]  /*12d0*/  IMAD.MOV.U32 R4, RZ, RZ, R10 ;  /* 0x000000ffff047224 */ /* 0x000fe200078e000a */
[----:B------:R-:W-:Y:S01]  /*12e0*/  IADD3 R251, R14, 0xc080, RZ ;  /* 0x0000c0800efb7810 */ /* 0x000fe20007ffe0ff */
[----:B------:R2:W-:Y:S01]  /*12f0*/  LDGSTS.E.BYPASS.LTC128B.128 [R14+0x7080], [R12.64], !P3 ;  /* 0x070800000c0e7fae */ /* 0x0005e2000d901d48 */
[C---:B------:R-:W-:Y:S01]  /*1300*/  ISETP.LT.OR P3, PT, R0.reuse, 0x1, P2 ;  /* 0x000000010000780c */ /* 0x040fe20001761670 */
[----:B------:R-:W-:Y:S01]  /*1310*/  IMAD.WIDE.U32 R4, R51, c[0x0][0x180], R4 ;  /* 0x0000600033047a25 */ /* 0x000fe200078e0004 */
[C---:B------:R-:W-:Y:S01]  /*1320*/  ISETP.LT.OR P2, PT, R0.reuse, 0x41, P2 ;  /* 0x000000410000780c */ /* 0x040fe20001741670 */
[----:B------:R2:W-:Y:S01]  /*1330*/  LDGSTS.E.BYPASS.LTC128B.128 [R14+0x9080], [R12.64+0x40], !P6 ;  /* 0x090800400c0e7fae */ /* 0x0005e2000f101d48 */
[----:B------:R-:W-:Y:S01]  /*1340*/  ISETP.LT.OR P6, PT, R0, 0x1, P4 ;  /* 0x000000010000780c */ /* 0x000fe200027c1670 */
[----:B------:R-:W-:Y:S01]  /*1350*/  IMAD.WIDE.U32 R244, R30, c[0x0][0x278], R24 ;  /* 0x00009e001ef47a25 */ /* 0x000fe200078e0018 */
[----:B------:R-:W-:Y:S01]  /*1360*/  ISETP.LT.OR P4, PT, R0, 0x41, P4 ;  /* 0x000000410000780c */ /* 0x000fe20002781670 */
[----:B------:R2:W-:Y:S01]  /*1370*/  LDGSTS.E.BYPASS.LTC128B.128 [R14+0xb080], [R12.64+0x80], !P0 ;  /* 0x0b0800800c0e7fae */ /* 0x0005e2000c101d48 */
[----:B------:R-:W-:Y:S01]  /*1380*/  IADD3 R250, R14, 0x12080, RZ ;  /* 0x000120800efa7810 */ /* 0x000fe20007ffe0ff */
[----:B------:R-:W-:-:S02]  /*1390*/  IMAD R0, R50, c[0x0][0x180], RZ ;  /* 0x0000600032007a24 */ /* 0x000fc400078e02ff */
[----:B------:R-:W-:-:S04]  /*13a0*/  IMAD.WIDE.U32 R240, R30, c[0x0][0x290], R32 ;  /* 0x0000a4001ef07a25 */ /* 0x000fc800078e0020 */
[----:B------:R-:W-:Y:S01]  /*13b0*/  IMAD R0, R51, c[0x0][0x184], R0 ;  /* 0x0000610033007a24 */ /* 0x000fe200078e0200 */
[----:B-1----:R-:W-:Y:S01]  /*13c0*/  LEA.HI R2, R45, R48, RZ, 0x6 ;  /* 0x000000302d027211 */ /* 0x002fe200078f30ff */
[----:B------:R-:W-:-:S03]  /*13d0*/  IMAD.WIDE.U32 R248, R30, c[0x0][0x240], R28 ;  /* 0x000090001ef87a25 */ /* 0x000fc600078e001c */
[----:B------:R-:W-:Y:S01]  /*13e0*/  SHF.R.S32.HI R31, RZ, 0x6, R2 ;  /* 0x00000006ff1f7819 */ /* 0x000fe20000011402 */
[----:B------:R-:W-:Y:S01]  /*13f0*/  IMAD.IADD R5, R5, 0x1, R0 ;  /* 0x0000000105057824 */ /* 0x000fe200078e0200 */
[----:B------:R-:W-:-:S03]  /*1400*/  LOP3.LUT R2, R37, 0x7fffffe, RZ, 0xc0, !PT ;  /* 0x07fffffe25027812 */ /* 0x000fc600078ec0ff */
[----:B------:R-:W-:-:S04]  /*1410*/  IMAD.WIDE.U32 R246, R30, c[0x0][0x188], R4 ;  /* 0x000062001ef67a25 */ /* 0x000fc800078e0004 */
[----:B------:R-:W-:Y:S02]  /*1420*/  IMAD.IADD R3, R20, 0x1, -R2 ;  /* 0x0000000114037824 */ /* 0x000fe400078e0a02 */
[----:B------:R-:W-:Y:S02]  /*1430*/  IMAD R2, R36, 0x4, R31 ;  /* 0x0000000424027824 */ /* 0x000fe400078e021f */
[----:B--2---:R-:W-:Y:S02]  /*1440*/  IMAD.MOV.U32 R12, RZ, RZ, c[0x0][0x1a8] ;  /* 0x00006a00ff0c7624 */ /* 0x004fe400078e00ff */
[----:B------:R-:W-:Y:S02]  /*1450*/  IMAD R44, R2, 0x8, R3 ;  /* 0x00000008022c7824 */ /* 0x000fe400078e0203 */
[----:B------:R-:W-:Y:S02]  /*1460*/  IMAD.IADD R3, R7, 0x1, R15 ;  /* 0x0000000107037824 */ /* 0x000fe400078e020f */
[----:B------:R-:W-:-:S02]  /*1470*/  IMAD R7, R9, c[0x0][0x1a8], RZ ;  /* 0x00006a0009077a24 */ /* 0x000fc400078e02ff */
[----:B------:R-:W-:Y:S02]  /*1480*/  IMAD.MOV.U32 R2, RZ, RZ, R6 ;  /* 0x000000ffff027224 */ /* 0x000fe400078e0006 */
[C---:B------:R-:W-:Y:S02]  /*1490*/  IMAD R6, R8.reuse, c[0x0][0x1ac], R7 ;  /* 0x00006b0008067a24 */ /* 0x040fe400078e0207 */
[----:B------:R-:W-:-:S04]  /*14a0*/  IMAD.WIDE.U32 R2, R8, c[0x0][0x1a8], R2 ;  /* 0x00006a0008027a25 */ /* 0x000fc800078e0002 */
[----:B------:R-:W-:Y:S01]  /*14b0*/  IMAD.IADD R0, R3, 0x1, R6 ;  /* 0x0000000103007824 */ /* 0x000fe200078e0206 */
[C---:B------:R-:W-:Y:S01]  /*14c0*/  LEA R8, P0, R2.reuse, c[0x0][0x190], 0x1 ;  /* 0x0000640002087a11 */ /* 0x040fe200078008ff */
[----:B------:R-:W-:Y:S01]  /*14d0*/  IMAD R7, R21, c[0x0][0x188], RZ ;  /* 0x0000620015077a24 */ /* 0x000fe200078e02ff */
[----:B------:R-:W-:Y:S01]  /*14e0*/  LOP3.LUT R3, R27, 0xfffffff0, RZ, 0xc0, !PT ;  /* 0xfffffff01b037812 */ /* 0x000fe200078ec0ff */
[----:B------:R-:W-:Y:S01]  /*14f0*/  IMAD.MOV.U32 R13, RZ, RZ, c[0x0][0x1ac] ;  /* 0x00006b00ff0d7624 */ /* 0x000fe200078e00ff */
[----:B------:R-:W-:Y:S01]  /*1500*/  LEA.HI.X R9, R2, c[0x0][0x194], R0, 0x1, P0 ;  /* 0x0000650002097a11 */ /* 0x000fe200000f0c00 */
[----:B------:R-:W-:Y:S01]  /*1510*/  IMAD R0, R216, UR5, RZ ;  /* 0x00000005d8007c24 */ /* 0x000fe2000f8e02ff */
[----:B------:R-:W-:Y:S01]  /*1520*/  SHF.R.S32.HI R2, RZ, 0x1f, R216 ;  /* 0x0000001fff027819 */ /* 0x000fe200000114d8 */
[----:B------:R-:W-:Y:S01]  /*1530*/  IMAD R10, R30, c[0x0][0x18c], R7 ;  /* 0x000063001e0a7a24 */ /* 0x000fe200078e0207 */
[----:B------:R-:W-:Y:S01]  /*1540*/  LEA R16, P0, R12, R8, 0x7 ;  /* 0x000000080c107211 */ /* 0x000fe200078038ff */
[----:B------:R1:W-:Y:S01]  /*1550*/  LDGSTS.E.BYPASS.LTC128B.128 [R14+0x80], [R8.64], !P1 ;  /* 0x00080000080e7fae */ /* 0x0003e2000c901d48 */
[----:B------:R-:W-:Y:S01]  /*1560*/  ISETP.GE.AND P1, PT, R238, c[0x0][0x16c], PT ;  /* 0x00005b00ee007a0c */ /* 0x000fe20003f26270 */
[----:B------:R-:W-:Y:S01]  /*1570*/  IMAD R40, R2, UR4, R0 ;  /* 0x0000000402287c24 */ /* 0x000fe2000f8e0200 */
[----:B------:R-:W-:Y:S01]  /*1580*/  LEA.HI.X R17, R12, R9, R13, 0x7, P0 ;  /* 0x000000090c117211 */ /* 0x000fe200000f3c0d */
[----:B------:R-:W-:Y:S01]  /*1590*/  IMAD.IADD R0, R48, 0x1, -R3 ;  /* 0x0000000130007824 */ /* 0x000fe200078e0a03 */
[----:B------:R1:W-:Y:S01]  /*15a0*/  LDGSTS.E.BYPASS.LTC128B.128 [R14+0x2080], [R8.64+0x40], !P3 ;  /* 0x02080040080e7fae */ /* 0x0003e2000d901d48 */
[----:B------:R-:W-:-:S02]  /*15b0*/  IMAD R6, R2, c[0x0][0x178], RZ ;  /* 0x00005e0002067a24 */ /* 0x000fc400078e02ff */
[----:B------:R-:W-:Y:S01]  /*15c0*/  IMAD.WIDE.U32 R2, R216, c[0x0][0x178], RZ ;  /* 0x00005e00d8027a25 */ /* 0x000fe200078e00ff */
[----:B------:R-:W-:Y:S01]  /*15d0*/  SHF.R.S32.HI R7, RZ, 0x1f, R0 ;  /* 0x0000001fff077819 */ /* 0x000fe20000011400 */
[----:B------:R1:W-:Y:S01]  /*15e0*/  LDGSTS.E.BYPASS.LTC128B.128 [R14+0x4080], [R8.64+0x80], !P6 ;  /* 0x04080080080e7fae */ /* 0x0003e2000f101d48 */
[-C--:B------:R-:W-:Y:S01]  /*15f0*/  LEA.HI R11, R0, R0.reuse, RZ, 0x1 ;  /* 0x00000000000b7211 */ /* 0x080fe200078f08ff */
[----:B------:R-:W-:Y:S01]  /*1600*/  IMAD R6, R216, c[0x0][0x17c], R6 ;  /* 0x00005f00d8067a24 */ /* 0x000fe200078e0206 */
[----:B------:R-:W-:Y:S01]  /*1610*/  LEA.HI R7, R7, R0, RZ, 0x3 ;  /* 0x0000000007077211 */ /* 0x000fe200078f18ff */
[----:B------:R-:W-:Y:S01]  /*1620*/  IMAD.IADD R35, R247, 0x1, R10 ;  /* 0x00000001f7237824 */ /* 0x000fe200078e020a */
[----:B------:R-:W-:Y:S01]  /*1630*/  LOP3.LUT R4, R11, 0x7fffffe, RZ, 0xc0, !PT ;  /* 0x07fffffe0b047812 */ /* 0x000fe200078ec0ff */
[----:B------:R-:W-:Y:S01]  /*1640*/  IMAD.IADD R12, R3, 0x1, R6 ;  /* 0x00000001030c7824 */ /* 0x000fe200078e0206 */
[----:B------:R-:W-:Y:S01]  /*1650*/  LOP3.LUT R3, R7, 0xfffffff8, RZ, 0xc0, !PT ;  /* 0xfffffff807037812 */ /* 0x000fe200078ec0ff */
[----:B------:R2:W-:Y:S01]  /*1660*/  LDGSTS.E.BYPASS.LTC128B.128 [R14+0x1080], [R16.64], !P5 ;  /* 0x01080000100e7fae */ /* 0x0005e2000e901d48 */
[----:B------:R-:W-:Y:S01]  /*1670*/  LEA.HI R10, R46, R39, RZ, 0x1 ;  /* 0x000000272e0a7211 */ /* 0x000fe200078f08ff */
[----:B------:R-:W-:Y:S01]  /*1680*/  IMAD.IADD R6, R0, 0x1, -R4 ;  /* 0x0000000100067824 */ /* 0x000fe200078e0a04 */
[----:B------:R-:W-:Y:S01]  /*1690*/  LEA R5, P0, R2, R246, 0x6 ;  /* 0x000000f602057211 */ /* 0x000fe200078030ff */
[----:B------:R-:W-:Y:S01]  /*16a0*/  IMAD.IADD R26, R0, 0x1, -R3 ;  /* 0x00000001001a7824 */ /* 0x000fe200078e0a03 */
[----:B------:R-:W-:Y:S01]  /*16b0*/  LOP3.LUT R0, R10, 0xfffffffe, RZ, 0xc0, !PT ;  /* 0xfffffffe0a007812 */ /* 0x000fe200078ec0ff */
[----:B------:R3:W-:Y:S01]  /*16c0*/  STL [R1+0x4], R35 ;  /* 0x0000042301007387 */ /* 0x0007e20000100800 */
[----:B------:R-:W-:-:S02]  /*16d0*/  LEA.HI.X R4, R2, R35, R12, 0x6, P0 ;  /* 0x0000002302047211 */ /* 0x000fc400000f340c */
[----:B------:R-:W-:Y:S01]  /*16e0*/  ISETP.GE.AND P0, PT, R18, c[0x0][0x16c], PT ;  /* 0x00005b0012007a0c */ /* 0x000fe20003f06270 */
[----:B------:R-:W-:Y:S01]  /*16f0*/  IMAD.IADD R27, R39, 0x1, -R0 ;  /* 0x00000001271b7824 */ /* 0x000fe200078e0a00 */
[----:B------:R-:W-:Y:S01]  /*1700*/  SHF.R.S32.HI R2, RZ, 0x3, R7 ;  /* 0x00000003ff027819 */ /* 0x000fe20000011407 */
[----:B------:R2:W-:Y:S01]  /*1710*/  LDGSTS.E.BYPASS.LTC128B.128 [R14+0x3080], [R16.64+0x40], !P2 ;  /* 0x03080040100e7fae */ /* 0x0005e2000d101d48 */
[----:B------:R-:W-:Y:S01]  /*1720*/  SEL R3, RZ, 0x4, P1 ;  /* 0x00000004ff037807 */ /* 0x000fe20000800000 */
[----:B------:R-:W-:Y:S01]  /*1730*/  IMAD.SHL.U32 R0, R27, 0x400, RZ ;  /* 0x000004001b007824 */ /* 0x000fe200078e00ff */
[C---:B------:R-:W-:Y:S01]  /*1740*/  LEA R12, P1, R5.reuse, c[0x0][0x160], 0x1 ;  /* 0x00005800050c7a11 */ /* 0x040fe200078208ff */
[----:B------:R-:W-:Y:S01]  /*1750*/  IMAD R41, R2, 0x8, R6 ;  /* 0x0000000802297824 */ /* 0x000fe200078e0206 */
[----:B------:R2:W-:Y:S01]  /*1760*/  LDGSTS.E.BYPASS.LTC128B.128 [R14+0x5080], [R16.64+0x80], !P4 ;  /* 0x05080080100e7fae */ /* 0x0005e2000e101d48 */
[----:B------:R-:W-:Y:S01]  /*1770*/  IMAD R213, R34, 0x2, R0 ;  /* 0x0000000222d57824 */ /* 0x000fe200078e0200 */
[----:B------:R-:W-:Y:S01]  /*1780*/  LEA.HI.X R13, R5, c[0x0][0x164], R4, 0x1, P1 ;  /* 0x00005900050d7a11 */ /* 0x000fe200008f0c04 */
[----:B------:R-:W-:Y:S01]  /*1790*/  IMAD R43, R2, 0x200, R0 ;  /* 0x00000200022b7824 */ /* 0x000fe200078e0200 */
[----:B------:R-:W-:Y:S01]  /*17a0*/  ISETP.GT.AND P1, PT, R48, 0xf, PT ;  /* 0x0000000f3000780c */ /* 0x000fe20003f24270 */
[----:B------:R-:W-:Y:S01]  /*17b0*/  IMAD.SHL.U32 R0, R20, 0x40, RZ ;  /* 0x0000004014007824 */ /* 0x000fe200078e00ff */
[----:B------:R-:W-:Y:S01]  /*17c0*/  SHF.R.S32.HI R5, RZ, 0x1, R11 ;  /* 0x00000001ff057819 */ /* 0x000fe2000001140b */
[----:B------:R-:W-:Y:S01]  /*17d0*/  IMAD R2, R21, c[0x0][0x278], RZ ;  /* 0x00009e0015027a24 */ /* 0x000fe200078e02ff */
[----:B------:R-:W0:Y:S01]  /*17e0*/  LDGDEPBAR ;  /* 0x00000000000079af */ /* 0x000e220000000000 */
[----:B------:R-:W-:Y:S01]  /*17f0*/  IMAD.SHL.U32 R34, R216, 0x40, RZ ;  /* 0x00000040d8227824 */ /* 0x000fe200078e00ff */
[----:B------:R-:W-:Y:S01]  /*1800*/  LOP3.LUT R0, R0, 0x1c0, RZ, 0xc0, !PT ;  /* 0x000001c000007812 */ /* 0x000fe200078ec0ff */
[----:B------:R-:W-:-:S02]  /*1810*/  IMAD R4, R30, c[0x0][0x27c], R2 ;  /* 0x00009f001e047a24 */ /* 0x000fc400078e0202 */
[----:B------:R-:W-:Y:S01]  /*1820*/  IMAD R20, R50, c[0x0][0x210], RZ ;  /* 0x0000840032147a24 */ /* 0x000fe200078e02ff */
[----:B---3--:R-:W-:Y:S01]  /*1830*/  SEL R35, RZ, 0x1, P0 ;  /* 0x00000001ff237807 */ /* 0x008fe20000000000 */
[----:B------:R-:W-:Y:S01]  /*1840*/  IMAD.IADD R15, R245, 0x1, R4 ;  /* 0x00000001f50f7824 */ /* 0x000fe200078e0204 */
[----:B------:R-:W-:Y:S01]  /*1850*/  ISETP.GE.AND P0, PT, R47, c[0x0][0x16c], PT ;  /* 0x00005b002f007a0c */ /* 0x000fe20003f06270 */
[----:B------:R-:W-:Y:S01]  /*1860*/  IMAD R20, R51, c[0x0][0x214], R20 ;  /* 0x0000850033147a24 */ /* 0x000fe200078e0214 */
[----:B------:R-:W-:Y:S02]  /*1870*/  SHF.R.U32.HI R2, RZ, 0x3, R0 ;  /* 0x00000003ff027819 */ /* 0x000fe40000011600 */
[----:B------:R-:W-:Y:S01]  /*1880*/  SEL R7, RZ, 0x2, P0 ;  /* 0x00000002ff077807 */ /* 0x000fe20000000000 */
[----:B------:R3:W-:Y:S01]  /*1890*/  STL [R1], R15 ;  /* 0x0000000f01007387 */ /* 0x0007e20000100800 */
[----:B------:R-:W-:Y:S02]  /*18a0*/  SHF.R.S32.HI R25, RZ, 0x1f, R34 ;  /* 0x0000001fff197819 */ /* 0x000fe40000011422 */
[----:B------:R-:W-:Y:S01]  /*18b0*/  IADD3 R7, R3, R7, R35 ;  /* 0x0000000703077210 */ /* 0x000fe20007ffe023 */
[----:B------:R-:W-:Y:S01]  /*18c0*/  IMAD.SHL.U32 R3, R39, 0x10, RZ ;  /* 0x0000001027037824 */ /* 0x000fe200078e00ff */
[----:B------:R-:W-:-:S02]  /*18d0*/  @!P1 IADD3 R6, P3, R34, R244, RZ ;  /* 0x000000f422069210 */ /* 0x000fc40007f7e0ff */
[C---:B------:R-:W-:Y:S02]  /*18e0*/  LOP3.LUT P5, RZ, R7.reuse, 0x2, RZ, 0xc0, !PT ;  /* 0x0000000207ff7812 */ /* 0x040fe400078ac0ff */
[----:B------:R-:W-:Y:S02]  /*18f0*/  LOP3.LUT R3, R0, 0x30, R3, 0xf8, !PT ;  /* 0x0000003000037812 */ /* 0x000fe400078ef803 */
[----:B------:R-:W-:Y:S02]  /*1900*/  LOP3.LUT P6, RZ, R7, 0x4, RZ, 0xc0, !PT ;  /* 0x0000000407ff7812 */ /* 0x000fe400078cc0ff */
[----:B------:R-:W-:Y:S01]  /*1910*/  LOP3.LUT R0, R3, 0x8, R49, 0xf8, !PT ;  /* 0x0000000803007812 */ /* 0x000fe200078ef831 */
[----:B------:R-:W-:-:S03]  /*1920*/  IMAD.IADD R3, R23, 0x1, R38 ;  /* 0x0000000117037824 */ /* 0x000fc600078e0226 */
[----:B------:R-:W-:Y:S01]  /*1930*/  LOP3.LUT R38, R0, R2, RZ, 0x3c, !PT ;  /* 0x0000000200267212 */ /* 0x000fe200078e3cff */
[----:B------:R-:W-:Y:S01]  /*1940*/  IMAD.MOV.U32 R2, RZ, RZ, R22 ;  /* 0x000000ffff027224 */ /* 0x000fe200078e0016 */
[----:B------:R-:W-:Y:S01]  /*1950*/  SHF.R.S32.HI R0, RZ, 0x1f, R11 ;  /* 0x0000001fff007819 */ /* 0x000fe2000001140b */
[----:B------:R-:W-:Y:S01]  /*1960*/  @!P1 IMAD.X R22, R25, 0x1, R15, P3 ;  /* 0x0000000119169824 */ /* 0x000fe200018e060f */
[----:B------:R-:W-:Y:S01]  /*1970*/  ISETP.GE.AND P3, PT, R18, c[0x0][0x1fc], PT ;  /* 0x00007f0012007a0c */ /* 0x000fe20003f66270 */
[----:B------:R-:W-:Y:S01]  /*1980*/  IMAD.WIDE.U32 R2, R51, c[0x0][0x210], R2 ;  /* 0x0000840033027a25 */ /* 0x000fe200078e0002 */
[----:B------:R-:W-:Y:S02]  /*1990*/  LEA.HI R4, R0, R5, RZ, 0x2 ;  /* 0x0000000500047211 */ /* 0x000fe400078f10ff */
[----:B---3--:R-:W-:Y:S01]  /*19a0*/  SEL R15, RZ, 0x1, P3 ;  /* 0x00000001ff0f7807 */ /* 0x008fe20001800000 */
[----:B------:R-:W-:Y:S01]  /*19b0*/  IMAD.SHL.U32 R0, R36, 0x10, RZ ;  /* 0x0000001024007824 */ /* 0x000fe200078e00ff */
[----:B------:R-:W-:Y:S01]  /*19c0*/  ISETP.GE.AND P3, PT, R47, c[0x0][0x1fc], PT ;  /* 0x00007f002f007a0c */ /* 0x000fe20003f66270 */
[----:B------:R-:W-:Y:S01]  /*19d0*/  IMAD.IADD R3, R3, 0x1, R20 ;  /* 0x0000000103037824 */ /* 0x000fe200078e0214 */
[----:B------:R-:W-:-:S02]  /*19e0*/  LEA.HI R11, R45, R48, RZ, 0x7 ;  /* 0x000000302d0b7211 */ /* 0x000fc400078f38ff */
[----:B------:R-:W-:Y:S01]  /*19f0*/  SEL R10, RZ, 0xffffffff, P3 ;  /* 0xffffffffff0a7807 */ /* 0x000fe20001800000 */
[----:B------:R-:W-:Y:S01]  /*1a00*/  IMAD.WIDE.U32 R242, R30, c[0x0][0x218], R2 ;  /* 0x000086001ef27a25 */ /* 0x000fe200078e0002 */
[----:B------:R-:W-:Y:S02]  /*1a10*/  LOP3.LUT R4, R4, 0xfffffffc, RZ, 0xc0, !PT ;  /* 0xfffffffc04047812 */ /* 0x000fe400078ec0ff */
[----:B------:R-:W-:Y:S01]  /*1a20*/  SHF.R.U32.HI R11, RZ, 0x4, R11 ;  /* 0x00000004ff0b7819 */ /* 0x000fe2000001160b */
[----:B------:R-:W-:Y:S01]  /*1a30*/  IMAD.SHL.U32 R23, R10, 0x2, RZ ;  /* 0x000000020a177824 */ /* 0x000fe200078e00ff */
[----:B------:R-:W-:Y:S01]  /*1a40*/  LOP3.LUT R0, R0, 0x10, RZ, 0xc0, !PT ;  /* 0x0000001000007812 */ /* 0x000fe200078ec0ff */
[----:B------:R-:W-:Y:S01]  /*1a50*/  IMAD.IADD R24, R5, 0x1, -R4 ;  /* 0x0000000105187824 */ /* 0x000fe200078e0a04 */
[----:B------:R-:W-:Y:S01]  /*1a60*/  @!P1 LEA R10, P3, R6, c[0x0][0x258], 0x2 ;  /* 0x00009600060a9a11 */ /* 0x000fe200078610ff */
[C---:B------:R-:W-:Y:S01]  /*1a70*/  IMAD R4, R21.reuse, c[0x0][0x218], RZ ;  /* 0x0000860015047a24 */ /* 0x040fe200078e02ff */
[----:B------:R-:W-:Y:S01]  /*1a80*/  LOP3.LUT R39, R0, 0x8, R11, 0xf8, !PT ;  /* 0x0000000800277812 */ /* 0x000fe200078ef80b */
[C---:B------:R-:W-:Y:S01]  /*1a90*/  IMAD R0, R21.reuse, c[0x0][0x240], RZ ;  /* 0x0000900015007a24 */ /* 0x040fe200078e02ff */
[----:B------:R-:W-:Y:S01]  /*1aa0*/  @!P1 LEA.HI.X R11, R6, c[0x0][0x25c], R22, 0x2, P3 ;  /* 0x00009700060b9a11 */ /* 0x000fe200018f1416 */
[----:B------:R-:W-:Y:S01]  /*1ab0*/  IMAD R5, R21, c[0x0][0x290], RZ ;  /* 0x0000a40015057a24 */ /* 0x000fe200078e02ff */
[----:B------:R-:W-:Y:S01]  /*1ac0*/  ISETP.GE.AND P3, PT, R238, c[0x0][0x1fc], PT ;  /* 0x00007f00ee007a0c */ /* 0x000fe20003f66270 */
[C---:B------:R-:W-:Y:S01]  /*1ad0*/  IMAD R6, R30.reuse, c[0x0][0x21c], R4 ;  /* 0x000087001e067a24 */ /* 0x040fe200078e0204 */
[----:B------:R-:W-:Y:S01]  /*1ae0*/  LOP3.LUT R15, R23, 0x2, R15, 0xe2, !PT ;  /* 0x00000002170f7812 */ /* 0x000fe200078ee20f */
[----:B------:R-:W-:Y:S01]  /*1af0*/  IMAD R21, R30, c[0x0][0x244], R0 ;  /* 0x000091001e157a24 */ /* 0x000fe200078e0200 */
[----:B------:R-:W-:Y:S01]  /*1b00*/  SEL R0, RZ, 0x4, P3 ;  /* 0x00000004ff007807 */ /* 0x000fe20001800000 */
[----:B------:R-:W-:Y:S01]  /*1b10*/  IMAD.IADD R4, R233, 0x1, -R34 ;  /* 0x00000001e9047824 */ /* 0x000fe200078e0a22 */
[----:B------:R-:W-:Y:S01]  /*1b20*/  LOP3.LUT P3, RZ, R7, 0x1, RZ, 0xc0, !PT ;  /* 0x0000000107ff7812 */ /* 0x000fe2000786c0ff */
[----:B------:R-:W-:Y:S01]  /*1b30*/  IMAD.IADD R237, R243, 0x1, R6 ;  /* 0x00000001f3ed7824 */ /* 0x000fe200078e0206 */
[----:B------:R-:W-:Y:S01]  /*1b40*/  LOP3.LUT R0, R15, R0, RZ, 0xfc, !PT ;  /* 0x000000000f007212 */ /* 0x000fe200078efcff */
[----:B------:R-:W-:Y:S01]  /*1b50*/  IMAD.MOV.U32 R236, RZ, RZ, R242 ;  /* 0x000000ffffec7224 */ /* 0x000fe200078e00f2 */
[-C--:B------:R-:W-:Y:S01]  /*1b60*/  ISETP.LE.OR P3, PT, R4, R223.reuse, !P3 ;  /* 0x000000df0400720c */ /* 0x080fe20005f63670 */
[----:B------:R-:W-:Y:S01]  /*1b70*/  IMAD R20, R30, c[0x0][0x294], R5 ;  /* 0x0000a5001e147a24 */ /* 0x000fe200078e0205 */
[-C--:B------:R-:W-:Y:S01]  /*1b80*/  ISETP.LE.OR P2, PT, R4, R223.reuse, !P5 ;  /* 0x000000df0400720c */ /* 0x080fe20006f43670 */
[----:B------:R-:W-:Y:S01]  /*1b90*/  IMAD.WIDE.U32 R2, R216, UR4, R236 ;  /* 0x00000004d8027c25 */ /* 0x000fe2000f8e00ec */
[----:B------:R-:W-:-:S02]  /*1ba0*/  ISETP.LE.OR P6, PT, R4, R223, !P6 ;  /* 0x000000df0400720c */ /* 0x000fc400077c3670 */
[----:B------:R-:W-:Y:S01]  /*1bb0*/  SHF.R.S32.HI R5, RZ, 0x1f, R42 ;  /* 0x0000001fff057819 */ /* 0x000fe2000001142a */
[----:B------:R-:W-:Y:S01]  /*1bc0*/  IMAD.IADD R3, R3, 0x1, R40 ;  /* 0x0000000103037824 */ /* 0x000fe200078e0228 */
[----:B------:R-:W-:Y:S01]  /*1bd0*/  LOP3.LUT P4, RZ, R0, 0x1, RZ, 0xc0, !PT ;  /* 0x0000000100ff7812 */ /* 0x000fe2000788c0ff */
[----:B------:R-:W-:Y:S01]  /*1be0*/  IMAD.IADD R239, R241, 0x1, R20 ;  /* 0x00000001f1ef7824 */ /* 0x000fe200078e0214 */
[----:B-1----:R-:W-:Y:S01]  /*1bf0*/  LEA R8, P5, R2, c[0x0][0x1f0], 0x1 ;  /* 0x00007c0002087a11 */ /* 0x002fe200078a08ff */
[----:B------:R-:W-:Y:S02]  /*1c00*/  IMAD.IADD R252, R249, 0x1, R21 ;  /* 0x00000001f9fc7824 */ /* 0x000fe400078e0215 */
[----:B------:R1:W-:Y:S01]  /*1c10*/  LDGSTS.E.BYPASS.LTC128B.128 [R14+0xc080], [R12.64], !P3 ;  /* 0x0c0800000c0e7fae */ /* 0x0003e2000d901d48 */
[----:B------:R-:W-:Y:S02]  /*1c20*/  LOP3.LUT P3, RZ, R0, 0x2, RZ, 0xc0, !PT ;  /* 0x0000000200ff7812 */ /* 0x000fe4000786c0ff */
[----:B------:R-:W-:Y:S01]  /*1c30*/  LEA.HI.X R9, R2, c[0x0][0x1f4], R3, 0x1, P5 ;  /* 0x00007d0002097a11 */ /* 0x000fe200028f0c03 */
[----:B------:R1:W-:Y:S01]  /*1c40*/  LDGSTS.E.BYPASS.LTC128B.128 [R14+0xd080], [R12.64+0x40], !P2 ;  /* 0x0d0800400c0e7fae */ /* 0x0003e2000d101d48 */
[----:B------:R-:W-:Y:S01]  /*1c50*/  LOP3.LUT P2, RZ, R0, 0x4, RZ, 0xc0, !PT ;  /* 0x0000000400ff7812 */ /* 0x000fe2000784c0ff */
[----:B------:R-:W-:Y:S01]  /*1c60*/  @!P1 IMAD.SHL.U32 R3, R48, 0x10, RZ ;  /* 0x0000001030039824 */ /* 0x000fe200078e00ff */
[-C--:B------:R-:W-:Y:S01]  /*1c70*/  LEA.HI R0, R5, R223.reuse, RZ, 0x3 ;  /* 0x000000df05007211 */ /* 0x080fe200078f18ff */
[----:B------:R1:W-:Y:S01]  /*1c80*/  LDGSTS.E.BYPASS.LTC128B.128 [R14+0xe080], [R12.64+0x80], !P6 ;  /* 0x0e0800800c0e7fae */ /* 0x0003e2000f101d48 */
[----:B------:R-:W-:-:S02]  /*1c90*/  ISETP.LE.OR P6, PT, R4, R223, !P4 ;  /* 0x000000df0400720c */ /* 0x000fc400067c3670 */
[-C--:B------:R-:W-:Y:S01]  /*1ca0*/  ISETP.LE.OR P5, PT, R4, R223.reuse, !P3 ;  /* 0x000000df0400720c */ /* 0x080fe20005fa3670 */
[----:B------:R3:W-:Y:S01]  /*1cb0*/  @!P1 LDGSTS.E.BYPASS.LTC128B.128 [R3+0x18080], [R10.64] ;  /* 0x180800000a039fae */ /* 0x0007e2000b901d48 */
[----:B------:R-:W-:Y:S02]  /*1cc0*/  LOP3.LUT R2, R0, 0xfffffff8, RZ, 0xc0, !PT ;  /* 0xfffffff800027812 */ /* 0x000fe400078ec0ff */
[----:B------:R-:W-:Y:S01]  /*1cd0*/  SHF.R.S32.HI R0, RZ, 0x1, R37 ;  /* 0x00000001ff007819 */ /* 0x000fe20000011425 */
[----:B------:R-:W0:Y:S01]  /*1ce0*/  LDGDEPBAR ;  /* 0x00000000000079af */ /* 0x000e220000000000 */
[----:B------:R-:W-:Y:S01]  /*1cf0*/  SEL R5, RZ, 0xffffffff, P0 ;  /* 0xffffffffff057807 */ /* 0x000fe20000000000 */
[----:B--2---:R-:W-:Y:S01]  /*1d00*/  IMAD.IADD R17, R223, 0x1, -R2 ;  /* 0x00000001df117824 */ /* 0x004fe200078e0a02 */
[C---:B------:R-:W-:Y:S01]  /*1d10*/  LOP3.LUT P0, RZ, R0.reuse, 0x2, RZ, 0xc0, !PT ;  /* 0x0000000200ff7812 */ /* 0x040fe2000780c0ff */
[----:B------:R-:W-:Y:S02]  /*1d20*/  IMAD.SHL.U32 R0, R0, 0x40, RZ ;  /* 0x0000004000007824 */ /* 0x000fe400078e00ff */
[----:B------:R2:W-:Y:S01]  /*1d30*/  LDGSTS.E.BYPASS.LTC128B.128 [R14+0x12080], [R8.64], !P6 ;  /* 0x12080000080e7fae */ /* 0x0005e2000f101d48 */
[----:B------:R-:W-:Y:S01]  /*1d40*/  IMAD.SHL.U32 R2, R17, 0x40, RZ ;  /* 0x0000004011027824 */ /* 0x000fe200078e00ff */
[----:B------:R-:W-:Y:S01]  /*1d50*/  ISETP.LE.OR P6, PT, R4, R223, !P2 ;  /* 0x000000df0400720c */ /* 0x000fe200057c3670 */
[----:B------:R-:W-:Y:S01]  /*1d60*/  IMAD.SHL.U32 R7, R5, 0x2, RZ ;  /* 0x0000000205077824 */ /* 0x000fe200078e00ff */
[----:B------:R2:W-:Y:S01]  /*1d70*/  LDGSTS.E.BYPASS.LTC128B.128 [R14+0x13080], [R8.64+0x40], !P5 ;  /* 0x13080040080e7fae */ /* 0x0005e2000e901d48 */
[----:B------:R-:W-:-:S02]  /*1d80*/  SEL R187, R196, 0xfffffff0, !P0 ;  /* 0xfffffff0c4bb7807 */ /* 0x000fc40004000000 */
[----:B------:R-:W-:Y:S02]  /*1d90*/  LOP3.LUT R2, R2, 0x1c0, RZ, 0xc0, !PT ;  /* 0x000001c002027812 */ /* 0x000fe400078ec0ff */
[----:B------:R-:W-:Y:S01]  /*1da0*/  LOP3.LUT R234, R7, 0x2, R35, 0xe2, !PT ;  /* 0x0000000207ea7812 */ /* 0x000fe200078ee223 */
[C---:B------:R-:W-:Y:S01]  /*1db0*/  IMAD.SHL.U32 R7, R24.reuse, 0x40, RZ ;  /* 0x0000004018077824 */ /* 0x040fe200078e00ff */
[----:B------:R-:W-:-:S04]  /*1dc0*/  LOP3.LUT P0, RZ, R24, 0x2, RZ, 0xc0, !PT ;  /* 0x0000000218ff7812 */ /* 0x000fc8000780c0ff */
[----:B------:R-:W-:Y:S01]  /*1dd0*/  LOP3.LUT R7, R7, 0xc0, RZ, 0xc0, !PT ;  /* 0x000000c007077812 */ /* 0x000fe200078ec0ff */
[----:B------:R2:W-:Y:S01]  /*1de0*/  LDGSTS.E.BYPASS.LTC128B.128 [R14+0x14080], [R8.64+0x80], !P6 ;  /* 0x14080080080e7fae */ /* 0x0005e2000f101d48 */
[----:B---3--:R-:W-:Y:S01]  /*1df0*/  IMAD.SHL.U32 R3, R31, 0x8, RZ ;  /* 0x000000081f037824 */ /* 0x008fe200078e00ff */
[----:B------:R-:W-:-:S04]  /*1e00*/  LOP3.LUT P6, RZ, R26, 0x4, RZ, 0xc0, !PT ;  /* 0x000000041aff7812 */ /* 0x000fc800078cc0ff */
[----:B-1----:R-:W-:Y:S02]  /*1e10*/  LOP3.LUT R13, R3, 0x18, RZ, 0xc0, !PT ;  /* 0x00000018030d7812 */ /* 0x002fe400078ec0ff */
[----:B------:R-:W-:Y:S02]  /*1e20*/  LOP3.LUT R3, R0, 0xc0, RZ, 0xc0, !PT ;  /* 0x000000c000037812 */ /* 0x000fe400078ec0ff */
[----:B------:R-:W-:Y:S02]  /*1e30*/  IADD3 R0, P5, R34, R240, RZ ;  /* 0x000000f022007210 */ /* 0x000fe40007fbe0ff */
[----:B------:R-:W-:Y:S02]  /*1e40*/  LOP3.LUT R5, R3, 0x8, R49, 0xf8, !PT ;  /* 0x0000000803057812 */ /* 0x000fe400078ef831 */
[----:B------:R-:W-:Y:S01]  /*1e50*/  SHF.R.U32.HI R4, RZ, 0x3, R3 ;  /* 0x00000003ff047819 */ /* 0x000fe20000011603 */
[----:B------:R-:W-:Y:S01]  /*1e60*/  IMAD.X R6, R25, 0x1, R239, P5 ;  /* 0x0000000119067824 */ /* 0x000fe200028e06ef */
[----:B------:R-:W-:-:S02]  /*1e70*/  LEA R10, P5, R0, c[0x0][0x280], 0x2 ;  /* 0x0000a000000a7a11 */ /* 0x000fc400078a10ff */
[----:B------:R-:W-:Y:S02]  /*1e80*/  SHF.R.U32.HI R3, RZ, 0x3, R2 ;  /* 0x00000003ff037819 */ /* 0x000fe40000011602 */
[----:B------:R-:W-:Y:S02]  /*1e90*/  LEA.HI.X R11, R0, c[0x0][0x284], R6, 0x2, P5 ;  /* 0x0000a100000b7a11 */ /* 0x000fe400028f1406 */
[----:B------:R-:W-:Y:S02]  /*1ea0*/  LOP3.LUT R0, R46, 0xffffffe0, RZ, 0xc0, !PT ;  /* 0xffffffe02e007812 */ /* 0x000fe400078ec0ff */
[----:B------:R-:W-:Y:S01]  /*1eb0*/  LOP3.LUT R3, R3, R2, R13, 0x1e, !PT ;  /* 0x0000000203037212 */ /* 0x000fe200078e1e0d */
[----:B------:R-:W-:Y:S01]  /*1ec0*/  IMAD.SHL.U32 R2, R36, 0x8, RZ ;  /* 0x0000000824027824 */ /* 0x000fe200078e00ff */
[----:B------:R-:W-:Y:S01]  /*1ed0*/  LOP3.LUT R4, R5, R4, RZ, 0x3c, !PT ;  /* 0x0000000405047212 */ /* 0x000fe200078e3cff */
[----:B------:R-:W-:Y:S01]  /*1ee0*/  IMAD.IADD R12, R48, 0x1, -R0 ;  /* 0x00000001300c7824 */ /* 0x000fe200078e0a00 */
[----:B--2---:R-:W-:Y:S01]  /*1ef0*/  SHF.R.U32.HI R8, RZ, 0x3, R7 ;  /* 0x00000003ff087819 */ /* 0x004fe20000011607 */
[C---:B------:R-:W-:Y:S01]  /*1f00*/  IMAD.SHL.U32 R0, R26.reuse, 0x40, RZ ;  /* 0x000000401a007824 */ /* 0x040fe200078e00ff */
[----:B------:R-:W-:Y:S01]  /*1f10*/  LOP3.LUT P5, RZ, R26, 0x2, RZ, 0xc0, !PT ;  /* 0x000000021aff7812 */ /* 0x000fe200078ac0ff */
[----:B------:R-:W-:Y:S01]  /*1f20*/  IMAD.IADD R213, R213, 0x1, R3 ;  /* 0x00000001d5d57824 */ /* 0x000fe200078e0203 */
[----:B------:R-:W-:Y:S01]  /*1f30*/  LOP3.LUT R3, R2, 0x8, RZ, 0xc0, !PT ;  /* 0x0000000802037812 */ /* 0x000fe200078ec0ff */
[----:B------:R-:W-:Y:S01]  /*1f40*/  IMAD.U32 R6, R44, 0x20, R4 ;  /* 0x000000202c067824 */ /* 0x000fe200078e0004 */
[----:B------:R-:W-:Y:S01]  /*1f50*/  LOP3.LUT R0, R0, 0x1c0, RZ, 0xc0, !PT ;  /* 0x000001c000007812 */ /* 0x000fe200078ec0ff */
[----:B------:R-:W-:Y:S01]  /*1f60*/  @!P1 IMAD.SHL.U32 R4, R48, 0x10, RZ ;  /* 0x0000001030049824 */ /* 0x000fe200078e00ff */
[----:B------:R-:W-:Y:S01]  /*1f70*/  SHF.R.S32.HI R15, RZ, 0x1f, R12 ;  /* 0x0000001fff0f7819 */ /* 0x000fe2000001140c */
[----:B------:R-:W-:Y:S01]  /*1f80*/  IMAD.SHL.U32 R213, R213, 0x2, RZ ;  /* 0x00000002d5d57824 */ /* 0x000fe200078e00ff */
[----:B------:R-:W-:Y:S01]  /*1f90*/  SHF.R.U32.HI R2, RZ, 0x3, R0 ;  /* 0x00000003ff027819 */ /* 0x000fe20000011600 */
[----:B------:R-:W-:Y:S01]  /*1fa0*/  IMAD R5, R36, 0x200, R38 ;  /* 0x0000020024057824 */ /* 0x000fe200078e0226 */
[----:B------:R1:W-:Y:S01]  /*1fb0*/  @!P1 LDGSTS.E.BYPASS.LTC128B.128 [R4+0x18280], [R10.64] ;  /* 0x182800000a049fae */ /* 0x0003e2000b901d48 */
[----:B------:R-:W-:-:S02]  /*1fc0*/  LEA.HI R15, R15, R12, RZ, 0x2 ;  /* 0x0000000c0f0f7211 */ /* 0x000fc400078f10ff */
[--C-:B------:R-:W-:Y:S01]  /*1fd0*/  LOP3.LUT R9, R2, R0, R3.reuse, 0x1e, !PT ;  /* 0x0000000002097212 */ /* 0x100fe200078e1e03 */
[----:B------:R-:W-:Y:S01]  /*1fe0*/  IMAD.SHL.U32 R0, R41, 0x20, RZ ;  /* 0x0000002029007824 */ /* 0x000fe200078e00ff */
[C---:B------:R-:W-:Y:S01]  /*1ff0*/  LOP3.LUT R3, R8.reuse, R7, R3, 0x1e, !PT ;  /* 0x0000000708037212 */ /* 0x040fe200078e1e03 */
[----:B------:R-:W0:Y:S01]  /*2000*/  LDGDEPBAR ;  /* 0x00000000000079af */ /* 0x000e220000000000 */
[----:B------:R-:W-:Y:S02]  /*2010*/  SHF.R.S32.HI R2, RZ, 0x2, R15 ;  /* 0x00000002ff027819 */ /* 0x000fe4000001140f */
[----:B------:R-:W-:Y:S01]  /*2020*/  IADD3 R16, R213, 0x18480, RZ ;  /* 0x00018480d5107810 */ /* 0x000fe20007ffe0ff */
[----:B------:R-:W0:Y:S02]  /*2030*/  LDGDEPBAR ;  /* 0x00000000000079af */ /* 0x000e240000000000 */
[----:B------:R-:W-:Y:S01]  /*2040*/  IMAD R235, R27, 0x10, R2 ;  /* 0x000000101beb7824 */ /* 0x000fe200078e0202 */
[----:B------:R-:W-:-:S02]  /*2050*/  LOP3.LUT R2, R8, R39, R7, 0x1e, !PT ;  /* 0x0000002708027212 */ /* 0x000fc400078e1e07 */
[----:B------:R-:W-:Y:S01]  /*2060*/  LOP3.LUT R8, R8, R7, R13, 0x1e, !PT ;  /* 0x0000000708087212 */ /* 0x000fe200078e1e0d */
[----:B------:R-:W-:Y:S02]  /*2070*/  IMAD.IADD R7, R43, 0x1, R9 ;  /* 0x000000012b077824 */ /* 0x000fe400078e0209 */
[----:B------:R-:W-:Y:S02]  /*2080*/  IMAD.IADD R198, R0, 0x1, R2 ;  /* 0x0000000100c67824 */ /* 0x000fe400078e0202 */
[----:B------:R-:W-:-:S05]  /*2090*/  IMAD.MOV.U32 R2, RZ, RZ, 0x20 ;  /* 0x00000020ff027424 */ /* 0x000fca00078e00ff */
[----:B------:R-:W-:Y:S01]  /*20a0*/  SEL R2, R2, 0xffffffe0, !P6 ;  /* 0xffffffe002027807 */ /* 0x000fe20007000000 */
[----:B-1----:R-:W-:Y:S01]  /*20b0*/  IMAD R4, R27, 0x200, R0 ;  /* 0x000002001b047824 */ /* 0x002fe200078e0200 */
[----:B------:R-:W-:Y:S01]  /*20c0*/  IADD3 R10, R216, 0x1, RZ ;  /* 0x00000001d80a7810 */ /* 0x000fe20007ffe0ff */
[----:B------:R-:W-:Y:S02]  /*20d0*/  IMAD.IADD R0, R0, 0x1, R8 ;  /* 0x0000000100007824 */ /* 0x000fe400078e0208 */
[----:B------:R-:W-:Y:S01]  /*20e0*/  IMAD.IADD R193, R4, 0x1, R3 ;  /* 0x0000000104c17824 */ /* 0x000fe200078e0203 */
[----:B------:R-:W-:Y:S02]  /*20f0*/  SEL R3, R196, 0xfffffff0, !P5 ;  /* 0xfffffff0c4037807 */ /* 0x000fe40006800000 */
[----:B------:R-:W-:Y:S02]  /*2100*/  ISETP.GE.AND P5, PT, R10, R232, PT ;  /* 0x000000e80a00720c */ /* 0x000fe40003fa6270 */
[----:B------:R-:W-:-:S11]  /*2110*/  SEL R196, R196, 0xfffffff0, !P0 ;  /* 0xfffffff0c4c47807 */ /* 0x000fd60004000000 */
[----:B------:R-:W-:Y:S05]  /*2120*/  @P5 BRA `(.L_x_967) ;  /* 0x0000019000005947 */ /* 0x000fea0003800000 */
[----:B------:R-:W-:Y:S01]  /*2130*/  SHF.R.S32.HI R8, RZ, 0x1f, R10 ;  /* 0x0000001fff087819 */ /* 0x000fe2000001140a */
[C---:B------:R-:W-:Y:S01]  /*2140*/  IMAD R4, R10.reuse, UR5, RZ ;  /* 0x000000050a047c24 */ /* 0x040fe2000f8e02ff */
[----:B------:R-:W-:Y:S01]  /*2150*/  BSSY B0, `(.L_x_967) ;  /* 0x0000016000007945 */ /* 0x000fe20003800000 */
[C---:B------:R-:W-:Y:S02]  /*2160*/  IMAD.SHL.U32 R13, R10.reuse, 0x40, RZ ;  /* 0x000000400a0d7824 */ /* 0x040fe400078e00ff */
[----:B------:R-:W-:-:S04]  /*2170*/  IMAD.WIDE.U32 R10, R10, UR4, R236 ;  /* 0x000000040a0a7c25 */ /* 0x000fc8000f8e00ec */
[----:B------:R-:W-:Y:S01]  /*2180*/  IMAD R4, R8, UR4, R4 ;  /* 0x0000000408047c24 */ /* 0x000fe2000f8e0204 */
[----:B------:R-:W-:Y:S01]  /*2190*/  LEA R8, P5, R10, c[0x0][0x1f0], 0x1 ;  /* 0x00007c000a087a11 */ /* 0x000fe200078a08ff */
[----:B------:R-:W-:Y:S02]  /*21a0*/  IMAD.IADD R9, R233, 0x1, -R13 ;  /* 0x00000001e9097824 */ /* 0x000fe400078e0a0d */
[----:B------:R-:W-:-:S03]  /*21b0*/  IMAD.IADD R4, R11, 0x1, R4 ;  /* 0x000000010b047824 */ /* 0x000fc600078e0204 */
[----:B------:R-:W-:Y:S02]  /*21c0*/  ISETP.GT.AND P0, PT, R9, R223, PT ;  /* 0x000000df0900720c */ /* 0x000fe40003f04270 */
[----:B------:R-:W-:Y:S02]  /*21d0*/  LEA.HI.X R9, R10, c[0x0][0x1f4], R4, 0x1, P5 ;  /* 0x00007d000a097a11 */ /* 0x000fe400028f0c04 */
[----:B------:R-:W-:Y:S02]  /*21e0*/  ISETP.GE.OR P6, PT, R18, c[0x0][0x1fc], !P0 ;  /* 0x00007f0012007a0c */ /* 0x000fe400047c6670 */
[----:B------:R-:W-:Y:S02]  /*21f0*/  ISETP.GE.OR P5, PT, R47, c[0x0][0x1fc], !P0 ;  /* 0x00007f002f007a0c */ /* 0x000fe400047a6670 */
[----:B------:R-:W-:-:S09]  /*2200*/  ISETP.GE.OR P0, PT, R238, c[0x0][0x1fc], !P0 ;  /* 0x00007f00ee007a0c */ /* 0x000fd20004706670 */
[----:B------:R1:W-:Y:S04]  /*2210*/  LDGSTS.E.BYPASS.LTC128B.128 [R14+0x15080], [R8.64], !P6 ;  /* 0x15080000080e7fae */ /* 0x0003e8000f101d48 */
[----:B------:R1:W-:Y:S01]  /*2220*/  LDGSTS.E.BYPASS.LTC128B.128 [R14+0x16080], [R8.64+0x40], !P5 ;  /* 0x16080040080e7fae */ /* 0x0003e2000e901d48 */
[----:B------:R-:W-:-:S03]  /*2230*/  IADD3 R4, P5, R13, R240, RZ ;  /* 0x000000f00d047210 */ /* 0x000fc60007fbe0ff */
[----:B------:R1:W-:Y:S02]  /*2240*/  LDGSTS.E.BYPASS.LTC128B.128 [R14+0x17080], [R8.64+0x80], !P0 ;  /* 0x17080080080e7fae */ /* 0x0003e4000c101d48 */
[----:B-1----:R-:W-:Y:S02]  /*2250*/  LEA R8, P0, R4, c[0x0][0x280], 0x2 ;  /* 0x0000a00004087a11 */ /* 0x002fe400078010ff */
[----:B------:R-:W-:-:S04]  /*2260*/  LEA.HI.X.SX32 R9, R13, R239, 0x1, P5 ;  /* 0x000000ef0d097211 */ /* 0x000fc800028f0eff */
[----:B------:R-:W-:Y:S01]  /*2270*/  LEA.HI.X R9, R4, c[0x0][0x284], R9, 0x2, P0 ;  /* 0x0000a10004097a11 */ /* 0x000fe200000f1409 */
[----:B------:R-:W-:Y:S05]  /*2280*/  @P1 BRA `(.L_x_968) ;  /* 0x0000002000001947 */ /* 0x000fea0003800000 */
[----:B------:R-:W-:-:S05]  /*2290*/  SHF.L.U32 R48, R48, 0x4, RZ ;  /* 0x0000000430307819 */ /* 0x000fca00000006ff */
[----:B------:R1:W-:Y:S02]  /*22a0*/  LDGSTS.E.BYPASS.LTC128B.128 [R48+0x18380], [R8.64] ;  /* 0x1838000008307fae */ /* 0x0003e4000b901d48 */
.L_x_968:
[----:B------:R-:W-:Y:S05]  /*22b0*/  BSYNC B0 ;  /* 0x0000000000007941 */ /* 0x000fea0003800000 */
.L_x_967:
[----:B------:R-:W-:Y:S01]  /*22c0*/  SHF.R.S32.HI R4, RZ, 0x1f, R31 ;  /* 0x0000001fff047819 */ /* 0x000fe2000001141f */
[----:B------:R-:W0:Y:S01]  /*22d0*/  LDGDEPBAR ;  /* 0x00000000000079af */ /* 0x000e220000000000 */
[----:B-1----:R-:W-:Y:S01]  /*22e0*/  LOP3.LUT R8, R15, 0x7ffffffc, RZ, 0xc0, !PT ;  /* 0x7ffffffc0f087812 */ /* 0x002fe200078ec0ff */
[----:B------:R-:W-:Y:S01]  /*22f0*/  ULDC UR4, c[0x0][0x2a0] ;  /* 0x0000a80000047ab9 */ /* 0x000fe20000000800 */
[----:B------:R-:W-:Y:S01]  /*2300*/  LEA.HI R4, R4, R31, RZ, 0x2 ;  /* 0x0000001f04047211 */ /* 0x000fe200078f10ff */
[----:B------:R-:W-:Y:S01]  /*2310*/  ULOP3.LUT UR4, URZ, UR4, URZ, 0x33, !UPT ;  /* 0x000000043f047292 */ /* 0x000fe2000f8e333f */
[----:B------:R-:W-:Y:S01]  /*2320*/  LOP3.LUT P0, RZ, R17, 0x4, RZ, 0xc0, !PT ;  /* 0x0000000411ff7812 */ /* 0x000fe2000780c0ff */
[----:B------:R-:W-:Y:S01]  /*2330*/  IMAD.IADD R8, R12, 0x1, -R8 ;  /* 0x000000010c087824 */ /* 0x000fe200078e0a08 */
[----:B------:R-:W-:Y:S01]  /*2340*/  LOP3.LUT R4, R4, 0x1ffffffc, RZ, 0xc0, !PT ;  /* 0x1ffffffc04047812 */ /* 0x000fe200078ec0ff */
[----:B------:R-:W-:Y:S01]  /*2350*/  IMAD.MOV.U32 R9, RZ, RZ, 0x1 ;  /* 0x00000001ff097424 */ /* 0x000fe200078e00ff */
[----:B------:R-:W-:Y:S01]  /*2360*/  LEA R190, R7, 0x1c480, 0x1 ;  /* 0x0001c48007be7811 */ /* 0x000fe200078e08ff */
[----:B------:R-:W-:Y:S01]  /*2370*/  IMAD.SHL.U32 R186, R6, 0x2, RZ ;  /* 0x0000000206ba7824 */ /* 0x000fe200078e00ff */
[----:B------:R-:W-:Y:S01]  /*2380*/  IADD3 R224, R230, 0x1, -R231 ;  /* 0x00000001e6e07810 */ /* 0x000fe20007ffe8e7 */
[----:B------:R-:W-:Y:S01]  /*2390*/  IMAD.IADD R4, R31, 0x1, -R4 ;  /* 0x000000011f047824 */ /* 0x000fe200078e0a04 */
[----:B------:R-:W-:Y:S01]  /*23a0*/  IADD3 R212, R213, 0x184c0, RZ ;  /* 0x000184c0d5d47810 */ /* 0x000fe20007ffe0ff */
[----:B------:R-:W-:Y:S01]  /*23b0*/  IMAD R191, R2, 0x2, R190 ;  /* 0x0000000202bf7824 */ /* 0x000fe200078e02be */
[----:B------:R-:W-:Y:S01]  /*23c0*/  ISETP.LE.AND P5, PT, R9, c[0x0][0x2a8], PT ;  /* 0x0000aa0009007a0c */ /* 0x000fe20003fa3270 */
[----:B------:R-:W-:Y:S01]  /*23d0*/  IMAD R4, R4, 0x4, R8 ;  /* 0x0000000404047824 */ /* 0x000fe200078e0208 */
[----:B------:R-:W-:Y:S01]  /*23e0*/  LEA R184, R0, 0x80, 0x1 ;  /* 0x0000008000b87811 */ /* 0x000fe200078e08ff */
[----:B------:R-:W-:Y:S01]  /*23f0*/  IMAD R192, R3, 0x2, R190 ;  /* 0x0000000203c07824 */ /* 0x000fe200078e02be */
[----:B------:R-:W-:Y:S01]  /*2400*/  @P0 IADD3 R212, R16, -0x40, RZ ;  /* 0xffffffc010d40810 */ /* 0x000fe20007ffe0ff */
[----:B------:R-:W-:Y:S01]  /*2410*/  IMAD.SHL.U32 R228, R4, 0x2, RZ ;  /* 0x0000000204e47824 */ /* 0x000fe200078e00ff */
[----:B------:R-:W-:Y:S01]  /*2420*/  IADD3 R230, R230, -R233, RZ ;  /* 0x800000e9e6e67210 */ /* 0x000fe20007ffe0ff */
[----:B------:R-:W-:Y:S01]  /*2430*/  IMAD.SHL.U32 R185, R5, 0x2, RZ ;  /* 0x0000000205b97824 */ /* 0x000fe200078e00ff */
[----:B------:R-:W-:Y:S01]  /*2440*/  CS2R R162, SRZ ;  /* 0x0000000000a27805 */ /* 0x000fe2000001ff00 */
[----:B------:R-:W-:Y:S01]  /*2450*/  IMAD.MOV.U32 R189, RZ, RZ, RZ ;  /* 0x000000ffffbd7224 */ /* 0x000fe200078e00ff */
[----:B------:R-:W-:Y:S01]  /*2460*/  IADD3 R224, -R228, R224, -R233 ;  /* 0x000000e0e4e07210 */ /* 0x000fe20007ffe9e9 */
[----:B------:R-:W-:Y:S01]  /*2470*/  IMAD.MOV.U32 R226, RZ, RZ, 0x1 ;  /* 0x00000001ffe27424 */ /* 0x000fe200078e00ff */
[----:B------:R-:W-:Y:S01]  /*2480*/  CS2R R160, SRZ ;  /* 0x0000000000a07805 */ /* 0x000fe2000001ff00 */
[----:B------:R-:W-:Y:S01]  /*2490*/  IMAD.MOV.U32 R225, RZ, RZ, RZ ;  /* 0x000000ffffe17224 */ /* 0x000fe200078e00ff */
[----:B------:R-:W-:Y:S01]  /*24a0*/  IADD3 R227, R224, c[0x0][0x2a4], RZ ;  /* 0x0000a900e0e37a10 */ /* 0x000fe20007ffe0ff */
        /* <DEDUP_REMOVED lines=50> */
[----:B------:R-:W-:Y:S01]  /*27d0*/  IMAD.IADD R229, R229, 0x1, -R228 ;  /* 0x00000001e5e57824 */ /* 0x000fe200078e0ae4 */
[----:B------:R-:W-:-:S02]  /*27e0*/  IADD3 R224, R224, UR4, RZ ;  /* 0x00000004e0e07c10 */ /* 0x000fc4000fffe0ff */
.L_x_987:
[----:B------:R-:W-:Y:S04]  /*27f0*/  DEPBAR.LE SB0, 0x1 ;  /* 0x000080400000791a */ /* 0x000fe80000000000 */
[----:B------:R-:W-:Y:S01]  /*2800*/  BAR.SYNC.DEFER_BLOCKING 0x0 ;  /* 0x0000000000007b1d */ /* 0x000fe20000010000 */
[C---:B------:R-:W-:Y:S01]  /*2810*/  IMAD R188, R189.reuse, 0x1800, R193 ;  /* 0x00001800bdbc7824 */ /* 0x040fe200078e02c1 */
[C---:B------:R-:W-:Y:S01]  /*2820*/  LEA R211, R189.reuse, R235, 0x6 ;  /* 0x000000ebbdd37211 */ /* 0x040fe200078e30ff */
[C---:B------:R-:W-:Y:S02]  /*2830*/  IMAD R3, R189.reuse, 0x1800, R196 ;  /* 0x00001800bd037824 */ /* 0x040fe400078e02c4 */
[----:B------:R-:W-:Y:S01]  /*2840*/  IMAD R2, R189, 0x1800, R197 ;  /* 0x00001800bd027824 */ /* 0x000fe200078e02c5 */
[----:B------:R-:W-:Y:S01]  /*2850*/  SHF.L.U32 R0, R188, 0x1, RZ ;  /* 0x00000001bc007819 */ /* 0x000fe200000006ff */
[----:B------:R-:W-:Y:S02]  /*2860*/  IMAD.IADD R3, R193, 0x1, R3 ;  /* 0x00000001c1037824 */ /* 0x000fe400078e0203 */
[----:B------:R-:W-:Y:S03]  /*2870*/  IMAD.SHL.U32 R2, R2, 0x2, RZ ;  /* 0x0000000202027824 */ /* 0x000fe600078e00ff */
        /* <DEDUP_REMOVED lines=14> */
[-C--:B------:R-:W-:Y:S05]  /*2960*/  HMMA.16816.F32 R12, R28, R18.reuse, RZ ;  /* 0x000000121c0c723c */ /* 0x080fea00000018ff */
[----:B------:R-:W-:Y:S03]  /*2970*/  LDS R207, [R211.X4+0x18080] ;  /* 0x01808000d3cf7984 */ /* 0x000fe60000004800 */
[C---:B------:R-:W-:Y:S03]  /*2980*/  HMMA.16816.F32 R16, R32.reuse, R18, RZ ;  /* 0x000000122010723c */ /* 0x040fe600000018ff */
[----:B------:R-:W-:Y:S05]  /*2990*/  LDS R208, [R211.X4+0x180a0] ;  /* 0x0180a000d3d07984 */ /* 0x000fea0000004800 */
[-C--:B---3--:R-:W-:Y:S01]  /*29a0*/  HMMA.16816.F32 R20, R32, R36.reuse, RZ ;  /* 0x000000242014723c */ /* 0x088fe200000018ff */
[----:B------:R-:W-:Y:S06]  /*29b0*/  LDS R209, [R211.X4+0x18100] ;  /* 0x01810000d3d17984 */ /* 0x000fec0000004800 */
[----:B------:R-:W-:Y:S01]  /*29c0*/  LDS R210, [R211.X4+0x18120] ;  /* 0x01812000d3d27984 */ /* 0x000fe20000004800 */
        /* <DEDUP_REMOVED lines=14> */
[----:B------:R-:W2:Y:S06]  /*2ab0*/  LDSM.16.M88.4 R40, [R2+0xd080] ;  /* 0x00d080000228783b */ /* 0x000eac0000000200 */
[----:B------:R-:W3:Y:S01]  /*2ac0*/  LDSM.16.M88.4 R52, [R187+0x3080] ;  /* 0x00308000bb34783b */ /* 0x000ee20000000200 */
[-C--:B-1----:R-:W-:Y:S08]  /*2ad0*/  HMMA.16816.F32 R4, R36, R56.reuse, R4 ;  /* 0x000000382404723c */ /* 0x082ff00000001804 */
[C---:B------:R-:W-:Y:S08]  /*2ae0*/  HMMA.16816.F32 R8, R60.reuse, R56, R8 ;  /* 0x000000383c08723c */ /* 0x040ff00000001808 */
        /* <DEDUP_REMOVED lines=8> */
[----:B------:R-:W1:Y:S06]  /*2b70*/  LDSM.16.M88.4 R36, [R0+0xe080] ;  /* 0x00e080000024783b */ /* 0x000e6c0000000200 */
[----:B------:R-:W4:Y:S01]  /*2b80*/  LDSM.16.M88.4 R64, [R186+0x5080] ;  /* 0x00508000ba40783b */ /* 0x000f220000000200 */
[-C--:B--2---:R-:W-:Y:S08]  /*2b90*/  HMMA.16816.F32 R4, R40, R44.reuse, R4 ;  /* 0x0000002c2804723c */ /* 0x084ff00000001804 */
[C---:B------:R-:W-:Y:S08]  /*2ba0*/  HMMA.16816.F32 R8, R48.reuse, R44, R8 ;  /* 0x0000002c3008723c */ /* 0x040ff00000001808 */
        /* <DEDUP_REMOVED lines=8> */
[----:B------:R2:W3:Y:S06]  /*2c30*/  LDSM.16.M88.4 R40, [R2+0xe080] ;  /* 0x00e080000228783b */ /* 0x0004ec0000000200 */
[----:B------:R-:W5:Y:S01]  /*2c40*/  LDSM.16.M88.4 R52, [R187+0x5080] ;  /* 0x00508000bb34783b */ /* 0x000f620000000200 */
[-C--:B-1----:R-:W-:Y:S08]  /*2c50*/  HMMA.16816.F32 R4, R36, R56.reuse, R4 ;  /* 0x000000382404723c */ /* 0x082ff00000001804 */
[C---:B------:R-:W-:Y:S08]  /*2c60*/  HMMA.16816.F32 R8, R60.reuse, R56, R8 ;  /* 0x000000383c08723c */ /* 0x040ff00000001808 */
[-C--:B------:R-:W-:Y:S04]  /*2c70*/  HMMA.16816.F32 R12, R60, R58.reuse, R12 ;  /* 0x0000003a3c0c723c */ /* 0x080fe8000000180c */
[----:B--2---:R-:W-:Y:S04]  /*2c80*/  IMAD R2, R216, 0x40, R235 ;  /* 0x00000040d8027824 */ /* 0x004fe800078e02eb */
[C---:B------:R-:W-:Y:S04]  /*2c90*/  HMMA.16816.F32 R16, R36.reuse, R58, R16 ;  /* 0x0000003a2410723c */ /* 0x040fe80000001810 */
[-C--:B------:R-:W-:Y:S02]  /*2ca0*/  IADD3 R199, R227, R2.reuse, RZ ;  /* 0x00000002e3c77210 */ /* 0x080fe40007ffe0ff */
[----:B------:R-:W-:Y:S02]  /*2cb0*/  IADD3 R201, R224, R2, RZ ;  /* 0x00000002e0c97210 */ /* 0x000fe40007ffe0ff */
[-C--:B----4-:R-:W-:Y:S04]  /*2cc0*/  HMMA.16816.F32 R20, R36, R64.reuse, R20 ;  /* 0x000000402414723c */ /* 0x090fe80000001814 */
[----:B------:R-:W-:Y:S04]  /*2cd0*/  IMNMX R199, R229, R199, PT ;  /* 0x000000c7e5c77217 */ /* 0x000fe80003800200 */
[C---:B------:R-:W-:Y:S08]  /*2ce0*/  HMMA.16816.F32 R24, R60.reuse, R64, R24 ;  /* 0x000000403c18723c */ /* 0x040ff00000001818 */
[-C--:B------:R-:W-:Y:S08]  /*2cf0*/  HMMA.16816.F32 R28, R60, R66.reuse, R28 ;  /* 0x000000423c1c723c */ /* 0x080ff0000000181c */
[----:B------:R-:W-:Y:S08]  /*2d00*/  HMMA.16816.F32 R32, R36, R66, R32 ;  /* 0x000000422420723c */ /* 0x000ff00000001820 */
[-C--:B---3--:R-:W-:Y:S08]  /*2d10*/  HMMA.16816.F32 R4, R40, R44.reuse, R4 ;  /* 0x0000002c2804723c */ /* 0x088ff00000001804 */
[C---:B------:R-:W-:Y:S08]  /*2d20*/  HMMA.16816.F32 R8, R48.reuse, R44, R8 ;  /* 0x0000002c3008723c */ /* 0x040ff00000001808 */
[-C--:B------:R-:W-:Y:S08]  /*2d30*/  HMMA.16816.F32 R12, R48, R46.reuse, R12 ;  /* 0x0000002e300c723c */ /* 0x080ff0000000180c */
[C---:B------:R-:W-:Y:S08]  /*2d40*/  HMMA.16816.F32 R16, R40.reuse, R46, R16 ;  /* 0x0000002e2810723c */ /* 0x040ff00000001810 */
[-C--:B-----5:R-:W-:Y:S08]  /*2d50*/  HMMA.16816.F32 R20, R40, R52.reuse, R20 ;  /* 0x000000342814723c */ /* 0x0a0ff00000001814 */
[C---:B------:R-:W-:Y:S08]  /*2d60*/  HMMA.16816.F32 R24, R48.reuse, R52, R24 ;  /* 0x000000343018723c */ /* 0x040ff00000001818 */
[-C--:B------:R-:W-:Y:S08]  /*2d70*/  HMMA.16816.F32 R28, R48, R54.reuse, R28 ;  /* 0x00000036301c723c */ /* 0x080ff0000000181c */
[----:B------:R-:W-:Y:S01]  /*2d80*/  HMMA.16816.F32 R32, R40, R54, R32 ;  /* 0x000000362820723c */ /* 0x000fe20000001820 */
[----:B------:R-:W-:-:S07]  /*2d90*/  @!P5 BRA `(.L_x_969) ;  /* 0x000001900000d947 */ /* 0x000fce0003800000 */
[----:B------:R-:W-:Y:S01]  /*2da0*/  IADD3 R36, R230, R2, RZ ;  /* 0x00000002e6247210 */ /* 0x000fe20007ffe0ff */
        /* <DEDUP_REMOVED lines=12> */
.L_x_971:
[----:B------:R-:W-:Y:S04]  /*2e70*/  MOV R37, 0x1 ;  /* 0x0000000100257802 */ /* 0x000fe80000000f00 */
[----:B------:R-:W-:Y:S11]  /*2e80*/  ISETP.NE.AND P0, PT, R37, c[0x0][0x2a8], PT ;  /* 0x0000aa0025007a0c */ /* 0x000ff60003f05270 */
[----:B------:R-:W-:Y:S02]  /*2e90*/  @!UPT UIADD3 URZ, URZ, URZ, URZ ;  /* 0x0000003f3f3ff290 */ /* 0x000fe4000fffe03f */
[----:B------:R-:W-:Y:S05]  /*2ea0*/  @P0 IMAD.HI.U32 R37, R36, c[0x0][0x2ac], RZ ;  /* 0x0000ab0024250a27 */ /* 0x000fea00078e00ff */
[----:B------:R-:W-:Y:S02]  /*2eb0*/  @P0 SHF.R.U32.HI R36, RZ, c[0x0][0x2b0], R37 ;  /* 0x0000ac00ff240a19 */ /* 0x000fe40000011625 */
.L_x_972:
[----:B------:R-:W-:Y:S05]  /*2ec0*/  BSYNC B0 ;  /* 0x0000000000007941 */ /* 0x000fea0003800000 */
.L_x_970:
[----:B------:R-:W-:Y:S02]  /*2ed0*/  IMAD R201, R36, c[0x0][0x2a8], -R231 ;  /* 0x0000aa0024c97a24 */ /* 0x000fe400078e0ae7 */
[----:B------:R-:W-:Y:S02]  /*2ee0*/  IMAD.IADD R36, R224, 0x1, R2 ;  /* 0x00000001e0247824 */ /* 0x000fe400078e0202 */
[----:B------:R-:W-:Y:S05]  /*2ef0*/  IMAD.IADD R201, R201, 0x1, -R228 ;  /* 0x00000001c9c97824 */ /* 0x000fea00078e0ae4 */
[----:B------:R-:W-:Y:S02]  /*2f00*/  IADD3 R37, R201, c[0x0][0x2a8], RZ ;  /* 0x0000aa00c9257a10 */ /* 0x000fe40007ffe0ff */
[----:B------:R-:W-:Y:S02]  /*2f10*/  IMNMX R201, R36, R201, !PT ;  /* 0x000000c924c97217 */ /* 0x000fe40007800200 */
[----:B------:R-:W-:Y:S02]  /*2f20*/  IMNMX R199, R199, R37, PT ;  /* 0x00000025c7c77217 */ /* 0x000fe40003800200 */
.L_x_969:
[----:B------:R-:W-:Y:S05]  /*2f30*/  IADD3 R36, R2, 0x8, RZ ;  /* 0x0000000802247810 */ /* 0x000fea0007ffe0ff */
[--C-:B------:R-:W-:Y:S02]  /*2f40*/  IMAD.IADD R202, R227, 0x1, R36.reuse ;  /* 0x00000001e3ca7824 */ /* 0x100fe400078e0224 */
[----:B------:R-:W-:Y:S03]  /*2f50*/  IMAD.IADD R200, R224, 0x1, R36 ;  /* 0x00000001e0c87824 */ /* 0x000fe600078e0224 */
[----:B------:R-:W-:Y:S01]  /*2f60*/  IMNMX R202, R229, R202, PT ;  /* 0x000000cae5ca7217 */ /* 0x000fe20003800200 */
[----:B------:R-:W-:-:S05]  /*2f70*/  @!P5 BRA `(.L_x_973) ;  /* 0x000001800000d947 */ /* 0x000fca0003800000 */
        /* <DEDUP_REMOVED lines=13> */
.L_x_975:
[----:B------:R-:W-:Y:S04]  /*3050*/  MOV R37, 0x1 ;  /* 0x0000000100257802 */ /* 0x000fe80000000f00 */
[----:B------:R-:W-:Y:S11]  /*3060*/  ISETP.NE.AND P0, PT, R37, c[0x0][0x2a8], PT ;  /* 0x0000aa0025007a0c */ /* 0x000ff60003f05270 */
[----:B------:R-:W-:Y:S02]  /*3070*/  @!UPT UIADD3 URZ, URZ, URZ, URZ ;  /* 0x0000003f3f3ff290 */ /* 0x000fe4000fffe03f */
[----:B------:R-:W-:Y:S05]  /*3080*/  @P0 IMAD.HI.U32 R37, R36, c[0x0][0x2ac], RZ ;  /* 0x0000ab0024250a27 */ /* 0x000fea00078e00ff */
[----:B------:R-:W-:Y:S02]  /*3090*/  @P0 SHF.R.U32.HI R36, RZ, c[0x0][0x2b0], R37 ;  /* 0x0000ac00ff240a19 */ /* 0x000fe40000011625 */
.L_x_976:
[----:B------:R-:W-:Y:S05]  /*30a0*/  BSYNC B0 ;  /* 0x0000000000007941 */ /* 0x000fea0003800000 */
.L_x_974:
[----:B------:R-:W-:Y:S04]  /*30b0*/  IMAD R36, R36, c[0x0][0x2a8], -R231 ;  /* 0x0000aa0024247a24 */ /* 0x000fe800078e0ae7 */
[----:B------:R-:W-:Y:S05]  /*30c0*/  IMAD.IADD R36, R36, 0x1, -R228 ;  /* 0x0000000124247824 */ /* 0x000fea00078e0ae4 */
[----:B------:R-:W-:Y:S02]  /*30d0*/  IADD3 R37, R36, c[0x0][0x2a8], RZ ;  /* 0x0000aa0024257a10 */ /* 0x000fe40007ffe0ff */
[----:B------:R-:W-:Y:S02]  /*30e0*/  IMNMX R200, R200, R36, !PT ;  /* 0x00000024c8c87217 */ /* 0x000fe40007800200 */
[----:B------:R-:W-:Y:S02]  /*30f0*/  IMNMX R202, R202, R37, PT ;  /* 0x00000025caca7217 */ /* 0x000fe40003800200 */
.L_x_973:
        /* <DEDUP_REMOVED lines=18> */
.L_x_979:
[----:B------:R-:W-:Y:S04]  /*3220*/  MOV R37, 0x1 ;  /* 0x0000000100257802 */ /* 0x000fe80000000f00 */
[----:B------:R-:W-:Y:S11]  /*3230*/  ISETP.NE.AND P0, PT, R37, c[0x0][0x2a8], PT ;  /* 0x0000aa0025007a0c */ /* 0x000ff60003f05270 */
[----:B------:R-:W-:Y:S02]  /*3240*/  @!UPT UIADD3 URZ, URZ, URZ, URZ ;  /* 0x0000003f3f3ff290 */ /* 0x000fe4000fffe03f */
[----:B------:R-:W-:Y:S05]  /*3250*/  @P0 IMAD.HI.U32 R37, R36, c[0x0][0x2ac], RZ ;  /* 0x0000ab0024250a27 */ /* 0x000fea00078e00ff */
[----:B------:R-:W-:Y:S02]  /*3260*/  @P0 SHF.R.U32.HI R36, RZ, c[0x0][0x2b0], R37 ;  /* 0x0000ac00ff240a19 */ /* 0x000fe40000011625 */
.L_x_980:
[----:B------:R-:W-:Y:S05]  /*3270*/  BSYNC B0 ;  /* 0x0000000000007941 */ /* 0x000fea0003800000 */
.L_x_978:
[----:B------:R-:W-:Y:S04]  /*3280*/  IMAD R36, R36, c[0x0][0x2a8], -R231 ;  /* 0x0000aa0024247a24 */ /* 0x000fe800078e0ae7 */
[----:B------:R-:W-:Y:S05]  /*3290*/  IMAD.IADD R36, R36, 0x1, -R228 ;  /* 0x0000000124247824 */ /* 0x000fea00078e0ae4 */
[----:B------:R-:W-:Y:S02]  /*32a0*/  IADD3 R37, R36, c[0x0][0x2a8], RZ ;  /* 0x0000aa0024257a10 */ /* 0x000fe40007ffe0ff */
[----:B------:R-:W-:Y:S02]  /*32b0*/  IMNMX R203, R203, R36, !PT ;  /* 0x00000024cbcb7217 */ /* 0x000fe40007800200 */
[----:B------:R-:W-:Y:S02]  /*32c0*/  IMNMX R205, R205, R37, PT ;  /* 0x00000025cdcd7217 */ /* 0x000fe40003800200 */
.L_x_977:
        /* <DEDUP_REMOVED lines=18> */
.L_x_983:
[----:B------:R-:W-:Y:S04]  /*33f0*/  MOV R36, 0x1 ;  /* 0x0000000100247802 */ /* 0x000fe80000000f00 */
[----:B------:R-:W-:Y:S11]  /*3400*/  ISETP.NE.AND P0, PT, R36, c[0x0][0x2a8], PT ;  /* 0x0000aa0024007a0c */ /* 0x000ff60003f05270 */
[----:B------:R-:W-:Y:S02]  /*3410*/  @!UPT UIADD3 URZ, URZ, URZ, URZ ;  /* 0x0000003f3f3ff290 */ /* 0x000fe4000fffe03f */
[----:B------:R-:W-:Y:S05]  /*3420*/  @P0 IMAD.HI.U32 R36, R2, c[0x0][0x2ac], RZ ;  /* 0x0000ab0002240a27 */ /* 0x000fea00078e00ff */
[----:B------:R-:W-:Y:S02]  /*3430*/  @P0 SHF.R.U32.HI R2, RZ, c[0x0][0x2b0], R36 ;  /* 0x0000ac00ff020a19 */ /* 0x000fe40000011624 */
.L_x_984:
[----:B------:R-:W-:Y:S05]  /*3440*/  BSYNC B0 ;  /* 0x0000000000007941 */ /* 0x000fea0003800000 */
.L_x_982:
[----:B------:R-:W-:Y:S04]  /*3450*/  IMAD R2, R2, c[0x0][0x2a8], -R231 ;  /* 0x0000aa0002027a24 */ /* 0x000fe800078e0ae7 */
[----:B------:R-:W-:Y:S05]  /*3460*/  IMAD.IADD R2, R2, 0x1, -R228 ;  /* 0x0000000102027824 */ /* 0x000fea00078e0ae4 */
[----:B------:R-:W-:Y:S02]  /*3470*/  IADD3 R36, R2, c[0x0][0x2a8], RZ ;  /* 0x0000aa0002247a10 */ /* 0x000fe40007ffe0ff */
[----:B------:R-:W-:Y:S02]  /*3480*/  IMNMX R204, R204, R2, !PT ;  /* 0x00000002cccc7217 */ /* 0x000fe40007800200 */
[----:B------:R-:W-:Y:S02]  /*3490*/  IMNMX R206, R206, R36, PT ;  /* 0x00000024cece7217 */ /* 0x000fe40003800200 */
.L_x_981:
[----:B------:R-:W-:Y:S04]  /*34a0*/  DEPBAR.LE SB0, 0x1 ;  /* 0x000080400000791a */ /* 0x000fe80000000000 */
[----:B------:R-:W-:Y:S01]  /*34b0*/  BAR.SYNC.DEFER_BLOCKING 0x0 ;  /* 0x0000000000007b1d */ /* 0x000fe20000010000 */
[----:B------:R-:W-:Y:S02]  /*34c0*/  IADD3 R215, R216, 0x1, RZ ;  /* 0x00000001d8d77810 */ /* 0x000fe40007ffe0ff */
[----:B------:R-:W-:Y:S02]  /*34d0*/  LEA R2, R3, 0x12080, 0x1 ;  /* 0x0001208003027811 */ /* 0x000fe400078e08ff */
[----:B------:R-:W-:Y:S01]  /*34e0*/  ISETP.GE.AND P0, PT, R215, R232, PT ;  /* 0x000000e8d700720c */ /* 0x000fe20003f06270 */
[----:B------:R-:W1:Y:S04]  /*34f0*/  LDSM.16.M88.4 R64, [R0+0x12080] ;  /* 0x012080000040783b */ /* 0x000e680000000200 */
[----:B------:R2:W3:Y:S04]  /*3500*/  LDSM.16.M88.4 R60, [R0+0x12880] ;  /* 0x01288000003c783b */ /* 0x0004e80000000200 */
[----:B------:R4:W1:Y:S04]  /*3510*/  LDSM.16.M88.4 R168, [R176+0x12080] ;  /* 0x01208000b0a8783b */ /* 0x0008680000000200 */
[----:B------:R-:W1:Y:S04]  /*3520*/  LDSM.16.M88.4 R176, [R176+0x12880] ;  /* 0x01288000b0b0783b */ /* 0x000e680000000200 */
[----:B------:R4:W1:Y:S04]  /*3530*/  LDSM.16.M88.4 R48, [R186+0x6080] ;  /* 0x00608000ba30783b */ /* 0x0008680000000200 */
[----:B------:R4:W1:Y:S04]  /*3540*/  LDSM.16.M88.4 R164, [R186+0x7080] ;  /* 0x00708000baa4783b */ /* 0x0008680000000200 */
[----:B------:R4:W1:Y:S01]  /*3550*/  LDSM.16.M88.4 R172, [R187+0x6080] ;  /* 0x00608000bbac783b */ /* 0x0008620000000200 */
[----:B--2---:R-:W-:Y:S03]  /*3560*/  LEA R0, R188, 0x12080, 0x1 ;  /* 0x00012080bc007811 */ /* 0x004fe600078e08ff */
[----:B------:R4:W2:Y:S01]  /*3570*/  LDSM.16.M88.4 R180, [R187+0x7080] ;  /* 0x00708000bbb4783b */ /* 0x0008a20000000200 */
[----:B------:R-:W-:-:S05]  /*3580*/  @P0 BRA `(.L_x_985) ;  /* 0x0000023000000947 */ /* 0x000fca0003800000 */
[----:B------:R-:W-:Y:S01]  /*3590*/  SHF.R.S32.HI R36, RZ, 0x1f, R215 ;  /* 0x0000001fff247819 */ /* 0x000fe200000114d7 */
[----:B------:R-:W5:Y:S01]  /*35a0*/  LDL R41, [R1] ;  /* 0x0000000001297983 */ /* 0x000f620000100800 */
[----:B------:R-:W-:Y:S02]  /*35b0*/  @!P1 LEA R3, R216, 0x40, 0x6 ;  /* 0x00000040d8039811 */ /* 0x000fe400078e30ff */
[----:B------:R-:W-:Y:S01]  /*35c0*/  LOP3.LUT P6, RZ, R234, 0x1, RZ, 0xc0, !PT ;  /* 0x00000001eaff7812 */ /* 0x000fe200078cc0ff */
[----:B----4-:R-:W4:Y:S01]  /*35d0*/  LDL R42, [R1+0x4] ;  /* 0x00000400012a7983 */ /* 0x010f220000100800 */
[----:B------:R-:W-:Y:S01]  /*35e0*/  @!P1 IADD3 R39, P0, R3, R244, RZ ;  /* 0x000000f403279210 */ /* 0x000fe20007f1e0ff */
[----:B------:R-:W-:Y:S02]  /*35f0*/  IMAD R38, R36, c[0x0][0x178], RZ ;  /* 0x00005e0024267a24 */ /* 0x000fe400078e02ff */
[C---:B------:R-:W-:Y:S04]  /*3600*/  IMAD.WIDE.U32 R36, R215.reuse, c[0x0][0x178], RZ ;  /* 0x00005e00d7247a25 */ /* 0x040fe800078e00ff */
[C---:B------:R-:W-:Y:S02]  /*3610*/  IMAD R40, R215.reuse, c[0x0][0x17c], R38 ;  /* 0x00005f00d7287a24 */ /* 0x040fe400078e0226 */
[----:B------:R-:W-:Y:S02]  /*3620*/  IMAD R38, R215, -0x40, R233 ;  /* 0xffffffc0d7267824 */ /* 0x000fe400078e02e9 */
[----:B------:R-:W-:Y:S03]  /*3630*/  IMAD.IADD R37, R37, 0x1, R40 ;  /* 0x0000000125257824 */ /* 0x000fe600078e0228 */
[----:B------:R-:W-:Y:S02]  /*3640*/  ISETP.LE.OR P6, PT, R38, R223, !P6 ;  /* 0x000000df2600720c */ /* 0x000fe400077c3670 */
[----:B-----5:R-:W-:Y:S02]  /*3650*/  @!P1 LEA.HI.X.SX32 R41, R3, R41, 0x1, P0 ;  /* 0x0000002903299211 */ /* 0x020fe400000f0eff */
[C---:B------:R-:W-:Y:S04]  /*3660*/  LEA R3, P0, R36.reuse, R246, 0x6 ;  /* 0x000000f624037211 */ /* 0x040fe800078030ff */
[----:B----4-:R-:W-:Y:S02]  /*3670*/  LEA.HI.X R37, R36, R42, R37, 0x6, P0 ;  /* 0x0000002a24257211 */ /* 0x010fe400000f3425 */
[----:B------:R-:W4:Y:S01]  /*3680*/  S2R R42, SR_TID.X ;  /* 0x00000000002a7919 */ /* 0x000f220000002100 */
[C---:B------:R-:W-:Y:S04]  /*3690*/  LEA R36, P0, R3.reuse, c[0x0][0x160], 0x1 ;  /* 0x0000580003247a11 */ /* 0x040fe800078008ff */
[----:B------:R-:W-:Y:S01]  /*36a0*/  LEA.HI.X R37, R3, c[0x0][0x164], R37, 0x1, P0 ;  /* 0x0000590003257a11 */ /* 0x000fe200000f0c25 */
[----:B------:R-:W-:Y:S01]  /*36b0*/  IMAD R3, R226, 0x3000, R251 ;  /* 0x00003000e2037824 */ /* 0x000fe200078e02fb */
[C---:B------:R-:W-:Y:S04]  /*36c0*/  @!P1 LEA R40, P0, R39.reuse, c[0x0][0x258], 0x2 ;  /* 0x0000960027289a11 */ /* 0x040fe800078010ff */
[----:B------:R-:W-:Y:S01]  /*36d0*/  @!PT LDS RZ, [RZ] ;  /* 0x00000000fffff984 */ /* 0x000fe20000000800 */
[----:B------:R-:W-:Y:S01]  /*36e0*/  @!PT LDS RZ, [RZ] ;  /* 0x00000000fffff984 */ /* 0x000fe20000000800 */
[----:B------:R-:W-:Y:S01]  /*36f0*/  @!PT LDS RZ, [RZ] ;  /* 0x00000000fffff984 */ /* 0x000fe20000000800 */
[----:B------:R3:W-:Y:S01]  /*3700*/  LDGSTS.E.BYPASS.LTC128B.128 [R3], [R36.64], !P6 ;  /* 0x0000000024037fae */ /* 0x0007e2000f101d48 */
[----:B------:R-:W-:Y:S02]  /*3710*/  @!P1 LEA.HI.X R41, R39, c[0x0][0x25c], R41, 0x2, P0 ;  /* 0x0000970027299a11 */ /* 0x000fe400000f1429 */
[----:B------:R-:W-:Y:S02]  /*3720*/  LOP3.LUT P0, RZ, R234, 0x2, RZ, 0xc0, !PT ;  /* 0x00000002eaff7812 */ /* 0x000fe4000780c0ff */
[CC--:B------:R-:W-:Y:S02]  /*3730*/  ISETP.GT.AND P6, PT, R38.reuse, R223.reuse, PT ;  /* 0x000000df2600720c */ /* 0x0c0fe40003fc4270 */
[----:B------:R-:W-:Y:S02]  /*3740*/  ISETP.LE.OR P0, PT, R38, R223, !P0 ;  /* 0x000000df2600720c */ /* 0x000fe40004703670 */
[----:B------:R-:W-:Y:S01]  /*3750*/  ISETP.GE.OR P6, PT, R238, c[0x0][0x16c], !P6 ;  /* 0x00005b00ee007a0c */ /* 0x000fe200077c6670 */
[----:B----4-:R-:W-:Y:S04]  /*3760*/  IMAD.SHL.U32 R42, R42, 0x4, RZ ;  /* 0x000000042a2a7824 */ /* 0x010fe800078e00ff */
[----:B------:R-:W-:Y:S06]  /*3770*/  @!P1 IMAD R38, R226, 0x40, R42 ;  /* 0x00000040e2269824 */ /* 0x000fec00078e022a */
[----:B------:R3:W-:Y:S01]  /*3780*/  LDGSTS.E.BYPASS.LTC128B.128 [R3+0x1000], [R36.64+0x40], !P0 ;  /* 0x0100004024037fae */ /* 0x0007e2000c101d48 */
[----:B------:R-:W-:Y:S03]  /*3790*/  @!P1 IMAD.SHL.U32 R38, R38, 0x4, RZ ;  /* 0x0000000426269824 */ /* 0x000fe600078e00ff */
[----:B------:R3:W-:Y:S04]  /*37a0*/  LDGSTS.E.BYPASS.LTC128B.128 [R3+0x2000], [R36.64+0x80], !P6 ;  /* 0x0200008024037fae */ /* 0x0007e8000f101d48 */
[----:B------:R3:W-:Y:S02]  /*37b0*/  @!P1 LDGSTS.E.BYPASS.LTC128B.128 [R38+0x18080], [R40.64] ;  /* 0x1808000028269fae */ /* 0x0007e4000b901d48 */
.L_x_985:
[-C--:B-1-3--:R-:W-:Y:S01]  /*37c0*/  HMMA.16816.F32 R36, R64, R48.reuse, RZ ;  /* 0x000000304024723c */ /* 0x08afe200000018ff */
[----:B------:R-:W0:Y:S07]  /*37d0*/  LDGDEPBAR ;  /* 0x00000000000079af */ /* 0x000e2e0000000000 */
[C---:B------:R-:W-:Y:S01]  /*37e0*/  HMMA.16816.F32 R40, R60.reuse, R48, RZ ;  /* 0x000000303c28723c */ /* 0x040fe200000018ff */
[----:B------:R-:W1:Y:S07]  /*37f0*/  S2R R3, SR_CTAID.X ;  /* 0x0000000000037919 */ /* 0x000e6e0000002500 */
[-C--:B------:R-:W-:Y:S08]  /*3800*/  HMMA.16816.F32 R44, R60, R50.reuse, RZ ;  /* 0x000000323c2c723c */ /* 0x080ff000000018ff */
[C---:B------:R-:W-:Y:S08]  /*3810*/  HMMA.16816.F32 R48, R64.reuse, R50, RZ ;  /* 0x000000324030723c */ /* 0x040ff000000018ff */
[-C--:B------:R-:W-:Y:S01]  /*3820*/  HMMA.16816.F32 R52, R64, R164.reuse, RZ ;  /* 0x000000a44034723c */ /* 0x080fe200000018ff */
[----:B-1----:R-:W-:Y:S04]  /*3830*/  ISETP.GT.AND P0, PT, R3, -0x1, PT ;  /* 0xffffffff0300780c */ /* 0x002fe80003f04270 */
[----:B------:R-:W-:Y:S03]  /*3840*/  ISETP.GT.AND P6, PT, R201, RZ, P0 ;  /* 0x000000ffc900720c */ /* 0x000fe600007c4270 */
[C---:B------:R-:W-:Y:S02]  /*3850*/  HMMA.16816.F32 R56, R60.reuse, R164, RZ ;  /* 0x000000a43c38723c */ /* 0x040fe400000018ff */
[----:B------:R-:W-:Y:S04]  /*3860*/  ISETP.LT.OR P6, PT, R199, 0x1, P6 ;  /* 0x00000001c700780c */ /* 0x000fe800037c1670 */
[----:B------:R-:W-:Y:S02]  /*3870*/  FSEL R3, R4, -INF , !P6 ;  /* 0xff80000004037808 */ /* 0x000fe40007000000 */
[-C--:B------:R-:W-:Y:S01]  /*3880*/  HMMA.16816.F32 R60, R60, R166.reuse, RZ ;  /* 0x000000a63c3c723c */ /* 0x080fe200000018ff */
[----:B------:R-:W-:Y:S03]  /*3890*/  ISETP.GT.AND P6, PT, R201, 0x1, P0 ;  /* 0x00000001c900780c */ /* 0x000fe600007c4270 */
[--C-:B------:R-:W-:Y:S01]  /*38a0*/  FFMA.FTZ R3, R3, c[0x0][0x29c], -R207.reuse ;  /* 0x0000a70003037a23 */ /* 0x100fe200000108cf */
[----:B------:R-:W-:Y:S03]  /*38b0*/  ISETP.LT.OR P6, PT, R199, 0x2, P6 ;  /* 0x00000002c700780c */ /* 0x000fe600037c1670 */
[----:B------:R-:W-:Y:S01]  /*38c0*/  HMMA.16816.F32 R64, R64, R166, RZ ;  /* 0x000000a64040723c */ /* 0x000fe200000018ff */
[----:B------:R-:W-:Y:S01]  /*38d0*/  LDSM.16.M88.4 R164, [R0+0x1000] ;  /* 0x0010000000a4783b */ /* 0x000fe20000000200 */
[----:B------:R1:W-:Y:S06]  /*38e0*/  MUFU.EX2 R222, R3 ;  /* 0x0000000300de7308 */ /* 0x0003ec0000000800 */
[-C--:B------:R-:W-:Y:S08]  /*38f0*/  HMMA.16816.F32 R36, R168, R172.reuse, R36 ;  /* 0x000000aca824723c */ /* 0x080ff00000001824 */
[C---:B------:R-:W-:Y:S08]  /*3900*/  HMMA.16816.F32 R40, R176.reuse, R172, R40 ;  /* 0x000000acb028723c */ /* 0x040ff00000001828 */
[-C--:B------:R-:W-:Y:S08]  /*3910*/  HMMA.16816.F32 R44, R176, R174.reuse, R44 ;  /* 0x000000aeb02c723c */ /* 0x080ff0000000182c */
[C---:B------:R-:W-:Y:S01]  /*3920*/  HMMA.16816.F32 R48, R168.reuse, R174, R48 ;  /* 0x000000aea830723c */ /* 0x040fe20000001830 */
[----:B------:R-:W3:Y:S07]  /*3930*/  LDSM.16.M88.4 R172, [R186+0x8080] ;  /* 0x00808000baac783b */ /* 0x000eee0000000200 */
[-C--:B--2---:R-:W-:Y:S08]  /*3940*/  HMMA.16816.F32 R52, R168, R180.reuse, R52 ;  /* 0x000000b4a834723c */ /* 0x084ff00000001834 */
[C---:B------:R-:W-:Y:S07]  /*3950*/  HMMA.16816.F32 R56, R176.reuse, R180, R56 ;  /* 0x000000b4b038723c */ /* 0x040fee0000001838 */
[----:B------:R-:W-:Y:S01]  /*3960*/  FSEL R181, R5, -INF , !P6 ;  /* 0xff80000005b57808 */ /* 0x000fe20007000000 */
[-C--:B------:R-:W-:Y:S01]  /*3970*/  HMMA.16816.F32 R60, R176, R182.reuse, R60 ;  /* 0x000000b6b03c723c */ /* 0x080fe2000000183c */
[----:B----4-:R-:W2:Y:S02]  /*3980*/  LDSM.16.M88.4 R176, [R0+0x1800] ;  /* 0x0018000000b0783b */ /* 0x010ea40000000200 */
[----:B------:R-:W-:Y:S01]  /*3990*/  ISETP.GT.AND P6, PT, R200, RZ, P0 ;  /* 0x000000ffc800720c */ /* 0x000fe200007c4270 */
[--C-:B-1----:R-:W-:Y:S03]  /*39a0*/  FFMA.FTZ R3, R181, c[0x0][0x29c], -R207.reuse ;  /* 0x0000a700b5037a23 */ /* 0x102fe600000108cf */
[----:B------:R-:W-:Y:S01]  /*39b0*/  ISETP.LT.OR P6, PT, R202, 0x1, P6 ;  /* 0x00000001ca00780c */ /* 0x000fe200037c1670 */
[----:B------:R-:W-:Y:S01]  /*39c0*/  HMMA.16816.F32 R64, R168, R182, R64 ;  /* 0x000000b6a840723c */ /* 0x000fe20000001840 */
[----:B------:R1:W4:Y:S01]  /*39d0*/  MUFU.EX2 R221, R3 ;  /* 0x0000000300dd7308 */ /* 0x0003220000000800 */
[----:B------:R-:W5:Y:S02]  /*39e0*/  LDSM.16.M88.4 R168, [R186+0x9080] ;  /* 0x00908000baa8783b */ /* 0x000f640000000200 */
[----:B------:R-:W-:Y:S02]  /*39f0*/  FSEL R214, R6, -INF , !P6 ;  /* 0xff80000006d67808 */ /* 0x000fe40007000000 */
[----:B------:R-:W-:Y:S02]  /*3a00*/  ISETP.GT.AND P6, PT, R200, 0x1, P0 ;  /* 0x00000001c800780c */ /* 0x000fe400007c4270 */
[-C--:B---3--:R-:W-:Y:S05]  /*3a10*/  HMMA.16816.F32 R36, R164, R172.reuse, R36 ;  /* 0x000000aca424723c */ /* 0x088fea0000001824 */
[----:B------:R-:W-:Y:S04]  /*3a20*/  ISETP.LT.OR P6, PT, R202, 0x2, P6 ;  /* 0x00000002ca00780c */ /* 0x000fe800037c1670 */
[----:B------:R-:W-:Y:S02]  /*3a30*/  FSEL R188, R7, -INF , !P6 ;  /* 0xff80000007bc7808 */ /* 0x000fe40007000000 */
[----:B------:R-:W-:Y:S01]  /*3a40*/  ISETP.GT.AND P6, PT, R201, 0x20, P0 ;  /* 0x00000020c900780c */ /* 0x000fe200007c4270 */
[----:B------:R-:W-:Y:S03]  /*3a50*/  LDSM.16.M88.4 R4, [R2+0x1000] ;  /* 0x001000000204783b */ /* 0x000fe60000000200 */
[----:B------:R-:W-:Y:S04]  /*3a60*/  ISETP.LT.OR P6, PT, R199, 0x21, P6 ;  /* 0x00000021c700780c */ /* 0x000fe800037c1670 */
[----:B------:R-:W-:Y:S02]  /*3a70*/  FSEL R16, R16, -INF , !P6 ;  /* 0xff80000010107808 */ /* 0x000fe40007000000 */
[----:B------:R-:W-:Y:S01]  /*3a80*/  ISETP.GT.AND P6, PT, R201, 0x21, P0 ;  /* 0x00000021c900780c */ /* 0x000fe200007c4270 */
[C---:B--2---:R-:W-:Y:S04]  /*3a90*/  HMMA.16816.F32 R40, R176.reuse, R172, R40 ;  /* 0x000000acb028723c */ /* 0x044fe80000001828 */
[--C-:B-1----:R-:W-:Y:S01]  /*3aa0*/  FFMA.FTZ R3, R16, c[0x0][0x29c], -R207.reuse ;  /* 0x0000a70010037a23 */ /* 0x102fe200000108cf */
[----:B------:R-:W-:Y:S03]  /*3ab0*/  ISETP.LT.OR P6, PT, R199, 0x22, P6 ;  /* 0x00000022c700780c */ /* 0x000fe600037c1670 */
[-C--:B------:R-:W-:Y:S01]  /*3ac0*/  HMMA.16816.F32 R44, R176, R174.reuse, R44 ;  /* 0x000000aeb02c723c */ /* 0x080fe2000000182c */
[----:B------:R1:W-:Y:S03]  /*3ad0*/  MUFU.EX2 R220, R3 ;  /* 0x0000000300dc7308 */ /* 0x0003e60000000800 */
[----:B------:R-:W-:Y:S02]  /*3ae0*/  FSEL R180, R17, -INF , !P6 ;  /* 0xff80000011b47808 */ /* 0x000fe40007000000 */
[----:B------:R-:W-:Y:S02]  /*3af0*/  ISETP.GT.AND P6, PT, R200, 0x20, P0 ;  /* 0x00000020c800780c */ /* 0x000fe400007c4270 */
[C---:B------:R-:W-:Y:S01]  /*3b00*/  HMMA.16816.F32 R48, R164.reuse, R174, R48 ;  /* 0x000000aea430723c */ /* 0x040fe20000001830 */
[----:B------:R-:W2:Y:S03]  /*3b10*/  LDSM.16.M88.4 R172, [R187+0x8080] ;  /* 0x00808000bbac783b */ /* 0x000ea60000000200 */
[----:B------:R-:W-:Y:S04]  /*3b20*/  ISETP.LT.OR P6, PT, R202, 0x21, P6 ;  /* 0x00000021ca00780c */ /* 0x000fe800037c1670 */
[-C--:B-----5:R-:W-:Y:S04]  /*3b30*/  HMMA.16816.F32 R52, R164, R168.reuse, R52 ;  /* 0x000000a8a434723c */ /* 0x0a0fe80000001834 */
[----:B------:R-:W-:Y:S02]  /*3b40*/  FSEL R182, R18, -INF , !P6 ;  /* 0xff80000012b67808 */ /* 0x000fe40007000000 */
[----:B------:R-:W-:Y:S02]  /*3b50*/  ISETP.GT.AND P6, PT, R200, 0x21, P0 ;  /* 0x00000021c800780c */ /* 0x000fe400007c4270 */
[C---:B------:R-:W-:Y:S04]  /*3b60*/  HMMA.16816.F32 R56, R176.reuse, R168, R56 ;  /* 0x000000a8b038723c */ /* 0x040fe80000001838 */
[--C-:B-1----:R-:W-:Y:S01]  /*3b70*/  FFMA.FTZ R3, R180, c[0x0][0x29c], -R207.reuse ;  /* 0x0000a700b4037a23 */ /* 0x102fe200000108cf */
[----:B------:R-:W-:Y:S03]  /*3b80*/  ISETP.LT.OR P6, PT, R202, 0x22, P6 ;  /* 0x00000022ca00780c */ /* 0x000fe600037c1670 */
[-C--:B------:R-:W-:Y:S01]  /*3b90*/  HMMA.16816.F32 R60, R176, R170.reuse, R60 ;  /* 0x000000aab03c723c */ /* 0x080fe2000000183c */
[----:B------:R1:W3:Y:S01]  /*3ba0*/  MUFU.EX2 R219, R3 ;  /* 0x0000000300db7308 */ /* 0x0002e20000000800 */
[----:B------:R-:W5:Y:S02]  /*3bb0*/  LDSM.16.M88.4 R176, [R2+0x1800] ;  /* 0x0018000002b0783b */ /* 0x000f640000000200 */
[----:B------:R-:W-:Y:S02]  /*3bc0*/  FSEL R183, R19, -INF , !P6 ;  /* 0xff80000013b77808 */ /* 0x000fe40007000000 */
[----:B------:R-:W-:Y:S02]  /*3bd0*/  ISETP.GT.AND P6, PT, R201, 0x40, P0 ;  /* 0x00000040c900780c */ /* 0x000fe400007c4270 */
[----:B------:R-:W-:Y:S02]  /*3be0*/  HMMA.16816.F32 R64, R164, R170, R64 ;  /* 0x000000aaa440723c */ /* 0x000fe40000001840 */
[----:B------:R-:W-:Y:S02]  /*3bf0*/  LDSM.16.M88.4 R168, [R0+0x2800] ;  /* 0x0028000000a8783b */ /* 0x000fe40000000200 */
[----:B------:R-:W-:Y:S04]  /*3c00*/  ISETP.LT.OR P6, PT, R199, 0x41, P6 ;  /* 0x00000041c700780c */ /* 0x000fe800037c1670 */
[----:B------:R-:W-:Y:S01]  /*3c10*/  FSEL R20, R20, -INF , !P6 ;  /* 0xff80000014147808 */ /* 0x000fe20007000000 */
[-C--:B--2---:R-:W-:Y:S01]  /*3c20*/  HMMA.16816.F32 R36, R4, R172.reuse, R36 ;  /* 0x000000ac0424723c */ /* 0x084fe20000001824 */
[----:B------:R-:W2:Y:S04]  /*3c30*/  LDSM.16.M88.4 R16, [R187+0x9080] ;  /* 0x00908000bb10783b */ /* 0x000ea80000000200 */
[----:B------:R-:W-:Y:S01]  /*3c40*/  ISETP.GT.AND P6, PT, R201, 0x41, P0 ;  /* 0x00000041c900780c */ /* 0x000fe200007c4270 */
[--C-:B-1----:R-:W-:Y:S03]  /*3c50*/  FFMA.FTZ R3, R20, c[0x0][0x29c], -R207.reuse ;  /* 0x0000a70014037a23 */ /* 0x102fe600000108cf */
[----:B------:R-:W-:Y:S01]  /*3c60*/  ISETP.LT.OR P6, PT, R199, 0x42, P6 ;  /* 0x00000042c700780c */ /* 0x000fe200037c1670 */
[----:B------:R-:W-:Y:S01]  /*3c70*/  LDSM.16.M88.4 R164, [R186+0xa080] ;  /* 0x00a08000baa4783b */ /* 0x000fe20000000200 */
[----:B------:R1:W-:Y:S02]  /*3c80*/  MUFU.EX2 R218, R3 ;  /* 0x0000000300da7308 */ /* 0x0003e40000000800 */
[----:B------:R-:W-:Y:S02]  /*3c90*/  FSEL R21, R21, -INF , !P6 ;  /* 0xff80000015157808 */ /* 0x000fe40007000000 */
[----:B------:R-:W-:Y:S04]  /*3ca0*/  ISETP.GT.AND P6, PT, R200, 0x40, P0 ;  /* 0x00000040c800780c */ /* 0x000fe800007c4270 */
[----:B------:R-:W-:Y:S04]  /*3cb0*/  ISETP.LT.OR P6, PT, R202, 0x41, P6 ;  /* 0x00000041ca00780c */ /* 0x000fe800037c1670 */
[----:B------:R-:W-:Y:S01]  /*3cc0*/  FSEL R181, R22, -INF , !P6 ;  /* 0xff80000016b57808 */ /* 0x000fe20007000000 */
[C---:B-----5:R-:W-:Y:S04]  /*3cd0*/  HMMA.16816.F32 R40, R176.reuse, R172, R40 ;  /* 0x000000acb028723c */ /* 0x060fe80000001828 */
[----:B------:R-:W-:Y:S04]  /*3ce0*/  ISETP.GT.AND P6, PT, R200, 0x41, P0 ;  /* 0x00000041c800780c */ /* 0x000fe800007c4270 */
[-C--:B------:R-:W-:Y:S03]  /*3cf0*/  HMMA.16816.F32 R44, R176, R174.reuse, R44 ;  /* 0x000000aeb02c723c */ /* 0x080fe6000000182c */
[----:B------:R-:W-:Y:S01]  /*3d00*/  ISETP.LT.OR P6, PT, R202, 0x42, P6 ;  /* 0x00000042ca00780c */ /* 0x000fe200037c1670 */
[--C-:B-1----:R-:W-:Y:S03]  /*3d10*/  FFMA.FTZ R3, R21, c[0x0][0x29c], -R207.reuse ;  /* 0x0000a70015037a23 */ /* 0x102fe600000108cf */
[----:B------:R-:W-:Y:S01]  /*3d20*/  FSEL R180, R23, -INF , !P6 ;  /* 0xff80000017b47808 */ /* 0x000fe20007000000 */
[C---:B------:R-:W-:Y:S01]  /*3d30*/  HMMA.16816.F32 R48, R4.reuse, R174, R48 ;  /* 0x000000ae0430723c */ /* 0x040fe20000001830 */
[----:B------:R1:W5:Y:S01]  /*3d40*/  LDSM.16.M88.4 R20, [R0+0x2000] ;  /* 0x002000000014783b */ /* 0x0003620000000200 */
[----:B------:R1:W1:Y:S02]  /*3d50*/  MUFU.EX2 R217, R3 ;  /* 0x0000000300d97308 */ /* 0x0002640000000800 */
[----:B------:R-:W-:Y:S04]  /*3d60*/  ISETP.GT.AND P6, PT, R201, 0x60, P0 ;  /* 0x00000060c900780c */ /* 0x000fe800007c4270 */
[-C--:B--2---:R-:W-:Y:S03]  /*3d70*/  HMMA.16816.F32 R52, R4, R16.reuse, R52 ;  /* 0x000000100434723c */ /* 0x084fe60000001834 */
[----:B------:R-:W-:Y:S04]  /*3d80*/  ISETP.LT.OR P6, PT, R199, 0x61, P6 ;  /* 0x00000061c700780c */ /* 0x000fe800037c1670 */
[----:B------:R-:W-:Y:S01]  /*3d90*/  FSEL R32, R32, -INF , !P6 ;  /* 0xff80000020207808 */ /* 0x000fe20007000000 */
[C---:B------:R-:W-:Y:S04]  /*3da0*/  HMMA.16816.F32 R56, R176.reuse, R16, R56 ;  /* 0x00000010b038723c */ /* 0x040fe80000001838 */
[----:B------:R-:W-:Y:S04]  /*3db0*/  ISETP.GT.AND P6, PT, R201, 0x61, P0 ;  /* 0x00000061c900780c */ /* 0x000fe800007c4270 */
[-C--:B------:R-:W-:Y:S03]  /*3dc0*/  HMMA.16816.F32 R60, R176, R18.reuse, R60 ;  /* 0x00000012b03c723c */ /* 0x080fe6000000183c */
[----:B------:R-:W-:Y:S01]  /*3dd0*/  ISETP.LT.OR P6, PT, R199, 0x62, P6 ;  /* 0x00000062c700780c */ /* 0x000fe200037c1670 */
[--C-:B-1----:R-:W-:Y:S02]  /*3de0*/  FFMA.FTZ R0, R214, c[0x0][0x29c], -R208.reuse ;  /* 0x0000a700d6007a23 */ /* 0x102fe400000108d0 */
[--C-:B------:R-:W-:Y:S01]  /*3df0*/  FFMA.FTZ R3, R32, c[0x0][0x29c], -R207.reuse ;  /* 0x0000a70020037a23 */ /* 0x100fe200000108cf */
[----:B------:R-:W-:Y:S01]  /*3e00*/  FSEL R33, R33, -INF , !P6 ;  /* 0xff80000021217808 */ /* 0x000fe20007000000 */
[----:B------:R-:W-:Y:S01]  /*3e10*/  HMMA.16816.F32 R64, R4, R18, R64 ;  /* 0x000000120440723c */ /* 0x000fe20000001840 */
[----:B------:R1:W-:Y:S01]  /*3e20*/  MUFU.EX2 R199, R0 ;  /* 0x0000000000c77308 */ /* 0x0003e20000000800 */
[----:B------:R-:W2:Y:S02]  /*3e30*/  LDSM.16.M88.4 R4, [R186+0xb080] ;  /* 0x00b08000ba04783b */ /* 0x000ea40000000200 */
[----:B------:R-:W-:Y:S01]  /*3e40*/  ISETP.GT.AND P6, PT, R200, 0x60, P0 ;  /* 0x00000060c800780c */ /* 0x000fe200007c4270 */
[----:B------:R-:W-:Y:S03]  /*3e50*/  FFMA.FTZ R207, R33, c[0x0][0x29c], -R207 ;  /* 0x0000a70021cf7a23 */ /* 0x000fe600000108cf */
[----:B------:R-:W-:Y:S01]  /*3e60*/  ISETP.LT.OR P6, PT, R202, 0x61, P6 ;  /* 0x00000061ca00780c */ /* 0x000fe200037c1670 */
[-C--:B-----5:R-:W-:Y:S01]  /*3e70*/  HMMA.16816.F32 R36, R20, R164.reuse, R36 ;  /* 0x000000a41424723c */ /* 0x0a0fe20000001824 */
[----:B------:R-:W-:Y:S01]  /*3e80*/  LDSM.16.M88.4 R16, [R187+0xa080] ;  /* 0x00a08000bb10783b */ /* 0x000fe20000000200 */
[----:B------:R-:W-:Y:S03]  /*3e90*/  MUFU.EX2 R201, R3 ;  /* 0x0000000300c97308 */ /* 0x000fe60000000800 */
[----:B------:R-:W-:Y:S02]  /*3ea0*/  FSEL R34, R34, -INF , !P6 ;  /* 0xff80000022227808 */ /* 0x000fe40007000000 */
[----:B------:R-:W-:Y:S01]  /*3eb0*/  ISETP.GT.AND P6, PT, R200, 0x61, P0 ;  /* 0x00000061c800780c */ /* 0x000fe200007c4270 */
[C---:B------:R-:W-:Y:S04]  /*3ec0*/  HMMA.16816.F32 R40, R168.reuse, R164, R40 ;  /* 0x000000a4a828723c */ /* 0x040fe80000001828 */
[----:B------:R-:W-:Y:S01]  /*3ed0*/  ISETP.LT.OR P6, PT, R202, 0x62, P6 ;  /* 0x00000062ca00780c */ /* 0x000fe200037c1670 */
[----:B------:R-:W5:Y:S03]  /*3ee0*/  MUFU.EX2 R207, R207 ;  /* 0x000000cf00cf7308 */ /* 0x000f660000000800 */
[-C--:B------:R-:W-:Y:S04]  /*3ef0*/  HMMA.16816.F32 R44, R168, R166.reuse, R44 ;  /* 0x000000a6a82c723c */ /* 0x080fe8000000182c */
[--C-:B-1----:R-:W-:Y:S01]  /*3f00*/  FFMA.FTZ R0, R188, c[0x0][0x29c], -R208.reuse ;  /* 0x0000a700bc007a23 */ /* 0x102fe200000108d0 */
[----:B------:R-:W-:Y:S02]  /*3f10*/  FSEL R174, R35, -INF , !P6 ;  /* 0xff80000023ae7808 */ /* 0x000fe40007000000 */
[----:B------:R-:W-:Y:S01]  /*3f20*/  ISETP.GT.AND P6, PT, R203, RZ, P0 ;  /* 0x000000ffcb00720c */ /* 0x000fe200007c4270 */
[C---:B------:R-:W-:Y:S01]  /*3f30*/  HMMA.16816.F32 R48, R20.reuse, R166, R48 ;  /* 0x000000a61430723c */ /* 0x040fe20000001830 */
[----:B------:R1:W-:Y:S03]  /*3f40*/  MUFU.EX2 R188, R0 ;  /* 0x0000000000bc7308 */ /* 0x0003e60000000800 */
[----:B------:R-:W-:Y:S04]  /*3f50*/  ISETP.LT.OR P6, PT, R205, 0x1, P6 ;  /* 0x00000001cd00780c */ /* 0x000fe800037c1670 */
[----:B------:R-:W-:Y:S01]  /*3f60*/  FSEL R173, R8, -INF , !P6 ;  /* 0xff80000008ad7808 */ /* 0x000fe20007000000 */
[-C--:B--2---:R-:W-:Y:S03]  /*3f70*/  HMMA.16816.F32 R52, R20, R4.reuse, R52 ;  /* 0x000000041434723c */ /* 0x084fe60000001834 */
[----:B------:R-:W-:Y:S04]  /*3f80*/  ISETP.GT.AND P6, PT, R203, 0x1, P0 ;  /* 0x00000001cb00780c */ /* 0x000fe800007c4270 */
[----:B------:R-:W-:Y:S01]  /*3f90*/  ISETP.LT.OR P6, PT, R205, 0x2, P6 ;  /* 0x00000002cd00780c */ /* 0x000fe200037c1670 */
[C---:B------:R-:W-:Y:S04]  /*3fa0*/  HMMA.16816.F32 R56, R168.reuse, R4, R56 ;  /* 0x00000004a838723c */ /* 0x040fe80000001838 */
[----:B------:R-:W-:Y:S02]  /*3fb0*/  FSEL R172, R9, -INF , !P6 ;  /* 0xff80000009ac7808 */ /* 0x000fe40007000000 */
[----:B------:R-:W-:Y:S02]  /*3fc0*/  ISETP.GT.AND P6, PT, R204, RZ, P0 ;  /* 0x000000ffcc00720c */ /* 0x000fe400007c4270 */
[-C--:B------:R-:W-:Y:S03]  /*3fd0*/  HMMA.16816.F32 R60, R168, R6.reuse, R60 ;  /* 0x00000006a83c723c */ /* 0x080fe6000000183c */
[----:B------:R-:W-:Y:S01]  /*3fe0*/  ISETP.LT.OR P6, PT, R206, 0x1, P6 ;  /* 0x00000001ce00780c */ /* 0x000fe200037c1670 */
[----:B-1----:R-:W-:Y:S03]  /*3ff0*/  FFMA.FTZ R0, R182, c[0x0][0x29c], -R208 ;  /* 0x0000a700b6007a23 */ /* 0x002fe600000108d0 */
[----:B------:R-:W-:Y:S01]  /*4000*/  FSEL R175, R10, -INF , !P6 ;  /* 0xff8000000aaf7808 */ /* 0x000fe20007000000 */
[----:B------:R-:W-:Y:S01]  /*4010*/  HMMA.16816.F32 R64, R20, R6, R64 ;  /* 0x000000061440723c */ /* 0x000fe20000001840 */
[----:B------:R1:W-:Y:S03]  /*4020*/  MUFU.EX2 R182, R0 ;  /* 0x0000000000b67308 */ /* 0x0003e60000000800 */
[----:B------:R-:W-:Y:S03]  /*4030*/  ISETP.GT.AND P6, PT, R204, 0x1, P0 ;  /* 0x00000001cc00780c */ /* 0x000fe600007c4270 */
[----:B----4-:R-:W-:Y:S02]  /*4040*/  F2FP.PACK_AB R23, R221, R222 ;  /* 0x000000dedd17723e */ /* 0x010fe400000000ff */
[----:B------:R-:W-:Y:S03]  /*4050*/  ISETP.LT.OR P6, PT, R206, 0x2, P6 ;  /* 0x00000002ce00780c */ /* 0x000fe600037c1670 */
[----:B---3--:R-:W-:Y:S02]  /*4060*/  F2FP.PACK_AB R21, R219, R220 ;  /* 0x000000dcdb15723e */ /* 0x008fe400000000ff */
[----:B------:R-:W-:Y:S02]  /*4070*/  FSEL R165, R11, -INF , !P6 ;  /* 0xff8000000ba57808 */ /* 0x000fe40007000000 */
[----:B------:R-:W-:Y:S01]  /*4080*/  ISETP.GT.AND P6, PT, R203, 0x20, P0 ;  /* 0x00000020cb00780c */ /* 0x000fe200007c4270 */
[----:B------:R-:W2:Y:S01]  /*4090*/  LDSM.16.M88.4 R8, [R2+0x2000] ;  /* 0x002000000208783b */ /* 0x000ea20000000200 */
[----:B------:R-:W-:Y:S01]  /*40a0*/  F2FP.PACK_AB R22, R217, R218 ;  /* 0x000000dad916723e */ /* 0x000fe200000000ff */
[----:B------:R-:W-:Y:S01]  /*40b0*/  FFMA.FTZ R4, R165, c[0x0][0x29c], -R210 ;  /* 0x0000a700a5047a23 */ /* 0x000fe200000108d2 */
[----:B------:R-:W-:Y:S02]  /*40c0*/  ISETP.LT.OR P6, PT, R205, 0x21, P6 ;  /* 0x00000021cd00780c */ /* 0x000fe400037c1670 */
[----:B-----5:R-:W-:Y:S02]  /*40d0*/  F2FP.PACK_AB R20, R207, R201 ;  /* 0x000000c9cf14723e */ /* 0x020fe400000000ff */
[----:B------:R-:W-:Y:S01]  /*40e0*/  FSEL R3, R12, -INF , !P6 ;  /* 0xff8000000c037808 */ /* 0x000fe20007000000 */
[--C-:B-1----:R-:W-:Y:S01]  /*40f0*/  FFMA.FTZ R0, R183, c[0x0][0x29c], -R208.reuse ;  /* 0x0000a700b7007a23 */ /* 0x102fe200000108d0 */
[----:B------:R-:W-:Y:S03]  /*4100*/  ISETP.GT.AND P6, PT, R203, 0x21, P0 ;  /* 0x00000021cb00780c */ /* 0x000fe600007c4270 */
[----:B------:R1:W3:Y:S01]  /*4110*/  MUFU.EX2 R179, R0 ;  /* 0x0000000000b37308 */ /* 0x0002e20000000800 */
[----:B------:R-:W-:Y:S01]  /*4120*/  ISETP.LT.OR P6, PT, R205, 0x22, P6 ;  /* 0x00000022cd00780c */ /* 0x000fe200037c1670 */
[--C-:B-1----:R-:W-:Y:S01]  /*4130*/  FFMA.FTZ R0, R181, c[0x0][0x29c], -R208.reuse ;  /* 0x0000a700b5007a23 */ /* 0x102fe200000108d0 */
[-C--:B--2---:R-:W-:Y:S07]  /*4140*/  HMMA.16816.F32 R36, R8, R16.reuse, R36 ;  /* 0x000000100824723c */ /* 0x084fee0000001824 */
[----:B------:R1:W-:Y:S02]  /*4150*/  MUFU.EX2 R178, R0 ;  /* 0x0000000000b27308 */ /* 0x0003e40000000800 */
[--C-:B-1----:R-:W-:Y:S08]  /*4160*/  FFMA.FTZ R0, R180, c[0x0][0x29c], -R208.reuse ;  /* 0x0000a700b4007a23 */ /* 0x102ff000000108d0 */
[----:B------:R1:W-:Y:S02]  /*4170*/  MUFU.EX2 R177, R0 ;  /* 0x0000000000b17308 */ /* 0x0003e40000000800 */
[--C-:B-1----:R-:W-:Y:S02]  /*4180*/  FFMA.FTZ R0, R34, c[0x0][0x29c], -R208.reuse ;  /* 0x0000a70022007a23 */ /* 0x102fe400000108d0 */
[----:B------:R1:W2:Y:S01]  /*4190*/  LDSM.16.M88.4 R32, [R2+0x2800] ;  /* 0x002800000220783b */ /* 0x0002a20000000200 */
[----:B------:R-:W-:Y:S05]  /*41a0*/  FFMA.FTZ R208, R174, c[0x0][0x29c], -R208 ;  /* 0x0000a700aed07a23 */ /* 0x000fea00000108d0 */
[----:B------:R4:W-:Y:S10]  /*41b0*/  MUFU.EX2 R176, R0 ;  /* 0x0000000000b07308 */ /* 0x0009f40000000800 */
[----:B------:R-:W5:Y:S01]  /*41c0*/  MUFU.EX2 R208, R208 ;  /* 0x000000d000d07308 */ /* 0x000f620000000800 */
[----:B-1----:R-:W-:Y:S02]  /*41d0*/  FSEL R2, R13, -INF , !P6 ;  /* 0xff8000000d027808 */ /* 0x002fe40007000000 */
[----:B------:R-:W-:Y:S01]  /*41e0*/  ISETP.GT.AND P6, PT, R204, 0x20, P0 ;  /* 0x00000020cc00780c */ /* 0x000fe200007c4270 */
[--C-:B----4-:R-:W-:Y:S03]  /*41f0*/  FFMA.FTZ R0, R173, c[0x0][0x29c], -R209.reuse ;  /* 0x0000a700ad007a23 */ /* 0x110fe600000108d1 */
[----:B------:R-:W-:Y:S03]  /*4200*/  ISETP.LT.OR P6, PT, R206, 0x21, P6 ;  /* 0x00000021ce00780c */ /* 0x000fe600037c1670 */
[----:B------:R1:W-:Y:S01]  /*4210*/  MUFU.EX2 R173, R0 ;  /* 0x0000000000ad7308 */ /* 0x0003e20000000800 */
[----:B------:R-:W-:Y:S02]  /*4220*/  FSEL R5, R14, -INF , !P6 ;  /* 0xff8000000e057808 */ /* 0x000fe40007000000 */
[----:B------:R-:W-:Y:S03]  /*4230*/  ISETP.GT.AND P6, PT, R204, 0x21, P0 ;  /* 0x00000021cc00780c */ /* 0x000fe600007c4270 */
[--C-:B------:R-:W-:Y:S01]  /*4240*/  FFMA.FTZ R5, R5, c[0x0][0x29c], -R210.reuse ;  /* 0x0000a70005057a23 */ /* 0x100fe200000108d2 */
[----:B------:R-:W-:Y:S01]  /*4250*/  ISETP.LT.OR P6, PT, R206, 0x22, P6 ;  /* 0x00000022ce00780c */ /* 0x000fe200037c1670 */
[C---:B--2---:R-:W-:Y:S04]  /*4260*/  HMMA.16816.F32 R40, R32.reuse, R16, R40 ;  /* 0x000000102028723c */ /* 0x044fe80000001828 */
[----:B------:R-:W-:Y:S02]  /*4270*/  FSEL R164, R15, -INF , !P6 ;  /* 0xff8000000fa47808 */ /* 0x000fe40007000000 */
[----:B------:R-:W-:Y:S01]  /*4280*/  ISETP.GT.AND P6, PT, R203, 0x40, P0 ;  /* 0x00000040cb00780c */ /* 0x000fe200007c4270 */
[----:B------:R-:W2:Y:S01]  /*4290*/  LDSM.16.M88.4 R12, [R187+0xb080] ;  /* 0x00b08000bb0c783b */ /* 0x000ea20000000200 */
[-C--:B------:R-:W-:Y:S03]  /*42a0*/  HMMA.16816.F32 R44, R32, R18.reuse, R44 ;  /* 0x00000012202c723c */ /* 0x080fe6000000182c */
[----:B------:R-:W-:Y:S01]  /*42b0*/  ISETP.LT.OR P6, PT, R205, 0x41, P6 ;  /* 0x00000041cd00780c */ /* 0x000fe200037c1670 */
[--C-:B------:R-:W-:Y:S01]  /*42c0*/  FFMA.FTZ R6, R164, c[0x0][0x29c], -R210.reuse ;  /* 0x0000a700a4067a23 */ /* 0x100fe200000108d2 */
[----:B---3--:R-:W-:Y:S01]  /*42d0*/  F2FP.PACK_AB R16, R179, R182 ;  /* 0x000000b6b310723e */ /* 0x008fe200000000ff */
[--C-:B-1----:R-:W-:Y:S01]  /*42e0*/  FFMA.FTZ R0, R172, c[0x0][0x29c], -R209.reuse ;  /* 0x0000a700ac007a23 */ /* 0x102fe200000108d1 */
[----:B------:R-:W-:Y:S01]  /*42f0*/  FSEL R24, R24, -INF , !P6 ;  /* 0xff80000018187808 */ /* 0x000fe20007000000 */
[C---:B------:R-:W-:Y:S02]  /*4300*/  HMMA.16816.F32 R48, R8.reuse, R18, R48 ;  /* 0x000000120830723c */ /* 0x040fe40000001830 */
[----:B------:R1:W3:Y:S02]  /*4310*/  MUFU.EX2 R171, R0 ;  /* 0x0000000000ab7308 */ /* 0x0002e40000000800 */
[----:B------:R-:W-:Y:S04]  /*4320*/  ISETP.GT.AND P6, PT, R203, 0x41, P0 ;  /* 0x00000041cb00780c */ /* 0x000fe800007c4270 */
[----:B------:R-:W-:Y:S04]  /*4330*/  ISETP.LT.OR P6, PT, R205, 0x42, P6 ;  /* 0x00000042cd00780c */ /* 0x000fe800037c1670 */
[----:B------:R-:W-:Y:S02]  /*4340*/  FSEL R25, R25, -INF , !P6 ;  /* 0xff80000019197808 */ /* 0x000fe40007000000 */
[----:B------:R-:W-:Y:S04]  /*4350*/  ISETP.GT.AND P6, PT, R203, 0x60, P0 ;  /* 0x00000060cb00780c */ /* 0x000fe800007c4270 */
[----:B------:R-:W-:Y:S04]  /*4360*/  ISETP.LT.OR P6, PT, R205, 0x61, P6 ;  /* 0x00000061cd00780c */ /* 0x000fe800037c1670 */
[----:B------:R-:W-:Y:S02]  /*4370*/  FSEL R28, R28, -INF , !P6 ;  /* 0xff8000001c1c7808 */ /* 0x000fe40007000000 */
[----:B------:R-:W-:Y:S01]  /*4380*/  ISETP.GT.AND P6, PT, R203, 0x61, P0 ;  /* 0x00000061cb00780c */ /* 0x000fe200007c4270 */
[--C-:B-1----:R-:W-:Y:S02]  /*4390*/  FFMA.FTZ R0, R3, c[0x0][0x29c], -R209.reuse ;  /* 0x0000a70003007a23 */ /* 0x102fe400000108d1 */
[----:B------:R-:W1:Y:S01]  /*43a0*/  LDS R3, [R211.X4+0x18280] ;  /* 0x01828000d3037984 */ /* 0x000e620000004800 */
[----:B------:R-:W-:Y:S01]  /*43b0*/  ISETP.LT.OR P6, PT, R205, 0x62, P6 ;  /* 0x00000062cd00780c */ /* 0x000fe200037c1670 */
[----:B------:R4:W-:Y:S01]  /*43c0*/  MUFU.EX2 R170, R0 ;  /* 0x0000000000aa7308 */ /* 0x0009e20000000800 */
[-C--:B--2---:R-:W-:Y:S03]  /*43d0*/  HMMA.16816.F32 R52, R8, R12.reuse, R52 ;  /* 0x0000000c0834723c */ /* 0x084fe60000001834 */
[----:B------:R-:W-:Y:S02]  /*43e0*/  FSEL R29, R29, -INF , !P6 ;  /* 0xff8000001d1d7808 */ /* 0x000fe40007000000 */
[----:B------:R-:W-:Y:S03]  /*43f0*/  ISETP.GT.AND P6, PT, R204, 0x40, P0 ;  /* 0x00000040cc00780c */ /* 0x000fe600007c4270 */
[C---:B------:R-:W-:Y:S04]  /*4400*/  HMMA.16816.F32 R56, R32.reuse, R12, R56 ;  /* 0x0000000c2038723c */ /* 0x040fe80000001838 */
[----:B------:R-:W-:Y:S03]  /*4410*/  ISETP.LT.OR P6, PT, R206, 0x41, P6 ;  /* 0x00000041ce00780c */ /* 0x000fe600037c1670 */
[----:B-----5:R-:W-:Y:S01]  /*4420*/  F2FP.PACK_AB R12, R208, R176 ;  /* 0x000000b0d00c723e */ /* 0x020fe200000000ff */
[-C--:B------:R-:W-:Y:S01]  /*4430*/  HMMA.16816.F32 R60, R32, R14.reuse, R60 ;  /* 0x0000000e203c723c */ /* 0x080fe2000000183c */
[----:B------:R-:W-:Y:S03]  /*4440*/  MUFU.EX2 R32, R4 ;  /* 0x0000000400207308 */ /* 0x000fe60000000800 */
[----:B------:R-:W-:Y:S02]  /*4450*/  FSEL R7, R26, -INF , !P6 ;  /* 0xff8000001a077808 */ /* 0x000fe40007000000 */
[----:B------:R-:W-:Y:S01]  /*4460*/  ISETP.GT.AND P6, PT, R204, 0x41, P0 ;  /* 0x00000041cc00780c */ /* 0x000fe200007c4270 */
[----:B----4-:R-:W-:Y:S01]  /*4470*/  FFMA.FTZ R0, R2, c[0x0][0x29c], -R209 ;  /* 0x0000a70002007a23 */ /* 0x010fe200000108d1 */
[----:B------:R-:W-:Y:S03]  /*4480*/  HMMA.16816.F32 R64, R8, R14, R64 ;  /* 0x0000000e0840723c */ /* 0x000fe60000001840 */
[----:B------:R2:W-:Y:S01]  /*4490*/  MUFU.EX2 R169, R0 ;  /* 0x0000000000a97308 */ /* 0x0005e20000000800 */
[--C-:B------:R-:W-:Y:S01]  /*44a0*/  FFMA.FTZ R2, R175, c[0x0][0x29c], -R210.reuse ;  /* 0x0000a700af027a23 */ /* 0x100fe200000108d2 */
[----:B------:R-:W-:Y:S01]  /*44b0*/  ISETP.LT.OR P6, PT, R206, 0x42, P6 ;  /* 0x00000042ce00780c */ /* 0x000fe200037c1670 */
[--C-:B------:R-:W-:Y:S01]  /*44c0*/  FFMA.FTZ R7, R7, c[0x0][0x29c], -R210.reuse ;  /* 0x0000a70007077a23 */ /* 0x100fe200000108d2 */
[----:B---3--:R-:W-:Y:S02]  /*44d0*/  F2FP.PACK_AB R9, R171, R173 ;  /* 0x000000adab09723e */ /* 0x008fe400000000ff */
[----:B------:R-:W-:Y:S02]  /*44e0*/  FSEL R27, R27, -INF , !P6 ;  /* 0xff8000001b1b7808 */ /* 0x000fe40007000000 */
[C---:B------:R-:W-:Y:S02]  /*44f0*/  ISETP.GT.AND P6, PT, R204.reuse, 0x60, P0 ;  /* 0x00000060cc00780c */ /* 0x040fe400007c4270 */
[----:B------:R3:W-:Y:S01]  /*4500*/  MUFU.EX2 R33, R2 ;  /* 0x0000000200217308 */ /* 0x0007e20000000800 */
[----:B------:R-:W-:Y:S01]  /*4510*/  ISETP.GT.AND P0, PT, R204, 0x61, P0 ;  /* 0x00000061cc00780c */ /* 0x000fe20000704270 */
[--C-:B-1----:R-:W-:Y:S01]  /*4520*/  FADD.FTZ R37, R37, -R3.reuse ;  /* 0x8000000325257221 */ /* 0x102fe20000010000 */
[C---:B------:R-:W-:Y:S01]  /*4530*/  ISETP.LT.OR P6, PT, R206.reuse, 0x61, P6 ;  /* 0x00000061ce00780c */ /* 0x040fe200037c1670 */
[--C-:B------:R-:W-:Y:S01]  /*4540*/  FADD.FTZ R49, R49, -R3.reuse ;  /* 0x8000000331317221 */ /* 0x100fe20000010000 */
[----:B------:R-:W-:Y:S01]  /*4550*/  ISETP.LT.OR P0, PT, R206, 0x62, P0 ;  /* 0x00000062ce00780c */ /* 0x000fe20000701670 */
[--C-:B------:R-:W-:Y:S01]  /*4560*/  FADD.FTZ R53, R53, -R3.reuse ;  /* 0x8000000335357221 */ /* 0x100fe20000010000 */
[----:B------:R-:W-:Y:S01]  /*4570*/  FSEL R30, R30, -INF , !P6 ;  /* 0xff8000001e1e7808 */ /* 0x000fe20007000000 */
[--C-:B------:R-:W-:Y:S01]  /*4580*/  FADD.FTZ R36, R36, -R3.reuse ;  /* 0x8000000324247221 */ /* 0x100fe20000010000 */
[----:B------:R-:W-:Y:S01]  /*4590*/  FSEL R31, R31, -INF , !P0 ;  /* 0xff8000001f1f7808 */ /* 0x000fe20004000000 */
[--C-:B------:R-:W-:Y:S01]  /*45a0*/  FADD.FTZ R48, R48, -R3.reuse ;  /* 0x8000000330307221 */ /* 0x100fe20000010000 */
[----:B------:R-:W-:Y:S01]  /*45b0*/  F2FP.PACK_AB R14, R177, R178 ;  /* 0x000000b2b10e723e */ /* 0x000fe200000000ff */
[----:B------:R-:W-:Y:S02]  /*45c0*/  FADD.FTZ R52, R52, -R3 ;  /* 0x8000000334347221 */ /* 0x000fe40000010000 */
[----:B--2---:R-:W-:Y:S02]  /*45d0*/  FFMA.FTZ R0, R24, c[0x0][0x29c], -R209 ;  /* 0x0000a70018007a23 */ /* 0x004fe400000108d1 */
[--C-:B------:R-:W-:Y:S02]  /*45e0*/  FADD.FTZ R64, R64, -R3.reuse ;  /* 0x8000000340407221 */ /* 0x100fe40000010000 */
[----:B------:R1:W-:Y:S01]  /*45f0*/  MUFU.EX2 R168, R0 ;  /* 0x0000000000a87308 */ /* 0x0003e20000000800 */
[----:B------:R-:W-:Y:S01]  /*4600*/  FADD.FTZ R65, R65, -R3 ;  /* 0x8000000341417221 */ /* 0x000fe20000010000 */
[----:B------:R-:W-:Y:S01]  /*4610*/  F2FP.PACK_AB R3, R188, R199 ;  /* 0x000000c7bc03723e */ /* 0x000fe200000000ff */
[--C-:B------:R-:W-:Y:S02]  /*4620*/  FFMA.FTZ R27, R27, c[0x0][0x29c], -R210.reuse ;  /* 0x0000a7001b1b7a23 */ /* 0x100fe400000108d2 */
[--C-:B------:R-:W-:Y:S01]  /*4630*/  FFMA.FTZ R30, R30, c[0x0][0x29c], -R210.reuse ;  /* 0x0000a7001e1e7a23 */ /* 0x100fe200000108d2 */
[----:B---3--:R-:W2:Y:S01]  /*4640*/  LDS R2, [R211.X4+0x18300] ;  /* 0x01830000d3027984 */ /* 0x008ea20000004800 */
[----:B------:R-:W-:Y:S02]  /*4650*/  FFMA.FTZ R210, R31, c[0x0][0x29c], -R210 ;  /* 0x0000a7001fd27a23 */ /* 0x000fe400000108d2 */
[----:B------:R-:W-:Y:S01]  /*4660*/  FMUL.FTZ R36, R222, R36 ;  /* 0x00000024de247220 */ /* 0x000fe20000410000 */
[----:B------:R-:W-:Y:S01]  /*4670*/  MUFU.EX2 R31, R5 ;  /* 0x00000005001f7308 */ /* 0x000fe20000000800 */
[----:B------:R-:W-:Y:S02]  /*4680*/  FMUL.FTZ R24, R221, R37 ;  /* 0x00000025dd187220 */ /* 0x000fe40000410000 */
[----:B------:R-:W-:Y:S02]  /*4690*/  FMUL.FTZ R48, R220, R48 ;  /* 0x00000030dc307220 */ /* 0x000fe40000410000 */
[----:B------:R-:W-:Y:S01]  /*46a0*/  FMUL.FTZ R52, R218, R52 ;  /* 0x00000034da347220 */ /* 0x000fe20000410000 */
[----:B------:R-:W-:Y:S01]  /*46b0*/  F2FP.PACK_AB R24, R24, R36 ;  /* 0x000000241818723e */ /* 0x000fe200000000ff */
[----:B------:R-:W-:Y:S02]  /*46c0*/  FMUL.FTZ R26, R217, R53 ;  /* 0x00000035d91a7220 */ /* 0x000fe40000410000 */
[----:B------:R-:W-:Y:S01]  /*46d0*/  FMUL.FTZ R64, R201, R64 ;  /* 0x00000040c9407220 */ /* 0x000fe20000410000 */
[----:B------:R-:W-:Y:S01]  /*46e0*/  MUFU.EX2 R27, R27 ;  /* 0x0000001b001b7308 */ /* 0x000fe20000000800 */
[----:B------:R-:W-:Y:S01]  /*46f0*/  FMUL.FTZ R18, R207, R65 ;  /* 0x00000041cf127220 */ /* 0x000fe20000410000 */
[----:B------:R-:W-:Y:S01]  /*4700*/  F2FP.PACK_AB R26, R26, R52 ;  /* 0x000000341a1a723e */ /* 0x000fe200000000ff */
[--C-:B-1----:R-:W-:Y:S02]  /*4710*/  FFMA.FTZ R0, R25, c[0x0][0x29c], -R209.reuse ;  /* 0x0000a70019007a23 */ /* 0x102fe400000108d1 */
[----:B------:R-:W-:Y:S01]  /*4720*/  FMUL.FTZ R25, R219, R49 ;  /* 0x00000031db197220 */ /* 0x000fe20000410000 */
[----:B------:R-:W-:Y:S04]  /*4730*/  F2FP.PACK_AB R18, R18, R64 ;  /* 0x000000401212723e */ /* 0x000fe800000000ff */
[----:B------:R1:W3:Y:S01]  /*4740*/  MUFU.EX2 R167, R0 ;  /* 0x0000000000a77308 */ /* 0x0002e20000000800 */
[----:B------:R-:W-:Y:S09]  /*4750*/  F2FP.PACK_AB R25, R25, R48 ;  /* 0x000000301919723e */ /* 0x000ff200000000ff */
[----:B------:R-:W-:Y:S01]  /*4760*/  MUFU.EX2 R30, R30 ;  /* 0x0000001e001e7308 */ /* 0x000fe20000000800 */
[--C-:B--2---:R-:W-:Y:S02]  /*4770*/  FADD.FTZ R41, R41, -R2.reuse ;  /* 0x8000000229297221 */ /* 0x104fe40000010000 */
[--C-:B------:R-:W-:Y:S02]  /*4780*/  FADD.FTZ R45, R45, -R2.reuse ;  /* 0x800000022d2d7221 */ /* 0x100fe40000010000 */
[--C-:B------:R-:W-:Y:S05]  /*4790*/  FADD.FTZ R40, R40, -R2.reuse ;  /* 0x8000000228287221 */ /* 0x100fea0000010000 */
[----:B------:R-:W-:Y:S01]  /*47a0*/  MUFU.EX2 R210, R210 ;  /* 0x000000d200d27308 */ /* 0x000fe20000000800 */
[--C-:B------:R-:W-:Y:S02]  /*47b0*/  FADD.FTZ R44, R44, -R2.reuse ;  /* 0x800000022c2c7221 */ /* 0x100fe40000010000 */
[--C-:B-1----:R-:W-:Y:S01]  /*47c0*/  FFMA.FTZ R0, R28, c[0x0][0x29c], -R209.reuse ;  /* 0x0000a7001c007a23 */ /* 0x102fe200000108d1 */
[----:B---3--:R-:W-:Y:S01]  /*47d0*/  F2FP.PACK_AB R4, R167, R168 ;  /* 0x000000a8a704723e */ /* 0x008fe200000000ff */
[----:B------:R-:W-:Y:S02]  /*47e0*/  FFMA.FTZ R209, R29, c[0x0][0x29c], -R209 ;  /* 0x0000a7001dd17a23 */ /* 0x000fe400000108d1 */
[--C-:B------:R-:W-:Y:S02]  /*47f0*/  FADD.FTZ R56, R56, -R2.reuse ;  /* 0x8000000238387221 */ /* 0x100fe40000010000 */
[--C-:B------:R-:W-:Y:S01]  /*4800*/  FADD.FTZ R57, R57, -R2.reuse ;  /* 0x8000000239397221 */ /* 0x100fe20000010000 */
[----:B------:R1:W2:Y:S01]  /*4810*/  MUFU.EX2 R166, R0 ;  /* 0x0000000000a67308 */ /* 0x0002a20000000800 */
[--C-:B------:R-:W-:Y:S02]  /*4820*/  FADD.FTZ R60, R60, -R2.reuse ;  /* 0x800000023c3c7221 */ /* 0x100fe40000010000 */
[----:B------:R-:W-:Y:S02]  /*4830*/  FADD.FTZ R61, R61, -R2 ;  /* 0x800000023d3d7221 */ /* 0x000fe40000010000 */
[----:B------:R-:W-:Y:S02]  /*4840*/  FMUL.FTZ R40, R173, R40 ;  /* 0x00000028ad287220 */ /* 0x000fe40000410000 */
[----:B------:R-:W-:Y:S02]  /*4850*/  FMUL.FTZ R44, R170, R44 ;  /* 0x0000002caa2c7220 */ /* 0x000fe40000410000 */
[----:B------:R-:W-:Y:S01]  /*4860*/  FMUL.FTZ R8, R169, R45 ;  /* 0x0000002da9087220 */ /* 0x000fe20000410000 */
[----:B------:R-:W3:Y:S01]  /*4870*/  MUFU.EX2 R29, R6 ;  /* 0x00000006001d7308 */ /* 0x000ee20000000800 */
[----:B------:R-:W-:Y:S02]  /*4880*/  FMUL.FTZ R56, R168, R56 ;  /* 0x00000038a8387220 */ /* 0x000fe40000410000 */
[----:B------:R-:W-:Y:S01]  /*4890*/  FMUL.FTZ R10, R167, R57 ;  /* 0x00000039a70a7220 */ /* 0x000fe20000410000 */
[----:B------:R-:W-:Y:S04]  /*48a0*/  F2FP.PACK_AB R8, R8, R44 ;  /* 0x0000002c0808723e */ /* 0x000fe800000000ff */
[----:B------:R-:W-:Y:S02]  /*48b0*/  F2FP.PACK_AB R10, R10, R56 ;  /* 0x000000380a0a723e */ /* 0x000fe400000000ff */
[----:B------:R4:W-:Y:S01]  /*48c0*/  MUFU.EX2 R28, R7 ;  /* 0x00000007001c7308 */ /* 0x0009e20000000800 */
[----:B-1----:R-:W1:Y:S01]  /*48d0*/  LDS R0, [R211.X4+0x182a0] ;  /* 0x0182a000d3007984 */ /* 0x002e620000004800 */
[----:B--2---:R-:W-:Y:S08]  /*48e0*/  FMUL.FTZ R60, R166, R60 ;  /* 0x0000003ca63c7220 */ /* 0x004ff00000410000 */
[----:B------:R-:W2:Y:S01]  /*48f0*/  MUFU.EX2 R209, R209 ;  /* 0x000000d100d17308 */ /* 0x000ea20000000800 */
[----:B---3--:R-:W-:Y:S01]  /*4900*/  F2FP.PACK_AB R2, R29, R31 ;  /* 0x0000001f1d02723e */ /* 0x008fe200000000ff */
[----:B------:R-:W-:Y:S05]  /*4910*/  FMUL.FTZ R6, R171, R41 ;  /* 0x00000029ab067220 */ /* 0x000fea0000410000 */
[----:B------:R-:W-:Y:S02]  /*4920*/  F2FP.PACK_AB R6, R6, R40 ;  /* 0x000000280606723e */ /* 0x000fe400000000ff */
[----:B----4-:R-:W-:Y:S02]  /*4930*/  F2FP.PACK_AB R7, R169, R170 ;  /* 0x000000aaa907723e */ /* 0x010fe400000000ff */
        /* <DEDUP_REMOVED lines=12> */
[----:B------:R-:W-:Y:S02]  /*4a00*/  FMUL.FTZ R38, R199, R38 ;  /* 0x00000026c7267220 */ /* 0x000fe40000410000 */
[----:B------:R-:W-:Y:S01]  /*4a10*/  FMUL.FTZ R13, R188, R39 ;  /* 0x00000027bc0d7220 */ /* 0x000fe20000410000 */
[----:B------:R2:W-:Y:S01]  /*4a20*/  STS [R213+0x18880], R3 ;  /* 0x01888003d5007388 */ /* 0x0005e20000000800 */
[----:B------:R-:W-:Y:S02]  /*4a30*/  FMUL.FTZ R50, R182, R50 ;  /* 0x00000032b6327220 */ /* 0x000fe40000410000 */
[----:B------:R-:W-:Y:S01]  /*4a40*/  FMUL.FTZ R15, R179, R51 ;  /* 0x00000033b30f7220 */ /* 0x000fe20000410000 */
[----:B------:R-:W-:Y:S01]  /*4a50*/  STS [R213+0x18480], R23 ;  /* 0x01848017d5007388 */ /* 0x000fe20000000800 */
[----:B------:R-:W-:Y:S01]  /*4a60*/  F2FP.PACK_AB R13, R13, R38 ;  /* 0x000000260d0d723e */ /* 0x000fe200000000ff */
[----:B------:R-:W-:Y:S02]  /*4a70*/  FMUL.FTZ R54, R178, R54 ;  /* 0x00000036b2367220 */ /* 0x000fe40000410000 */
[----:B------:R-:W-:Y:S01]  /*4a80*/  STS [R212], R21 ;  /* 0x00000015d4007388 */ /* 0x000fe20000000800 */
[----:B------:R-:W-:Y:S01]  /*4a90*/  F2FP.PACK_AB R15, R15, R50 ;  /* 0x000000320f0f723e */ /* 0x000fe200000000ff */
[----:B------:R-:W-:Y:S02]  /*4aa0*/  FMUL.FTZ R19, R177, R55 ;  /* 0x00000037b1137220 */ /* 0x000fe40000410000 */
[----:B------:R-:W-:Y:S01]  /*4ab0*/  STS [R212+0x400], R16 ;  /* 0x00040010d4007388 */ /* 0x000fe20000000800 */
[----:B------:R-:W-:Y:S02]  /*4ac0*/  FMUL.FTZ R66, R176, R66 ;  /* 0x00000042b0427220 */ /* 0x000fe40000410000 */
[----:B------:R-:W-:Y:S01]  /*4ad0*/  FMUL.FTZ R17, R208, R67 ;  /* 0x00000043d0117220 */ /* 0x000fe20000410000 */
[----:B------:R-:W-:Y:S01]  /*4ae0*/  STS [R213+0x19480], R9 ;  /* 0x01948009d5007388 */ /* 0x000fe20000000800 */
[----:B------:R-:W-:Y:S03]  /*4af0*/  F2FP.PACK_AB R19, R19, R54 ;  /* 0x000000361313723e */ /* 0x000fe600000000ff */
[----:B------:R-:W-:Y:S02]  /*4b00*/  F2FP.PACK_AB R17, R17, R66 ;  /* 0x000000421111723e */ /* 0x000fe400000000ff */
[----:B--2---:R-:W-:Y:S05]  /*4b10*/  F2FP.PACK_AB R3, R32, R33 ;  /* 0x000000212003723e */ /* 0x004fea00000000ff */
        /* <DEDUP_REMOVED lines=19> */
[----:B---3--:R-:W-:Y:S01]  /*4c50*/  F2FP.PACK_AB R2, R27, R28 ;  /* 0x0000001c1b02723e */ /* 0x008fe200000000ff */
[--C-:B------:R-:W-:Y:S02]  /*4c60*/  FADD.FTZ R62, R62, -R0.reuse ;  /* 0x800000003e3e7221 */ /* 0x100fe40000010000 */
[----:B------:R-:W-:Y:S01]  /*4c70*/  FADD.FTZ R63, R63, -R0 ;  /* 0x800000003f3f7221 */ /* 0x000fe20000010000 */
[----:B------:R-:W-:Y:S01]  /*4c80*/  F2FP.PACK_AB R3, R3, R58 ;  /* 0x0000003a0303723e */ /* 0x000fe200000000ff */
[----:B------:R2:W-:Y:S01]  /*4c90*/  STS [R213+0x1b880], R2 ;  /* 0x01b88002d5007388 */ /* 0x0005e20000000800 */
[----:B------:R-:W-:Y:S02]  /*4ca0*/  FMUL.FTZ R62, R30, R62 ;  /* 0x0000003e1e3e7220 */ /* 0x000fe40000410000 */
[----:B------:R-:W-:Y:S01]  /*4cb0*/  FMUL.FTZ R63, R210, R63 ;  /* 0x0000003fd23f7220 */ /* 0x000fe20000410000 */
[----:B------:R-:W-:Y:S01]  /*4cc0*/  STS [R212+0x3000], R5 ;  /* 0x00300005d4007388 */ /* 0x000fe20000000800 */
[----:B------:R-:W-:Y:S04]  /*4cd0*/  IMAD R0, R189, 0x1800, R198 ;  /* 0x00001800bd007824 */ /* 0x000fe800078e02c6 */
[----:B------:R-:W-:Y:S02]  /*4ce0*/  IMAD.SHL.U32 R0, R0, 0x2, RZ ;  /* 0x0000000200007824 */ /* 0x000fe400078e00ff */
        /* <DEDUP_REMOVED lines=105> */
[----:B-12-4-:R-:W-:Y:S01]  /*5380*/  SHF.R.S32.HI R5, RZ, 0x1f, R4 ;  /* 0x0000001fff057819 */ /* 0x016fe20000011404 */
[C---:B------:R-:W-:Y:S01]  /*5390*/  IMAD.SHL.U32 R6, R4.reuse, 0x40, RZ ;  /* 0x0000004004067824 */ /* 0x040fe200078e00ff */
[----:B------:R-:W1:Y:S01]  /*53a0*/  S2R R200, SR_TID.X ;  /* 0x0000000000c87919 */ /* 0x000e620000002100 */
[----:B------:R-:W-:Y:S03]  /*53b0*/  IMAD.WIDE.U32 R10, R4, c[0x0][0x208], RZ ;  /* 0x00008200040a7a25 */ /* 0x000fe600078e00ff */
[----:B------:R-:W-:Y:S01]  /*53c0*/  IADD3 R9, P6, R6, R240, RZ ;  /* 0x000000f006097210 */ /* 0x000fe20007fde0ff */
[----:B------:R-:W-:Y:S02]  /*53d0*/  IMAD R5, R5, c[0x0][0x208], RZ ;  /* 0x0000820005057a24 */ /* 0x000fe400078e02ff */
[----:B------:R-:W-:Y:S02]  /*53e0*/  IMAD.IADD R7, R233, 0x1, -R6 ;  /* 0x00000001e9077824 */ /* 0x000fe400078e0a06 */
[----:B------:R-:W-:Y:S01]  /*53f0*/  IMAD R4, R4, c[0x0][0x20c], R5 ;  /* 0x0000830004047a24 */ /* 0x000fe200078e0205 */
[----:B------:R-:W-:Y:S03]  /*5400*/  LEA R5, P0, R10, R242, 0x6 ;  /* 0x000000f20a057211 */ /* 0x000fe600078030ff */
[----:B------:R-:W-:Y:S01]  /*5410*/  IMAD.IADD R4, R11, 0x1, R4 ;  /* 0x000000010b047824 */ /* 0x000fe200078e0204 */
[----:B------:R-:W-:Y:S01]  /*5420*/  LEA.HI.X.SX32 R11, R6, R239, 0x1, P6 ;  /* 0x000000ef060b7211 */ /* 0x000fe200030f0eff */
[----:B------:R-:W-:Y:S01]  /*5430*/  IMAD R6, R225, 0x3000, R250 ;  /* 0x00003000e1067824 */ /* 0x000fe200078e02fa */
[----:B------:R-:W-:Y:S02]  /*5440*/  ISETP.LE.OR P6, PT, R7, R223, !P4 ;  /* 0x000000df0700720c */ /* 0x000fe400067c3670 */
[----:B------:R-:W-:Y:S02]  /*5450*/  LEA.HI.X R10, R10, R237, R4, 0x6, P0 ;  /* 0x000000ed0a0a7211 */ /* 0x000fe400000f3404 */
[C---:B------:R-:W-:Y:S04]  /*5460*/  LEA R4, P0, R5.reuse, c[0x0][0x1f0], 0x1 ;  /* 0x00007c0005047a11 */ /* 0x040fe800078008ff */
[----:B------:R-:W-:Y:S01]  /*5470*/  LEA.HI.X R5, R5, c[0x0][0x1f4], R10, 0x1, P0 ;  /* 0x00007d0005057a11 */ /* 0x000fe200000f0c0a */
[----:B-1----:R-:W-:Y:S01]  /*5480*/  IMAD.SHL.U32 R200, R200, 0x4, RZ ;  /* 0x00000004c8c87824 */ /* 0x002fe200078e00ff */
[C---:B------:R-:W-:Y:S03]  /*5490*/  LEA R8, P0, R9.reuse, c[0x0][0x280], 0x2 ;  /* 0x0000a00009087a11 */ /* 0x040fe600078010ff */
[----:B------:R-:W-:Y:S01]  /*54a0*/  @!PT LDS RZ, [RZ] ;  /* 0x00000000fffff984 */ /* 0x000fe20000000800 */
[----:B------:R-:W-:Y:S01]  /*54b0*/  @!PT LDS RZ, [RZ] ;  /* 0x00000000fffff984 */ /* 0x000fe20000000800 */
[----:B------:R-:W-:Y:S01]  /*54c0*/  @!PT LDS RZ, [RZ] ;  /* 0x00000000fffff984 */ /* 0x000fe20000000800 */
[----:B------:R1:W-:Y:S01]  /*54d0*/  LDGSTS.E.BYPASS.LTC128B.128 [R6], [R4.64], !P6 ;  /* 0x0000000004067fae */ /* 0x0003e2000f101d48 */
[----:B------:R-:W-:Y:S02]  /*54e0*/  LEA.HI.X R9, R9, c[0x0][0x284], R11, 0x2, P0 ;  /* 0x0000a10009097a11 */ /* 0x000fe400000f140b */
[CC--:B------:R-:W-:Y:S02]  /*54f0*/  ISETP.LE.OR P0, PT, R7.reuse, R223.reuse, !P3 ;  /* 0x000000df0700720c */ /* 0x0c0fe40005f03670 */
[----:B------:R-:W-:Y:S01]  /*5500*/  ISETP.LE.OR P6, PT, R7, R223, !P2 ;  /* 0x000000df0700720c */ /* 0x000fe200057c3670 */
[----:B------:R-:W-:Y:S04]  /*5510*/  @!P1 IMAD R7, R225, 0x40, R200 ;  /* 0x00000040e1079824 */ /* 0x000fe800078e02c8 */
[----:B------:R-:W-:Y:S06]  /*5520*/  @!P1 IMAD.SHL.U32 R7, R7, 0x4, RZ ;  /* 0x0000000407079824 */ /* 0x000fec00078e00ff */
[----:B------:R1:W-:Y:S04]  /*5530*/  LDGSTS.E.BYPASS.LTC128B.128 [R6+0x1000], [R4.64+0x40], !P0 ;  /* 0x0100004004067fae */ /* 0x0003e8000c101d48 */
[----:B------:R1:W-:Y:S04]  /*5540*/  LDGSTS.E.BYPASS.LTC128B.128 [R6+0x2000], [R4.64+0x80], !P6 ;  /* 0x0200008004067fae */ /* 0x0003e8000f101d48 */
[----:B------:R1:W-:Y:S02]  /*5550*/  @!P1 LDGSTS.E.BYPASS.LTC128B.128 [R7+0x18280], [R8.64] ;  /* 0x1828000008079fae */ /* 0x0003e4000b901d48 */
.L_x_986:
[-C--:B-12-4-:R-:W-:Y:S01]  /*5560*/  HMMA.16816.F32 R4, R20, R2.reuse, RZ ;  /* 0x000000021404723c */ /* 0x096fe200000018ff */
[----:B------:R-:W-:Y:S02]  /*5570*/  LDSM.16.M88.4 R36, [R191] ;  /* 0x00000000bf24783b */ /* 0x000fe40000000200 */
[C---:B------:R-:W-:Y:S02]  /*5580*/  ISETP.GE.AND P6, PT, R189.reuse, 0x1, PT ;  /* 0x00000001bd00780c */ /* 0x040fe40003fc6270 */
[----:B------:R-:W-:Y:S01]  /*5590*/  LDSM.16.M88.4 R40, [R191+0x1000] ;  /* 0x00100000bf28783b */ /* 0x000fe20000000200 */
[----:B------:R-:W-:Y:S02]  /*55a0*/  IADD3 R189, R189, 0x1, RZ ;  /* 0x00000001bdbd7810 */ /* 0x000fe40007ffe0ff */
[C---:B------:R-:W-:Y:S01]  /*55b0*/  HMMA.16816.F32 R8, R24.reuse, R2, RZ ;  /* 0x000000021808723c */ /* 0x040fe200000018ff */
[----:B------:R-:W1:Y:S03]  /*55c0*/  LDSM.16.MT88.2 R2, [R184+0x800] ;  /* 0x00080000b802783b */ /* 0x000e660000004100 */
[----:B------:R-:W-:Y:S01]  /*55d0*/  SEL R189, R189, RZ, !P6 ;  /* 0x000000ffbdbd7207 */ /* 0x000fe20007000000 */
[----:B------:R-:W-:Y:S01]  /*55e0*/  LDSM.16.M88.4 R56, [R190+0x2000] ;  /* 0x00200000be38783b */ /* 0x000fe20000000200 */
[----:B------:R-:W-:Y:S02]  /*55f0*/  ISETP.GE.AND P6, PT, R225, 0x1, PT ;  /* 0x00000001e100780c */ /* 0x000fe40003fc6270 */
[-C--:B------:R-:W-:Y:S01]  /*5600*/  HMMA.16816.F32 R12, R24, R28.reuse, RZ ;  /* 0x0000001c180c723c */ /* 0x080fe200000018ff */
[----:B------:R-:W-:Y:S04]  /*5610*/  LDSM.16.M88.4 R60, [R191+0x3000] ;  /* 0x00300000bf3c783b */ /* 0x000fe80000000200 */
[----:B------:R-:W0:Y:S03]  /*5620*/  LDGDEPBAR ;  /* 0x00000000000079af */ /* 0x000e260000000000 */
[C---:B------:R-:W-:Y:S01]  /*5630*/  HMMA.16816.F32 R16, R20.reuse, R28, RZ ;  /* 0x0000001c1410723c */ /* 0x040fe200000018ff */
[----:B------:R-:W2:Y:S07]  /*5640*/  LDSM.16.MT88.2 R28, [R184+0x2800] ;  /* 0x00280000b81c783b */ /* 0x000eae0000004100 */
        /* <DEDUP_REMOVED lines=60> */
[----:B------:R-:W-:Y:S01]  /*5a10*/  IMAD R29, R216, 0x1800, RZ ;  /* 0x00001800d81d7824 */ /* 0x000fe200078e02ff */
[-C--:B---3--:R-:W-:Y:S04]  /*5a20*/  HMMA.16816.F32 R20, R48, R30.reuse, R20 ;  /* 0x0000001e3014723c */ /* 0x088fe80000001814 */
[C---:B------:R-:W-:Y:S01]  /*5a30*/  IADD3 R28, P0, R29.reuse, R248, RZ ;  /* 0x000000f81d1c7210 */ /* 0x040fe20007f1e0ff */
[----:B------:R-:W-:Y:S03]  /*5a40*/  IMAD.MOV.U32 R216, RZ, RZ, R215 ;  /* 0x000000ffffd87224 */ /* 0x000fe600078e00d7 */
[----:B------:R-:W-:Y:S04]  /*5a50*/  HMMA.16816.F32 R24, R60, R30, R24 ;  /* 0x0000001e3c18723c */ /* 0x000fe80000001818 */
[----:B------:R-:W-:Y:S04]  /*5a60*/  LEA.HI.X.SX32 R29, R29, R252, 0x1, P0 ;  /* 0x000000fc1d1d7211 */ /* 0x000fe800000f0eff */
        /* <DEDUP_REMOVED lines=8> */
[----:B------:R-:W-:Y:S02]  /*5af0*/  LEA.HI.X R45, R28, c[0x0][0x224], R29, 0x2, P0 ;  /* 0x000089001c2d7a11 */ /* 0x000fe400000f141d */
[----:B------:R-:W-:Y:S01]  /*5b00*/  LDSM.16.MT88.4 R28, [R0+0xe080] ;  /* 0x00e08000001c783b */ /* 0x000fe20000004200 */
[C---:B------:R-:W-:Y:S01]  /*5b10*/  ISETP.GE.AND P0, PT, R226.reuse, 0x1, PT ;  /* 0x00000001e200780c */ /* 0x040fe20003f06270 */
        /* <DEDUP_REMOVED lines=65> */
[----:B------:R1:W2:Y:S03]  /*5f30*/  LDSM.16.MT88.4 R32, [R0+0xec80] ;  /* 0x00ec80000020783b */ /* 0x0002a60000004200 */
[-C--:B---3--:R-:W-:Y:S08]  /*5f40*/  HMMA.16816.F32 R116, R4, R12.reuse, R116 ;  /* 0x0000000c0474723c */ /* 0x088ff00000001874 */
[C---:B------:R-:W-:Y:S08]  /*5f50*/  HMMA.16816.F32 R120, R16.reuse, R12, R120 ;  /* 0x0000000c1078723c */ /* 0x040ff00000001878 */
[-C--:B------:R-:W-:Y:S04]  /*5f60*/  HMMA.16816.F32 R124, R16, R14.reuse, R124 ;  /* 0x0000000e107c723c */ /* 0x080fe8000000187c */
[----:B-1----:R-:W-:Y:S04]  /*5f70*/  IADD3 R0, R226, 0x1, RZ ;  /* 0x00000001e2007810 */ /* 0x002fe80007ffe0ff */
[C---:B------:R-:W-:Y:S04]  /*5f80*/  HMMA.16816.F32 R128, R4.reuse, R14, R128 ;  /* 0x0000000e0480723c */ /* 0x040fe80000001880 */
[----:B------:R-:W-:Y:S02]  /*5f90*/  SEL R226, R0, RZ, !P0 ;  /* 0x000000ff00e27207 */ /* 0x000fe40004000000 */
[----:B------:R-:W-:Y:S02]  /*5fa0*/  ISETP.GE.AND P0, PT, R215, R232, PT ;  /* 0x000000e8d700720c */ /* 0x000fe40003f06270 */
[-C--:B-----5:R-:W-:Y:S04]  /*5fb0*/  HMMA.16816.F32 R132, R4, R28.reuse, R132 ;  /* 0x0000001c0484723c */ /* 0x0a0fe80000001884 */
[----:B------:R-:W-:Y:S04]  /*5fc0*/  IADD3 R0, R225, 0x1, RZ ;  /* 0x00000001e1007810 */ /* 0x000fe80007ffe0ff */
[C---:B------:R-:W-:Y:S04]  /*5fd0*/  HMMA.16816.F32 R136, R16.reuse, R28, R136 ;  /* 0x0000001c1088723c */ /* 0x040fe80000001888 */
[----:B------:R-:W-:Y:S04]  /*5fe0*/  SEL R225, R0, RZ, !P6 ;  /* 0x000000ff00e17207 */ /* 0x000fe80007000000 */
[-C--:B------:R-:W-:Y:S08]  /*5ff0*/  HMMA.16816.F32 R140, R16, R30.reuse, R140 ;  /* 0x0000001e108c723c */ /* 0x080ff0000000188c */
[C---:B------:R-:W-:Y:S08]  /*6000*/  HMMA.16816.F32 R144, R4.reuse, R30, R144 ;  /* 0x0000001e0490723c */ /* 0x040ff00000001890 */
[-C--:B------:R-:W-:Y:S08]  /*6010*/  HMMA.16816.F32 R148, R4, R20.reuse, R148 ;  /* 0x000000140494723c */ /* 0x080ff00000001894 */
        /* <DEDUP_REMOVED lines=65> */
.L_x_966:
        /* <DEDUP_REMOVED lines=152> */
.L_x_989:
[----:B-1----:R-:W-:Y:S01]  /*6db0*/  LEA.HI R0, R30, R31, RZ, 0x3 ;  /* 0x0000001f1e007211 */ /* 0x002fe200078f18ff */
[----:B------:R-:W-:Y:S01]  /*6dc0*/  IMAD.SHL.U32 R2, R29, 0x8, RZ ;  /* 0x000000081d027824 */ /* 0x000fe200078e00ff */
[----:B------:R-:W-:Y:S01]  /*6dd0*/  LEA.HI R3, R28, R28, RZ, 0x1 ;  /* 0x0000001c1c037211 */ /* 0x000fe200078f08ff */
[----:B------:R-:W1:Y:S01]  /*6de0*/  S2R R31, SR_CTAID.Y ;  /* 0x00000000001f7919 */ /* 0x000e620000002600 */
[----:B-----5:R-:W-:Y:S01]  /*6df0*/  IMAD.IADD R10, R10, 0x1, -R231 ;  /* 0x000000010a0a7824 */ /* 0x020fe200078e0ae7 */
[----:B------:R-:W-:Y:S01]  /*6e00*/  SHF.R.S32.HI R8, RZ, 0x1f, R117 ;  /* 0x0000001fff087819 */ /* 0x000fe20000011475 */
[----:B------:R-:W-:Y:S01]  /*6e10*/  IMAD.SHL.U32 R0, R0, 0x8, RZ ;  /* 0x0000000800007824 */ /* 0x000fe200078e00ff */
[----:B------:R-:W-:Y:S01]  /*6e20*/  LOP3.LUT R3, R3, 0x3fffffe, RZ, 0xc0, !PT ;  /* 0x03fffffe03037812 */ /* 0x000fe200078ec0ff */
[----:B------:R-:W2:Y:S01]  /*6e30*/  S2R R11, SR_CTAID.X ;  /* 0x00000000000b7919 */ /* 0x000ea20000002500 */
[----:B------:R-:W-:Y:S01]  /*6e40*/  IMNMX R29, R10, 0x80, PT ;  /* 0x000000800a1d7817 */ /* 0x000fe20003800200 */
[----:B------:R-:W-:Y:S01]  /*6e50*/  BSSY B0, `(.L_x_990) ;  /* 0x0000035000007945 */ /* 0x000fe20003800000 */
[----:B------:R-:W-:Y:S01]  /*6e60*/  LOP3.LUT R0, R0, 0xc0, RZ, 0xc0, !PT ;  /* 0x000000c000007812 */ /* 0x000fe200078ec0ff */
[C---:B------:R-:W-:Y:S01]  /*6e70*/  IMAD.IADD R3, R28.reuse, 0x1, -R3 ;  /* 0x000000011c037824 */ /* 0x040fe200078e0a03 */
[----:B------:R-:W-:-:S02]  /*6e80*/  ISETP.GE.AND P4, PT, R28, R29, PT ;  /* 0x0000001d1c00720c */ /* 0x000fc40003f86270 */
[----:B------:R-:W-:Y:S01]  /*6e90*/  LOP3.LUT R6, R0, 0x18, R2, 0xf8, !PT ;  /* 0x0000001800067812 */ /* 0x000fe200078ef802 */
[----:B------:R-:W-:Y:S01]  /*6ea0*/  IMAD R3, R27, 0x8, R3 ;  /* 0x000000081b037824 */ /* 0x000fe200078e0203 */
[----:B------:R-:W-:Y:S02]  /*6eb0*/  SHF.R.U32.HI R0, RZ, 0x3, R0 ;  /* 0x00000003ff007819 */ /* 0x000fe40000011600 */
[----:B------:R-:W-:Y:S02]  /*6ec0*/  SEL R30, R8, RZ, !P1 ;  /* 0x000000ff081e7207 */ /* 0x000fe40004800000 */
[----:B------:R-:W-:Y:S02]  /*6ed0*/  LOP3.LUT R0, R6, R0, RZ, 0x3c, !PT ;  /* 0x0000000006007212 */ /* 0x000fe400078e3cff */
[----:B------:R-:W-:Y:S01]  /*6ee0*/  IADD3 R4, P0, R28, R4, RZ ;  /* 0x000000041c047210 */ /* 0x000fe20007f1e0ff */
[----:B------:R-:W-:Y:S01]  /*6ef0*/  IMAD R8, R30, c[0x0][0x340], RZ ;  /* 0x0000d0001e087a24 */ /* 0x000fe200078e02ff */
[----:B------:R-:W-:Y:S01]  /*6f00*/  SEL R14, R117, RZ, !P1 ;  /* 0x000000ff750e7207 */ /* 0x000fe20004800000 */
[----:B------:R-:W-:Y:S01]  /*6f10*/  IMAD.U32 R0, R3, 0x20, R0 ;  /* 0x0000002003007824 */ /* 0x000fe200078e0000 */
[----:B-1----:R-:W-:-:S02]  /*6f20*/  SHF.R.S32.HI R68, RZ, 0x1f, R31 ;  /* 0x0000001fff447819 */ /* 0x002fc4000001141f */
[--C-:B------:R-:W-:Y:S01]  /*6f30*/  SHF.R.S32.HI R3, RZ, 0x1f, R2.reuse ;  /* 0x0000001fff037819 */ /* 0x100fe20000011402 */
[----:B------:R-:W-:Y:S01]  /*6f40*/  IMAD.SHL.U32 R0, R0, 0x2, RZ ;  /* 0x0000000200007824 */ /* 0x000fe200078e00ff */
[----:B------:R-:W-:Y:S01]  /*6f50*/  LEA.HI.X.SX32 R5, R28, R5, 0x1, P0 ;  /* 0x000000051c057211 */ /* 0x000fe200000f0eff */
[----:B------:R-:W-:Y:S01]  /*6f60*/  IMAD R9, R68, c[0x0][0x338], RZ ;  /* 0x0000ce0044097a24 */ /* 0x000fe200078e02ff */
[----:B------:R-:W-:Y:S01]  /*6f70*/  IADD3 R15, R2, 0x20, RZ ;  /* 0x00000020020f7810 */ /* 0x000fe20007ffe0ff */
[C---:B------:R-:W-:Y:S01]  /*6f80*/  IMAD.WIDE.U32 R6, R31.reuse, c[0x0][0x338], R2 ;  /* 0x0000ce001f067a25 */ /* 0x040fe200078e0002 */
[----:B------:R1:W3:Y:S03]  /*6f90*/  LDS.128 R40, [R0+0x7080] ;  /* 0x0070800000287984 */ /* 0x0002e60000000c00 */
[----:B------:R-:W-:Y:S01]  /*6fa0*/  IMAD R9, R31, c[0x0][0x33c], R9 ;  /* 0x0000cf001f097a24 */ /* 0x000fe200078e0209 */
[----:B------:R1:W4:Y:S01]  /*6fb0*/  LDS.128 R36, [R0+0x9080] ;  /* 0x0090800000247984 */ /* 0x0003220000000c00 */
[----:B------:R-:W-:-:S02]  /*6fc0*/  IMAD R8, R14, c[0x0][0x344], R8 ;  /* 0x0000d1000e087a24 */ /* 0x000fc400078e0208 */
[----:B------:R-:W-:Y:S01]  /*6fd0*/  IMAD.IADD R7, R7, 0x1, R9 ;  /* 0x0000000107077824 */ /* 0x000fe200078e0209 */
[----:B------:R1:W1:Y:S01]  /*6fe0*/  LDS.128 R32, [R0+0xb080] ;  /* 0x00b0800000207984 */ /* 0x0002620000000c00 */
[----:B--2---:R-:W-:-:S03]  /*6ff0*/  IMAD.WIDE R4, R11, 0x80, R4 ;  /* 0x000000800b047825 */ /* 0x004fc600078e0204 */
[----:B------:R2:W1:Y:S01]  /*7000*/  LDS.128 R52, [R0+0x80] ;  /* 0x0000800000347984 */ /* 0x0004620000000c00 */
[----:B------:R-:W-:-:S03]  /*7010*/  IMAD.WIDE.U32 R12, R14, c[0x0][0x340], R6 ;  /* 0x0000d0000e0c7a25 */ /* 0x000fc600078e0006 */
[----:B------:R2:W1:Y:S01]  /*7020*/  LDS.128 R48, [R0+0x2080] ;  /* 0x0020800000307984 */ /* 0x0004620000000c00 */
[----:B------:R-:W-:-:S03]  /*7030*/  IMAD.IADD R9, R13, 0x1, R8 ;  /* 0x000000010d097824 */ /* 0x000fc600078e0208 */
        /* <DEDUP_REMOVED lines=14> */
[----:B------:R2:W4:Y:S02]  /*7120*/  @!P3 LDS.128 R20, [R0+0x6080] ;  /* 0x006080000014b984 */ /* 0x0005240000000c00 */
[----:B-12---:R-:W-:-:S04]  /*7130*/  IMAD R0, R5, c[0x0][0x330], RZ ;  /* 0x0000cc0005007a24 */ /* 0x006fc800078e02ff */
[----:B------:R-:W-:-:S04]  /*7140*/  IMAD R0, R4, c[0x0][0x334], R0 ;  /* 0x0000cd0004007a24 */ /* 0x000fc800078e0200 */
[----:B------:R-:W-:-:S05]  /*7150*/  IMAD.IADD R0, R11, 0x1, R0 ;  /* 0x000000010b007824 */ /* 0x000fca00078e0200 */
[----:B------:R-:W-:-:S05]  /*7160*/  LEA.HI.X R7, R10, c[0x0][0x31c], R0, 0x1, P0 ;  /* 0x0000c7000a077a11 */ /* 0x000fca00000f0c00 */
[----:B-----5:R1:W-:Y:S04]  /*7170*/  @!P2 STG.E.128 [R6.64+0x40], R24 ;  /* 0x000040180600a986 */ /* 0x0203e8000c101d08 */
[----:B----4-:R1:W-:Y:S04]  /*7180*/  @!P3 STG.E.128 [R6.64], R20 ;  /* 0x000000140600b986 */ /* 0x0103e8000c101d08 */
[----:B------:R1:W-:Y:S02]  /*7190*/  @!P1 STG.E.128 [R6.64+0x80], R16 ;  /* 0x0000801006009986 */ /* 0x0003e4000c101d08 */
.L_x_991:
[----:B------:R-:W-:Y:S05]  /*71a0*/  BSYNC B0 ;  /* 0x0000000000007941 */ /* 0x000fea0003800000 */
.L_x_990:
[----:B------:R-:W-:Y:S01]  /*71b0*/  IADD3 R28, R28, 0x40, RZ ;  /* 0x000000401c1c7810 */ /* 0x000fe20007ffe0ff */
[----:B------:R-:W-:Y:S03]  /*71c0*/  BSSY B0, `(.L_x_992) ;  /* 0x0000014000007945 */ /* 0x000fe60003800000 */
[----:B------:R-:W-:-:S13]  /*71d0*/  ISETP.GE.AND P3, PT, R28, R29, PT ;  /* 0x0000001d1c00720c */ /* 0x000fda0003f66270 */
[----:B------:R-:W-:Y:S05]  /*71e0*/  @P3 BRA `(.L_x_993) ;  /* 0x0000011000003947 */ /* 0x000fea0003800000 */
[----:B-12---:R-:W-:Y:S01]  /*71f0*/  IADD3 R0, P0, R4, 0x40, RZ ;  /* 0x0000004004007810 */ /* 0x006fe20007f1e0ff */
        /* <DEDUP_REMOVED lines=13> */
[----:B---3--:R1:W-:Y:S04]  /*72d0*/  @!P2 STG.E.128 [R6.64], R40 ;  /* 0x000000280600a986 */ /* 0x0083e8000c101d08 */
[----:B----4-:R1:W-:Y:S04]  /*72e0*/  @!P1 STG.E.128 [R6.64+0x40], R36 ;  /* 0x0000402406009986 */ /* 0x0103e8000c101d08 */
[----:B------:R1:W-:Y:S02]  /*72f0*/  @!P0 STG.E.128 [R6.64+0x80], R32 ;  /* 0x0000802006008986 */ /* 0x0003e4000c101d08 */
.L_x_993:
[----:B------:R-:W-:Y:S05]  /*7300*/  BSYNC B0 ;  /* 0x0000000000007941 */ /* 0x000fea0003800000 */
.L_x_992:
[----:B-12---:R-:W-:Y:S01]  /*7310*/  IMAD R0, R68, c[0x0][0x308], RZ ;  /* 0x0000c20044007a24 */ /* 0x006fe200078e02ff */
        /* <DEDUP_REMOVED lines=23> */
.L_x_995:
[----:B------:R-:W-:Y:S05]  /*7490*/  BSYNC B0 ;  /* 0x0000000000007941 */ /* 0x000fea0003800000 */
.L_x_994:
        /* <DEDUP_REMOVED lines=19> */
.L_x_988:
        /* <DEDUP_REMOVED lines=8> */
[----:B------:R-:W-:Y:S02]  /*7650*/  IMAD.MOV.U32 R7, RZ, RZ, c[0x0][0x2f0] ;  /* 0x0000bc00ff077624 */ /* 0x000fe400078e00ff */
        /* <DEDUP_REMOVED lines=10> */
.L_x_996:
[----:B------:R-:W1:Y:S01]  /*7700*/  S2R R5, SR_TID.X ;  /* 0x0000000000057919 */ /* 0x000e620000002100 */
[----:B------:R-:W-:Y:S01]  /*7710*/  SHF.R.S32.HI R6, RZ, 0x1f, R9 ;  /* 0x0000001fff067819 */ /* 0x000fe20000011409 */
[----:B-----5:R-:W-:Y:S01]  /*7720*/  IMAD.IADD R15, R7, 0x1, -R231 ;  /* 0x00000001070f7824 */ /* 0x020fe200078e0ae7 */
[----:B------:R-:W-:Y:S01]  /*7730*/  SEL R14, R9, RZ, !P1 ;  /* 0x000000ff090e7207 */ /* 0x000fe20004800000 */
[----:B------:R-:W2:Y:S01]  /*7740*/  S2R R19, SR_CTAID.Y ;  /* 0x0000000000137919 */ /* 0x000ea20000002600 */
[----:B------:R-:W-:Y:S01]  /*7750*/  SEL R18, R6, RZ, !P1 ;  /* 0x000000ff06127207 */ /* 0x000fe20004800000 */
[----:B------:R-:W-:Y:S02]  /*7760*/  BSSY B0, `(.L_x_997) ;  /* 0x0000026000007945 */ /* 0x000fe40003800000 */
[----:B------:R-:W3:Y:S01]  /*7770*/  S2R R9, SR_CTAID.X ;  /* 0x0000000000097919 */ /* 0x000ee20000002500 */
        /* <DEDUP_REMOVED lines=13> */
[----:B------:R-:W-:Y:S02]  /*7850*/  IADD3 R16, R12, 0x20, RZ ;  /* 0x000000200c107810 */ /* 0x000fe40007ffe0ff */
[----:B------:R-:W-:Y:S01]  /*7860*/  LEA.HI.X.SX32 R7, R0, R3, 0x1, P0 ;  /* 0x0000000300077211 */ /* 0x000fe200000f0eff */
[----:B------:R-:W-:Y:S01]  /*7870*/  IMAD.IADD R5, R8, 0x1, R5 ;  /* 0x0000000108057824 */ /* 0x000fe200078e0205 */
[----:B------:R-:W-:Y:S01]  /*7880*/  IADD3 R17, R12, 0x40, RZ ;  /* 0x000000400c117810 */ /* 0x000fe20007ffe0ff */
[----:B------:R-:W-:-:S02]  /*7890*/  IMAD R2, R18, c[0x0][0x310], RZ ;  /* 0x0000c40012027a24 */ /* 0x000fc400078e02ff */
[----:B------:R-:W-:-:S04]  /*78a0*/  IMAD.WIDE.U32 R10, R14, c[0x0][0x310], R4 ;  /* 0x0000c4000e0a7a25 */ /* 0x000fc800078e0004 */
[----:B------:R-:W-:Y:S02]  /*78b0*/  IMAD R2, R14, c[0x0][0x314], R2 ;  /* 0x0000c5000e027a24 */ /* 0x000fe400078e0202 */
[----:B---3--:R-:W-:-:S04]  /*78c0*/  IMAD.WIDE R6, R9, 0x80, R6 ;  /* 0x0000008009067825 */ /* 0x008fc800078e0206 */
        /* <DEDUP_REMOVED lines=15> */
.L_x_998:
[----:B------:R-:W-:Y:S05]  /*79c0*/  BSYNC B0 ;  /* 0x0000000000007941 */ /* 0x000fea0003800000 */
.L_x_997:
        /* <DEDUP_REMOVED lines=19> */
.L_x_1000:
[----:B------:R-:W-:Y:S05]  /*7b00*/  BSYNC B0 ;  /* 0x0000000000007941 */ /* 0x000fea0003800000 */
.L_x_999:
        /* <DEDUP_REMOVED lines=23> */
.L_x_1002:
[----:B------:R-:W-:Y:S05]  /*7c80*/  BSYNC B0 ;  /* 0x0000000000007941 */ /* 0x000fea0003800000 */
.L_x_1001:
        /* <DEDUP_REMOVED lines=18> */
.L_x_1003:
        /* <DEDUP_REMOVED lines=13> */
.L_x_1426:


//--------------------- .text._ZN7cutlass13device_kernelIN5flash19enable_sm80_to_sm89INS1_16FlashAttnBwdSm80INS1_25CollectiveMainloopBwdSm80ILi2ELi2EN4cute5tupleIJNS5_1CILi64EEENS7_ILi128EEENS7_ILi96EEEEEENS_6half_tEfNS_4arch4Sm80ELb0ELb1ELb0ELb1ELb1ELb0ELb0ELb0ELi2ELi2ELi4ELi2ELb0EEENS1_21CollectiveEpilogueBwdISB_SC_SE_Li256ELb1ELb0ELi2EEENS1_19SingleTileSchedulerILb1ELb0ELb0ELi128EEEEEEEEEvNT_6ParamsE --------------------------
	.section	.text._ZN7cutlass13device_kernelIN5flash19enable_sm80_to_sm89INS1_16FlashAttnBwdSm80INS1_25CollectiveMainloopBwdSm80ILi2ELi2EN4cute5tupleIJNS5_1CILi64EEENS7_ILi128EEENS7_ILi96EEEEEENS_6half_tEfNS_4arch4Sm80ELb0ELb1ELb0ELb1ELb1ELb0ELb0ELb0ELi2ELi2ELi4ELi2ELb0EEENS1_21CollectiveEpilogueBwdISB_SC_SE_Li256ELb1ELb0ELi2EEENS1_19SingleTileSchedulerILb1ELb0ELb0ELi128EEEEEEEEEvNT_6ParamsE,"ax",@progbits
	.sectioninfo	@"SHI_REGISTERS=255"
	.align	128
.text._ZN7cutlass13device_kernelIN5flash19enable_sm80_to_sm89INS1_16FlashAttnBwdSm80INS1_25CollectiveMainloopBwdSm80ILi2ELi2EN4cute5tupleIJNS5_1CILi64EEENS7_ILi128EEENS7_ILi96EEEEEENS_6half_tEfNS_4arch4Sm80ELb0ELb1ELb0ELb1ELb1ELb0ELb0ELb0ELi2ELi2ELi4ELi2ELb0EEENS1_21CollectiveEpilogueBwdISB_SC_SE_Li256ELb1ELb0ELi2EEENS1_19SingleTileSchedulerILb1ELb0ELb0ELi128EEEEEEEEEvNT_6ParamsE:
        .type           _ZN7cutlass13device_kernelIN5flash19enable_sm80_to_sm89INS1_16FlashAttnBwdSm80INS1_25CollectiveMainloopBwdSm80ILi2ELi2EN4cute5tupleIJNS5_1CILi64EEENS7_ILi128EEENS7_ILi96EEEEEENS_6half_tEfNS_4arch4Sm80ELb0ELb1ELb0ELb1ELb1ELb0ELb0ELb0ELi2ELi2ELi4ELi2ELb0EEENS1_21CollectiveEpilogueBwdISB_SC_SE_Li256ELb1ELb0ELi2EEENS1_19SingleTileSchedulerILb1ELb0ELb0ELi128EEEEEEEEEvNT_6ParamsE,@function
        .size           _ZN7cutlass13device_kernelIN5flash19enable_sm80_to_sm89INS1_16FlashAttnBwdSm80INS1_25CollectiveMainloopBwdSm80ILi2ELi2EN4cute5tupleIJNS5_1CILi64EEENS7_ILi128EEENS7_ILi96EEEEEENS_6half_tEfNS_4arch4Sm80ELb0ELb1ELb0ELb1ELb1ELb0ELb0ELb0ELi2ELi2ELi4ELi2ELb0EEENS1_21CollectiveEpilogueBwdISB_SC_SE_Li256ELb1ELb0ELi2EEENS1_19SingleTileSchedulerILb1ELb0ELb0ELi128EEEEEEEEEvNT_6ParamsE,(.L_x_1427 - _ZN7cutlass13device_kernelIN5flash19enable_sm80_to_sm89INS1_16FlashAttnBwdSm80INS1_25CollectiveMainloopBwdSm80ILi2ELi2EN4cute5tupleIJNS5_1CILi64EEENS7_ILi128EEENS7_ILi96EEEEEENS_6half_tEfNS_4arch4Sm80ELb0ELb1ELb0ELb1ELb1ELb0ELb0ELb0ELi2ELi2ELi4ELi2ELb0EEENS1_21CollectiveEpilogueBwdISB_SC_SE_Li256ELb1ELb0ELi2EEENS1_19SingleTileSchedulerILb1ELb0ELb0ELi128EEEEEEEEEvNT_6ParamsE)
        .other          _ZN7cutlass13device_kernelIN5flash19enable_sm80_to_sm89INS1_16FlashAttnBwdSm80INS1_25CollectiveMainloopBwdSm80ILi2ELi2EN4cute5tupleIJNS5_1CILi64EEENS7_ILi128EEENS7_ILi96EEEEEENS_6half_tEfNS_4arch4Sm80ELb0ELb1ELb0ELb1ELb1ELb0ELb0ELb0ELi2ELi2ELi4ELi2ELb0EEENS1_21CollectiveEpilogueBwdISB_SC_SE_Li256ELb1ELb0ELi2EEENS1_19SingleTileSchedulerILb1ELb0ELb0ELi128EEEEEEEEEvNT_6ParamsE,@"STO_CUDA_ENTRY STV_DEFAULT"
_ZN7cutlass13device_kernelIN5flash19enable_sm80_to_sm89INS1_16FlashAttnBwdSm80INS1_25CollectiveMainloopBwdSm80ILi2ELi2EN4cute5tupleIJNS5_1CILi64EEENS7_ILi128EEENS7_ILi96EEEEEENS_6half_tEfNS_4arch4Sm80ELb0ELb1ELb0ELb1ELb1ELb0ELb0ELb0ELi2ELi2ELi4ELi2ELb0EEENS1_21CollectiveEpilogueBwdISB_SC_SE_Li256ELb1ELb0ELi2EEENS1_19SingleTileSchedulerILb1ELb0ELb0ELi128EEEEEEEEEvNT_6ParamsE:
        /* <DEDUP_REMOVED lines=18> */
.L_x_1005:
        /* <DEDUP_REMOVED lines=8> */
.L_x_1007:
[----:B------:R-:W-:Y:S02]  /*01a0*/  MOV R0, c[0x0][0x3a4] ;  /* 0x0000e90000007a02 */ /* 0x000fe40000000f00 */
.L_x_1006:
[----:B------:R-:W-:-:S05]  /*01b0*/  IMAD.SHL.U32 R231, R29, 0x80, RZ ;  /* 0x000000801de77824 */ /* 0x000fca00078e00ff */
[----:B-----5:R-:W-:-:S04]  /*01c0*/  ISETP.GE.AND P0, PT, R231, R0, PT ;  /* 0x00000000e700720c */ /* 0x020fc80003f06270 */
[----:B------:R-:W-:-:S05]  /*01d0*/  SEL R0, R5, 0xffffffff, !P0 ;  /* 0xffffffff05007807 */ /* 0x000fca0004000000 */
[----:B------:R2:W-:Y:S01]  /*01e0*/  STL [R1+0x8], R0 ;  /* 0x0000080001007387 */ /* 0x0005e20000100800 */
[----:B------:R-:W-:Y:S05]  /*01f0*/  BRA `(.L_x_1008) ;  /* 0x0000012000007947 */ /* 0x000fea0003800000 */
.L_x_1004:
[----:B---34-:R-:W-:-:S04]  /*0200*/  ISETP.NE.U32.AND P0, PT, RZ, c[0x0][0x3c0], PT ;  /* 0x0000f000ff007a0c */ /* 0x018fc80003f05070 */
[----:B------:R-:W-:-:S13]  /*0210*/  ISETP.NE.AND.EX P0, PT, RZ, c[0x0][0x3c4], PT, P0 ;  /* 0x0000f100ff007a0c */ /* 0x000fda0003f05300 */
[----:B------:R-:W-:Y:S05]  /*0220*/  @!P0 BRA `(.L_x_1009) ;  /* 0x0000002000008947 */ /* 0x000fea0003800000 */
[----:B------:R1:W5:Y:S01]  /*0230*/  LDG.E R0, [R2.64] ;  /* 0x0000000802007981 */ /* 0x000362000c1e1900 */
[----:B------:R-:W-:Y:S05]  /*0240*/  BRA `(.L_x_1010) ;  /* 0x0000009000007947 */ /* 0x000fea0003800000 */
.L_x_1009:
        /* <DEDUP_REMOVED lines=8> */
.L_x_1011:
[----:B------:R-:W-:Y:S02]  /*02d0*/  MOV R0, c[0x0][0x3a4] ;  /* 0x0000e90000007a02 */ /* 0x000fe40000000f00 */
.L_x_1010:
[----:B------:R-:W-:-:S05]  /*02e0*/  IMAD.SHL.U32 R231, R29, 0x80, RZ ;  /* 0x000000801de77824 */ /* 0x000fca00078e00ff */
[----:B-----5:R-:W-:-:S04]  /*02f0*/  ISETP.GE.AND P0, PT, R231, R0, PT ;  /* 0x00000000e700720c */ /* 0x020fc80003f06270 */
[----:B------:R-:W-:-:S05]  /*0300*/  SEL R0, R5, 0xffffffff, !P0 ;  /* 0xffffffff05007807 */ /* 0x000fca0004000000 */
[----:B------:R2:W-:Y:S04]  /*0310*/  STL [R1+0x8], R0 ;  /* 0x0000080001007387 */ /* 0x0005e80000100800 */
.L_x_1008:
        /* <DEDUP_REMOVED lines=30> */
.L_x_1012:
[----:B-1----:R-:W-:-:S04]  /*0500*/  ISETP.NE.U32.AND P0, PT, RZ, c[0x0][0x2e0], PT ;  /* 0x0000b800ff007a0c */ /* 0x002fc80003f05070 */
[----:B------:R-:W-:-:S13]  /*0510*/  ISETP.NE.AND.EX P0, PT, RZ, c[0x0][0x2e4], PT, P0 ;  /* 0x0000b900ff007a0c */ /* 0x000fda0003f05300 */
[----:B------:R-:W-:Y:S05]  /*0520*/  @!P0 BRA `(.L_x_1013) ;  /* 0x0000003000008947 */ /* 0x000fea0003800000 */
[----:B------:R-:W-:-:S05]  /*0530*/  IMAD.WIDE R2, R30, R8, c[0x0][0x2e0] ;  /* 0x0000b8001e027625 */ /* 0x000fca00078e0208 */
[----:B------:R1:W5:Y:S01]  /*0540*/  LDG.E R230, [R2.64] ;  /* 0x0000000802e67981 */ /* 0x000362000c1e1900 */
[----:B------:R-:W-:Y:S05]  /*0550*/  BRA `(.L_x_1014) ;  /* 0x0000004000007947 */ /* 0x000fea0003800000 */
.L_x_1013:
[----:B------:R-:W-:Y:S05]  /*0560*/  @!P3 BRA `(.L_x_1014) ;  /* 0x000000300000b947 */ /* 0x000fea0003800000 */
[----:B------:R1:W2:Y:S04]  /*0570*/  LDG.E R0, [R2.64] ;  /* 0x0000000802007981 */ /* 0x0002a8000c1e1900 */
[----:B-1----:R-:W2:Y:S02]  /*0580*/  LDG.E R2, [R2.64+0x4] ;  /* 0x0000040802027981 */ /* 0x002ea4000c1e1900 */
[----:B--2---:R-:W-:Y:S02]  /*0590*/  IADD3 R230, -R0, R2, RZ ;  /* 0x0000000200e67210 */ /* 0x004fe40007ffe1ff */
.L_x_1014:
        /* <DEDUP_REMOVED lines=13> */
.L_x_1015:
        /* <DEDUP_REMOVED lines=452> */
.L_x_1018:
[----:B------:R-:W-:Y:S05]  /*22b0*/  BSYNC B0 ;  /* 0x0000000000007941 */ /* 0x000fea0003800000 */
.L_x_1017:
        /* <DEDUP_REMOVED lines=83> */
.L_x_1037:
        /* <DEDUP_REMOVED lines=104> */
.L_x_1021:
[----:B------:R-:W-:Y:S04]  /*2e70*/  MOV R37, 0x1 ;  /* 0x0000000100257802 */ /* 0x000fe80000000f00 */
[----:B------:R-:W-:Y:S11]  /*2e80*/  ISETP.NE.AND P0, PT, R37, c[0x0][0x2a8], PT ;  /* 0x0000aa0025007a0c */ /* 0x000ff60003f05270 */
[----:B------:R-:W-:Y:S02]  /*2e90*/  @!UPT UIADD3 URZ, URZ, URZ, URZ ;  /* 0x0000003f3f3ff290 */ /* 0x000fe4000fffe03f */
[----:B------:R-:W-:Y:S05]  /*2ea0*/  @P0 IMAD.HI.U32 R37, R36, c[0x0][0x2ac], RZ ;  /* 0x0000ab0024250a27 */ /* 0x000fea00078e00ff */
[----:B------:R-:W-:Y:S02]  /*2eb0*/  @P0 SHF.R.U32.HI R36, RZ, c[0x0][0x2b0], R37 ;  /* 0x0000ac00ff240a19 */ /* 0x000fe40000011625 */
.L_x_1022:
[----:B------:R-:W-:Y:S05]  /*2ec0*/  BSYNC B0 ;  /* 0x0000000000007941 */ /* 0x000fea0003800000 */
.L_x_1020:
[----:B------:R-:W-:Y:S02]  /*2ed0*/  IMAD R201, R36, c[0x0][0x2a8], -R231 ;  /* 0x0000aa0024c97a24 */ /* 0x000fe400078e0ae7 */
[----:B------:R-:W-:Y:S02]  /*2ee0*/  IMAD.IADD R36, R224, 0x1, R2 ;  /* 0x00000001e0247824 */ /* 0x000fe400078e0202 */
[----:B------:R-:W-:Y:S05]  /*2ef0*/  IMAD.IADD R201, R201, 0x1, -R228 ;  /* 0x00000001c9c97824 */ /* 0x000fea00078e0ae4 */
[----:B------:R-:W-:Y:S02]  /*2f00*/  IADD3 R37, R201, c[0x0][0x2a8], RZ ;  /* 0x0000aa00c9257a10 */ /* 0x000fe40007ffe0ff */
[----:B------:R-:W-:Y:S02]  /*2f10*/  IMNMX R201, R36, R201, !PT ;  /* 0x000000c924c97217 */ /* 0x000fe40007800200 */
[----:B------:R-:W-:Y:S02]  /*2f20*/  IMNMX R199, R199, R37, PT ;  /* 0x00000025c7c77217 */ /* 0x000fe40003800200 */
.L_x_1019:
        /* <DEDUP_REMOVED lines=18> */
.L_x_1025:
[----:B------:R-:W-:Y:S04]  /*3050*/  MOV R37, 0x1 ;  /* 0x0000000100257802 */ /* 0x000fe80000000f00 */
[----:B------:R-:W-:Y:S11]  /*3060*/  ISETP.NE.AND P0, PT, R37, c[0x0][0x2a8], PT ;  /* 0x0000aa0025007a0c */ /* 0x000ff60003f05270 */
[----:B------:R-:W-:Y:S02]  /*3070*/  @!UPT UIADD3 URZ, URZ, URZ, URZ ;  /* 0x0000003f3f3ff290 */ /* 0x000fe4000fffe03f */
[----:B------:R-:W-:Y:S05]  /*3080*/  @P0 IMAD.HI.U32 R37, R36, c[0x0][0x2ac], RZ ;  /* 0x0000ab0024250a27 */ /* 0x000fea00078e00ff */
[----:B------:R-:W-:Y:S02]  /*3090*/  @P0 SHF.R.U32.HI R36, RZ, c[0x0][0x2b0], R37 ;  /* 0x0000ac00ff240a19 */ /* 0x000fe40000011625 */
.L_x_1026:
[----:B------:R-:W-:Y:S05]  /*30a0*/  BSYNC B0 ;  /* 0x0000000000007941 */ /* 0x000fea0003800000 */
.L_x_1024:
[----:B------:R-:W-:Y:S04]  /*30b0*/  IMAD R36, R36, c[0x0][0x2a8], -R231 ;  /* 0x0000aa0024247a24 */ /* 0x000fe800078e0ae7 */
[----:B------:R-:W-:Y:S05]  /*30c0*/  IMAD.IADD R36, R36, 0x1, -R228 ;  /* 0x0000000124247824 */ /* 0x000fea00078e0ae4 */
[----:B------:R-:W-:Y:S02]  /*30d0*/  IADD3 R37, R36, c[0x0][0x2a8], RZ ;  /* 0x0000aa0024257a10 */ /* 0x000fe40007ffe0ff */
[----:B------:R-:W-:Y:S02]  /*30e0*/  IMNMX R200, R200, R36, !PT ;  /* 0x00000024c8c87217 */ /* 0x000fe40007800200 */
[----:B------:R-:W-:Y:S02]  /*30f0*/  IMNMX R202, R202, R37, PT ;  /* 0x00000025caca7217 */ /* 0x000fe40003800200 */
.L_x_1023:
        /* <DEDUP_REMOVED lines=18> */
.L_x_1029:
[----:B------:R-:W-:Y:S04]  /*3220*/  MOV R37, 0x1 ;  /* 0x0000000100257802 */ /* 0x000fe80000000f00 */
[----:B------:R-:W-:Y:S11]  /*3230*/  ISETP.NE.AND P0, PT, R37, c[0x0][0x2a8], PT ;  /* 0x0000aa0025007a0c */ /* 0x000ff60003f05270 */
[----:B------:R-:W-:Y:S02]  /*3240*/  @!UPT UIADD3 URZ, URZ, URZ, URZ ;  /* 0x0000003f3f3ff290 */ /* 0x000fe4000fffe03f */
[----:B------:R-:W-:Y:S05]  /*3250*/  @P0 IMAD.HI.U32 R37, R36, c[0x0][0x2ac], RZ ;  /* 0x0000ab0024250a27 */ /* 0x000fea00078e00ff */
[----:B------:R-:W-:Y:S02]  /*3260*/  @P0 SHF.R.U32.HI R36, RZ, c[0x0][0x2b0], R37 ;  /* 0x0000ac00ff240a19 */ /* 0x000fe40000011625 */
.L_x_1030:
[----:B------:R-:W-:Y:S05]  /*3270*/  BSYNC B0 ;  /* 0x0000000000007941 */ /* 0x000fea0003800000 */
.L_x_1028:
[----:B------:R-:W-:Y:S04]  /*3280*/  IMAD R36, R36, c[0x0][0x2a8], -R231 ;  /* 0x0000aa0024247a24 */ /* 0x000fe800078e0ae7 */
[----:B------:R-:W-:Y:S05]  /*3290*/  IMAD.IADD R36, R36, 0x1, -R228 ;  /* 0x0000000124247824 */ /* 0x000fea00078e0ae4 */
[----:B------:R-:W-:Y:S02]  /*32a0*/  IADD3 R37, R36, c[0x0][0x2a8], RZ ;  /* 0x0000aa0024257a10 */ /* 0x000fe40007ffe0ff */
[----:B------:R-:W-:Y:S02]  /*32b0*/  IMNMX R203, R203, R36, !PT ;  /* 0x00000024cbcb7217 */ /* 0x000fe40007800200 */
[----:B------:R-:W-:Y:S02]  /*32c0*/  IMNMX R205, R205, R37, PT ;  /* 0x00000025cdcd7217 */ /* 0x000fe40003800200 */
.L_x_1027:
        /* <DEDUP_REMOVED lines=18> */
.L_x_1033:
[----:B------:R-:W-:Y:S04]  /*33f0*/  MOV R36, 0x1 ;  /* 0x0000000100247802 */ /* 0x000fe80000000f00 */
[----:B------:R-:W-:Y:S11]  /*3400*/  ISETP.NE.AND P0, PT, R36, c[0x0][0x2a8], PT ;  /* 0x0000aa0024007a0c */ /* 0x000ff60003f05270 */
[----:B------:R-:W-:Y:S02]  /*3410*/  @!UPT UIADD3 URZ, URZ, URZ, URZ ;  /* 0x0000003f3f3ff290 */ /* 0x000fe4000fffe03f */
[----:B------:R-:W-:Y:S05]  /*3420*/  @P0 IMAD.HI.U32 R36, R2, c[0x0][0x2ac], RZ ;  /* 0x0000ab0002240a27 */ /* 0x000fea00078e00ff */
[----:B------:R-:W-:Y:S02]  /*3430*/  @P0 SHF.R.U32.HI R2, RZ, c[0x0][0x2b0], R36 ;  /* 0x0000ac00ff020a19 */ /* 0x000fe40000011624 */
.L_x_1034:
[----:B------:R-:W-:Y:S05]  /*3440*/  BSYNC B0 ;  /* 0x0000000000007941 */ /* 0x000fea0003800000 */
.L_x_1032:
[----:B------:R-:W-:Y:S04]  /*3450*/  IMAD R2, R2, c[0x0][0x2a8], -R231 ;  /* 0x0000aa0002027a24 */ /* 0x000fe800078e0ae7 */
[----:B------:R-:W-:Y:S05]  /*3460*/  IMAD.IADD R2, R2, 0x1, -R228 ;  /* 0x0000000102027824 */ /* 0x000fea00078e0ae4 */
[----:B------:R-:W-:Y:S02]  /*3470*/  IADD3 R36, R2, c[0x0][0x2a8], RZ ;  /* 0x0000aa0002247a10 */ /* 0x000fe40007ffe0ff */
[----:B------:R-:W-:Y:S02]  /*3480*/  IMNMX R204, R204, R2, !PT ;  /* 0x00000002cccc7217 */ /* 0x000fe40007800200 */
[----:B------:R-:W-:Y:S02]  /*3490*/  IMNMX R206, R206, R36, PT ;  /* 0x00000024cece7217 */ /* 0x000fe40003800200 */
.L_x_1031:
        /* <DEDUP_REMOVED lines=50> */
.L_x_1035:
        /* <DEDUP_REMOVED lines=474> */
.L_x_1036:
        /* <DEDUP_REMOVED lines=237> */
.L_x_1016:
        /* <DEDUP_REMOVED lines=152> */
.L_x_1039:
        /* <DEDUP_REMOVED lines=63> */
.L_x_1041:
[----:B------:R-:W-:Y:S05]  /*71a0*/  BSYNC B0 ;  /* 0x0000000000007941 */ /* 0x000fea0003800000 */
.L_x_1040:
        /* <DEDUP_REMOVED lines=21> */
.L_x_1043:
[----:B------:R-:W-:Y:S05]  /*7300*/  BSYNC B0 ;  /* 0x0000000000007941 */ /* 0x000fea0003800000 */
.L_x_1042:
        /* <DEDUP_REMOVED lines=24> */
.L_x_1045:
[----:B------:R-:W-:Y:S05]  /*7490*/  BSYNC B0 ;  /* 0x0000000000007941 */ /* 0x000fea0003800000 */
.L_x_1044:
        /* <DEDUP_REMOVED lines=19> */
.L_x_1038:
        /* <DEDUP_REMOVED lines=19> */
.L_x_1046:
        /* <DEDUP_REMOVED lines=44> */
.L_x_1048:
[----:B------:R-:W-:Y:S05]  /*79c0*/  BSYNC B0 ;  /* 0x0000000000007941 */ /* 0x000fea0003800000 */
.L_x_1047:
        /* <DEDUP_REMOVED lines=19> */
.L_x_1050:
[----:B------:R-:W-:Y:S05]  /*7b00*/  BSYNC B0 ;  /* 0x0000000000007941 */ /* 0x000fea0003800000 */
.L_x_1049:
        /* <DEDUP_REMOVED lines=23> */
.L_x_1052:
[----:B------:R-:W-:Y:S05]  /*7c80*/  BSYNC B0 ;  /* 0x0000000000007941 */ /* 0x000fea0003800000 */
.L_x_1051:
        /* <DEDUP_REMOVED lines=18> */
.L_x_1053:
        /* <DEDUP_REMOVED lines=13> */
.L_x_1427:


//--------------------- .text._ZN7cutlass13device_kernelIN5flash19enable_sm80_to_sm89INS1_16FlashAttnBwdSm80INS1_25CollectiveMainloopBwdSm80ILi2ELi2EN4cute5tupleIJNS5_1CILi64EEENS7_ILi128EEENS7_ILi96EEEEEENS_6half_tEfNS_4arch4Sm80ELb0ELb1ELb0ELb1ELb0ELb0ELb0ELb0ELi2ELi2ELi4ELi2ELb0EEENS1_24CollectiveEpilogueBwdGQAISB_fSE_Li256ELb1ELb0EEENS1_19SingleTileSchedulerILb1ELb0ELb0ELi128EEEEEEEEEvNT_6ParamsE --------------------------
	.section	.text._ZN7cutlass13device_kernelIN5flash19enable_sm80_to_sm89INS1_16FlashAttnBwdSm80INS1_25CollectiveMainloopBwdSm80ILi2ELi2EN4cute5tupleIJNS5_1CILi64EEENS7_ILi128EEENS7_ILi96EEEEEENS_6half_tEfNS_4arch4Sm80ELb0ELb1ELb0ELb1ELb0ELb0ELb0ELb0ELi2ELi2ELi4ELi2ELb0EEENS1_24CollectiveEpilogueBwdGQAISB_fSE_Li256ELb1ELb0EEENS1_19SingleTileSchedulerILb1ELb0ELb0ELi128EEEEEEEEEvNT_6ParamsE,"ax",@progbits
	.sectioninfo	@"SHI_REGISTERS=255"
	.align	128
.text._ZN7cutlass13device_kernelIN5flash19enable_sm80_to_sm89INS1_16FlashAttnBwdSm80INS1_25CollectiveMainloopBwdSm80ILi2ELi2EN4cute5tupleIJNS5_1CILi64EEENS7_ILi128EEENS7_ILi96EEEEEENS_6half_tEfNS_4arch4Sm80ELb0ELb1ELb0ELb1ELb0ELb0ELb0ELb0ELi2ELi2ELi4ELi2ELb0EEENS1_24CollectiveEpilogueBwdGQAISB_fSE_Li256ELb1ELb0EEENS1_19SingleTileSchedulerILb1ELb0ELb0ELi128EEEEEEEEEvNT_6ParamsE:
        .type           _ZN7cutlass13device_kernelIN5flash19enable_sm80_to_sm89INS1_16FlashAttnBwdSm80INS1_25CollectiveMainloopBwdSm80ILi2ELi2EN4cute5tupleIJNS5_1CILi64EEENS7_ILi128EEENS7_ILi96EEEEEENS_6half_tEfNS_4arch4Sm80ELb0ELb1ELb0ELb1ELb0ELb0ELb0ELb0ELi2ELi2ELi4ELi2ELb0EEENS1_24CollectiveEpilogueBwdGQAISB_fSE_Li256ELb1ELb0EEENS1_19SingleTileSchedulerILb1ELb0ELb0ELi128EEEEEEEEEvNT_6ParamsE,@function
        .size           _ZN7cutlass13device_kernelIN5flash19enable_sm80_to_sm89INS1_16FlashAttnBwdSm80INS1_25CollectiveMainloopBwdSm80ILi2ELi2EN4cute5tupleIJNS5_1CILi64EEENS7_ILi128EEENS7_ILi96EEEEEENS_6half_tEfNS_4arch4Sm80ELb0ELb1ELb0ELb1ELb0ELb0ELb0ELb0ELi2ELi2ELi4ELi2ELb0EEENS1_24CollectiveEpilogueBwdGQAISB_fSE_Li256ELb1ELb0EEENS1_19SingleTileSchedulerILb1ELb0ELb0ELi128EEEEEEEEEvNT_6ParamsE,(.L_x_1428 - _ZN7cutlass13device_kernelIN5flash19enable_sm80_to_sm89INS1_16FlashAttnBwdSm80INS1_25CollectiveMainloopBwdSm80ILi2ELi2EN4cute5tupleIJNS5_1CILi64EEENS7_ILi128EEENS7_ILi96EEEEEENS_6half_tEfNS_4arch4Sm80ELb0ELb1ELb0ELb1ELb0ELb0ELb0ELb0ELi2ELi2ELi4ELi2ELb0EEENS1_24CollectiveEpilogueBwdGQAISB_fSE_Li256ELb1ELb0EEENS1_19SingleTileSchedulerILb1ELb0ELb0ELi128EEEEEEEEEvNT_6ParamsE)
        .other          _ZN7cutlass13device_kernelIN5flash19enable_sm80_to_sm89INS1_16FlashAttnBwdSm80INS1_25CollectiveMainloopBwdSm80ILi2ELi2EN4cute5tupleIJNS5_1CILi64EEENS7_ILi128EEENS7_ILi96EEEEEENS_6half_tEfNS_4arch4Sm80ELb0ELb1ELb0ELb1ELb0ELb0ELb0ELb0ELi2ELi2ELi4ELi2ELb0EEENS1_24CollectiveEpilogueBwdGQAISB_fSE_Li256ELb1ELb0EEENS1_19SingleTileSchedulerILb1ELb0ELb0ELi128EEEEEEEEEvNT_6ParamsE,@"STO_CUDA_ENTRY STV_DEFAULT"
_ZN7cutlass13device_kernelIN5flash19enable_sm80_to_sm89INS1_16FlashAttnBwdSm80INS1_25CollectiveMainloopBwdSm80ILi2ELi2EN4cute5tupleIJNS5_1CILi64EEENS7_ILi128EEENS7_ILi96EEEEEENS_6half_tEfNS_4arch4Sm80ELb0ELb1ELb0ELb1ELb0ELb0ELb0ELb0ELi2ELi2ELi4ELi2ELb0EEENS1_24CollectiveEpilogueBwdGQAISB_fSE_Li256ELb1ELb0EEENS1_19SingleTileSchedulerILb1ELb0ELb0ELi128EEEEEEEEEvNT_6ParamsE:
        /* <DEDUP_REMOVED lines=18> */
.L_x_1055:
        /* <DEDUP_REMOVED lines=8> */
.L_x_1057:
[----:B------:R-:W-:Y:S02]  /*01a0*/  MOV R0, c[0x0][0x3ac] ;  /* 0x0000eb0000007a02 */ /* 0x000fe40000000f00 */
.L_x_1056:
[----:B------:R-:W-:-:S05]  /*01b0*/  IMAD.SHL.U32 R231, R23, 0x80, RZ ;  /* 0x0000008017e77824 */ /* 0x000fca00078e00ff */
[----:B-----5:R-:W-:-:S04]  /*01c0*/  ISETP.GE.AND P0, PT, R231, R0, PT ;  /* 0x00000000e700720c */ /* 0x020fc80003f06270 */
[----:B------:R-:W-:-:S05]  /*01d0*/  SEL R0, R5, 0xffffffff, !P0 ;  /* 0xffffffff05007807 */ /* 0x000fca0004000000 */
[----:B------:R2:W-:Y:S01]  /*01e0*/  STL [R1+0x8], R0 ;  /* 0x0000080001007387 */ /* 0x0005e20000100800 */
[----:B------:R-:W-:Y:S05]  /*01f0*/  BRA `(.L_x_1058) ;  /* 0x0000012000007947 */ /* 0x000fea0003800000 */
.L_x_1054:
[----:B---34-:R-:W-:-:S04]  /*0200*/  ISETP.NE.U32.AND P0, PT, RZ, c[0x0][0x3c8], PT ;  /* 0x0000f200ff007a0c */ /* 0x018fc80003f05070 */
[----:B------:R-:W-:-:S13]  /*0210*/  ISETP.NE.AND.EX P0, PT, RZ, c[0x0][0x3cc], PT, P0 ;  /* 0x0000f300ff007a0c */ /* 0x000fda0003f05300 */
[----:B------:R-:W-:Y:S05]  /*0220*/  @!P0 BRA `(.L_x_1059) ;  /* 0x0000002000008947 */ /* 0x000fea0003800000 */
[----:B------:R1:W5:Y:S01]  /*0230*/  LDG.E R0, [R2.64] ;  /* 0x0000000802007981 */ /* 0x000362000c1e1900 */
[----:B------:R-:W-:Y:S05]  /*0240*/  BRA `(.L_x_1060) ;  /* 0x0000009000007947 */ /* 0x000fea0003800000 */
.L_x_1059:
        /* <DEDUP_REMOVED lines=8> */
.L_x_1061:
[----:B------:R-:W-:Y:S02]  /*02d0*/  MOV R0, c[0x0][0x3ac] ;  /* 0x0000eb0000007a02 */ /* 0x000fe40000000f00 */
.L_x_1060:
[----:B------:R-:W-:-:S05]  /*02e0*/  IMAD.SHL.U32 R231, R23, 0x80, RZ ;  /* 0x0000008017e77824 */ /* 0x000fca00078e00ff */
[----:B-----5:R-:W-:-:S04]  /*02f0*/  ISETP.GE.AND P0, PT, R231, R0, PT ;  /* 0x00000000e700720c */ /* 0x020fc80003f06270 */
[----:B------:R-:W-:-:S05]  /*0300*/  SEL R0, R5, 0xffffffff, !P0 ;  /* 0xffffffff05007807 */ /* 0x000fca0004000000 */
[----:B------:R2:W-:Y:S04]  /*0310*/  STL [R1+0x8], R0 ;  /* 0x0000080001007387 */ /* 0x0005e80000100800 */
.L_x_1058:
[----:B------:R-:W3:Y:S02]  /*0320*/  LDL R30, [R1+0x8] ;  /* 0x00000800011e7983 */ /* 0x000ee40000100800 */
[----:B---3--:R-:W-:-:S13]  /*0330*/  ISETP.GE.AND P0, PT, R30, RZ, PT ;  /* 0x000000ff1e00720c */ /* 0x008fda0003f06270 */
[----:B------:R-:W-:Y:S05]  /*0340*/  @!P0 EXIT ;  /* 0x000000000000894d */ /* 0x000fea0003800000 */
[----:B------:R-:W-:Y:S01]  /*0350*/  ISETP.NE.U32.AND P1, PT, RZ, c[0x0][0x2c8], PT ;  /* 0x0000b200ff007a0c */ /* 0x000fe20003f25070 */
[CC--:B------:R-:W-:Y:S01]  /*0360*/  IMAD.WIDE R4, R30.reuse, R11.reuse, c[0x0][0x2c8] ;  /* 0x0000b2001e047625 */ /* 0x0c0fe200078e020b */
[----:B------:R-:W-:Y:S02]  /*0370*/  ISETP.NE.U32.AND P3, PT, RZ, c[0x0][0x2d0], PT ;  /* 0x0000b400ff007a0c */ /* 0x000fe40003f65070 */
[----:B------:R-:W-:Y:S02]  /*0380*/  ISETP.NE.AND.EX P1, PT, RZ, c[0x0][0x2cc], PT, P1 ;  /* 0x0000b300ff007a0c */ /* 0x000fe40003f25310 */
[----:B------:R-:W-:Y:S01]  /*0390*/  ISETP.NE.AND.EX P3, PT, RZ, c[0x0][0x2d4], PT, P3 ;  /* 0x0000b500ff007a0c */ /* 0x000fe20003f65330 */
[----:B-1----:R-:W-:-:S10]  /*03a0*/  IMAD.WIDE R2, R30, R11, c[0x0][0x2d0] ;  /* 0x0000b4001e027625 */ /* 0x002fd400078e020b */
[----:B--2---:R-:W2:Y:S01]  /*03b0*/  @P1 LDG.E R0, [R4.64] ;  /* 0x0000000804001981 */ /* 0x004ea2000c1e1900 */
[----:B------:R-:W-:-:S03]  /*03c0*/  ISETP.NE.U32.AND P0, PT, RZ, c[0x0][0x2d8], PT ;  /* 0x0000b600ff007a0c */ /* 0x000fc60003f05070 */
[----:B------:R-:W3:Y:S01]  /*03d0*/  @P1 LDG.E R9, [R4.64] ;  /* 0x0000000804091981 */ /* 0x000ee2000c1e1900 */
[----:B------:R-:W-:-:S03]  /*03e0*/  ISETP.NE.AND.EX P0, PT, RZ, c[0x0][0x2dc], PT, P0 ;  /* 0x0000b700ff007a0c */ /* 0x000fc60003f05300 */
[----:B------:R-:W4:Y:S01]  /*03f0*/  @P3 LDG.E R8, [R2.64] ;  /* 0x0000000802083981 */ /* 0x000f22000c1e1900 */
[----:B------:R-:W-:-:S09]  /*0400*/  IMAD.MOV.U32 R233, RZ, RZ, c[0x0][0x168] ;  /* 0x00005a00ffe97624 */ /* 0x000fd200078e00ff */
[----:B------:R-:W-:-:S05]  /*0410*/  @P0 IMAD.WIDE R6, R30, R11, c[0x0][0x2d8] ;  /* 0x0000b6001e060625 */ /* 0x000fca00078e020b */
[----:B------:R1:W5:Y:S01]  /*0420*/  @P0 LDG.E R233, [R6.64] ;  /* 0x0000000806e90981 */ /* 0x000362000c1e1900 */
[----:B------:R-:W-:Y:S01]  /*0430*/  CS2R R14, SRZ ;  /* 0x00000000000e7805 */ /* 0x000fe2000001ff00 */
[----:B------:R-:W-:Y:S02]  /*0440*/  IMAD.MOV.U32 R10, RZ, RZ, RZ ;  /* 0x000000ffff0a7224 */ /* 0x000fe400078e00ff */
[----:B------:R-:W-:Y:S02]  /*0450*/  IMAD.MOV.U32 R230, RZ, RZ, c[0x0][0x198] ;  /* 0x00006600ffe67624 */ /* 0x000fe400078e00ff */
[----:B--2---:R-:W-:-:S05]  /*0460*/  @P1 IMAD R0, R30, 0x40, R0 ;  /* 0x000000401e001824 */ /* 0x004fca00078e0200 */
[----:B-1----:R-:W-:-:S04]  /*0470*/  @P1 SHF.R.S32.HI R6, RZ, 0x1f, R0 ;  /* 0x0000001fff061819 */ /* 0x002fc80000011400 */
[----:B------:R-:W-:Y:S02]  /*0480*/  @P1 LEA.HI R0, R6, R0, RZ, 0x6 ;  /* 0x0000000006001211 */ /* 0x000fe400078f30ff */
[----:B------:R-:W-:Y:S01]  /*0490*/  CS2R R6, SRZ ;  /* 0x0000000000067805 */ /* 0x000fe2000001ff00 */
[--C-:B----4-:R-:W-:Y:S01]  /*04a0*/  @P3 SHF.R.S32.HI R15, RZ, 0x1f, R8.reuse ;  /* 0x0000001fff0f3819 */ /* 0x110fe20000011408 */
[--C-:B---3--:R-:W-:Y:S01]  /*04b0*/  @P1 IMAD.MOV.U32 R6, RZ, RZ, R9.reuse ;  /* 0x000000ffff061224 */ /* 0x108fe200078e0009 */
[----:B------:R-:W-:Y:S01]  /*04c0*/  @P1 SHF.R.S32.HI R7, RZ, 0x1f, R9 ;  /* 0x0000001fff071819 */ /* 0x000fe20000011409 */
[----:B------:R-:W-:Y:S01]  /*04d0*/  @P3 IMAD.MOV.U32 R14, RZ, RZ, R8 ;  /* 0x000000ffff0e3224 */ /* 0x000fe200078e0008 */
[----:B------:R-:W-:Y:S01]  /*04e0*/  @P1 LOP3.LUT R10, R0, 0xffffffc0, RZ, 0xc0, !PT ;  /* 0xffffffc0000a1812 */ /* 0x000fe200078ec0ff */
[----:B------:R-:W-:Y:S05]  /*04f0*/  @P0 BRA `(.L_x_1062) ;  /* 0x0000004000000947 */ /* 0x000fea0003800000 */
[----:B------:R-:W-:Y:S05]  /*0500*/  @!P1 BRA `(.L_x_1062) ;  /* 0x0000003000009947 */ /* 0x000fea0003800000 */
[----:B------:R1:W2:Y:S04]  /*0510*/  LDG.E R0, [R4.64] ;  /* 0x0000000804007981 */ /* 0x0002a8000c1e1900 */
[----:B-1----:R-:W2:Y:S02]  /*0520*/  LDG.E R4, [R4.64+0x4] ;  /* 0x0000040804047981 */ /* 0x002ea4000c1e1900 */
[----:B--2--5:R-:W-:-:S02]  /*0530*/  IADD3 R233, -R0, R4, RZ ;  /* 0x0000000400e97210 */ /* 0x024fc40007ffe1ff */
.L_x_1062:
[----:B------:R-:W-:-:S04]  /*0540*/  ISETP.NE.U32.AND P0, PT, RZ, c[0x0][0x2e0], PT ;  /* 0x0000b800ff007a0c */ /* 0x000fc80003f05070 */
[----:B------:R-:W-:-:S13]  /*0550*/  ISETP.NE.AND.EX P0, PT, RZ, c[0x0][0x2e4], PT, P0 ;  /* 0x0000b900ff007a0c */ /* 0x000fda0003f05300 */
[----:B------:R-:W-:Y:S05]  /*0560*/  @!P0 BRA `(.L_x_1063) ;  /* 0x0000003000008947 */ /* 0x000fea0003800000 */
[----:B------:R-:W-:-:S05]  /*0570*/  IMAD.WIDE R2, R30, R11, c[0x0][0x2e0] ;  /* 0x0000b8001e027625 */ /* 0x000fca00078e020b */
[----:B------:R1:W5:Y:S01]  /*0580*/  LDG.E R230, [R2.64] ;  /* 0x0000000802e67981 */ /* 0x000362000c1e1900 */
[----:B------:R-:W-:Y:S05]  /*0590*/  BRA `(.L_x_1064) ;  /* 0x0000004000007947 */ /* 0x000fea0003800000 */
.L_x_1063:
[----:B------:R-:W-:Y:S05]  /*05a0*/  @!P3 BRA `(.L_x_1064) ;  /* 0x000000300000b947 */ /* 0x000fea0003800000 */
[----:B------:R1:W2:Y:S04]  /*05b0*/  LDG.E R0, [R2.64] ;  /* 0x0000000802007981 */ /* 0x0002a8000c1e1900 */
[----:B-1----:R-:W2:Y:S02]  /*05c0*/  LDG.E R2, [R2.64+0x4] ;  /* 0x0000040802027981 */ /* 0x002ea4000c1e1900 */
[----:B--2---:R-:W-:Y:S02]  /*05d0*/  IADD3 R230, -R0, R2, RZ ;  /* 0x0000000200e67210 */ /* 0x004fe40007ffe1ff */
.L_x_1064:
        /* <DEDUP_REMOVED lines=13> */
.L_x_1065:
[----:B------:R-:W-:Y:S01]  /*06b0*/  IADD3 R0, R231, R233, -R230 ;  /* 0x000000e9e7007210 */ /* 0x000fe20007ffe8e6 */
[----:B------:R-:W-:Y:S01]  /*06c0*/  CS2R R158, SRZ ;  /* 0x00000000009e7805 */ /* 0x000fe2000001ff00 */
[----:B------:R-:W-:Y:S01]  /*06d0*/  PLOP3.LUT P2, PT, PT, PT, PT, 0x80, 0x0 ;  /* 0x000000000000781c */ /* 0x000fe20003f4f070 */
        /* <DEDUP_REMOVED lines=60> */
[----:B------:R-:W-:Y:S01]  /*0aa0*/  IMAD.IADD R229, R230, 0x1, -R231 ;  /* 0x00000001e6e57824 */ /* 0x000fe200078e0ae7 */
[CC--:B------:R-:W-:Y:S01]  /*0ab0*/  LEA.HI R42, R45.reuse, R48.reuse, RZ, 0x2 ;  /* 0x000000302d2a7211 */ /* 0x0c0fe200078f10ff */
[----:B------:R-:W-:Y:S01]  /*0ac0*/  UMOV UR6, 0x6 ;  /* 0x0000000600067882 */ /* 0x000fe20000000000 */
[----:B------:R-:W-:Y:S01]  /*0ad0*/  LEA.HI R27, R45, R48, RZ, 0x4 ;  /* 0x000000302d1b7211 */ /* 0x000fe200078f20ff */
[----:B------:R-:W-:Y:S01]  /*0ae0*/  ULDC.64 UR4, c[0x0][0x208] ;  /* 0x0000820000047ab9 */ /* 0x000fe20000000a00 */
[----:B------:R-:W-:Y:S01]  /*0af0*/  LOP3.LUT R0, R42, 0xfffffffc, RZ, 0xc0, !PT ;  /* 0xfffffffc2a007812 */ /* 0x000fe200078ec0ff */
[----:B------:R-:W-:Y:S01]  /*0b00*/  USHF.L.U64.HI UR5, UR4, UR6, UR5 ;  /* 0x0000000604057299 */ /* 0x000fe20008010205 */
[----:B------:R-:W-:Y:S01]  /*0b10*/  SHF.R.S32.HI R5, RZ, 0x4, R27 ;  /* 0x00000004ff057819 */ /* 0x000fe2000001141b */
[----:B------:R-:W-:Y:S01]  /*0b20*/  USHF.L.U32 UR4, UR4, 0x6, URZ ;  /* 0x0000000604047899 */ /* 0x000fe2000800063f */
[----:B------:R-:W-:Y:S01]  /*0b30*/  SHF.R.S32.HI R223, RZ, 0x2, R42 ;  /* 0x00000002ffdf7819 */ /* 0x000fe2000001142a */
[----:B------:R-:W-:Y:S01]  /*0b40*/  IMAD.IADD R34, R48, 0x1, -R0 ;  /* 0x0000000130227824 */ /* 0x000fe200078e0a00 */
[----:B------:R-:W-:Y:S01]  /*0b50*/  LEA.HI R4, R27, R5, RZ, 0x1 ;  /* 0x000000051b047211 */ /* 0x000fe200078f08ff */
[----:B------:R-:W-:Y:S01]  /*0b60*/  @P0 IMAD.HI.U32 R2, R51, c[0x0][0x24c], RZ ;  /* 0x0000930033020a27 */ /* 0x000fe200078e00ff */
[----:B------:R-:W-:-:S02]  /*0b70*/  SHF.R.S32.HI R9, RZ, 0x1f, R223 ;  /* 0x0000001fff097819 */ /* 0x000fc400000114df */
[----:B------:R-:W-:Y:S01]  /*0b80*/  IADD3 R16, P2, R223, R6, RZ ;  /* 0x00000006df107210 */ /* 0x000fe20007f5e0ff */
[----:B------:R-:W-:Y:S01]  /*0b90*/  IMAD R0, R10, 0x60, RZ ;  /* 0x000000600a007824 */ /* 0x000fe200078e02ff */
[----:B------:R-:W-:Y:S01]  /*0ba0*/  @P0 SHF.R.U32.HI R11, RZ, c[0x0][0x250], R2 ;  /* 0x00009400ff0b0a19 */ /* 0x000fe20000011602 */
[----:B------:R-:W-:Y:S01]  /*0bb0*/  IMAD.SHL.U32 R18, R34, 0x8, RZ ;  /* 0x0000000822127824 */ /* 0x000fe200078e00ff */
[----:B------:R-:W-:Y:S01]  /*0bc0*/  LOP3.LUT R4, R4, 0xfffffffe, RZ, 0xc0, !PT ;  /* 0xfffffffe04047812 */ /* 0x000fe200078ec0ff */
[----:B------:R-:W-:Y:S01]  /*0bd0*/  IMAD.X R17, R9, 0x1, R7, P2 ;  /* 0x0000000109117824 */ /* 0x000fe200010e0607 */
[----:B------:R-:W-:Y:S01]  /*0be0*/  SHF.R.S32.HI R21, RZ, 0x1f, R11 ;  /* 0x0000001fff157819 */ /* 0x000fe2000001140b */
[----:B------:R-:W-:Y:S01]  /*0bf0*/  IMAD.MOV.U32 R196, RZ, RZ, 0x10 ;  /* 0x00000010ffc47424 */ /* 0x000fe200078e00ff */
[C---:B------:R-:W-:Y:S01]  /*0c00*/  IADD3 R12, P0, R0.reuse, R48, RZ ;  /* 0x00000030000c7210 */ /* 0x040fe20007f1e0ff */
[----:B------:R-:W-:Y:S01]  /*0c10*/  IMAD.IADD R36, R5, 0x1, -R4 ;  /* 0x0000000105247824 */ /* 0x000fe200078e0a04 */
[----:B------:R-:W-:Y:S01]  /*0c20*/  SHF.R.S32.HI R19, RZ, 0x1f, R18 ;  /* 0x0000001fff137819 */ /* 0x000fe20000011412 */
[----:B------:R-:W-:Y:S01]  /*0c30*/  IMAD R2, R21, c[0x0][0x1e0], RZ ;  /* 0x0000780015027a24 */ /* 0x000fe200078e02ff */
[----:B------:R-:W-:-:S02]  /*0c40*/  LEA.HI.X.SX32 R13, R0, R3, 0x1, P0 ;  /* 0x00000003000d7211 */ /* 0x000fc400000f0eff */
[----:B------:R-:W-:Y:S01]  /*0c50*/  IADD3 R8, P0, R223, R14, RZ ;  /* 0x0000000edf087210 */ /* 0x000fe20007f1e0ff */
[C---:B------:R-:W-:Y:S01]  /*0c60*/  IMAD R0, R11.reuse, c[0x0][0x1e4], R2 ;  /* 0x000079000b007a24 */ /* 0x040fe200078e0202 */
[----:B------:R-:W-:Y:S01]  /*0c70*/  SHF.R.S32.HI R50, RZ, 0x1f, R51 ;  /* 0x0000001fff327819 */ /* 0x000fe20000011433 */
[----:B------:R-:W-:Y:S01]  /*0c80*/  IMAD.WIDE.U32 R2, R11, c[0x0][0x1e0], R18 ;  /* 0x000078000b027a25 */ /* 0x000fe200078e0012 */
[----:B------:R-:W-:Y:S02]  /*0c90*/  SHF.R.S32.HI R26, RZ, 0x1f, R30 ;  /* 0x0000001fff1a7819 */ /* 0x000fe4000001141e */
[----:B------:R-:W-:Y:S01]  /*0ca0*/  LEA.HI R49, R45, R48, RZ, 0x3 ;  /* 0x000000302d317211 */ /* 0x000fe200078f18ff */
[----:B------:R-:W-:Y:S01]  /*0cb0*/  IMAD.IADD R3, R3, 0x1, R0 ;  /* 0x0000000103037824 */ /* 0x000fe200078e0200 */
[----:B------:R-:W-:Y:S01]  /*0cc0*/  SHF.R.S32.HI R0, RZ, 0x1f, R10 ;  /* 0x0000001fff007819 */ /* 0x000fe2000001140a */
[----:B------:R-:W-:Y:S01]  /*0cd0*/  IMAD.X R9, R9, 0x1, R15, P0 ;  /* 0x0000000109097824 */ /* 0x000fe200000e060f */
[----:B------:R-:W-:Y:S01]  /*0ce0*/  IADD3 R4, P0, R22, R10, RZ ;  /* 0x0000000a16047210 */ /* 0x000fe20007f1e0ff */
[----:B------:R-:W-:Y:S01]  /*0cf0*/  IMAD R10, R50, c[0x0][0x270], RZ ;  /* 0x00009c00320a7a24 */ /* 0x000fe200078e02ff */
[----:B------:R-:W-:Y:S01]  /*0d00*/  SEL R15, R26, RZ, !P3 ;  /* 0x000000ff1a0f7207 */ /* 0x000fe20005800000 */
[----:B------:R-:W-:Y:S01]  /*0d10*/  IMAD R14, R50, c[0x0][0x288], RZ ;  /* 0x0000a200320e7a24 */ /* 0x000fe200078e02ff */
[----:B------:R-:W-:Y:S01]  /*0d20*/  LEA.HI.X.SX32 R5, R22, R0, 0x1, P0 ;  /* 0x0000000016057211 */ /* 0x000fe200000f0eff */
[----:B------:R-:W-:Y:S01]  /*0d30*/  IMAD R10, R51, c[0x0][0x274], R10 ;  /* 0x00009d00330a7a24 */ /* 0x000fe200078e020a */
[----:B------:R-:W-:Y:S01]  /*0d40*/  SEL R20, R30, RZ, !P3 ;  /* 0x000000ff1e147207 */ /* 0x000fe20005800000 */
[----:B------:R-:W-:Y:S01]  /*0d50*/  IMAD R0, R15, c[0x0][0x1e8], RZ ;  /* 0x00007a000f007a24 */ /* 0x000fe200078e02ff */
[----:B------:R-:W-:Y:S01]  /*0d60*/  LEA.HI R46, R45, R48, RZ, 0x5 ;  /* 0x000000302d2e7211 */ /* 0x000fe200078f28ff */
[----:B------:R-:W-:Y:S01]  /*0d70*/  IMAD.WIDE.U32 R6, R51, c[0x0][0x270], R4 ;  /* 0x00009c0033067a25 */ /* 0x000fe200078e0004 */
[----:B------:R-:W-:-:S02]  /*0d80*/  IADD3 R47, R18, 0x20, RZ ;  /* 0x00000020122f7810 */ /* 0x000fc40007ffe0ff */
[----:B------:R-:W-:Y:S01]  /*0d90*/  SHF.R.S32.HI R39, RZ, 0x5, R46 ;  /* 0x00000005ff277819 */ /* 0x000fe2000001142e */
[----:B------:R-:W-:Y:S01]  /*0da0*/  IMAD.SHL.U32 R22, R49, 0x8, RZ ;  /* 0x0000000831167824 */ /* 0x000fe200078e00ff */
[C---:B------:R-:W-:Y:S01]  /*0db0*/  IADD3 R238, R18.reuse, 0x40, RZ ;  /* 0x0000004012ee7810 */ /* 0x040fe20007ffe0ff */
[----:B------:R-:W-:Y:S01]  /*0dc0*/  IMAD.IADD R25, R7, 0x1, R10 ;  /* 0x0000000107197824 */ /* 0x000fe200078e020a */
[----:B------:R-:W-:Y:S01]  /*0dd0*/  ISETP.GE.AND P5, PT, R18, c[0x0][0x1cc], PT ;  /* 0x0000730012007a0c */ /* 0x000fe20003fa6270 */
[----:B------:R-:W-:Y:S01]  /*0de0*/  IMAD R14, R51, c[0x0][0x28c], R14 ;  /* 0x0000a300330e7a24 */ /* 0x000fe200078e020e */
[----:B------:R-:W-:Y:S01]  /*0df0*/  ISETP.GE.AND P6, PT, R47, c[0x0][0x1cc], PT ;  /* 0x000073002f007a0c */ /* 0x000fe20003fc6270 */
[----:B------:R-:W-:Y:S01]  /*0e00*/  IMAD.WIDE.U32 R4, R51, c[0x0][0x288], R4 ;  /* 0x0000a20033047a25 */ /* 0x000fe200078e0004 */
[----:B------:R-:W-:-:S03]  /*0e10*/  SEL R30, R30, RZ, !P1 ;  /* 0x000000ff1e1e7207 */ /* 0x000fc60004800000 */
[----:B------:R-:W-:Y:S01]  /*0e20*/  IMAD R7, R20, c[0x0][0x1ec], R0 ;  /* 0x00007b0014077a24 */ /* 0x000fe200078e0200 */
[----:B------:R-:W-:Y:S01]  /*0e30*/  LOP3.LUT R0, R22, 0xc0, RZ, 0xc0, !PT ;  /* 0x000000c016007812 */ /* 0x000fe200078ec0ff */
[----:B------:R-:W-:Y:S01]  /*0e40*/  IMAD.IADD R33, R5, 0x1, R14 ;  /* 0x0000000105217824 */ /* 0x000fe200078e020e */
[----:B------:R-:W-:Y:S01]  /*0e50*/  LEA.HI R22, R42, R223, RZ, 0x1 ;  /* 0x000000df2a167211 */ /* 0x000fe200078f08ff */
[----:B------:R-:W-:Y:S01]  /*0e60*/  IMAD.WIDE.U32 R2, R20, c[0x0][0x1e8], R2 ;  /* 0x00007a0014027a25 */ /* 0x000fe200078e0002 */
[----:B------:R-:W-:Y:S02]  /*0e70*/  SHF.R.U32.HI R5, RZ, 0x3, R0 ;  /* 0x00000003ff057819 */ /* 0x000fe40000011600 */
[----:B------:R-:W-:Y:S01]  /*0e80*/  LOP3.LUT R0, R0, 0x18, R18, 0xf8, !PT ;  /* 0x0000001800007812 */ /* 0x000fe200078ef812 */
[----:B------:R-:W-:-:S03]  /*0e90*/  IMAD.WIDE R8, R23, 0x80, R8 ;  /* 0x0000008017087825 */ /* 0x000fc600078e0208 */
[----:B------:R-:W-:Y:S01]  /*0ea0*/  LOP3.LUT R14, R0, R5, RZ, 0x3c, !PT ;  /* 0x00000005000e7212 */ /* 0x000fe200078e3cff */
[----:B------:R-:W-:Y:S02]  /*0eb0*/  IMAD.IADD R3, R3, 0x1, R7 ;  /* 0x0000000103037824 */ /* 0x000fe400078e0207 */
[----:B------:R-:W-:Y:S02]  /*0ec0*/  IMAD R0, R9, c[0x0][0x1d8], RZ ;  /* 0x0000760009007a24 */ /* 0x000fe400078e02ff */
[----:B------:R-:W-:Y:S02]  /*0ed0*/  IMAD.MOV.U32 R24, RZ, RZ, R6 ;  /* 0x000000ffff187224 */ /* 0x000fe400078e0006 */
        /* <DEDUP_REMOVED lines=9> */
[----:B------:R-:W-:Y:S02]  /*0f70*/  IMAD.MOV.U32 R23, RZ, RZ, c[0x0][0x1d8] ;  /* 0x00007600ff177624 */ /* 0x000fe400078e00ff */
[----:B------:R-:W-:Y:S01]  /*0f80*/  IMAD.IADD R29, R7, 0x1, R3 ;  /* 0x00000001071d7824 */ /* 0x000fe200078e0203 */
[----:B------:R-:W-:Y:S01]  /*0f90*/  LEA.HI.X R3, R4, c[0x0][0x1c4], R5, 0x1, P0 ;  /* 0x0000710004037a11 */ /* 0x000fe200000f0c05 */
[----:B------:R-:W-:Y:S01]  /*0fa0*/  IMAD.IADD R0, R223, 0x1, -R0 ;  /* 0x00000001df007824 */ /* 0x000fe200078e0a00 */
[----:B------:R-:W-:Y:S01]  /*0fb0*/  LEA R12, P0, R23, R2, 0x7 ;  /* 0x00000002170c7211 */ /* 0x000fe200078038ff */
[----:B------:R-:W-:Y:S02]  /*0fc0*/  IMAD.MOV.U32 R4, RZ, RZ, c[0x0][0x1dc] ;  /* 0x00007700ff047624 */ /* 0x000fe400078e00ff */
[----:B------:R-:W-:-:S02]  /*0fd0*/  IMAD R0, R39, 0x8, R0 ;  /* 0x0000000827007824 */ /* 0x000fc400078e0200 */
[----:B------:R-:W-:Y:S01]  /*0fe0*/  IMAD.MOV.U32 R28, RZ, RZ, R6 ;  /* 0x000000ffff1c7224 */ /* 0x000fe200078e0006 */
[----:B------:R-:W-:Y:S01]  /*0ff0*/  LEA.HI.X R13, R23, R3, R4, 0x7, P0 ;  /* 0x00000003170d7211 */ /* 0x000fe200000f3c04 */
[----:B------:R-:W-:Y:S01]  /*1000*/  IMAD R4, R21, c[0x0][0x1b0], RZ ;  /* 0x00006c0015047a24 */ /* 0x000fe200078e02ff */
[----:B------:R-:W-:Y:S01]  /*1010*/  ISETP.GE.AND P0, PT, R238, c[0x0][0x1cc], PT ;  /* 0x00007300ee007a0c */ /* 0x000fe20003f06270 */
[----:B------:R-:W-:Y:S01]  /*1020*/  IMAD.U32 R14, R0, 0x20, R14 ;  /* 0x00000020000e7824 */ /* 0x000fe200078e000e */
[----:B------:R-:W-:Y:S01]  /*1030*/  SEL R21, R26, RZ, !P1 ;  /* 0x000000ff1a157207 */ /* 0x000fe20004800000 */
[----:B------:R-:W-:Y:S02]  /*1040*/  IMAD.IADD R0, R229, 0x1, -R223 ;  /* 0x00000001e5007824 */ /* 0x000fe400078e0adf */
[C---:B------:R-:W-:Y:S02]  /*1050*/  IMAD R6, R11.reuse, c[0x0][0x1b4], R4 ;  /* 0x00006d000b067a24 */ /* 0x040fe400078e0204 */
[----:B------:R-:W-:Y:S01]  /*1060*/  IMAD.WIDE.U32 R4, R11, c[0x0][0x1b0], R18 ;  /* 0x00006c000b047a25 */ /* 0x000fe200078e0012 */
[----:B------:R-:W-:-:S02]  /*1070*/  ISETP.LT.OR P4, PT, R0, 0x1, P5 ;  /* 0x000000010000780c */ /* 0x000fc40002f81670 */
[C---:B------:R-:W-:Y:S01]  /*1080*/  ISETP.LT.OR P3, PT, R0.reuse, 0x1, P6 ;  /* 0x000000010000780c */ /* 0x040fe20003761670 */
[----:B------:R-:W-:Y:S01]  /*1090*/  IMAD R7, R17, c[0x0][0x208], RZ ;  /* 0x0000820011077a24 */ /* 0x000fe200078e02ff */
[C---:B------:R-:W-:Y:S01]  /*10a0*/  ISETP.LT.OR P2, PT, R0.reuse, 0x1, P0 ;  /* 0x000000010000780c */ /* 0x040fe20000741670 */
[----:B------:R-:W-:Y:S01]  /*10b0*/  IMAD R15, R15, c[0x0][0x1b8], RZ ;  /* 0x00006e000f0f7a24 */ /* 0x000fe200078e02ff */
[C---:B------:R-:W-:Y:S01]  /*10c0*/  ISETP.LT.OR P6, PT, R0.reuse, 0x41, P6 ;  /* 0x000000410000780c */ /* 0x040fe200037c1670 */
[----:B------:R-:W-:Y:S01]  /*10d0*/  IMAD.IADD R5, R5, 0x1, R6 ;  /* 0x0000000105057824 */ /* 0x000fe200078e0206 */
[----:B------:R-:W-:Y:S01]  /*10e0*/  ISETP.LT.OR P0, PT, R0, 0x41, P0 ;  /* 0x000000410000780c */ /* 0x000fe20000701670 */
[----:B------:R-:W-:Y:S02]  /*10f0*/  IMAD R38, R16, c[0x0][0x20c], R7 ;  /* 0x0000830010267a24 */ /* 0x000fe400078e0207 */
        /* <DEDUP_REMOVED lines=20> */
[----:B------:R-:W-:-:S02]  /*1240*/  ISETP.LT.OR P1, PT, R0, 0x1, P5 ;  /* 0x000000010000780c */ /* 0x000fc40002f21670 */
[----:B------:R-:W-:Y:S01]  /*1250*/  ISETP.LT.OR P5, PT, R0, 0x41, P5 ;  /* 0x000000410000780c */ /* 0x000fe20002fa1670 */
[----:B------:R-:W-:Y:S01]  /*1260*/  IMAD.IADD R5, R11, 0x1, R17 ;  /* 0x000000010b057824 */ /* 0x000fe200078e0211 */
[C---:B------:R-:W-:Y:S01]  /*1270*/  IADD3 R251, R14.reuse, 0xc080, RZ ;  /* 0x0000c0800efb7810 */ /* 0x040fe20007ffe0ff */
        /* <DEDUP_REMOVED lines=10> */
[----:B------:R2:W-:Y:S02]  /*1320*/  LDGSTS.E.BYPASS.LTC128B.128 [R14+0xb080], [R12.64+0x80], !P0 ;  /* 0x0b0800800c0e7fae */ /* 0x0005e4000c101d48 */
        /* <DEDUP_REMOVED lines=242> */
.L_x_1068:
[----:B------:R-:W-:Y:S05]  /*2250*/  BSYNC B0 ;  /* 0x0000000000007941 */ /* 0x000fea0003800000 */
.L_x_1067:
        /* <DEDUP_REMOVED lines=83> */
.L_x_1087:
        /* <DEDUP_REMOVED lines=104> */
.L_x_1071:
[----:B------:R-:W-:Y:S04]  /*2e10*/  MOV R37, 0x1 ;  /* 0x0000000100257802 */ /* 0x000fe80000000f00 */
[----:B------:R-:W-:Y:S11]  /*2e20*/  ISETP.NE.AND P0, PT, R37, c[0x0][0x2a8], PT ;  /* 0x0000aa0025007a0c */ /* 0x000ff60003f05270 */
[----:B------:R-:W-:Y:S02]  /*2e30*/  @!UPT UIADD3 URZ, URZ, URZ, URZ ;  /* 0x0000003f3f3ff290 */ /* 0x000fe4000fffe03f */
[----:B------:R-:W-:Y:S05]  /*2e40*/  @P0 IMAD.HI.U32 R37, R36, c[0x0][0x2ac], RZ ;  /* 0x0000ab0024250a27 */ /* 0x000fea00078e00ff */
[----:B------:R-:W-:Y:S02]  /*2e50*/  @P0 SHF.R.U32.HI R36, RZ, c[0x0][0x2b0], R37 ;  /* 0x0000ac00ff240a19 */ /* 0x000fe40000011625 */
.L_x_1072:
[----:B------:R-:W-:Y:S05]  /*2e60*/  BSYNC B0 ;  /* 0x0000000000007941 */ /* 0x000fea0003800000 */
.L_x_1070:
[----:B------:R-:W-:Y:S02]  /*2e70*/  IMAD R201, R36, c[0x0][0x2a8], -R231 ;  /* 0x0000aa0024c97a24 */ /* 0x000fe400078e0ae7 */
[----:B------:R-:W-:Y:S02]  /*2e80*/  IMAD.IADD R36, R224, 0x1, R2 ;  /* 0x00000001e0247824 */ /* 0x000fe400078e0202 */
[----:B------:R-:W-:Y:S05]  /*2e90*/  IMAD.IADD R201, R201, 0x1, -R228 ;  /* 0x00000001c9c97824 */ /* 0x000fea00078e0ae4 */
[----:B------:R-:W-:Y:S02]  /*2ea0*/  IADD3 R37, R201, c[0x0][0x2a8], RZ ;  /* 0x0000aa00c9257a10 */ /* 0x000fe40007ffe0ff */
[----:B------:R-:W-:Y:S02]  /*2eb0*/  IMNMX R201, R36, R201, !PT ;  /* 0x000000c924c97217 */ /* 0x000fe40007800200 */
[----:B------:R-:W-:Y:S02]  /*2ec0*/  IMNMX R199, R199, R37, PT ;  /* 0x00000025c7c77217 */ /* 0x000fe40003800200 */
.L_x_1069:
        /* <DEDUP_REMOVED lines=18> */
.L_x_1075:
[----:B------:R-:W-:Y:S04]  /*2ff0*/  MOV R37, 0x1 ;  /* 0x0000000100257802 */ /* 0x000fe80000000f00 */
[----:B------:R-:W-:Y:S11]  /*3000*/  ISETP.NE.AND P0, PT, R37, c[0x0][0x2a8], PT ;  /* 0x0000aa0025007a0c */ /* 0x000ff60003f05270 */
[----:B------:R-:W-:Y:S02]  /*3010*/  @!UPT UIADD3 URZ, URZ, URZ, URZ ;  /* 0x0000003f3f3ff290 */ /* 0x000fe4000fffe03f */
[----:B------:R-:W-:Y:S05]  /*3020*/  @P0 IMAD.HI.U32 R37, R36, c[0x0][0x2ac], RZ ;  /* 0x0000ab0024250a27 */ /* 0x000fea00078e00ff */
[----:B------:R-:W-:Y:S02]  /*3030*/  @P0 SHF.R.U32.HI R36, RZ, c[0x0][0x2b0], R37 ;  /* 0x0000ac00ff240a19 */ /* 0x000fe40000011625 */
.L_x_1076:
[----:B------:R-:W-:Y:S05]  /*3040*/  BSYNC B0 ;  /* 0x0000000000007941 */ /* 0x000fea0003800000 */
.L_x_1074:
[----:B------:R-:W-:Y:S04]  /*3050*/  IMAD R36, R36, c[0x0][0x2a8], -R231 ;  /* 0x0000aa0024247a24 */ /* 0x000fe800078e0ae7 */
[----:B------:R-:W-:Y:S05]  /*3060*/  IMAD.IADD R36, R36, 0x1, -R228 ;  /* 0x0000000124247824 */ /* 0x000fea00078e0ae4 */
[----:B------:R-:W-:Y:S02]  /*3070*/  IADD3 R37, R36, c[0x0][0x2a8], RZ ;  /* 0x0000aa0024257a10 */ /* 0x000fe40007ffe0ff */
[----:B------:R-:W-:Y:S02]  /*3080*/  IMNMX R200, R200, R36, !PT ;  /* 0x00000024c8c87217 */ /* 0x000fe40007800200 */
[----:B------:R-:W-:Y:S02]  /*3090*/  IMNMX R202, R202, R37, PT ;  /* 0x00000025caca7217 */ /* 0x000fe40003800200 */
.L_x_1073:
        /* <DEDUP_REMOVED lines=18> */
.L_x_1079:
[----:B------:R-:W-:Y:S04]  /*31c0*/  MOV R37, 0x1 ;  /* 0x0000000100257802 */ /* 0x000fe80000000f00 */
[----:B------:R-:W-:Y:S11]  /*31d0*/  ISETP.NE.AND P0, PT, R37, c[0x0][0x2a8], PT ;  /* 0x0000aa0025007a0c */ /* 0x000ff60003f05270 */
[----:B------:R-:W-:Y:S02]  /*31e0*/  @!UPT UIADD3 URZ, URZ, URZ, URZ ;  /* 0x0000003f3f3ff290 */ /* 0x000fe4000fffe03f */
[----:B------:R-:W-:Y:S05]  /*31f0*/  @P0 IMAD.HI.U32 R37, R36, c[0x0][0x2ac], RZ ;  /* 0x0000ab0024250a27 */ /* 0x000fea00078e00ff */
[----:B------:R-:W-:Y:S02]  /*3200*/  @P0 SHF.R.U32.HI R36, RZ, c[0x0][0x2b0], R37 ;  /* 0x0000ac00ff240a19 */ /* 0x000fe40000011625 */
.L_x_1080:
[----:B------:R-:W-:Y:S05]  /*3210*/  BSYNC B0 ;  /* 0x0000000000007941 */ /* 0x000fea0003800000 */
.L_x_1078:
[----:B------:R-:W-:Y:S04]  /*3220*/  IMAD R36, R36, c[0x0][0x2a8], -R231 ;  /* 0x0000aa0024247a24 */ /* 0x000fe800078e0ae7 */
[----:B------:R-:W-:Y:S05]  /*3230*/  IMAD.IADD R36, R36, 0x1, -R228 ;  /* 0x0000000124247824 */ /* 0x000fea00078e0ae4 */
[----:B------:R-:W-:Y:S02]  /*3240*/  IADD3 R37, R36, c[0x0][0x2a8], RZ ;  /* 0x0000aa0024257a10 */ /* 0x000fe40007ffe0ff */
[----:B------:R-:W-:Y:S02]  /*3250*/  IMNMX R203, R203, R36, !PT ;  /* 0x00000024cbcb7217 */ /* 0x000fe40007800200 */
[----:B------:R-:W-:Y:S02]  /*3260*/  IMNMX R205, R205, R37, PT ;  /* 0x00000025cdcd7217 */ /* 0x000fe40003800200 */
.L_x_1077:
        /* <DEDUP_REMOVED lines=18> */
.L_x_1083:
[----:B------:R-:W-:Y:S04]  /*3390*/  MOV R36, 0x1 ;  /* 0x0000000100247802 */ /* 0x000fe80000000f00 */
[----:B------:R-:W-:Y:S11]  /*33a0*/  ISETP.NE.AND P0, PT, R36, c[0x0][0x2a8], PT ;  /* 0x0000aa0024007a0c */ /* 0x000ff60003f05270 */
[----:B------:R-:W-:Y:S02]  /*33b0*/  @!UPT UIADD3 URZ, URZ, URZ, URZ ;  /* 0x0000003f3f3ff290 */ /* 0x000fe4000fffe03f */
[----:B------:R-:W-:Y:S05]  /*33c0*/  @P0 IMAD.HI.U32 R36, R2, c[0x0][0x2ac], RZ ;  /* 0x0000ab0002240a27 */ /* 0x000fea00078e00ff */
[----:B------:R-:W-:Y:S02]  /*33d0*/  @P0 SHF.R.U32.HI R2, RZ, c[0x0][0x2b0], R36 ;  /* 0x0000ac00ff020a19 */ /* 0x000fe40000011624 */
.L_x_1084:
[----:B------:R-:W-:Y:S05]  /*33e0*/  BSYNC B0 ;  /* 0x0000000000007941 */ /* 0x000fea0003800000 */
.L_x_1082:
[----:B------:R-:W-:Y:S04]  /*33f0*/  IMAD R2, R2, c[0x0][0x2a8], -R231 ;  /* 0x0000aa0002027a24 */ /* 0x000fe800078e0ae7 */
[----:B------:R-:W-:Y:S05]  /*3400*/  IMAD.IADD R2, R2, 0x1, -R228 ;  /* 0x0000000102027824 */ /* 0x000fea00078e0ae4 */
[----:B------:R-:W-:Y:S02]  /*3410*/  IADD3 R36, R2, c[0x0][0x2a8], RZ ;  /* 0x0000aa0002247a10 */ /* 0x000fe40007ffe0ff */
[----:B------:R-:W-:Y:S02]  /*3420*/  IMNMX R204, R204, R2, !PT ;  /* 0x00000002cccc7217 */ /* 0x000fe40007800200 */
[----:B------:R-:W-:Y:S02]  /*3430*/  IMNMX R206, R206, R36, PT ;  /* 0x00000024cece7217 */ /* 0x000fe40003800200 */
.L_x_1081:
        /* <DEDUP_REMOVED lines=50> */
.L_x_1085:
        /* <DEDUP_REMOVED lines=474> */
.L_x_1086:
        /* <DEDUP_REMOVED lines=237> */
.L_x_1066:
[----:B------:R-:W-:Y:S05]  /*63d0*/  @P2 EXIT ;  /* 0x000000000000294d */ /* 0x000fea0003800000 */
[----:B------:R-:W2:Y:S01]  /*63e0*/  LDL.LU R9, [R1+0x8] ;  /* 0x0000080001097983 */ /* 0x000ea20000300800 */
[----:B------:R-:W-:-:S04]  /*63f0*/  ISETP.NE.U32.AND P2, PT, RZ, c[0x0][0x360], PT ;  /* 0x0000d800ff007a0c */ /* 0x000fc80003f45070 */
[----:B------:R-:W-:-:S13]  /*6400*/  ISETP.NE.AND.EX P2, PT, RZ, c[0x0][0x364], PT, P2 ;  /* 0x0000d900ff007a0c */ /* 0x000fda0003f45320 */
[----:B------:R-:W-:-:S04]  /*6410*/  @P2 IMAD.MOV.U32 R2, RZ, RZ, 0x4 ;  /* 0x00000004ff022424 */ /* 0x000fc800078e00ff */
[----:B--2---:R-:W-:-:S05]  /*6420*/  @P2 IMAD.WIDE R2, R9, R2, c[0x0][0x360] ;  /* 0x0000d80009022625 */ /* 0x004fca00078e0202 */
[----:B------:R1:W2:Y:S01]  /*6430*/  @P2 LDG.E R0, [R2.64] ;  /* 0x0000000802002981 */ /* 0x0002a2000c1e1900 */
[----:B------:R-:W-:-:S03]  /*6440*/  MOV R4, 0x1 ;  /* 0x0000000100047802 */ /* 0x000fc60000000f00 */
[----:B------:R-:W3:Y:S04]  /*6450*/  S2R R5, SR_CTAID.X ;  /* 0x0000000000057919 */ /* 0x000ee80000002500 */
[----:B------:R-:W-:Y:S01]  /*6460*/  BAR.SYNC.DEFER_BLOCKING 0x1, 0x100 ;  /* 0x0044000000007b1d */ /* 0x000fe20000010000 */
[----:B------:R-:W-:-:S05]  /*6470*/  ISETP.NE.AND P0, PT, R4, c[0x0][0x338], PT ;  /* 0x0000ce0004007a0c */ /* 0x000fca0003f05270 */
[----:B------:R-:W4:Y:S04]  /*6480*/  S2R R7, SR_TID.X ;  /* 0x0000000000077919 */ /* 0x000f280000002100 */
[----:B-1----:R-:W1:Y:S01]  /*6490*/  S2R R3, SR_CTAID.Y ;  /* 0x0000000000037919 */ /* 0x002e620000002600 */
[----:B---3--:R-:W-:-:S05]  /*64a0*/  IMAD R5, R5, 0x3000, RZ ;  /* 0x0000300005057824 */ /* 0x008fca00078e02ff */
[----:B------:R-:W-:Y:S01]  /*64b0*/  SHF.R.S32.HI R6, RZ, 0x1f, R5 ;  /* 0x0000001fff067819 */ /* 0x000fe20000011405 */
        /* <DEDUP_REMOVED lines=11> */
[--C-:B----4-:R-:W-:Y:S01]  /*6570*/  IADD3 R2, P1, P0, R2, R5, R7.reuse ;  /* 0x0000000502027210 */ /* 0x110fe2000783e007 */
[C---:B------:R-:W-:Y:S01]  /*6580*/  IMAD R5, R4.reuse, c[0x0][0x328], RZ ;  /* 0x0000ca0004057a24 */ /* 0x040fe200078e02ff */
[----:B------:R-:W-:Y:S01]  /*6590*/  SHF.R.S32.HI R7, RZ, 0x1f, R7 ;  /* 0x0000001fff077819 */ /* 0x000fe20000011407 */
[----:B------:R-:W-:-:S03]  /*65a0*/  IMAD R4, R4, c[0x0][0x300], RZ ;  /* 0x0000c00004047a24 */ /* 0x000fc600078e02ff */
[----:B------:R-:W-:Y:S01]  /*65b0*/  IADD3.X R3, R3, R6, R7, P1, P0 ;  /* 0x0000000603037210 */ /* 0x000fe20000fe0407 */
        /* <DEDUP_REMOVED lines=118> */
.L_x_1088:
        /* <DEDUP_REMOVED lines=14> */
.L_x_1428:


//--------------------- .text._ZN7cutlass13device_kernelIN5flash19enable_sm80_to_sm89INS1_16FlashAttnBwdSm80INS1_25CollectiveMainloopBwdSm80ILi2ELi2EN4cute5tupleIJNS5_1CILi64EEENS7_ILi128EEENS7_ILi96EEEEEENS_6half_tEfNS_4arch4Sm80ELb0ELb1ELb0ELb1ELb1ELb0ELb0ELb0ELi2ELi2ELi4ELi2ELb0EEENS1_24CollectiveEpilogueBwdGQAISB_fSE_Li256ELb1ELb1EEENS1_19SingleTileSchedulerILb1ELb0ELb0ELi128EEEEEEEEEvNT_6ParamsE --------------------------
	.section	.text._ZN7cutlass13device_kernelIN5flash19enable_sm80_to_sm89INS1_16FlashAttnBwdSm80INS1_25CollectiveMainloopBwdSm80ILi2ELi2EN4cute5tupleIJNS5_1CILi64EEENS7_ILi128EEENS7_ILi96EEEEEENS_6half_tEfNS_4arch4Sm80ELb0ELb1ELb0ELb1ELb1ELb0ELb0ELb0ELi2ELi2ELi4ELi2ELb0EEENS1_24CollectiveEpilogueBwdGQAISB_fSE_Li256ELb1ELb1EEENS1_19SingleTileSchedulerILb1ELb0ELb0ELi128EEEEEEEEEvNT_6ParamsE,"ax",@progbits
	.sectioninfo	@"SHI_REGISTERS=255"
	.align	128
.text._ZN7cutlass13device_kernelIN5flash19enable_sm80_to_sm89INS1_16FlashAttnBwdSm80INS1_25CollectiveMainloopBwdSm80ILi2ELi2EN4cute5tupleIJNS5_1CILi64EEENS7_ILi128EEENS7_ILi96EEEEEENS_6half_tEfNS_4arch4Sm80ELb0ELb1ELb0ELb1ELb1ELb0ELb0ELb0ELi2ELi2ELi4ELi2ELb0EEENS1_24CollectiveEpilogueBwdGQAISB_fSE_Li256ELb1ELb1EEENS1_19SingleTileSchedulerILb1ELb0ELb0ELi128EEEEEEEEEvNT_6ParamsE:
        .type           _ZN7cutlass13device_kernelIN5flash19enable_sm80_to_sm89INS1_16FlashAttnBwdSm80INS1_25CollectiveMainloopBwdSm80ILi2ELi2EN4cute5tupleIJNS5_1CILi64EEENS7_ILi128EEENS7_ILi96EEEEEENS_6half_tEfNS_4arch4Sm80ELb0ELb1ELb0ELb1ELb1ELb0ELb0ELb0ELi2ELi2ELi4ELi2ELb0EEENS1_24CollectiveEpilogueBwdGQAISB_fSE_Li256ELb1ELb1EEENS1_19SingleTileSchedulerILb1ELb0ELb0ELi128EEEEEEEEEvNT_6ParamsE,@function
        .size           _ZN7cutlass13device_kernelIN5flash19enable_sm80_to_sm89INS1_16FlashAttnBwdSm80INS1_25CollectiveMainloopBwdSm80ILi2ELi2EN4cute5tupleIJNS5_1CILi64EEENS7_ILi128EEENS7_ILi96EEEEEENS_6half_tEfNS_4arch4Sm80ELb0ELb1ELb0ELb1ELb1ELb0ELb0ELb0ELi2ELi2ELi4ELi2ELb0EEENS1_24CollectiveEpilogueBwdGQAISB_fSE_Li256ELb1ELb1EEENS1_19SingleTileSchedulerILb1ELb0ELb0ELi128EEEEEEEEEvNT_6ParamsE,(.L_x_1429 - _ZN7cutlass13device_kernelIN5flash19enable_sm80_to_sm89INS1_16FlashAttnBwdSm80INS1_25CollectiveMainloopBwdSm80ILi2ELi2EN4cute5tupleIJNS5_1CILi64EEENS7_ILi128EEENS7_ILi96EEEEEENS_6half_tEfNS_4arch4Sm80ELb0ELb1ELb0ELb1ELb1ELb0ELb0ELb0ELi2ELi2ELi4ELi2ELb0EEENS1_24CollectiveEpilogueBwdGQAISB_fSE_Li256ELb1ELb1EEENS1_19SingleTileSchedulerILb1ELb0ELb0ELi128EEEEEEEEEvNT_6ParamsE)
        .other          _ZN7cutlass13device_kernelIN5flash19enable_sm80_to_sm89INS1_16FlashAttnBwdSm80INS1_25CollectiveMainloopBwdSm80ILi2ELi2EN4cute5tupleIJNS5_1CILi64EEENS7_ILi128EEENS7_ILi96EEEEEENS_6half_tEfNS_4arch4Sm80ELb0ELb1ELb0ELb1ELb1ELb0ELb0ELb0ELi2ELi2ELi4ELi2ELb0EEENS1_24CollectiveEpilogueBwdGQAISB_fSE_Li256ELb1ELb1EEENS1_19SingleTileSchedulerILb1ELb0ELb0ELi128EEEEEEEEEvNT_6ParamsE,@"STO_CUDA_ENTRY STV_DEFAULT"
_ZN7cutlass13device_kernelIN5flash19enable_sm80_to_sm89INS1_16FlashAttnBwdSm80INS1_25CollectiveMainloopBwdSm80ILi2ELi2EN4cute5tupleIJNS5_1CILi64EEENS7_ILi128EEENS7_ILi96EEEEEENS_6half_tEfNS_4arch4Sm80ELb0ELb1ELb0ELb1ELb1ELb0ELb0ELb0ELi2ELi2ELi4ELi2ELb0EEENS1_24CollectiveEpilogueBwdGQAISB_fSE_Li256ELb1ELb1EEENS1_19SingleTileSchedulerILb1ELb0ELb0ELi128EEEEEEEEEvNT_6ParamsE:
        /* <DEDUP_REMOVED lines=18> */
.L_x_1090:
        /* <DEDUP_REMOVED lines=8> */
.L_x_1092:
[----:B------:R-:W-:Y:S02]  /*01a0*/  MOV R0, c[0x0][0x3ac] ;  /* 0x0000eb0000007a02 */ /* 0x000fe40000000f00 */
.L_x_1091:
[----:B------:R-:W-:-:S05]  /*01b0*/  IMAD.SHL.U32 R231, R23, 0x80, RZ ;  /* 0x0000008017e77824 */ /* 0x000fca00078e00ff */
[----:B-----5:R-:W-:-:S04]  /*01c0*/  ISETP.GE.AND P0, PT, R231, R0, PT ;  /* 0x00000000e700720c */ /* 0x020fc80003f06270 */
[----:B------:R-:W-:-:S05]  /*01d0*/  SEL R0, R5, 0xffffffff, !P0 ;  /* 0xffffffff05007807 */ /* 0x000fca0004000000 */
[----:B------:R2:W-:Y:S01]  /*01e0*/  STL [R1+0x8], R0 ;  /* 0x0000080001007387 */ /* 0x0005e20000100800 */
[----:B------:R-:W-:Y:S05]  /*01f0*/  BRA `(.L_x_1093) ;  /* 0x0000012000007947 */ /* 0x000fea0003800000 */
.L_x_1089:
[----:B---34-:R-:W-:-:S04]  /*0200*/  ISETP.NE.U32.AND P0, PT, RZ, c[0x0][0x3c8], PT ;  /* 0x0000f200ff007a0c */ /* 0x018fc80003f05070 */
[----:B------:R-:W-:-:S13]  /*0210*/  ISETP.NE.AND.EX P0, PT, RZ, c[0x0][0x3cc], PT, P0 ;  /* 0x0000f300ff007a0c */ /* 0x000fda0003f05300 */
[----:B------:R-:W-:Y:S05]  /*0220*/  @!P0 BRA `(.L_x_1094) ;  /* 0x0000002000008947 */ /* 0x000fea0003800000 */
[----:B------:R1:W5:Y:S01]  /*0230*/  LDG.E R0, [R2.64] ;  /* 0x0000000802007981 */ /* 0x000362000c1e1900 */
[----:B------:R-:W-:Y:S05]  /*0240*/  BRA `(.L_x_1095) ;  /* 0x0000009000007947 */ /* 0x000fea0003800000 */
.L_x_1094:
        /* <DEDUP_REMOVED lines=8> */
.L_x_1096:
[----:B------:R-:W-:Y:S02]  /*02d0*/  MOV R0, c[0x0][0x3ac] ;  /* 0x0000eb0000007a02 */ /* 0x000fe40000000f00 */
.L_x_1095:
[----:B------:R-:W-:-:S05]  /*02e0*/  IMAD.SHL.U32 R231, R23, 0x80, RZ ;  /* 0x0000008017e77824 */ /* 0x000fca00078e00ff */
[----:B-----5:R-:W-:-:S04]  /*02f0*/  ISETP.GE.AND P0, PT, R231, R0, PT ;  /* 0x00000000e700720c */ /* 0x020fc80003f06270 */
[----:B------:R-:W-:-:S05]  /*0300*/  SEL R0, R5, 0xffffffff, !P0 ;  /* 0xffffffff05007807 */ /* 0x000fca0004000000 */
[----:B------:R2:W-:Y:S04]  /*0310*/  STL [R1+0x8], R0 ;  /* 0x0000080001007387 */ /* 0x0005e80000100800 */
.L_x_1093:
        /* <DEDUP_REMOVED lines=34> */
.L_x_1097:
[----:B------:R-:W-:-:S04]  /*0540*/  ISETP.NE.U32.AND P0, PT, RZ, c[0x0][0x2e0], PT ;  /* 0x0000b800ff007a0c */ /* 0x000fc80003f05070 */
[----:B------:R-:W-:-:S13]  /*0550*/  ISETP.NE.AND.EX P0, PT, RZ, c[0x0][0x2e4], PT, P0 ;  /* 0x0000b900ff007a0c */ /* 0x000fda0003f05300 */
[----:B------:R-:W-:Y:S05]  /*0560*/  @!P0 BRA `(.L_x_1098) ;  /* 0x0000003000008947 */ /* 0x000fea0003800000 */
[----:B------:R-:W-:-:S05]  /*0570*/  IMAD.WIDE R2, R30, R11, c[0x0][0x2e0] ;  /* 0x0000b8001e027625 */ /* 0x000fca00078e020b */
[----:B------:R1:W5:Y:S01]  /*0580*/  LDG.E R230, [R2.64] ;  /* 0x0000000802e67981 */ /* 0x000362000c1e1900 */
[----:B------:R-:W-:Y:S05]  /*0590*/  BRA `(.L_x_1099) ;  /* 0x0000004000007947 */ /* 0x000fea0003800000 */
.L_x_1098:
[----:B------:R-:W-:Y:S05]  /*05a0*/  @!P3 BRA `(.L_x_1099) ;  /* 0x000000300000b947 */ /* 0x000fea0003800000 */
[----:B------:R1:W2:Y:S04]  /*05b0*/  LDG.E R0, [R2.64] ;  /* 0x0000000802007981 */ /* 0x0002a8000c1e1900 */
[----:B-1----:R-:W2:Y:S02]  /*05c0*/  LDG.E R2, [R2.64+0x4] ;  /* 0x0000040802027981 */ /* 0x002ea4000c1e1900 */
[----:B--2---:R-:W-:Y:S02]  /*05d0*/  IADD3 R230, -R0, R2, RZ ;  /* 0x0000000200e67210 */ /* 0x004fe40007ffe1ff */
.L_x_1099:
        /* <DEDUP_REMOVED lines=13> */
.L_x_1100:
        /* <DEDUP_REMOVED lines=442> */
.L_x_1103:
[----:B------:R-:W-:Y:S05]  /*2250*/  BSYNC B0 ;  /* 0x0000000000007941 */ /* 0x000fea0003800000 */
.L_x_1102:
        /* <DEDUP_REMOVED lines=83> */
.L_x_1122:
        /* <DEDUP_REMOVED lines=104> */
.L_x_1106:
[----:B------:R-:W-:Y:S04]  /*2e10*/  MOV R37, 0x1 ;  /* 0x0000000100257802 */ /* 0x000fe80000000f00 */
[----:B------:R-:W-:Y:S11]  /*2e20*/  ISETP.NE.AND P0, PT, R37, c[0x0][0x2a8], PT ;  /* 0x0000aa0025007a0c */ /* 0x000ff60003f05270 */
[----:B------:R-:W-:Y:S02]  /*2e30*/  @!UPT UIADD3 URZ, URZ, URZ, URZ ;  /* 0x0000003f3f3ff290 */ /* 0x000fe4000fffe03f */
[----:B------:R-:W-:Y:S05]  /*2e40*/  @P0 IMAD.HI.U32 R37, R36, c[0x0][0x2ac], RZ ;  /* 0x0000ab0024250a27 */ /* 0x000fea00078e00ff */
[----:B------:R-:W-:Y:S02]  /*2e50*/  @P0 SHF.R.U32.HI R36, RZ, c[0x0][0x2b0], R37 ;  /* 0x0000ac00ff240a19 */ /* 0x000fe40000011625 */
.L_x_1107:
[----:B------:R-:W-:Y:S05]  /*2e60*/  BSYNC B0 ;  /* 0x0000000000007941 */ /* 0x000fea0003800000 */
.L_x_1105:
[----:B------:R-:W-:Y:S02]  /*2e70*/  IMAD R201, R36, c[0x0][0x2a8], -R231 ;  /* 0x0000aa0024c97a24 */ /* 0x000fe400078e0ae7 */
[----:B------:R-:W-:Y:S02]  /*2e80*/  IMAD.IADD R36, R224, 0x1, R2 ;  /* 0x00000001e0247824 */ /* 0x000fe400078e0202 */
[----:B------:R-:W-:Y:S05]  /*2e90*/  IMAD.IADD R201, R201, 0x1, -R228 ;  /* 0x00000001c9c97824 */ /* 0x000fea00078e0ae4 */
[----:B------:R-:W-:Y:S02]  /*2ea0*/  IADD3 R37, R201, c[0x0][0x2a8], RZ ;  /* 0x0000aa00c9257a10 */ /* 0x000fe40007ffe0ff */
[----:B------:R-:W-:Y:S02]  /*2eb0*/  IMNMX R201, R36, R201, !PT ;  /* 0x000000c924c97217 */ /* 0x000fe40007800200 */
[----:B------:R-:W-:Y:S02]  /*2ec0*/  IMNMX R199, R199, R37, PT ;  /* 0x00000025c7c77217 */ /* 0x000fe40003800200 */
.L_x_1104:
        /* <DEDUP_REMOVED lines=18> */
.L_x_1110:
[----:B------:R-:W-:Y:S04]  /*2ff0*/  MOV R37, 0x1 ;  /* 0x0000000100257802 */ /* 0x000fe80000000f00 */
[----:B------:R-:W-:Y:S11]  /*3000*/  ISETP.NE.AND P0, PT, R37, c[0x0][0x2a8], PT ;  /* 0x0000aa0025007a0c */ /* 0x000ff60003f05270 */
[----:B------:R-:W-:Y:S02]  /*3010*/  @!UPT UIADD3 URZ, URZ, URZ, URZ ;  /* 0x0000003f3f3ff290 */ /* 0x000fe4000fffe03f */
[----:B------:R-:W-:Y:S05]  /*3020*/  @P0 IMAD.HI.U32 R37, R36, c[0x0][0x2ac], RZ ;  /* 0x0000ab0024250a27 */ /* 0x000fea00078e00ff */
[----:B------:R-:W-:Y:S02]  /*3030*/  @P0 SHF.R.U32.HI R36, RZ, c[0x0][0x2b0], R37 ;  /* 0x0000ac00ff240a19 */ /* 0x000fe40000011625 */
.L_x_1111:
[----:B------:R-:W-:Y:S05]  /*3040*/  BSYNC B0 ;  /* 0x0000000000007941 */ /* 0x000fea0003800000 */
.L_x_1109:
[----:B------:R-:W-:Y:S04]  /*3050*/  IMAD R36, R36, c[0x0][0x2a8], -R231 ;  /* 0x0000aa0024247a24 */ /* 0x000fe800078e0ae7 */
[----:B------:R-:W-:Y:S05]  /*3060*/  IMAD.IADD R36, R36, 0x1, -R228 ;  /* 0x0000000124247824 */ /* 0x000fea00078e0ae4 */
[----:B------:R-:W-:Y:S02]  /*3070*/  IADD3 R37, R36, c[0x0][0x2a8], RZ ;  /* 0x0000aa0024257a10 */ /* 0x000fe40007ffe0ff */
[----:B------:R-:W-:Y:S02]  /*3080*/  IMNMX R200, R200, R36, !PT ;  /* 0x00000024c8c87217 */ /* 0x000fe40007800200 */
[----:B------:R-:W-:Y:S02]  /*3090*/  IMNMX R202, R202, R37, PT ;  /* 0x00000025caca7217 */ /* 0x000fe40003800200 */
.L_x_1108:
        /* <DEDUP_REMOVED lines=18> */
.L_x_1114:
[----:B------:R-:W-:Y:S04]  /*31c0*/  MOV R37, 0x1 ;  /* 0x0000000100257802 */ /* 0x000fe80000000f00 */
[----:B------:R-:W-:Y:S11]  /*31d0*/  ISETP.NE.AND P0, PT, R37, c[0x0][0x2a8], PT ;  /* 0x0000aa0025007a0c */ /* 0x000ff60003f05270 */
[----:B------:R-:W-:Y:S02]  /*31e0*/  @!UPT UIADD3 URZ, URZ, URZ, URZ ;  /* 0x0000003f3f3ff290 */ /* 0x000fe4000fffe03f */
[----:B------:R-:W-:Y:S05]  /*31f0*/  @P0 IMAD.HI.U32 R37, R36, c[0x0][0x2ac], RZ ;  /* 0x0000ab0024250a27 */ /* 0x000fea00078e00ff */
[----:B------:R-:W-:Y:S02]  /*3200*/  @P0 SHF.R.U32.HI R36, RZ, c[0x0][0x2b0], R37 ;  /* 0x0000ac00ff240a19 */ /* 0x000fe40000011625 */
.L_x_1115:
[----:B------:R-:W-:Y:S05]  /*3210*/  BSYNC B0 ;  /* 0x0000000000007941 */ /* 0x000fea0003800000 */
.L_x_1113:
[----:B------:R-:W-:Y:S04]  /*3220*/  IMAD R36, R36, c[0x0][0x2a8], -R231 ;  /* 0x0000aa0024247a24 */ /* 0x000fe800078e0ae7 */
[----:B------:R-:W-:Y:S05]  /*3230*/  IMAD.IADD R36, R36, 0x1, -R228 ;  /* 0x0000000124247824 */ /* 0x000fea00078e0ae4 */
[----:B------:R-:W-:Y:S02]  /*3240*/  IADD3 R37, R36, c[0x0][0x2a8], RZ ;  /* 0x0000aa0024257a10 */ /* 0x000fe40007ffe0ff */
[----:B------:R-:W-:Y:S02]  /*3250*/  IMNMX R203, R203, R36, !PT ;  /* 0x00000024cbcb7217 */ /* 0x000fe40007800200 */
[----:B------:R-:W-:Y:S02]  /*3260*/  IMNMX R205, R205, R37, PT ;  /* 0x00000025cdcd7217 */ /* 0x000fe40003800200 */
.L_x_1112:
        /* <DEDUP_REMOVED lines=18> */
.L_x_1118:
[----:B------:R-:W-:Y:S04]  /*3390*/  MOV R36, 0x1 ;  /* 0x0000000100247802 */ /* 0x000fe80000000f00 */
[----:B------:R-:W-:Y:S11]  /*33a0*/  ISETP.NE.AND P0, PT, R36, c[0x0][0x2a8], PT ;  /* 0x0000aa0024007a0c */ /* 0x000ff60003f05270 */
[----:B------:R-:W-:Y:S02]  /*33b0*/  @!UPT UIADD3 URZ, URZ, URZ, URZ ;  /* 0x0000003f3f3ff290 */ /* 0x000fe4000fffe03f */
[----:B------:R-:W-:Y:S05]  /*33c0*/  @P0 IMAD.HI.U32 R36, R2, c[0x0][0x2ac], RZ ;  /* 0x0000ab0002240a27 */ /* 0x000fea00078e00ff */
[----:B------:R-:W-:Y:S02]  /*33d0*/  @P0 SHF.R.U32.HI R2, RZ, c[0x0][0x2b0], R36 ;  /* 0x0000ac00ff020a19 */ /* 0x000fe40000011624 */
.L_x_1119:
[----:B------:R-:W-:Y:S05]  /*33e0*/  BSYNC B0 ;  /* 0x0000000000007941 */ /* 0x000fea0003800000 */
.L_x_1117:
[----:B------:R-:W-:Y:S04]  /*33f0*/  IMAD R2, R2, c[0x0][0x2a8], -R231 ;  /* 0x0000aa0002027a24 */ /* 0x000fe800078e0ae7 */
[----:B------:R-:W-:Y:S05]  /*3400*/  IMAD.IADD R2, R2, 0x1, -R228 ;  /* 0x0000000102027824 */ /* 0x000fea00078e0ae4 */
[----:B------:R-:W-:Y:S02]  /*3410*/  IADD3 R36, R2, c[0x0][0x2a8], RZ ;  /* 0x0000aa0002247a10 */ /* 0x000fe40007ffe0ff */
[----:B------:R-:W-:Y:S02]  /*3420*/  IMNMX R204, R204, R2, !PT ;  /* 0x00000002cccc7217 */ /* 0x000fe40007800200 */
[----:B------:R-:W-:Y:S02]  /*3430*/  IMNMX R206, R206, R36, PT ;  /* 0x00000024cece7217 */ /* 0x000fe40003800200 */
.L_x_1116:
        /* <DEDUP_REMOVED lines=50> */
.L_x_1120:
        /* <DEDUP_REMOVED lines=474> */
.L_x_1121:
        /* <DEDUP_REMOVED lines=237> */
.L_x_1101:
[----:B------:R-:W-:Y:S05]  /*63d0*/  @P2 EXIT ;  /* 0x000000000000294d */ /* 0x000fea0003800000 */
[----:B------:R-:W2:Y:S01]  /*63e0*/  LDL.LU R8, [R1+0x8] ;  /* 0x0000080001087983 */ /* 0x000ea20000300800 */
[----:B------:R-:W-:-:S04]  /*63f0*/  ISETP.NE.U32.AND P1, PT, RZ, c[0x0][0x360], PT ;  /* 0x0000d800ff007a0c */ /* 0x000fc80003f25070 */
[----:B------:R-:W-:-:S13]  /*6400*/  ISETP.NE.AND.EX P1, PT, RZ, c[0x0][0x364], PT, P1 ;  /* 0x0000d900ff007a0c */ /* 0x000fda0003f25310 */
[----:B------:R-:W-:Y:S01]  /*6410*/  @P1 IMAD.MOV.U32 R2, RZ, RZ, 0x4 ;  /* 0x00000004ff021424 */ /* 0x000fe200078e00ff */
[----:B------:R-:W1:Y:S04]  /*6420*/  S2R R4, SR_CTAID.X ;  /* 0x0000000000047919 */ /* 0x000e680000002500 */
[----:B------:R-:W3:Y:S01]  /*6430*/  S2R R5, SR_CTAID.Y ;  /* 0x0000000000057919 */ /* 0x000ee20000002600 */
[----:B--2---:R-:W-:-:S06]  /*6440*/  @P1 IMAD.WIDE R2, R8, R2, c[0x0][0x360] ;  /* 0x0000d80008021625 */ /* 0x004fcc00078e0202 */
[----:B------:R2:W4:Y:S01]  /*6450*/  @P1 LDG.E R2, [R2.64] ;  /* 0x0000000802021981 */ /* 0x000522000c1e1900 */
[----:B------:R-:W-:Y:S01]  /*6460*/  IMAD.MOV.U32 R0, RZ, RZ, 0x1 ;  /* 0x00000001ff007424 */ /* 0x000fe200078e00ff */
[----:B------:R-:W-:Y:S01]  /*6470*/  SHF.R.S32.HI R16, RZ, 0x1f, R8 ;  /* 0x0000001fff107819 */ /* 0x000fe20000011408 */
[----:B-1----:R-:W-:Y:S01]  /*6480*/  IMAD R15, R4, c[0x0][0x358], RZ ;  /* 0x0000d600040f7a24 */ /* 0x002fe200078e02ff */
[----:B------:R-:W1:Y:S01]  /*6490*/  S2R R10, SR_TID.X ;  /* 0x00000000000a7919 */ /* 0x000e620000002100 */
[----:B---3--:R-:W-:-:S03]  /*64a0*/  IMAD.MOV.U32 R7, RZ, RZ, R5 ;  /* 0x000000ffff077224 */ /* 0x008fc600078e0005 */
[----:B------:R-:W-:Y:S01]  /*64b0*/  BAR.SYNC.DEFER_BLOCKING 0x1, 0x100 ;  /* 0x0044000000007b1d */ /* 0x000fe20000010000 */
[----:B------:R-:W-:Y:S01]  /*64c0*/  ISETP.NE.AND P0, PT, R0, c[0x0][0x338], PT ;  /* 0x0000ce0000007a0c */ /* 0x000fe20003f05270 */
[----:B------:R-:W-:Y:S01]  /*64d0*/  IMAD R0, R8, c[0x0][0x2f4], RZ ;  /* 0x0000bd0008007a24 */ /* 0x000fe200078e02ff */
[----:B------:R-:W-:Y:S01]  /*64e0*/  SEL R16, R16, RZ, !P1 ;  /* 0x000000ff10107207 */ /* 0x000fe20004800000 */
[----:B------:R-:W-:Y:S01]  /*64f0*/  IMAD R15, R15, c[0x0][0x2f4], RZ ;  /* 0x0000bd000f0f7a24 */ /* 0x000fe200078e02ff */
[----:B------:R-:W-:Y:S01]  /*6500*/  SEL R12, R8, RZ, !P1 ;  /* 0x000000ff080c7207 */ /* 0x000fe20004800000 */
[----:B------:R-:W-:Y:S01]  /*6510*/  BSSY B0, `(.L_x_1123) ;  /* 0x000001c000007945 */ /* 0x000fe20003800000 */
[----:B------:R-:W-:-:S07]  /*6520*/  SHF.R.S32.HI R4, RZ, 0x1f, R0 ;  /* 0x0000001fff047819 */ /* 0x000fce0000011400 */
[----:B--2---:R-:W-:-:S05]  /*6530*/  @P0 IMAD.HI.U32 R3, R5, c[0x0][0x33c], RZ ;  /* 0x0000cf0005030a27 */ /* 0x004fca00078e00ff */
[----:B------:R-:W-:-:S04]  /*6540*/  @P0 SHF.R.U32.HI R7, RZ, c[0x0][0x340], R3 ;  /* 0x0000d000ff070a19 */ /* 0x000fc80000011603 */
[--C-:B------:R-:W-:Y:S01]  /*6550*/  IADD3 R0, P2, P0, R15, R0, R7.reuse ;  /* 0x000000000f007210 */ /* 0x100fe2000785e007 */
[----:B------:R-:W-:Y:S01]  /*6560*/  IMAD.MOV R6, RZ, RZ, -R7 ;  /* 0x000000ffff067224 */ /* 0x000fe200078e0a07 */
[----:B------:R-:W-:Y:S02]  /*6570*/  SHF.R.S32.HI R15, RZ, 0x1f, R15 ;  /* 0x0000001fff0f7819 */ /* 0x000fe4000001140f */
[----:B------:R-:W-:Y:S01]  /*6580*/  SHF.R.S32.HI R13, RZ, 0x1f, R7 ;  /* 0x0000001fff0d7819 */ /* 0x000fe20000011407 */
[----:B------:R-:W-:Y:S02]  /*6590*/  IMAD.SHL.U32 R14, R0, 0x4, RZ ;  /* 0x00000004000e7824 */ /* 0x000fe400078e00ff */
[----:B------:R-:W-:Y:S01]  /*65a0*/  IMAD R6, R6, c[0x0][0x338], R5 ;  /* 0x0000ce0006067a24 */ /* 0x000fe200078e0205 */
[----:B------:R-:W-:Y:S02]  /*65b0*/  IADD3.X R15, R15, R4, R13, P2, P0 ;  /* 0x000000040f0f7210 */ /* 0x000fe400017e040d */
[----:B-1----:R-:W-:-:S02]  /*65c0*/  ISETP.NE.AND P2, PT, R10, RZ, PT ;  /* 0x000000ff0a00720c */ /* 0x002fc40003f45270 */
[----:B------:R-:W-:Y:S02]  /*65d0*/  SHF.L.U64.HI R15, R0, 0x2, R15 ;  /* 0x00000002000f7819 */ /* 0x000fe4000001020f */
[----:B------:R-:W-:-:S04]  /*65e0*/  IADD3 R4, P0, R14, c[0x0][0x350], RZ ;  /* 0x0000d4000e047a10 */ /* 0x000fc80007f1e0ff */
[----:B------:R-:W-:Y:S01]  /*65f0*/  IADD3.X R5, R15, c[0x0][0x354], RZ, P0, !PT ;  /* 0x0000d5000f057a10 */ /* 0x000fe200007fe4ff */
[----:B----4-:R-:W-:-:S05]  /*6600*/  @P1 IMAD R2, R8, 0x80, R2 ;  /* 0x0000008008021824 */ /* 0x010fca00078e0202 */
[----:B------:R-:W-:-:S04]  /*6610*/  @P1 SHF.R.S32.HI R3, RZ, 0x1f, R2 ;  /* 0x0000001fff031819 */ /* 0x000fc80000011402 */
[----:B------:R-:W-:-:S04]  /*6620*/  @P1 LEA.HI R2, R3, R2, RZ, 0x7 ;  /* 0x0000000203021211 */ /* 0x000fc800078f38ff */
[----:B------:R-:W-:-:S05]  /*6630*/  @P1 SHF.R.S32.HI R2, RZ, 0x7, R2 ;  /* 0x00000007ff021819 */ /* 0x000fca0000011402 */
[----:B------:R-:W-:-:S05]  /*6640*/  @P1 IMAD R2, R2, 0x3000, RZ ;  /* 0x0000300002021824 */ /* 0x000fca00078e02ff */
[----:B------:R-:W-:Y:S02]  /*6650*/  @P1 SHF.R.S32.HI R3, RZ, 0x1f, R2 ;  /* 0x0000001fff031819 */ /* 0x000fe40000011402 */
[----:B------:R-:W-:Y:S01]  /*6660*/  @!P1 CS2R R2, SRZ ;  /* 0x0000000000029805 */ /* 0x000fe2000001ff00 */
[----:B------:R-:W-:Y:S05]  /*6670*/  @P2 BRA `(.L_x_1124) ;  /* 0x0000005000002947 */ /* 0x000fea0003800000 */
.L_x_1125:
[----:B------:R-:W2:Y:S01]  /*6680*/  LDG.E.STRONG.GPU R0, [R4.64] ;  /* 0x0000000804007981 */ /* 0x000ea2000c1ef900 */
[----:B------:R-:W-:Y:S01]  /*6690*/  YIELD ;  /* 0x0000000000007946 */ /* 0x000fe20003800000 */
[----:B--2---:R-:W-:Y:S01]  /*66a0*/  ISETP.NE.AND P0, PT, R0, R6, PT ;  /* 0x000000060000720c */ /* 0x004fe20003f05270 */
[----:B------:R-:W-:-:S12]  /*66b0*/  CCTL.IVALL ;  /* 0x00000000ff00798f */ /* 0x000fd80002000000 */
[----:B------:R-:W-:Y:S05]  /*66c0*/  @P0 BRA `(.L_x_1125) ;  /* 0xffffffb000000947 */ /* 0x000fea000383ffff */
.L_x_1124:
[----:B------:R-:W-:Y:S05]  /*66d0*/  BSYNC B0 ;  /* 0x0000000000007941 */ /* 0x000fea0003800000 */
.L_x_1123:
[----:B------:R-:W-:Y:S01]  /*66e0*/  MOV R17, 0xffffffff ;  /* 0xffffffff00117802 */ /* 0x000fe20000000f00 */
[----:B------:R-:W-:Y:S05]  /*66f0*/  BRA.CONV ~URZ, `(.L_x_1126) ;  /* 0x000000237f007947 */ /* 0x000fea000b800000 */
[----:B------:R-:W-:Y:S02]  /*6700*/  MOV R8, 0x6720 ;  /* 0x0000672000087802 */ /* 0x000fe40000000f00 */
[----:B------:R-:W-:Y:S05]  /*6710*/  CALL.REL.NOINC `($__internal_9_$__cuda_sm70_warpsync) ;  /* 0x00000aa000007944 */ /* 0x000fea0003c00000 */
.L_x_1126:
[----:B------:R-:W1:Y:S01]  /*6720*/  S2R R0, SR_CTAID.X ;  /* 0x0000000000007919 */ /* 0x000e620000002500 */
[----:B------:R-:W-:Y:S01]  /*6730*/  SHF.R.S32.HI R8, RZ, 0x1f, R10 ;  /* 0x0000001fff087819 */ /* 0x000fe2000001140a */
[----:B------:R-:W-:-:S06]  /*6740*/  NOP ;  /* 0x0000000000007918 */ /* 0x000fcc0000000000 */
[----:B-1----:R-:W-:-:S05]  /*6750*/  IMAD R0, R0, 0x3000, RZ ;  /* 0x0000300000007824 */ /* 0x002fca00078e02ff */
[----:B------:R-:W-:Y:S02]  /*6760*/  IADD3 R10, P1, P0, R2, R0, R10 ;  /* 0x00000000020a7210 */ /* 0x000fe4000783e00a */
[----:B------:R-:W-:Y:S01]  /*6770*/  SHF.R.S32.HI R2, RZ, 0x1f, R0 ;  /* 0x0000001fff027819 */ /* 0x000fe20000011400 */
[----:B------:R-:W-:-:S03]  /*6780*/  IMAD R0, R13, c[0x0][0x328], RZ ;  /* 0x0000ca000d007a24 */ /* 0x000fc600078e02ff */
[----:B------:R-:W-:Y:S01]  /*6790*/  IADD3.X R11, R3, R2, R8, P1, P0 ;  /* 0x00000002030b7210 */ /* 0x000fe20000fe0408 */
        /* <DEDUP_REMOVED lines=59> */
[----:B-1----:R-:W-:Y:S05]  /*6b50*/  CALL.REL.NOINC `($__internal_9_$__cuda_sm70_warpsync) ;  /* 0x0000066000007944 */ /* 0x002fea0003c00000 */
.L_x_1127:
        /* <DEDUP_REMOVED lines=12> */
.L_x_1129:
[----:B------:R-:W-:Y:S05]  /*6c20*/  BSYNC B0 ;  /* 0x0000000000007941 */ /* 0x000fea0003800000 */
.L_x_1128:
[----:B--2---:R-:W-:Y:S01]  /*6c30*/  IADD3 R4, P0, R14, c[0x0][0x348], RZ ;  /* 0x0000d2000e047a10 */ /* 0x004fe20007f1e0ff */
[----:B------:R-:W-:Y:S03]  /*6c40*/  BSSY B0, `(.L_x_1130) ;  /* 0x0000008000007945 */ /* 0x000fe60003800000 */
[----:B------:R-:W-:Y:S01]  /*6c50*/  IADD3.X R5, R15, c[0x0][0x34c], RZ, P0, !PT ;  /* 0x0000d3000f057a10 */ /* 0x000fe200007fe4ff */
[----:B------:R-:W-:Y:S05]  /*6c60*/  @P2 BRA `(.L_x_1131) ;  /* 0x0000005000002947 */ /* 0x000fea0003800000 */
.L_x_1132:
[----:B------:R-:W2:Y:S01]  /*6c70*/  LDG.E.STRONG.GPU R0, [R4.64] ;  /* 0x0000000804007981 */ /* 0x000ea2000c1ef900 */
[----:B------:R-:W-:Y:S01]  /*6c80*/  YIELD ;  /* 0x0000000000007946 */ /* 0x000fe20003800000 */
[----:B--2---:R-:W-:Y:S01]  /*6c90*/  ISETP.NE.AND P0, PT, R0, R6, PT ;  /* 0x000000060000720c */ /* 0x004fe20003f05270 */
[----:B------:R-:W-:-:S12]  /*6ca0*/  CCTL.IVALL ;  /* 0x00000000ff00798f */ /* 0x000fd80002000000 */
[----:B------:R-:W-:Y:S05]  /*6cb0*/  @P0 BRA `(.L_x_1132) ;  /* 0xffffffb000000947 */ /* 0x000fea000383ffff */
.L_x_1131:
[----:B------:R-:W-:Y:S05]  /*6cc0*/  BSYNC B0 ;  /* 0x0000000000007941 */ /* 0x000fea0003800000 */
.L_x_1130:
[----:B------:R-:W-:Y:S05]  /*6cd0*/  BRA.CONV ~URZ, `(.L_x_1133) ;  /* 0x000000237f007947 */ /* 0x000fea000b800000 */
[----:B------:R-:W-:Y:S02]  /*6ce0*/  MOV R8, 0x6d00 ;  /* 0x00006d0000087802 */ /* 0x000fe40000000f00 */
[----:B-1----:R-:W-:Y:S05]  /*6cf0*/  CALL.REL.NOINC `($__internal_9_$__cuda_sm70_warpsync) ;  /* 0x000004c000007944 */ /* 0x002fea0003c00000 */
.L_x_1133:
        /* <DEDUP_REMOVED lines=64> */
.L_x_1134:
        /* <DEDUP_REMOVED lines=12> */
        .weak           $__internal_9_$__cuda_sm70_warpsync
        .type           $__internal_9_$__cuda_sm70_warpsync,@function
        .size           $__internal_9_$__cuda_sm70_warpsync,(.L_x_1429 - $__internal_9_$__cuda_sm70_warpsync)
$__internal_9_$__cuda_sm70_warpsync:
[----:B------:R-:W-:Y:S01]  /*71c0*/  MOV R9, 0x0 ;  /* 0x0000000000097802 */ /* 0x000fe20000000f00 */
[----:B------:R-:W-:Y:S04]  /*71d0*/  WARPSYNC R17 ;  /* 0x0000001100007348 */ /* 0x000fe80003800000 */
[----:B------:R-:W-:Y:S05]  /*71e0*/  RET.REL.NODEC R8 `(_ZN7cutlass13device_kernelIN5flash19enable_sm80_to_sm89INS1_16FlashAttnBwdSm80INS1_25CollectiveMainloopBwdSm80ILi2ELi2EN4cute5tupleIJNS5_1CILi64EEENS7_ILi128EEENS7_ILi96EEEEEENS_6half_tEfNS_4arch4Sm80ELb0ELb1ELb0ELb1ELb1ELb0ELb0ELb0ELi2ELi2ELi4ELi2ELb0EEENS1_24CollectiveEpilogueBwdGQAISB_fSE_Li256ELb1ELb1EEENS1_19SingleTileSchedulerILb1ELb0ELb0ELi128EEEEEEEEEvNT_6ParamsE) ;  /* 0xffff8e1008007950 */ /* 0x000fea0003c3ffff */
.L_x_1135:
        /* <DEDUP_REMOVED lines=9> */
.L_x_1429:


//--------------------- .text._ZN7cutlass13device_kernelIN5flash19enable_sm80_to_sm89INS1_16FlashAttnBwdSm80INS1_25CollectiveMainloopBwdSm80ILi2ELi2EN4cute5tupleIJNS5_1CILi64EEENS7_ILi128EEENS7_ILi96EEEEEENS_6half_tEfNS_4arch4Sm80ELb1ELb0ELb0ELb0ELb0ELb0ELb0ELb0ELi2ELi2ELi4ELi2ELb0EEENS1_21CollectiveEpilogueBwdISB_SC_SE_Li256ELb0ELb0ELi2EEENS1_25SingleTileBwdLPTSchedulerILb0ELi128ELb0EEEEEEEEEvNT_6ParamsE --------------------------
	.section	.text._ZN7cutlass13device_kernelIN5flash19enable_sm80_to_sm89INS1_16FlashAttnBwdSm80INS1_25CollectiveMainloopBwdSm80ILi2ELi2EN4cute5tupleIJNS5_1CILi64EEENS7_ILi128EEENS7_ILi96EEEEEENS_6half_tEfNS_4arch4Sm80ELb1ELb0ELb0ELb0ELb0ELb0ELb0ELb0ELi2ELi2ELi4ELi2ELb0EEENS1_21CollectiveEpilogueBwdISB_SC_SE_Li256ELb0ELb0ELi2EEENS1_25SingleTileBwdLPTSchedulerILb0ELi128ELb0EEEEEEEEEvNT_6ParamsE,"ax",@progbits
	.sectioninfo	@"SHI_REGISTERS=255"
	.align	128
.text._ZN7cutlass13device_kernelIN5flash19enable_sm80_to_sm89INS1_16FlashAttnBwdSm80INS1_25CollectiveMainloopBwdSm80ILi2ELi2EN4cute5tupleIJNS5_1CILi64EEENS7_ILi128EEENS7_ILi96EEEEEENS_6half_tEfNS_4arch4Sm80ELb1ELb0ELb0ELb0ELb0ELb0ELb0ELb0ELi2ELi2ELi4ELi2ELb0EEENS1_21CollectiveEpilogueBwdISB_SC_SE_Li256ELb0ELb0ELi2EEENS1_25SingleTileBwdLPTSchedulerILb0ELi128ELb0EEEEEEEEEvNT_6ParamsE:
        .type           _ZN7cutlass13device_kernelIN5flash19enable_sm80_to_sm89INS1_16FlashAttnBwdSm80INS1_25CollectiveMainloopBwdSm80ILi2ELi2EN4cute5tupleIJNS5_1CILi64EEENS7_ILi128EEENS7_ILi96EEEEEENS_6half_tEfNS_4arch4Sm80ELb1ELb0ELb0ELb0ELb0ELb0ELb0ELb0ELi2ELi2ELi4ELi2ELb0EEENS1_21CollectiveEpilogueBwdISB_SC_SE_Li256ELb0ELb0ELi2EEENS1_25SingleTileBwdLPTSchedulerILb0ELi128ELb0EEEEEEEEEvNT_6ParamsE,@function
        .size           _ZN7cutlass13device_kernelIN5flash19enable_sm80_to_sm89INS1_16FlashAttnBwdSm80INS1_25CollectiveMainloopBwdSm80ILi2ELi2EN4cute5tupleIJNS5_1CILi64EEENS7_ILi128EEENS7_ILi96EEEEEENS_6half_tEfNS_4arch4Sm80ELb1ELb0ELb0ELb0ELb0ELb0ELb0ELb0ELi2ELi2ELi4ELi2ELb0EEENS1_21CollectiveEpilogueBwdISB_SC_SE_Li256ELb0ELb0ELi2EEENS1_25SingleTileBwdLPTSchedulerILb0ELi128ELb0EEEEEEEEEvNT_6ParamsE,(.L_x_1431 - _ZN7cutlass13device_kernelIN5flash19enable_sm80_to_sm89INS1_16FlashAttnBwdSm80INS1_25CollectiveMainloopBwdSm80ILi2ELi2EN4cute5tupleIJNS5_1CILi64EEENS7_ILi128EEENS7_ILi96EEEEEENS_6half_tEfNS_4arch4Sm80ELb1ELb0ELb0ELb0ELb0ELb0ELb0ELb0ELi2ELi2ELi4ELi2ELb0EEENS1_21CollectiveEpilogueBwdISB_SC_SE_Li256ELb0ELb0ELi2EEENS1_25SingleTileBwdLPTSchedulerILb0ELi128ELb0EEEEEEEEEvNT_6ParamsE)
        .other          _ZN7cutlass13device_kernelIN5flash19enable_sm80_to_sm89INS1_16FlashAttnBwdSm80INS1_25CollectiveMainloopBwdSm80ILi2ELi2EN4cute5tupleIJNS5_1CILi64EEENS7_ILi128EEENS7_ILi96EEEEEENS_6half_tEfNS_4arch4Sm80ELb1ELb0ELb0ELb0ELb0ELb0ELb0ELb0ELi2ELi2ELi4ELi2ELb0EEENS1_21CollectiveEpilogueBwdISB_SC_SE_Li256ELb0ELb0ELi2EEENS1_25SingleTileBwdLPTSchedulerILb0ELi128ELb0EEEEEEEEEvNT_6ParamsE,@"STO_CUDA_ENTRY STV_DEFAULT"
_ZN7cutlass13device_kernelIN5flash19enable_sm80_to_sm89INS1_16FlashAttnBwdSm80INS1_25CollectiveMainloopBwdSm80ILi2ELi2EN4cute5tupleIJNS5_1CILi64EEENS7_ILi128EEENS7_ILi96EEEEEENS_6half_tEfNS_4arch4Sm80ELb1ELb0ELb0ELb0ELb0ELb0ELb0ELb0ELi2ELi2ELi4ELi2ELb0EEENS1_21CollectiveEpilogueBwdISB_SC_SE_Li256ELb0ELb0ELi2EEENS1_25SingleTileBwdLPTSchedulerILb0ELi128ELb0EEEEEEEEEvNT_6ParamsE:
[----:B------:R-:W-:Y:S02]  /*0000*/  MOV R1, c[0x0][0x28] ;  /* 0x00000a0000017a02 */ /* 0x000fe40000000f00 */
[----:B------:R-:W1:Y:S04]  /*0010*/  S2R R226, SR_TID.X ;  /* 0x0000000000e27919 */ /* 0x000e680000002100 */
[----:B------:R-:W2:Y:S01]  /*0020*/  S2R R0, SR_CTAID.X ;  /* 0x0000000000007919 */ /* 0x000ea20000002500 */
[----:B-1----:R-:W-:-:S06]  /*0030*/  SHF.R.U32.HI R2, RZ, 0x5, R226 ;  /* 0x00000005ff027819 */ /* 0x002fcc00000116e2 */
[----:B------:R-:W1:Y:S02]  /*0040*/  SHFL.IDX PT, R2, R2, RZ, 0x1f ;  /* 0x00001fff02027589 */ /* 0x000e6400000e0000 */
[----:B-1----:R-:W-:-:S13]  /*0050*/  ISETP.NE.AND P0, PT, R2, RZ, PT ;  /* 0x000000ff0200720c */ /* 0x002fda0003f05270 */
[----:B------:R-:W-:Y:S05]  /*0060*/  @!P0 BRA `(.L_x_1136) ;  /* 0x0000020000008947 */ /* 0x000fea0003800000 */
[----:B--2---:R-:W-:Y:S01]  /*0070*/  IMAD.MOV.U32 R2, RZ, RZ, c[0x0][0x3b8] ;  /* 0x0000ee00ff027624 */ /* 0x004fe200078e00ff */
[----:B------:R-:W-:-:S04]  /*0080*/  MOV R4, R0 ;  /* 0x0000000000047202 */ /* 0x000fc80000000f00 */
[----:B------:R-:W-:-:S13]  /*0090*/  ISETP.NE.AND P0, PT, R2, 0x1, PT ;  /* 0x000000010200780c */ /* 0x000fda0003f05270 */
[----:B------:R-:W-:-:S05]  /*00a0*/  @P0 IMAD.HI.U32 R2, R0, c[0x0][0x3bc], RZ ;  /* 0x0000ef0000020a27 */ /* 0x000fca00078e00ff */
[----:B------:R-:W-:-:S04]  /*00b0*/  @P0 SHF.R.U32.HI R4, RZ, c[0x0][0x3c0], R2 ;  /* 0x0000f000ff040a19 */ /* 0x000fc80000011602 */
[----:B------:R-:W-:Y:S01]  /*00c0*/  ISETP.GE.AND P0, PT, R4, c[0x0][0x3d0], PT ;  /* 0x0000f40004007a0c */ /* 0x000fe20003f06270 */
[----:B------:R-:W-:-:S04]  /*00d0*/  IMAD.MOV R3, RZ, RZ, -R4 ;  /* 0x000000ffff037224 */ /* 0x000fc800078e0a04 */
[----:B------:R-:W-:-:S08]  /*00e0*/  IMAD R0, R3, c[0x0][0x3b8], R0 ;  /* 0x0000ee0003007a24 */ /* 0x000fd000078e0200 */
[----:B------:R-:W-:Y:S05]  /*00f0*/  @!P0 BRA `(.L_x_1137) ;  /* 0x0000007000008947 */ /* 0x000fea0003800000 */
[----:B------:R-:W-:Y:S02]  /*0100*/  MOV R2, c[0x0][0x3c4] ;  /* 0x0000f10000027a02 */ /* 0x000fe40000000f00 */
[----:B------:R-:W-:Y:S02]  /*0110*/  MOV R217, R0 ;  /* 0x0000000000d97202 */ /* 0x000fe40000000f00 */
[----:B------:R-:W-:-:S13]  /*0120*/  ISETP.NE.AND P0, PT, R2, 0x1, PT ;  /* 0x000000010200780c */ /* 0x000fda0003f05270 */
[----:B------:R-:W-:-:S05]  /*0130*/  @P0 IMAD.HI.U32 R2, R0, c[0x0][0x3c8], RZ ;  /* 0x0000f20000020a27 */ /* 0x000fca00078e00ff */
[----:B------:R-:W-:-:S05]  /*0140*/  @P0 SHF.R.U32.HI R217, RZ, c[0x0][0x3cc], R2 ;  /* 0x0000f300ffd90a19 */ /* 0x000fca0000011602 */
[----:B------:R-:W-:Y:S01]  /*0150*/  IMAD R3, R217, c[0x0][0x3c4], RZ ;  /* 0x0000f100d9037a24 */ /* 0x000fe200078e02ff */
[----:B------:R-:W-:Y:S05]  /*0160*/  BRA `(.L_x_1138) ;  /* 0x0000006000007947 */ /* 0x000fea0003800000 */
.L_x_1137:
[----:B------:R-:W-:Y:S02]  /*0170*/  MOV R2, c[0x0][0x3ac] ;  /* 0x0000eb0000027a02 */ /* 0x000fe40000000f00 */
[----:B------:R-:W-:Y:S02]  /*0180*/  MOV R217, R0 ;  /* 0x0000000000d97202 */ /* 0x000fe40000000f00 */
[----:B------:R-:W-:-:S13]  /*0190*/  ISETP.NE.AND P0, PT, R2, 0x1, PT ;  /* 0x000000010200780c */ /* 0x000fda0003f05270 */
[----:B------:R-:W-:-:S05]  /*01a0*/  @P0 IMAD.HI.U32 R2, R0, c[0x0][0x3b0], RZ ;  /* 0x0000ec0000020a27 */ /* 0x000fca00078e00ff */
[----:B------:R-:W-:-:S05]  /*01b0*/  @P0 SHF.R.U32.HI R217, RZ, c[0x0][0x3b4], R2 ;  /* 0x0000ed00ffd90a19 */ /* 0x000fca0000011602 */
[----:B------:R-:W-:-:S03]  /*01c0*/  IMAD R3, R217, c[0x0][0x3ac], RZ ;  /* 0x0000eb00d9037a24 */ /* 0x000fc600078e02ff */
.L_x_1138:
[----:B------:R-:W-:Y:S02]  /*01d0*/  MOV R2, c[0x0][0x3a0] ;  /* 0x0000e80000027a02 */ /* 0x000fe40000000f00 */
[----:B------:R-:W-:Y:S02]  /*01e0*/  IADD3 R3, R0, -R3, RZ ;  /* 0x8000000300037210 */ /* 0x000fe40007ffe0ff */
[----:B------:R-:W-:-:S03]  /*01f0*/  ISETP.NE.AND P0, PT, R2, 0x1, PT ;  /* 0x000000010200780c */ /* 0x000fc60003f05270 */
[----:B------:R-:W-:-:S05]  /*0200*/  IMAD R4, R4, c[0x0][0x3ac], R3 ;  /* 0x0000eb0004047a24 */ /* 0x000fca00078e0203 */
[----:B------:R-:W-:-:S05]  /*0210*/  MOV R216, R4 ;  /* 0x0000000400d87202 */ /* 0x000fca0000000f00 */
[----:B------:R-:W-:-:S05]  /*0220*/  @P0 IMAD.HI.U32 R0, R4, c[0x0][0x3a4], RZ ;  /* 0x0000e90004000a27 */ /* 0x000fca00078e00ff */
[----:B------:R-:W-:-:S04]  /*0230*/  @P0 SHF.R.U32.HI R216, RZ, c[0x0][0x3a8], R0 ;  /* 0x0000ea00ffd80a19 */ /* 0x000fc80000011600 */
[----:B------:R-:W-:-:S05]  /*0240*/  IADD3 R3, -R216, RZ, RZ ;  /* 0x000000ffd8037210 */ /* 0x000fca0007ffe1ff */
[----:B------:R-:W-:Y:S01]  /*0250*/  IMAD R214, R3, c[0x0][0x3a0], R4 ;  /* 0x0000e80003d67a24 */ /* 0x000fe200078e0204 */
[----:B------:R-:W-:Y:S05]  /*0260*/  BRA `(.L_x_1139) ;  /* 0x000001f000007947 */ /* 0x000fea0003800000 */
.L_x_1136:
        /* <DEDUP_REMOVED lines=16> */
.L_x_1140:
[----:B------:R-:W-:Y:S02]  /*0370*/  MOV R0, c[0x0][0x3ac] ;  /* 0x0000eb0000007a02 */ /* 0x000fe40000000f00 */
[----:B------:R-:W-:Y:S02]  /*0380*/  MOV R217, R2 ;  /* 0x0000000200d97202 */ /* 0x000fe40000000f00 */
[----:B------:R-:W-:-:S13]  /*0390*/  ISETP.NE.AND P0, PT, R0, 0x1, PT ;  /* 0x000000010000780c */ /* 0x000fda0003f05270 */
[----:B------:R-:W-:-:S05]  /*03a0*/  @P0 IMAD.HI.U32 R0, R2, c[0x0][0x3b0], RZ ;  /* 0x0000ec0002000a27 */ /* 0x000fca00078e00ff */
[----:B------:R-:W-:-:S05]  /*03b0*/  @P0 SHF.R.U32.HI R217, RZ, c[0x0][0x3b4], R0 ;  /* 0x0000ed00ffd90a19 */ /* 0x000fca0000011600 */
[----:B------:R-:W-:-:S03]  /*03c0*/  IMAD R3, R217, c[0x0][0x3ac], RZ ;  /* 0x0000eb00d9037a24 */ /* 0x000fc600078e02ff */
.L_x_1141:
        /* <DEDUP_REMOVED lines=8> */
[----:B------:R-:W-:Y:S02]  /*0450*/  IMAD R214, R214, c[0x0][0x3a0], R3 ;  /* 0x0000e800d6d67a24 */ /* 0x000fe400078e0203 */
.L_x_1139:
[----:B------:R-:W-:-:S13]  /*0460*/  ISETP.GE.AND P0, PT, R216, RZ, PT ;  /* 0x000000ffd800720c */ /* 0x000fda0003f06270 */
[----:B------:R-:W-:Y:S05]  /*0470*/  @!P0 EXIT ;  /* 0x000000000000894d */ /* 0x000fea0003800000 */
[----:B------:R-:W-:Y:S01]  /*0480*/  IMAD.SHL.U32 R212, R217, 0x80, RZ ;  /* 0x00000080d9d47824 */ /* 0x000fe200078e00ff */
[----:B------:R-:W-:Y:S01]  /*0490*/  ULDC UR5, c[0x0][0x168] ;  /* 0x00005a0000057ab9 */ /* 0x000fe20000000800 */
[----:B------:R-:W-:Y:S01]  /*04a0*/  PLOP3.LUT P1, PT, PT, PT, PT, 0x80, 0x0 ;  /* 0x000000000000781c */ /* 0x000fe20003f2f070 */
[----:B------:R-:W-:Y:S01]  /*04b0*/  UIADD3 UR5, UR5, 0x3f, URZ ;  /* 0x0000003f05057890 */ /* 0x000fe2000fffe03f */
[----:B------:R-:W-:Y:S01]  /*04c0*/  CS2R R158, SRZ ;  /* 0x00000000009e7805 */ /* 0x000fe2000001ff00 */
[----:B------:R-:W-:Y:S01]  /*04d0*/  IADD3 R0, R212, c[0x0][0x168], RZ ;  /* 0x00005a00d4007a10 */ /* 0x000fe20007ffe0ff */
[----:B------:R-:W-:Y:S01]  /*04e0*/  ULDC.64 UR8, c[0x0][0x118] ;  /* 0x0000460000087ab9 */ /* 0x000fe20000000a00 */
[----:B------:R-:W-:Y:S01]  /*04f0*/  CS2R R156, SRZ ;  /* 0x00000000009c7805 */ /* 0x000fe2000001ff00 */
[----:B------:R-:W-:Y:S01]  /*0500*/  USHF.R.S32.HI UR4, URZ, 0x1f, UR5 ;  /* 0x0000001f3f047899 */ /* 0x000fe20008011405 */
[----:B------:R-:W-:Y:S01]  /*0510*/  IADD3 R0, R0, -c[0x0][0x198], RZ ;  /* 0x8000660000007a10 */ /* 0x000fe20007ffe0ff */
[----:B------:R-:W-:Y:S01]  /*0520*/  CS2R R162, SRZ ;  /* 0x0000000000a27805 */ /* 0x000fe2000001ff00 */
[----:B------:R-:W-:Y:S01]  /*0530*/  CS2R R160, SRZ ;  /* 0x0000000000a07805 */ /* 0x000fe2000001ff00 */
[----:B------:R-:W-:Y:S01]  /*0540*/  ULEA.HI UR4, UR4, UR5, URZ, 0x6 ;  /* 0x0000000504047291 */ /* 0x000fe2000f8f303f */
[----:B------:R-:W-:Y:S01]  /*0550*/  IADD3 R0, R0, -c[0x0][0x2a4], RZ ;  /* 0x8000a90000007a10 */ /* 0x000fe20007ffe0ff */
[----:B------:R-:W-:Y:S01]  /*0560*/  CS2R R154, SRZ ;  /* 0x00000000009a7805 */ /* 0x000fe2000001ff00 */
[----:B------:R-:W-:Y:S01]  /*0570*/  CS2R R152, SRZ ;  /* 0x0000000000987805 */ /* 0x000fe2000001ff00 */
[----:B------:R-:W-:Y:S01]  /*0580*/  USHF.R.S32.HI UR7, URZ, 0x6, UR4 ;  /* 0x000000063f077899 */ /* 0x000fe20008011404 */
        /* <DEDUP_REMOVED lines=50> */
[--C-:B------:R-:W-:Y:S01]  /*08b0*/  IMAD.MOV.U32 R3, RZ, RZ, R214.reuse ;  /* 0x000000ffff037224 */ /* 0x100fe200078e00d6 */
[----:B------:R-:W-:Y:S01]  /*08c0*/  SHF.R.S32.HI R245, RZ, 0x1f, R214 ;  /* 0x0000001ffff57819 */ /* 0x000fe200000114d6 */
[----:B------:R-:W-:Y:S01]  /*08d0*/  IMAD.SHL.U32 R238, R226, 0x4, RZ ;  /* 0x00000004e2ee7824 */ /* 0x000fe200078e00ff */
[----:B------:R-:W-:Y:S01]  /*08e0*/  ISETP.NE.AND P0, PT, R0, 0x1, PT ;  /* 0x000000010000780c */ /* 0x000fe20003f05270 */
[----:B------:R-:W-:Y:S01]  /*08f0*/  UMOV UR6, 0x6 ;  /* 0x0000000600067882 */ /* 0x000fe20000000000 */
[----:B------:R-:W-:Y:S01]  /*0900*/  LEA.HI R5, R9, R226, RZ, 0x2 ;  /* 0x000000e209057211 */ /* 0x000fe200078f10ff */
[----:B------:R-:W-:Y:S01]  /*0910*/  ULDC.64 UR4, c[0x0][0x208] ;  /* 0x0000820000047ab9 */ /* 0x000fe20000000a00 */
[----:B------:R-:W-:Y:S01]  /*0920*/  SHF.R.S32.HI R243, RZ, 0x1f, R216 ;  /* 0x0000001ffff37819 */ /* 0x000fe200000114d8 */
[----:B------:R-:W-:Y:S01]  /*0930*/  USHF.L.U64.HI UR5, UR4, UR6, UR5 ;  /* 0x0000000604057299 */ /* 0x000fe20008010205 */
[----:B------:R-:W-:Y:S01]  /*0940*/  LOP3.LUT R7, R5, 0xfffffffc, RZ, 0xc0, !PT ;  /* 0xfffffffc05077812 */ /* 0x000fe200078ec0ff */
[----:B------:R-:W-:Y:S01]  /*0950*/  USHF.L.U32 UR4, UR4, 0x6, URZ ;  /* 0x0000000604047899 */ /* 0x000fe2000800063f */
[----:B------:R-:W-:Y:S01]  /*0960*/  SHF.R.S32.HI R236, RZ, 0x2, R5 ;  /* 0x00000002ffec7819 */ /* 0x000fe20000011405 */
[----:B------:R-:W-:Y:S01]  /*0970*/  IMAD R15, R243, c[0x0][0x1e8], RZ ;  /* 0x00007a00f30f7a24 */ /* 0x000fe200078e02ff */
[----:B------:R-:W-:Y:S01]  /*0980*/  SHF.R.S32.HI R239, RZ, 0x1f, R238 ;  /* 0x0000001fffef7819 */ /* 0x000fe200000114ee */
[----:B------:R-:W-:Y:S01]  /*0990*/  IMAD.IADD R232, R226, 0x1, -R7 ;  /* 0x00000001e2e87824 */ /* 0x000fe200078e0a07 */
[----:B------:R-:W-:Y:S01]  /*09a0*/  SHF.R.S32.HI R237, RZ, 0x1f, R236 ;  /* 0x0000001fffed7819 */ /* 0x000fe200000114ec */
[----:B------:R-:W-:Y:S01]  /*09b0*/  @P0 IMAD.HI.U32 R0, R214, c[0x0][0x24c], RZ ;  /* 0x00009300d6000a27 */ /* 0x000fe200078e00ff */
[----:B------:R-:W-:-:S02]  /*09c0*/  IADD3 R242, -R212, c[0x0][0x198], RZ ;  /* 0x00006600d4f27a10 */ /* 0x000fc40007ffe1ff */
[----:B------:R-:W-:Y:S01]  /*09d0*/  LEA.HI R29, R9, R226, RZ, 0x4 ;  /* 0x000000e2091d7211 */ /* 0x000fe200078f20ff */
[----:B------:R-:W-:Y:S01]  /*09e0*/  IMAD.SHL.U32 R10, R232, 0x8, RZ ;  /* 0x00000008e80a7824 */ /* 0x000fe200078e00ff */
[----:B------:R-:W-:Y:S01]  /*09f0*/  @P0 SHF.R.U32.HI R3, RZ, c[0x0][0x250], R0 ;  /* 0x00009400ff030a19 */ /* 0x000fe20000011600 */
[----:B------:R-:W-:Y:S02]  /*0a00*/  IMAD R24, R216, c[0x0][0x1ec], R15 ;  /* 0x00007b00d8187a24 */ /* 0x000fe400078e020f */
[----:B------:R-:W-:Y:S01]  /*0a10*/  IMAD.WIDE.U32 R16, R214, c[0x0][0x270], R238 ;  /* 0x00009c00d6107a25 */ /* 0x000fe200078e00ee */
[----:B------:R-:W-:Y:S02]  /*0a20*/  SHF.R.S32.HI R12, RZ, 0x1f, R3 ;  /* 0x0000001fff0c7819 */ /* 0x000fe40000011403 */
[----:B------:R-:W-:Y:S01]  /*0a30*/  SHF.R.S32.HI R11, RZ, 0x1f, R10 ;  /* 0x0000001fff0b7819 */ /* 0x000fe2000001140a */
[----:B------:R-:W-:Y:S01]  /*0a40*/  IMAD.WIDE R22, R217, 0x80, R236 ;  /* 0x00000080d9167825 */ /* 0x000fe200078e02ec */
[----:B------:R-:W-:-:S02]  /*0a50*/  ISETP.GE.AND P3, PT, R10, c[0x0][0x1cc], PT ;  /* 0x000073000a007a0c */ /* 0x000fc40003f66270 */
[----:B------:R-:W-:Y:S01]  /*0a60*/  IADD3 R213, R10, 0x40, RZ ;  /* 0x000000400ad57810 */ /* 0x000fe20007ffe0ff */
[----:B------:R-:W-:Y:S02]  /*0a70*/  IMAD R20, R12, c[0x0][0x1e0], RZ ;  /* 0x000078000c147a24 */ /* 0x000fe400078e02ff */
[----:B------:R-:W-:-:S04]  /*0a80*/  IMAD.WIDE.U32 R6, R3, c[0x0][0x1e0], R10 ;  /* 0x0000780003067a25 */ /* 0x000fc800078e000a */
[----:B------:R-:W-:Y:S02]  /*0a90*/  IMAD R20, R3, c[0x0][0x1e4], R20 ;  /* 0x0000790003147a24 */ /* 0x000fe400078e0214 */
[----:B------:R-:W-:Y:S02]  /*0aa0*/  IMAD R12, R12, c[0x0][0x1b0], RZ ;  /* 0x00006c000c0c7a24 */ /* 0x000fe400078e02ff */
[----:B------:R-:W-:Y:S02]  /*0ab0*/  IMAD.IADD R21, R7, 0x1, R20 ;  /* 0x0000000107157824 */ /* 0x000fe400078e0214 */
[----:B------:R-:W-:Y:S02]  /*0ac0*/  IMAD R7, R245, c[0x0][0x270], RZ ;  /* 0x00009c00f5077a24 */ /* 0x000fe400078e02ff */
[C---:B------:R-:W-:Y:S02]  /*0ad0*/  IMAD R12, R3.reuse, c[0x0][0x1b4], R12 ;  /* 0x00006d00030c7a24 */ /* 0x040fe400078e020c */
[----:B------:R-:W-:-:S04]  /*0ae0*/  IMAD.WIDE.U32 R2, R3, c[0x0][0x1b0], R10 ;  /* 0x00006c0003027a25 */ /* 0x000fc800078e000a */
[----:B------:R-:W-:Y:S02]  /*0af0*/  IMAD R224, R214, c[0x0][0x274], R7 ;  /* 0x00009d00d6e07a24 */ /* 0x000fe400078e0207 */
[----:B------:R-:W-:Y:S02]  /*0b00*/  IMAD R7, R237, c[0x0][0x178], RZ ;  /* 0x00005e00ed077a24 */ /* 0x000fe400078e02ff */
[----:B------:R-:W-:Y:S02]  /*0b10*/  IMAD.IADD R13, R3, 0x1, R12 ;  /* 0x00000001030d7824 */ /* 0x000fe400078e020c */
[----:B------:R-:W-:Y:S02]  /*0b20*/  IMAD.MOV.U32 R20, RZ, RZ, R6 ;  /* 0x000000ffff147224 */ /* 0x000fe400078e0006 */
[----:B------:R-:W-:Y:S02]  /*0b30*/  IMAD R3, R243, c[0x0][0x1b8], RZ ;  /* 0x00006e00f3037a24 */ /* 0x000fe400078e02ff */
[----:B------:R-:W-:-:S02]  /*0b40*/  IMAD.MOV.U32 R12, RZ, RZ, R2 ;  /* 0x000000ffff0c7224 */ /* 0x000fc400078e0002 */
[----:B------:R-:W-:Y:S02]  /*0b50*/  IMAD R18, R236, c[0x0][0x17c], R7 ;  /* 0x00005f00ec127a24 */ /* 0x000fe400078e0207 */
[----:B------:R-:W-:-:S04]  /*0b60*/  IMAD.WIDE.U32 R6, R216, c[0x0][0x1e8], R20 ;  /* 0x00007a00d8067a25 */ /* 0x000fc800078e0014 */
[C---:B------:R-:W-:Y:S02]  /*0b70*/  IMAD R20, R216.reuse, c[0x0][0x1bc], R3 ;  /* 0x00006f00d8147a24 */ /* 0x040fe400078e0203 */
[----:B------:R-:W-:Y:S01]  /*0b80*/  IMAD.WIDE.U32 R2, R216, c[0x0][0x1b8], R12 ;  /* 0x00006e00d8027a25 */ /* 0x000fe200078e000c */
[CC--:B------:R-:W-:Y:S02]  /*0b90*/  LEA.HI R13, R9.reuse, R226.reuse, RZ, 0x3 ;  /* 0x000000e2090d7211 */ /* 0x0c0fe400078f18ff */
[----:B------:R-:W-:Y:S01]  /*0ba0*/  LEA.HI R12, R9, R226, RZ, 0x5 ;  /* 0x000000e2090c7211 */ /* 0x000fe200078f28ff */
[----:B------:R-:W-:-:S04]  /*0bb0*/  IMAD.WIDE.U32 R14, R236, c[0x0][0x178], R10 ;  /* 0x00005e00ec0e7a25 */ /* 0x000fc800078e000a */
[----:B------:R-:W-:Y:S02]  /*0bc0*/  IMAD.IADD R225, R17, 0x1, R224 ;  /* 0x0000000111e17824 */ /* 0x000fe400078e02e0 */
[----:B------:R-:W-:Y:S01]  /*0bd0*/  IMAD.IADD R19, R15, 0x1, R18 ;  /* 0x000000010f137824 */ /* 0x000fe200078e0212 */
[----:B------:R-:W-:Y:S01]  /*0be0*/  LEA.HI R15, R5, R236, RZ, 0x1 ;  /* 0x000000ec050f7211 */ /* 0x000fe200078f08ff */
[----:B------:R-:W-:Y:S01]  /*0bf0*/  IMAD.SHL.U32 R17, R13, 0x8, RZ ;  /* 0x000000080d117824 */ /* 0x000fe200078e00ff */
[----:B------:R-:W-:Y:S01]  /*0c00*/  SHF.R.S32.HI R5, RZ, 0x1f, R5 ;  /* 0x0000001fff057819 */ /* 0x000fe20000011405 */
[----:B------:R-:W-:Y:S01]  /*0c10*/  IMAD.IADD R21, R3, 0x1, R20 ;  /* 0x0000000103157824 */ /* 0x000fe200078e0214 */
[----:B------:R-:W-:Y:S01]  /*0c20*/  LOP3.LUT R15, R15, 0x7fffffe, RZ, 0xc0, !PT ;  /* 0x07fffffe0f0f7812 */ /* 0x000fe200078ec0ff */
[----:B------:R-:W-:Y:S01]  /*0c30*/  IMAD R3, R245, c[0x0][0x180], RZ ;  /* 0x00006000f5037a24 */ /* 0x000fe200078e02ff */
[----:B------:R-:W-:Y:S01]  /*0c40*/  LOP3.LUT R17, R17, 0xc0, RZ, 0xc0, !PT ;  /* 0x000000c011117812 */ /* 0x000fe200078ec0ff */
[----:B------:R-:W-:-:S02]  /*0c50*/  IMAD.MOV.U32 R20, RZ, RZ, R2 ;  /* 0x000000ffff147224 */ /* 0x000fc400078e0002 */
[----:B------:R-:W-:Y:S02]  /*0c60*/  IMAD R2, R23, c[0x0][0x1a8], RZ ;  /* 0x00006a0017027a24 */ /* 0x000fe400078e02ff */
[----:B------:R-:W-:Y:S01]  /*0c70*/  IMAD.IADD R25, R7, 0x1, R24 ;  /* 0x0000000107197824 */ /* 0x000fe200078e0218 */
[----:B------:R-:W-:Y:S01]  /*0c80*/  SHF.R.U32.HI R7, RZ, 0x3, R17 ;  /* 0x00000003ff077819 */ /* 0x000fe20000011611 */
[----:B------:R-:W-:Y:S01]  /*0c90*/  IMAD.MOV.U32 R24, RZ, RZ, R6 ;  /* 0x000000ffff187224 */ /* 0x000fe200078e0006 */
[----:B------:R-:W-:Y:S01]  /*0ca0*/  LOP3.LUT R6, R17, 0x18, R10, 0xf8, !PT ;  /* 0x0000001811067812 */ /* 0x000fe200078ef80a */
[----:B------:R-:W-:Y:S01]  /*0cb0*/  IMAD R220, R214, c[0x0][0x184], R3 ;  /* 0x00006100d6dc7a24 */ /* 0x000fe200078e0203 */
[----:B------:R-:W-:Y:S01]  /*0cc0*/  SHF.R.S32.HI R3, RZ, 0x5, R12 ;  /* 0x00000005ff037819 */ /* 0x000fe2000001140c */
[----:B------:R-:W-:Y:S01]  /*0cd0*/  IMAD.MOV.U32 R18, RZ, RZ, R14 ;  /* 0x000000ffff127224 */ /* 0x000fe200078e000e */
[----:B------:R-:W-:Y:S01]  /*0ce0*/  LOP3.LUT R7, R6, R7, RZ, 0x3c, !PT ;  /* 0x0000000706077212 */ /* 0x000fe200078e3cff */
[----:B------:R-:W-:Y:S01]  /*0cf0*/  IMAD.IADD R4, R236, 0x1, -R15 ;  /* 0x00000001ec047824 */ /* 0x000fe200078e0a0f */
[----:B------:R-:W-:Y:S01]  /*0d00*/  SHF.R.S32.HI R6, RZ, 0x1f, R247 ;  /* 0x0000001fff067819 */ /* 0x000fe200000114f7 */
[----:B------:R-:W-:-:S02]  /*0d10*/  IMAD R2, R22, c[0x0][0x1ac], R2 ;  /* 0x00006b0016027a24 */ /* 0x000fc400078e0202 */
[----:B------:R-:W-:-:S04]  /*0d20*/  IMAD.WIDE.U32 R14, R22, c[0x0][0x1a8], R20 ;  /* 0x00006a00160e7a25 */ /* 0x000fc800078e0014 */
[----:B------:R-:W-:Y:S01]  /*0d30*/  IMAD R4, R3, 0x8, R4 ;  /* 0x0000000803047824 */ /* 0x000fe200078e0204 */
[C---:B------:R-:W-:Y:S01]  /*0d40*/  LEA R34, P0, R14.reuse, c[0x0][0x190], 0x1 ;  /* 0x000064000e227a11 */ /* 0x040fe200078008ff */
[----:B------:R-:W-:Y:S02]  /*0d50*/  IMAD.IADD R2, R15, 0x1, R2 ;  /* 0x000000010f027824 */ /* 0x000fe400078e0202 */
[----:B------:R-:W-:Y:S02]  /*0d60*/  IMAD R0, R23, c[0x0][0x1d8], RZ ;  /* 0x0000760017007a24 */ /* 0x000fe400078e02ff */
[----:B------:R-:W-:Y:S01]  /*0d70*/  IMAD.MOV.U32 R15, RZ, RZ, c[0x0][0x1a8] ;  /* 0x00006a00ff0f7624 */ /* 0x000fe200078e00ff */
[----:B------:R-:W-:Y:S01]  /*0d80*/  LEA.HI.X R35, R14, c[0x0][0x194], R2, 0x1, P0 ;  /* 0x000065000e237a11 */ /* 0x000fe200000f0c02 */
[----:B------:R-:W-:Y:S01]  /*0d90*/  IMAD.MOV.U32 R224, RZ, RZ, R16 ;  /* 0x000000ffffe07224 */ /* 0x000fe200078e0010 */
[----:B------:R-:W-:Y:S01]  /*0da0*/  SHF.R.S32.HI R2, RZ, 0x4, R29 ;  /* 0x00000004ff027819 */ /* 0x000fe2000001141d */
[----:B------:R-:W-:-:S02]  /*0db0*/  IMAD.U32 R4, R4, 0x20, R7 ;  /* 0x0000002004047824 */ /* 0x000fc400078e0007 */
[C---:B------:R-:W-:Y:S02]  /*0dc0*/  IMAD R0, R22.reuse, c[0x0][0x1dc], R0 ;  /* 0x0000770016007a24 */ /* 0x040fe400078e0200 */
[----:B------:R-:W-:Y:S01]  /*0dd0*/  IMAD.WIDE.U32 R16, R22, c[0x0][0x1d8], R24 ;  /* 0x0000760016107a25 */ /* 0x000fe200078e0018 */
[----:B------:R-:W-:-:S03]  /*0de0*/  LEA R24, P0, R15, R34, 0x7 ;  /* 0x000000220f187211 */ /* 0x000fc600078038ff */
[----:B------:R-:W-:Y:S01]  /*0df0*/  IMAD.MOV.U32 R7, RZ, RZ, c[0x0][0x1ac] ;  /* 0x00006b00ff077624 */ /* 0x000fe200078e00ff */
[----:B------:R-:W-:Y:S01]  /*0e00*/  LEA R20, P1, R16, c[0x0][0x1c0], 0x1 ;  /* 0x0000700010147a11 */ /* 0x000fe200078208ff */
[----:B------:R-:W-:Y:S02]  /*0e10*/  IMAD.IADD R0, R17, 0x1, R0 ;  /* 0x0000000111007824 */ /* 0x000fe400078e0200 */
[----:B------:R-:W-:Y:S01]  /*0e20*/  IMAD.WIDE.U32 R18, R214, c[0x0][0x180], R18 ;  /* 0x00006000d6127a25 */ /* 0x000fe200078e0012 */
[----:B------:R-:W-:Y:S02]  /*0e30*/  LEA.HI.X R25, R15, R35, R7, 0x7, P0 ;  /* 0x000000230f197211 */ /* 0x000fe400000f3c07 */
[----:B------:R-:W-:Y:S01]  /*0e40*/  LEA.HI.X R21, R16, c[0x0][0x1c4], R0, 0x1, P1 ;  /* 0x0000710010157a11 */ /* 0x000fe200008f0c00 */
[----:B------:R-:W-:Y:S02]  /*0e50*/  IMAD R15, R247, UR5, RZ ;  /* 0x00000005f70f7c24 */ /* 0x000fe4000f8e02ff */
[----:B------:R-:W-:-:S02]  /*0e60*/  IMAD.IADD R221, R19, 0x1, R220 ;  /* 0x0000000113dd7824 */ /* 0x000fc400078e02dc */
[C---:B------:R-:W-:Y:S02]  /*0e70*/  IMAD R0, R6.reuse, UR4, R15 ;  /* 0x0000000406007c24 */ /* 0x040fe4000f8e020f */
[----:B------:R-:W-:Y:S02]  /*0e80*/  IMAD R6, R6, c[0x0][0x178], RZ ;  /* 0x00005e0006067a24 */ /* 0x000fe400078e02ff */
[----:B------:R-:W-:Y:S02]  /*0e90*/  IMAD.MOV.U32 R19, RZ, RZ, c[0x0][0x1d8] ;  /* 0x00007600ff137624 */ /* 0x000fe400078e00ff */
[----:B------:R-:W-:Y:S01]  /*0ea0*/  IMAD R15, R247, c[0x0][0x17c], R6 ;  /* 0x00005f00f70f7a24 */ /* 0x000fe200078e0206 */
[----:B------:R-:W-:Y:S01]  /*0eb0*/  IADD3 R6, R10, 0x20, RZ ;  /* 0x000000200a067810 */ /* 0x000fe20007ffe0ff */
[----:B------:R-:W-:Y:S02]  /*0ec0*/  IMAD.IADD R8, R242, 0x1, -R236 ;  /* 0x00000001f2087824 */ /* 0x000fe400078e0aec */
[----:B------:R-:W-:Y:S01]  /*0ed0*/  IMAD.MOV.U32 R220, RZ, RZ, R18 ;  /* 0x000000ffffdc7224 */ /* 0x000fe200078e0012 */
[----:B------:R-:W-:Y:S01]  /*0ee0*/  LEA R18, P1, R19, R20, 0x7 ;  /* 0x0000001413127211 */ /* 0x000fe200078238ff */
[----:B------:R-:W-:Y:S01]  /*0ef0*/  IMAD.MOV.U32 R17, RZ, RZ, c[0x0][0x1dc] ;  /* 0x00007700ff117624 */ /* 0x000fe200078e00ff */
[----:B------:R-:W-:Y:S01]  /*0f00*/  ISETP.GE.AND P2, PT, R6, c[0x0][0x1cc], PT ;  /* 0x0000730006007a0c */ /* 0x000fe20003f46270 */
[----:B------:R-:W-:Y:S01]  /*0f10*/  IMAD R7, R245, c[0x0][0x288], RZ ;  /* 0x0000a200f5077a24 */ /* 0x000fe200078e02ff */
[----:B------:R-:W-:Y:S01]  /*0f20*/  ISETP.LT.OR P6, PT, R8, 0x1, P3 ;  /* 0x000000010800780c */ /* 0x000fe20001fc1670 */
[----:B------:R-:W-:Y:S01]  /*0f30*/  IMAD.WIDE.U32 R22, R247, c[0x0][0x178], RZ ;  /* 0x00005e00f7167a25 */ /* 0x000fe200078e00ff */
[----:B------:R-:W-:-:S02]  /*0f40*/  LEA.HI.X R19, R19, R21, R17, 0x7, P1 ;  /* 0x0000001513137211 */ /* 0x000fc400008f3c11 */
[----:B------:R-:W-:Y:S01]  /*0f50*/  ISETP.LT.OR P5, PT, R8, 0x1, P2 ;  /* 0x000000010800780c */ /* 0x000fe200017a1670 */
[----:B------:R-:W-:Y:S01]  /*0f60*/  IMAD R17, R243, c[0x0][0x188], RZ ;  /* 0x00006200f3117a24 */ /* 0x000fe200078e02ff */
[----:B------:R-:W-:Y:S01]  /*0f70*/  ISETP.GE.AND P1, PT, R213, c[0x0][0x1cc], PT ;  /* 0x00007300d5007a0c */ /* 0x000fe20003f26270 */
[----:B------:R-:W-:Y:S01]  /*0f80*/  IMAD R222, R214, c[0x0][0x28c], R7 ;  /* 0x0000a300d6de7a24 */ /* 0x000fe200078e0207 */
[----:B------:R-:W-:Y:S01]  /*0f90*/  LEA.HI R7, R29, R2, RZ, 0x1 ;  /* 0x000000021d077211 */ /* 0x000fe200078f08ff */
[----:B------:R-:W-:Y:S01]  /*0fa0*/  IMAD R17, R216, c[0x0][0x18c], R17 ;  /* 0x00006300d8117a24 */ /* 0x000fe200078e0211 */
[----:B------:R-:W-:Y:S01]  /*0fb0*/  ISETP.LT.OR P4, PT, R8, 0x1, P1 ;  /* 0x000000010800780c */ /* 0x000fe20000f81670 */
[----:B------:R-:W-:Y:S01]  /*0fc0*/  IMAD.WIDE.U32 R220, R216, c[0x0][0x188], R220 ;  /* 0x00006200d8dc7a25 */ /* 0x000fe200078e00dc */
[C---:B------:R-:W-:Y:S02]  /*0fd0*/  ISETP.LT.OR P3, PT, R8.reuse, 0x41, P3 ;  /* 0x000000410800780c */ /* 0x040fe40001f61670 */
[----:B------:R-:W-:Y:S01]  /*0fe0*/  ISETP.LT.OR P2, PT, R8, 0x41, P2 ;  /* 0x000000410800780c */ /* 0x000fe20001741670 */
[----:B------:R-:W-:Y:S01]  /*0ff0*/  IMAD.SHL.U32 R4, R4, 0x2, RZ ;  /* 0x0000000204047824 */ /* 0x000fe200078e00ff */
[----:B------:R-:W-:Y:S01]  /*1000*/  LOP3.LUT R7, R7, 0xfffffffe, RZ, 0xc0, !PT ;  /* 0xfffffffe07077812 */ /* 0x000fe200078ec0ff */
[----:B------:R-:W-:Y:S01]  /*1010*/  IMAD.IADD R15, R23, 0x1, R15 ;  /* 0x00000001170f7824 */ /* 0x000fe200078e020f */
[----:B------:R-:W-:Y:S01]  /*1020*/  ISETP.LT.OR P1, PT, R8, 0x41, P1 ;  /* 0x000000410800780c */ /* 0x000fe20000f21670 */
[----:B------:R-:W-:Y:S01]  /*1030*/  IMAD.IADD R208, R221, 0x1, R17 ;  /* 0x00000001ddd07824 */ /* 0x000fe200078e0211 */
[----:B------:R-:W-:Y:S01]  /*1040*/  LEA R17, P0, R22, R220, 0x6 ;  /* 0x000000dc16117211 */ /* 0x000fe200078030ff */
[----:B------:R-:W-:Y:S01]  /*1050*/  @!PT LDS RZ, [RZ] ;  /* 0x00000000fffff984 */ /* 0x000fe20000000800 */
[----:B------:R-:W-:Y:S01]  /*1060*/  @!PT LDS RZ, [RZ] ;  /* 0x00000000fffff984 */ /* 0x000fe20000000800 */
[----:B------:R-:W-:Y:S01]  /*1070*/  @!PT LDS RZ, [RZ] ;  /* 0x00000000fffff984 */ /* 0x000fe20000000800 */
[----:B------:R1:W-:Y:S01]  /*1080*/  LDGSTS.E.BYPASS.LTC128B.128 [R4+0x6080], [R20.64], !P6 ;  /* 0x0608000014047fae */ /* 0x0003e2000f101d48 */
[----:B------:R-:W-:Y:S01]  /*1090*/  IMAD.IADD R7, R2, 0x1, -R7 ;  /* 0x0000000102077824 */ /* 0x000fe200078e0a07 */
[----:B------:R-:W-:Y:S01]  /*10a0*/  LOP3.LUT R29, R29, 0xfffffff0, RZ, 0xc0, !PT ;  /* 0xfffffff01d1d7812 */ /* 0x000fe200078ec0ff */
[----:B------:R-:W-:Y:S01]  /*10b0*/  IMAD R211, R243, c[0x0][0x278], RZ ;  /* 0x00009e00f3d37a24 */ /* 0x000fe200078e02ff */
[----:B------:R1:W-:Y:S01]  /*10c0*/  LDGSTS.E.BYPASS.LTC128B.128 [R4+0x8080], [R20.64+0x40], !P5 ;  /* 0x0808004014047fae */ /* 0x0003e2000e901d48 */
[----:B------:R-:W-:Y:S01]  /*10d0*/  LEA.HI.X R2, R22, R208, R15, 0x6, P0 ;  /* 0x000000d016027211 */ /* 0x000fe200000f340f */
[C---:B------:R-:W-:Y:S01]  /*10e0*/  IMAD.WIDE.U32 R224, R216.reuse, c[0x0][0x278], R224 ;  /* 0x00009e00d8e07a25 */ /* 0x040fe200078e00e0 */
[----:B------:R-:W-:Y:S01]  /*10f0*/  LEA R30, P5, R17, c[0x0][0x160], 0x1 ;  /* 0x00005800111e7a11 */ /* 0x000fe200078a08ff */
[----:B------:R1:W-:Y:S01]  /*1100*/  LDGSTS.E.BYPASS.LTC128B.128 [R4+0xa080], [R20.64+0x80], !P4 ;  /* 0x0a08008014047fae */ /* 0x0003e2000e101d48 */
[----:B------:R-:W-:Y:S01]  /*1110*/  LOP3.LUT R15, R13, 0xfffffff8, RZ, 0xc0, !PT ;  /* 0xfffffff80d0f7812 */ /* 0x000fe200078ec0ff */
[----:B------:R-:W-:Y:S01]  /*1120*/  IMAD R211, R216, c[0x0][0x27c], R211 ;  /* 0x00009f00d8d37a24 */ /* 0x000fe200078e02d3 */
[----:B------:R-:W-:Y:S01]  /*1130*/  LEA.HI.X R31, R17, c[0x0][0x164], R2, 0x1, P5 ;  /* 0x00005900111f7a11 */ /* 0x000fe200028f0c02 */
[----:B------:R2:W-:Y:S01]  /*1140*/  LDGSTS.E.BYPASS.LTC128B.128 [R4+0x7080], [R18.64], !P3 ;  /* 0x0708000012047fae */ /* 0x0005e2000d901d48 */
[----:B------:R-:W-:Y:S01]  /*1150*/  ISETP.GE.AND P5, PT, R213, c[0x0][0x16c], PT ;  /* 0x00005b00d5007a0c */ /* 0x000fe20003fa6270 */
[----:B------:R-:W-:Y:S01]  /*1160*/  IMAD.IADD R22, R226, 0x1, -R15 ;  /* 0x00000001e2167824 */ /* 0x000fe200078e0a0f */
[----:B------:R-:W-:Y:S01]  /*1170*/  ISETP.GE.AND P0, PT, R10, c[0x0][0x19c], PT ;  /* 0x000067000a007a0c */ /* 0x000fe20003f06270 */
[----:B------:R2:W-:Y:S01]  /*1180*/  LDGSTS.E.BYPASS.LTC128B.128 [R4+0x9080], [R18.64+0x40], !P2 ;  /* 0x0908004012047fae */ /* 0x0005e2000d101d48 */
[----:B------:R-:W-:Y:S01]  /*1190*/  ISETP.GE.AND P3, PT, R6, c[0x0][0x19c], PT ;  /* 0x0000670006007a0c */ /* 0x000fe20003f66270 */
[----:B------:R-:W-:Y:S01]  /*11a0*/  IMAD.SHL.U32 R15, R247, 0x40, RZ ;  /* 0x00000040f70f7824 */ /* 0x000fe200078e00ff */
[----:B------:R-:W-:Y:S01]  /*11b0*/  SEL R23, RZ, 0x4, P5 ;  /* 0x00000004ff177807 */ /* 0x000fe20002800000 */
[----:B------:R2:W-:Y:S01]  /*11c0*/  LDGSTS.E.BYPASS.LTC128B.128 [R4+0xb080], [R18.64+0x80], !P1 ;  /* 0x0b08008012047fae */ /* 0x0005e2000c901d48 */
[----:B------:R-:W-:Y:S01]  /*11d0*/  ISETP.GE.AND P1, PT, R213, c[0x0][0x19c], PT ;  /* 0x00006700d5007a0c */ /* 0x000fe20003f26270 */
[----:B------:R-:W-:Y:S01]  /*11e0*/  IMAD.WIDE.U32 R26, R214, c[0x0][0x288], R238 ;  /* 0x0000a200d61a7a25 */ /* 0x000fe200078e00ee */
[----:B------:R-:W-:-:S02]  /*11f0*/  ISETP.GE.AND P5, PT, R10, c[0x0][0x16c], PT ;  /* 0x00005b000a007a0c */ /* 0x000fc40003fa6270 */
[----:B------:R-:W-:Y:S01]  /*1200*/  ISETP.LT.OR P6, PT, R8, 0x1, P0 ;  /* 0x000000010800780c */ /* 0x000fe200007c1670 */
[----:B------:R-:W-:Y:S01]  /*1210*/  IMAD.WIDE.U32 R218, R236, c[0x0][0x208], R10 ;  /* 0x00008200ecda7a25 */ /* 0x000fe200078e000a */
[C---:B------:R-:W-:Y:S02]  /*1220*/  ISETP.LT.OR P4, PT, R8.reuse, 0x1, P3 ;  /* 0x000000010800780c */ /* 0x040fe40001f81670 */
[C---:B------:R-:W-:Y:S01]  /*1230*/  ISETP.LT.OR P2, PT, R8.reuse, 0x1, P1 ;  /* 0x000000010800780c */ /* 0x040fe20000f41670 */
[----:B------:R-:W-:Y:S01]  /*1240*/  IMAD.IADD R211, R225, 0x1, R211 ;  /* 0x00000001e1d37824 */ /* 0x000fe200078e02d3 */
[C---:B------:R-:W-:Y:S01]  /*1250*/  ISETP.LT.OR P0, PT, R8.reuse, 0x41, P0 ;  /* 0x000000410800780c */ /* 0x040fe20000701670 */
[----:B------:R-:W-:Y:S01]  /*1260*/  IMAD.IADD R223, R27, 0x1, R222 ;  /* 0x000000011bdf7824 */ /* 0x000fe200078e02de */
[C---:B------:R-:W-:Y:S01]  /*1270*/  ISETP.LT.OR P3, PT, R8.reuse, 0x41, P3 ;  /* 0x000000410800780c */ /* 0x040fe20001f61670 */
[----:B------:R-:W-:Y:S01]  /*1280*/  IMAD.MOV.U32 R222, RZ, RZ, R26 ;  /* 0x000000ffffde7224 */ /* 0x000fe200078e001a */
[----:B------:R-:W-:Y:S01]  /*1290*/  ISETP.LT.OR P1, PT, R8, 0x41, P1 ;  /* 0x000000410800780c */ /* 0x000fe20000f21670 */
[----:B------:R-:W-:Y:S01]  /*12a0*/  IMAD.IADD R29, R226, 0x1, -R29 ;  /* 0x00000001e21d7824 */ /* 0x000fe200078e0a1d */
[----:B------:R-:W-:Y:S01]  /*12b0*/  SEL R228, RZ, 0x1, P5 ;  /* 0x00000001ffe47807 */ /* 0x000fe20002800000 */
[----:B------:R3:W-:Y:S01]  /*12c0*/  LDGSTS.E.BYPASS.LTC128B.128 [R4+0x80], [R34.64], !P6 ;  /* 0x0008000022047fae */ /* 0x0007e2000f101d48 */
[----:B------:R-:W-:Y:S01]  /*12d0*/  SHF.R.S32.HI R14, RZ, 0x1f, R15 ;  /* 0x0000001fff0e7819 */ /* 0x000fe2000001140f */
[----:B------:R-:W-:Y:S01]  /*12e0*/  IMAD R235, R243, c[0x0][0x218], RZ ;  /* 0x00008600f3eb7a24 */ /* 0x000fe200078e02ff */
[----:B------:R-:W-:Y:S01]  /*12f0*/  LEA.HI R16, R22, R22, RZ, 0x1 ;  /* 0x0000001616107211 */ /* 0x000fe200078f08ff */
[----:B------:R3:W-:Y:S01]  /*1300*/  LDGSTS.E.BYPASS.LTC128B.128 [R4+0x2080], [R34.64+0x40], !P4 ;  /* 0x0208004022047fae */ /* 0x0007e2000e101d48 */
[----:B------:R-:W-:Y:S01]  /*1310*/  ISETP.GE.AND P6, PT, R6, c[0x0][0x1fc], PT ;  /* 0x00007f0006007a0c */ /* 0x000fe20003fc6270 */
[----:B------:R-:W-:Y:S01]  /*1320*/  IMAD R235, R216, c[0x0][0x21c], R235 ;  /* 0x00008700d8eb7a24 */ /* 0x000fe200078e02eb */
[----:B------:R-:W-:Y:S01]  /*1330*/  LOP3.LUT R17, R16, 0x7fffffe, RZ, 0xc0, !PT ;  /* 0x07fffffe10117812 */ /* 0x000fe200078ec0ff */
[----:B------:R3:W-:Y:S01]  /*1340*/  LDGSTS.E.BYPASS.LTC128B.128 [R4+0x4080], [R34.64+0x80], !P2 ;  /* 0x0408008022047fae */ /* 0x0007e2000d101d48 */
[----:B--2---:R-:W-:Y:S01]  /*1350*/  IMAD R19, R237, c[0x0][0x208], RZ ;  /* 0x00008200ed137a24 */ /* 0x004fe200078e02ff */
[----:B-1----:R-:W-:Y:S01]  /*1360*/  SEL R21, RZ, 0xffffffff, P6 ;  /* 0xffffffffff157807 */ /* 0x002fe20003000000 */
[----:B------:R-:W-:Y:S01]  /*1370*/  IMAD.WIDE.U32 R222, R216, c[0x0][0x290], R222 ;  /* 0x0000a400d8de7a25 */ /* 0x000fe200078e00de */
[----:B------:R-:W-:Y:S01]  /*1380*/  LEA.HI R2, R9, R226, RZ, 0x6 ;  /* 0x000000e209027211 */ /* 0x000fe200078f30ff */
[----:B------:R1:W-:Y:S01]  /*1390*/  LDGSTS.E.BYPASS.LTC128B.128 [R4+0x1080], [R24.64], !P0 ;  /* 0x0108000018047fae */ /* 0x0003e2000c101d48 */
[----:B------:R-:W-:Y:S01]  /*13a0*/  ISETP.GE.AND P4, PT, R213, c[0x0][0x1fc], PT ;  /* 0x00007f00d5007a0c */ /* 0x000fe20003f86270 */
[----:B------:R-:W-:Y:S01]  /*13b0*/  IMAD R8, R236, c[0x0][0x20c], R19 ;  /* 0x00008300ec087a24 */ /* 0x000fe200078e0213 */
[----:B------:R-:W-:Y:S01]  /*13c0*/  IADD3 R19, P5, R15, R224, RZ ;  /* 0x000000e00f137210 */ /* 0x000fe20007fbe0ff */
[----:B------:R-:W-:Y:S01]  /*13d0*/  IMAD.IADD R18, R22, 0x1, -R17 ;  /* 0x0000000116127824 */ /* 0x000fe200078e0a11 */
[----:B------:R-:W-:Y:S01]  /*13e0*/  SHF.R.S32.HI R2, RZ, 0x6, R2 ;  /* 0x00000006ff027819 */ /* 0x000fe20000011402 */
[----:B------:R-:W-:Y:S01]  /*13f0*/  IMAD.IADD R219, R219, 0x1, R8 ;  /* 0x00000001dbdb7824 */ /* 0x000fe200078e0208 */
[----:B------:R1:W-:Y:S01]  /*1400*/  LDGSTS.E.BYPASS.LTC128B.128 [R4+0x3080], [R24.64+0x40], !P3 ;  /* 0x0308004018047fae */ /* 0x0003e2000d901d48 */
[----:B------:R-:W-:Y:S01]  /*1410*/  IMAD.X R8, R14, 0x1, R211, P5 ;  /* 0x000000010e087824 */ /* 0x000fe200028e06d3 */
[----:B------:R-:W-:Y:S01]  /*1420*/  LEA R26, P5, R19, c[0x0][0x258], 0x2 ;  /* 0x00009600131a7a11 */ /* 0x000fe200078a10ff */
[----:B------:R-:W-:Y:S01]  /*1430*/  IMAD R17, R245, c[0x0][0x210], RZ ;  /* 0x00008400f5117a24 */ /* 0x000fe200078e02ff */
[----:B------:R1:W-:Y:S01]  /*1440*/  LDGSTS.E.BYPASS.LTC128B.128 [R4+0x5080], [R24.64+0x80], !P1 ;  /* 0x0508008018047fae */ /* 0x0003e2000c901d48 */
[----:B------:R-:W-:Y:S01]  /*1450*/  IMAD.SHL.U32 R21, R21, 0x2, RZ ;  /* 0x0000000215157824 */ /* 0x000fe200078e00ff */
[----:B------:R-:W-:Y:S01]  /*1460*/  LEA.HI.X R27, R19, c[0x0][0x25c], R8, 0x2, P5 ;  /* 0x00009700131b7a11 */ /* 0x000fe200028f1408 */
[----:B------:R-:W-:Y:S01]  /*1470*/  IMAD R28, R214, c[0x0][0x214], R17 ;  /* 0x00008500d61c7a24 */ /* 0x000fe200078e0211 */
[----:B------:R-:W-:Y:S01]  /*1480*/  ISETP.GE.AND P5, PT, R10, c[0x0][0x1fc], PT ;  /* 0x00007f000a007a0c */ /* 0x000fe20003fa6270 */
[----:B------:R-:W-:Y:S01]  /*1490*/  IMAD.WIDE.U32 R218, R214, c[0x0][0x210], R218 ;  /* 0x00008400d6da7a25 */ /* 0x000fe200078e00da */
[----:B------:R-:W-:Y:S01]  /*14a0*/  LEA.HI R19, R29, R29, RZ, 0x1 ;  /* 0x0000001d1d137211 */ /* 0x000fe200078f08ff */
[----:B------:R-:W0:Y:S01]  /*14b0*/  LDGDEPBAR ;  /* 0x00000000000079af */ /* 0x000e220000000000 */
[----:B------:R-:W-:Y:S01]  /*14c0*/  SEL R20, RZ, 0x1, P5 ;  /* 0x00000001ff147807 */ /* 0x000fe20002800000 */
[----:B------:R-:W-:Y:S01]  /*14d0*/  IMAD.IADD R219, R219, 0x1, R28 ;  /* 0x00000001dbdb7824 */ /* 0x000fe200078e021c */
[----:B------:R-:W-:Y:S01]  /*14e0*/  ISETP.GE.AND P5, PT, R6, c[0x0][0x16c], PT ;  /* 0x00005b0006007a0c */ /* 0x000fe20003fa6270 */
[----:B------:R-:W-:Y:S01]  /*14f0*/  IMAD R205, R7, 0x4, R2 ;  /* 0x0000000407cd7824 */ /* 0x000fe200078e0202 */
[----:B------:R-:W-:Y:S01]  /*1500*/  LOP3.LUT R21, R21, 0x2, R20, 0xe2, !PT ;  /* 0x0000000215157812 */ /* 0x000fe200078ee214 */
[----:B------:R-:W-:Y:S01]  /*1510*/  IMAD.WIDE.U32 R218, R216, c[0x0][0x218], R218 ;  /* 0x00008600d8da7a25 */ /* 0x000fe200078e00da */
[----:B------:R-:W-:-:S02]  /*1520*/  SEL R17, RZ, 0x2, P5 ;  /* 0x00000002ff117807 */ /* 0x000fc40002800000 */
[----:B------:R-:W-:Y:S01]  /*1530*/  SEL R20, RZ, 0x4, P4 ;  /* 0x00000004ff147807 */ /* 0x000fe20002000000 */
[----:B------:R-:W-:Y:S01]  /*1540*/  IMAD R205, R205, 0x8, R18 ;  /* 0x00000008cdcd7824 */ /* 0x000fe200078e0212 */
[----:B------:R-:W-:Y:S01]  /*1550*/  IADD3 R23, R23, R17, R228 ;  /* 0x0000001117177210 */ /* 0x000fe20007ffe0e4 */
[----:B------:R-:W-:Y:S01]  /*1560*/  IMAD.IADD R235, R219, 0x1, R235 ;  /* 0x00000001dbeb7824 */ /* 0x000fe200078e02eb */
[----:B------:R-:W-:Y:S01]  /*1570*/  IADD3 R17, -R15, c[0x0][0x168], RZ ;  /* 0x00005a000f117a10 */ /* 0x000fe20007ffe1ff */
[----:B------:R-:W-:Y:S01]  /*1580*/  IMAD.MOV.U32 R234, RZ, RZ, R218 ;  /* 0x000000ffffea7224 */ /* 0x000fe200078e00da */
[----:B------:R-:W-:Y:S01]  /*1590*/  LOP3.LUT P4, RZ, R23, 0x1, RZ, 0xc0, !PT ;  /* 0x0000000117ff7812 */ /* 0x000fe2000788c0ff */
[----:B------:R-:W-:Y:S01]  /*15a0*/  IMAD.SHL.U32 R22, R22, 0x40, RZ ;  /* 0x0000004016167824 */ /* 0x000fe200078e00ff */
[----:B------:R-:W-:Y:S01]  /*15b0*/  LOP3.LUT R32, R19, 0x7fffffe, RZ, 0xc0, !PT ;  /* 0x07fffffe13207812 */ /* 0x000fe200078ec0ff */
[----:B------:R-:W-:Y:S01]  /*15c0*/  IMAD.MOV.U32 R199, RZ, RZ, 0x10 ;  /* 0x00000010ffc77424 */ /* 0x000fe200078e00ff */
[----:B------:R-:W-:Y:S01]  /*15d0*/  ISETP.LE.OR P0, PT, R17, R236, !P4 ;  /* 0x000000ec1100720c */ /* 0x000fe20006703670 */
[----:B------:R-:W-:Y:S01]  /*15e0*/  IMAD.SHL.U32 R206, R7, 0x8, RZ ;  /* 0x0000000807ce7824 */ /* 0x000fe200078e00ff */
[----:B------:R-:W-:Y:S01]  /*15f0*/  SHF.R.S32.HI R18, RZ, 0x1f, R29 ;  /* 0x0000001fff127819 */ /* 0x000fe2000001141d */
[----:B------:R-:W-:Y:S01]  /*1600*/  IMAD.IADD R203, R29, 0x1, -R32 ;  /* 0x000000011dcb7824 */ /* 0x000fe200078e0a20 */
[----:B------:R-:W-:Y:S01]  /*1610*/  LOP3.LUT P2, RZ, R23, 0x2, RZ, 0xc0, !PT ;  /* 0x0000000217ff7812 */ /* 0x000fe2000784c0ff */
[----:B------:R-:W-:Y:S01]  /*1620*/  IMAD.WIDE.U32 R32, R247, UR4, R234 ;  /* 0x00000004f7207c25 */ /* 0x000fe2000f8e00ea */
[----:B------:R-:W-:-:S02]  /*1630*/  LEA.HI R18, R18, R29, RZ, 0x3 ;  /* 0x0000001d12127211 */ /* 0x000fc400078f18ff */
[----:B------:R-:W-:Y:S01]  /*1640*/  LOP3.LUT R20, R21, R20, RZ, 0xfc, !PT ;  /* 0x0000001415147212 */ /* 0x000fe200078efcff */
[----:B------:R-:W-:Y:S01]  /*1650*/  IMAD.IADD R0, R33, 0x1, R0 ;  /* 0x0000000121007824 */ /* 0x000fe200078e0200 */
[----:B------:R-:W-:Y:S02]  /*1660*/  LOP3.LUT R8, R18, 0xfffffff8, RZ, 0xc0, !PT ;  /* 0xfffffff812087812 */ /* 0x000fe400078ec0ff */
[----:B------:R-:W-:Y:S01]  /*1670*/  LOP3.LUT P6, RZ, R23, 0x4, RZ, 0xc0, !PT ;  /* 0x0000000417ff7812 */ /* 0x000fe200078cc0ff */
[----:B------:R3:W-:Y:S01]  /*1680*/  LDGSTS.E.BYPASS.LTC128B.128 [R4+0xc080], [R30.64], !P0 ;  /* 0x0c0800001e047fae */ /* 0x0007e2000c101d48 */
[----:B------:R-:W-:Y:S01]  /*1690*/  ISETP.GT.AND P1, PT, R226, 0xf, PT ;  /* 0x0000000fe200780c */ /* 0x000fe20003f24270 */
[----:B------:R-:W-:Y:S01]  /*16a0*/  IMAD.IADD R8, R29, 0x1, -R8 ;  /* 0x000000011d087824 */ /* 0x000fe200078e0a08 */
[----:B------:R-:W-:Y:S02]  /*16b0*/  LEA R28, P0, R32, c[0x0][0x1f0], 0x1 ;  /* 0x00007c00201c7a11 */ /* 0x000fe400078008ff */
[----:B------:R-:W-:-:S02]  /*16c0*/  ISETP.LE.OR P2, PT, R17, R236, !P2 ;  /* 0x000000ec1100720c */ /* 0x000fc40005743670 */
[----:B------:R-:W-:Y:S02]  /*16d0*/  LOP3.LUT P4, RZ, R20, 0x1, RZ, 0xc0, !PT ;  /* 0x0000000114ff7812 */ /* 0x000fe4000788c0ff */
[CC--:B------:R-:W-:Y:S02]  /*16e0*/  ISETP.LE.OR P6, PT, R17.reuse, R236.reuse, !P6 ;  /* 0x000000ec1100720c */ /* 0x0c0fe400077c3670 */
[----:B------:R-:W-:Y:S02]  /*16f0*/  LEA.HI.X R29, R32, c[0x0][0x1f4], R0, 0x1, P0 ;  /* 0x00007d00201d7a11 */ /* 0x000fe400000f0c00 */
[----:B------:R-:W-:Y:S01]  /*1700*/  ISETP.LE.OR P0, PT, R17, R236, !P4 ;  /* 0x000000ec1100720c */ /* 0x000fe20006703670 */
[----:B------:R-:W-:Y:S01]  /*1710*/  @!P1 IMAD.SHL.U32 R21, R226, 0x10, RZ ;  /* 0x00000010e2159824 */ /* 0x000fe200078e00ff */
[----:B------:R-:W-:Y:S02]  /*1720*/  LEA.HI R0, R12, R3, RZ, 0x1 ;  /* 0x000000030c007211 */ /* 0x000fe400078f08ff */
[----:B------:R-:W-:Y:S01]  /*1730*/  LOP3.LUT P3, RZ, R20, 0x2, RZ, 0xc0, !PT ;  /* 0x0000000214ff7812 */ /* 0x000fe2000786c0ff */
[----:B------:R3:W-:Y:S01]  /*1740*/  LDGSTS.E.BYPASS.LTC128B.128 [R4+0xd080], [R30.64+0x40], !P2 ;  /* 0x0d0800401e047fae */ /* 0x0007e2000d101d48 */
[----:B------:R-:W-:-:S02]  /*1750*/  LOP3.LUT R0, R0, 0xfffffffe, RZ, 0xc0, !PT ;  /* 0xfffffffe00007812 */ /* 0x000fc400078ec0ff */
[----:B------:R-:W-:Y:S01]  /*1760*/  LOP3.LUT P2, RZ, R20, 0x4, RZ, 0xc0, !PT ;  /* 0x0000000414ff7812 */ /* 0x000fe2000784c0ff */
[----:B------:R3:W-:Y:S01]  /*1770*/  LDGSTS.E.BYPASS.LTC128B.128 [R4+0xe080], [R30.64+0x80], !P6 ;  /* 0x0e0800801e047fae */ /* 0x0007e2000f101d48 */
[C---:B------:R-:W-:Y:S01]  /*1780*/  IMAD.SHL.U32 R20, R3.reuse, 0x10, RZ ;  /* 0x0000001003147824 */ /* 0x040fe200078e00ff */
[----:B------:R-:W-:Y:S01]  /*1790*/  LOP3.LUT R23, R22, 0x1c0, RZ, 0xc0, !PT ;  /* 0x000001c016177812 */ /* 0x000fe200078ec0ff */
[----:B------:R-:W-:Y:S01]  /*17a0*/  IMAD.IADD R0, R3, 0x1, -R0 ;  /* 0x0000000103007824 */ /* 0x000fe200078e0a00 */
[----:B------:R2:W-:Y:S01]  /*17b0*/  @!P1 LDGSTS.E.BYPASS.LTC128B.128 [R21+0x18080], [R26.64] ;  /* 0x180800001a159fae */ /* 0x0005e2000b901d48 */
[CC--:B------:R-:W-:Y:S02]  /*17c0*/  ISETP.LE.OR P6, PT, R17.reuse, R236.reuse, !P3 ;  /* 0x000000ec1100720c */ /* 0x0c0fe40005fc3670 */
[--C-:B------:R-:W-:Y:S01]  /*17d0*/  SHF.R.S32.HI R3, RZ, 0x1, R19.reuse ;  /* 0x00000001ff037819 */ /* 0x100fe20000011413 */
[----:B------:R-:W0:Y:S01]  /*17e0*/  LDGDEPBAR ;  /* 0x00000000000079af */ /* 0x000e220000000000 */
[----:B-1----:R-:W-:Y:S01]  /*17f0*/  SHF.R.S32.HI R24, RZ, 0x1f, R19 ;  /* 0x0000001fff187819 */ /* 0x002fe20000011413 */
[----:B------:R-:W-:Y:S01]  /*1800*/  IMAD.SHL.U32 R19, R0, 0x400, RZ ;  /* 0x0000040000137824 */ /* 0x000fe200078e00ff */
[----:B------:R-:W-:Y:S01]  /*1810*/  SHF.R.S32.HI R202, RZ, 0x3, R18 ;  /* 0x00000003ffca7819 */ /* 0x000fe20000011412 */
[----:B------:R3:W-:Y:S01]  /*1820*/  LDGSTS.E.BYPASS.LTC128B.128 [R4+0x12080], [R28.64], !P0 ;  /* 0x120800001c047fae */ /* 0x0007e2000c101d48 */
[-C--:B------:R-:W-:Y:S01]  /*1830*/  ISETP.LE.OR P0, PT, R17, R236.reuse, !P2 ;  /* 0x000000ec1100720c */ /* 0x080fe20005703670 */
[----:B------:R-:W-:Y:S01]  /*1840*/  IMAD R232, R232, 0x2, R19 ;  /* 0x00000002e8e87824 */ /* 0x000fe200078e0213 */
[----:B------:R-:W-:Y:S01]  /*1850*/  LOP3.LUT R22, R23, 0x30, R20, 0xf8, !PT ;  /* 0x0000003017167812 */ /* 0x000fe200078ef814 */
[----:B------:R-:W-:Y:S01]  /*1860*/  IMAD R203, R202, 0x8, R203 ;  /* 0x00000008cacb7824 */ /* 0x000fe200078e02cb */
[----:B------:R-:W-:Y:S01]  /*1870*/  LEA.HI R20, R24, R3, RZ, 0x2 ;  /* 0x0000000318147211 */ /* 0x000fe200078f10ff */
[----:B------:R-:W-:Y:S01]  /*1880*/  IMAD R202, R202, 0x200, R19 ;  /* 0x00000200caca7824 */ /* 0x000fe200078e0213 */
[----:B------:R-:W-:Y:S01]  /*1890*/  SHF.R.S32.HI R16, RZ, 0x1, R16 ;  /* 0x00000001ff107819 */ /* 0x000fe20000011410 */
[----:B------:R-:W-:Y:S01]  /*18a0*/  IMAD R19, R243, c[0x0][0x290], RZ ;  /* 0x0000a400f3137a24 */ /* 0x000fe200078e02ff */
[----:B------:R-:W-:Y:S01]  /*18b0*/  LOP3.LUT R18, R20, 0xfffffffc, RZ, 0xc0, !PT ;  /* 0xfffffffc14127812 */ /* 0x000fe200078ec0ff */
[----:B------:R3:W-:Y:S01]  /*18c0*/  LDGSTS.E.BYPASS.LTC128B.128 [R4+0x13080], [R28.64+0x40], !P6 ;  /* 0x130800401c047fae */ /* 0x0007e2000f101d48 */
[----:B------:R-:W-:Y:S01]  /*18d0*/  SHF.R.U32.HI R204, RZ, 0x3, R23 ;  /* 0x00000003ffcc7819 */ /* 0x000fe20000011617 */
[----:B------:R-:W-:Y:S01]  /*18e0*/  IMAD R19, R216, c[0x0][0x294], R19 ;  /* 0x0000a500d8137a24 */ /* 0x000fe200078e0213 */
[----:B------:R-:W-:Y:S01]  /*18f0*/  LOP3.LUT R17, R22, 0x8, R13, 0xf8, !PT ;  /* 0x0000000816117812 */ /* 0x000fe200078ef80d */
[----:B------:R-:W-:Y:S01]  /*1900*/  IMAD.IADD R3, R3, 0x1, -R18 ;  /* 0x0000000103037824 */ /* 0x000fe200078e0a12 */
[----:B------:R3:W-:Y:S01]  /*1910*/  LDGSTS.E.BYPASS.LTC128B.128 [R4+0x14080], [R28.64+0x80], !P0 ;  /* 0x140800801c047fae */ /* 0x0007e2000c101d48 */
[----:B------:R-:W-:Y:S01]  /*1920*/  LEA.HI R18, R5, R236, RZ, 0x3 ;  /* 0x000000ec05127211 */ /* 0x000fe200078f18ff */
[----:B------:R-:W-:Y:S01]  /*1930*/  IMAD.SHL.U32 R22, R16, 0x40, RZ ;  /* 0x0000004010167824 */ /* 0x000fe200078e00ff */
[----:B------:R-:W-:Y:S01]  /*1940*/  IADD3 R15, P0, R15, R222, RZ ;  /* 0x000000de0f0f7210 */ /* 0x000fe20007f1e0ff */
[----:B------:R-:W-:Y:S01]  /*1950*/  IMAD.IADD R210, R223, 0x1, R19 ;  /* 0x00000001dfd27824 */ /* 0x000fe200078e0213 */
[----:B------:R-:W-:Y:S01]  /*1960*/  LOP3.LUT R204, R17, R204, RZ, 0x3c, !PT ;  /* 0x000000cc11cc7212 */ /* 0x000fe200078e3cff */
[----:B------:R-:W-:Y:S01]  /*1970*/  IMAD.SHL.U32 R20, R7, 0x10, RZ ;  /* 0x0000001007147824 */ /* 0x000fe200078e00ff */
[----:B------:R-:W-:Y:S01]  /*1980*/  LEA.HI R17, R9, R226, RZ, 0x7 ;  /* 0x000000e209117211 */ /* 0x000fe200078f38ff */
[----:B------:R-:W-:Y:S01]  /*1990*/  IMAD.X R14, R14, 0x1, R210, P0 ;  /* 0x000000010e0e7824 */ /* 0x000fe200000e06d2 */
[----:B------:R-:W-:Y:S01]  /*19a0*/  LOP3.LUT R9, R18, 0xfffffff8, RZ, 0xc0, !PT ;  /* 0xfffffff812097812 */ /* 0x000fe200078ec0ff */
[----:B------:R-:W-:Y:S01]  /*19b0*/  IMAD.SHL.U32 R5, R2, 0x8, RZ ;  /* 0x0000000802057824 */ /* 0x000fe200078e00ff */
[----:B------:R-:W-:Y:S01]  /*19c0*/  LOP3.LUT R22, R22, 0xc0, RZ, 0xc0, !PT ;  /* 0x000000c016167812 */ /* 0x000fe200078ec0ff */
[----:B------:R-:W-:Y:S01]  /*19d0*/  IMAD R204, R7, 0x200, R204 ;  /* 0x0000020007cc7824 */ /* 0x000fe200078e02cc */
[----:B------:R-:W-:Y:S01]  /*19e0*/  LEA R18, P0, R15, c[0x0][0x280], 0x2 ;  /* 0x0000a0000f127a11 */ /* 0x000fe200078010ff */
[----:B------:R-:W-:Y:S01]  /*19f0*/  IMAD.IADD R9, R236, 0x1, -R9 ;  /* 0x00000001ec097824 */ /* 0x000fe200078e0a09 */
[----:B------:R-:W-:Y:S01]  /*1a00*/  SHF.R.U32.HI R17, RZ, 0x4, R17 ;  /* 0x00000004ff117819 */ /* 0x000fe20000011611 */
[----:B------:R-:W-:Y:S01]  /*1a10*/  IMAD.SHL.U32 R203, R203, 0x20, RZ ;  /* 0x00000020cbcb7824 */ /* 0x000fe200078e00ff */
[----:B------:R-:W-:-:S02]  /*1a20*/  LOP3.LUT R20, R20, 0x10, RZ, 0xc0, !PT ;  /* 0x0000001014147812 */ /* 0x000fc400078ec0ff */
[----:B------:R-:W-:Y:S02]  /*1a30*/  LOP3.LUT R23, R22, 0x8, R13, 0xf8, !PT ;  /* 0x0000000816177812 */ /* 0x000fe400078ef80d */
[----:B------:R-:W-:Y:S01]  /*1a40*/  LEA.HI.X R19, R15, c[0x0][0x284], R14, 0x2, P0 ;  /* 0x0000a1000f137a11 */ /* 0x000fe200000f140e */
[----:B------:R-:W-:Y:S01]  /*1a50*/  IMAD.SHL.U32 R15, R8, 0x40, RZ ;  /* 0x00000040080f7824 */ /* 0x000fe200078e00ff */
[----:B------:R-:W-:Y:S01]  /*1a60*/  LOP3.LUT P6, RZ, R16, 0x2, RZ, 0xc0, !PT ;  /* 0x0000000210ff7812 */ /* 0x000fe200078cc0ff */
[----:B------:R-:W-:Y:S01]  /*1a70*/  IMAD.SHL.U32 R16, R9, 0x40, RZ ;  /* 0x0000004009107824 */ /* 0x000fe200078e00ff */
[----:B------:R-:W-:Y:S02]  /*1a80*/  LOP3.LUT R13, R20, 0x8, R17, 0xf8, !PT ;  /* 0x00000008140d7812 */ /* 0x000fe400078ef811 */
[C---:B------:R-:W-:Y:S02]  /*1a90*/  LOP3.LUT P0, RZ, R3.reuse, 0x2, RZ, 0xc0, !PT ;  /* 0x0000000203ff7812 */ /* 0x040fe4000780c0ff */
[----:B------:R-:W-:Y:S01]  /*1aa0*/  LOP3.LUT R17, R12, 0xffffffe0, RZ, 0xc0, !PT ;  /* 0xffffffe00c117812 */ /* 0x000fe200078ec0ff */
[----:B------:R-:W-:Y:S01]  /*1ab0*/  IMAD.SHL.U32 R12, R3, 0x40, RZ ;  /* 0x00000040030c7824 */ /* 0x000fe200078e00ff */
[C---:B------:R-:W-:Y:S01]  /*1ac0*/  SEL R196, R199.reuse, 0xfffffff0, !P6 ;  /* 0xfffffff0c7c47807 */ /* 0x040fe20007000000 */
[----:B------:R-:W-:Y:S01]  /*1ad0*/  IMAD R3, R0, 0x200, R203 ;  /* 0x0000020000037824 */ /* 0x000fe200078e02cb */
[----:B------:R-:W-:-:S02]  /*1ae0*/  SEL R207, R199, 0xfffffff0, !P0 ;  /* 0xfffffff0c7cf7807 */ /* 0x000fc40004000000 */
[C---:B------:R-:W-:Y:S02]  /*1af0*/  LOP3.LUT P6, RZ, R8.reuse, 0x4, RZ, 0xc0, !PT ;  /* 0x0000000408ff7812 */ /* 0x040fe400078cc0ff */
[----:B------:R-:W-:Y:S01]  /*1b00*/  LOP3.LUT P0, RZ, R8, 0x2, RZ, 0xc0, !PT ;  /* 0x0000000208ff7812 */ /* 0x000fe2000780c0ff */
[----:B------:R-:W-:Y:S01]  /*1b10*/  IMAD.IADD R8, R226, 0x1, -R17 ;  /* 0x00000001e2087824 */ /* 0x000fe200078e0a11 */
[----:B------:R-:W-:Y:S01]  /*1b20*/  LOP3.LUT R16, R16, 0x1c0, RZ, 0xc0, !PT ;  /* 0x000001c010107812 */ /* 0x000fe200078ec0ff */
[----:B------:R-:W-:Y:S01]  /*1b30*/  @!P1 IMAD.SHL.U32 R17, R226, 0x10, RZ ;  /* 0x00000010e2119824 */ /* 0x000fe200078e00ff */
[----:B------:R-:W-:Y:S02]  /*1b40*/  LOP3.LUT R5, R5, 0x18, RZ, 0xc0, !PT ;  /* 0x0000001805057812 */ /* 0x000fe400078ec0ff */
[----:B--2---:R-:W-:Y:S02]  /*1b50*/  SHF.R.U32.HI R21, RZ, 0x3, R16 ;  /* 0x00000003ff157819 */ /* 0x004fe40000011610 */
[----:B------:R-:W-:Y:S01]  /*1b60*/  SHF.R.S32.HI R7, RZ, 0x1f, R8 ;  /* 0x0000001fff077819 */ /* 0x000fe20000011408 */
[----:B------:R3:W-:Y:S01]  /*1b70*/  @!P1 LDGSTS.E.BYPASS.LTC128B.128 [R17+0x18280], [R18.64] ;  /* 0x1828000012119fae */ /* 0x0007e2000b901d48 */
[----:B------:R-:W-:-:S02]  /*1b80*/  LOP3.LUT R21, R21, R16, R5, 0x1e, !PT ;  /* 0x0000001015157212 */ /* 0x000fc400078e1e05 */
[----:B------:R-:W-:Y:S01]  /*1b90*/  LEA.HI R7, R7, R8, RZ, 0x2 ;  /* 0x0000000807077211 */ /* 0x000fe200078f10ff */
[----:B------:R-:W0:Y:S01]  /*1ba0*/  LDGDEPBAR ;  /* 0x00000000000079af */ /* 0x000e220000000000 */
[----:B------:R-:W-:Y:S01]  /*1bb0*/  LOP3.LUT R15, R15, 0x1c0, RZ, 0xc0, !PT ;  /* 0x000001c00f0f7812 */ /* 0x000fe200078ec0ff */
[----:B------:R-:W-:Y:S01]  /*1bc0*/  IMAD.IADD R232, R232, 0x1, R21 ;  /* 0x00000001e8e87824 */ /* 0x000fe200078e0215 */
[----:B------:R-:W-:Y:S01]  /*1bd0*/  LOP3.LUT R12, R12, 0xc0, RZ, 0xc0, !PT ;  /* 0x000000c00c0c7812 */ /* 0x000fe200078ec0ff */
[----:B------:R-:W0:Y:S01]  /*1be0*/  LDGDEPBAR ;  /* 0x00000000000079af */ /* 0x000e220000000000 */
[----:B------:R-:W-:Y:S01]  /*1bf0*/  SHF.R.S32.HI R215, RZ, 0x2, R7 ;  /* 0x00000002ffd77819 */ /* 0x000fe20000011407 */
[----:B------:R-:W-:Y:S01]  /*1c00*/  IMAD.SHL.U32 R232, R232, 0x2, RZ ;  /* 0x00000002e8e87824 */ /* 0x000fe200078e00ff */
[----:B------:R-:W-:Y:S02]  /*1c10*/  LOP3.LUT R206, R206, 0x8, RZ, 0xc0, !PT ;  /* 0x00000008cece7812 */ /* 0x000fe400078ec0ff */
[----:B------:R-:W-:Y:S01]  /*1c20*/  SHF.R.U32.HI R14, RZ, 0x3, R15 ;  /* 0x00000003ff0e7819 */ /* 0x000fe2000001160f */
[----:B------:R-:W-:Y:S01]  /*1c30*/  IMAD R215, R0, 0x10, R215 ;  /* 0x0000001000d77824 */ /* 0x000fe200078e02d7 */
[----:B------:R-:W-:-:S02]  /*1c40*/  SHF.R.U32.HI R21, RZ, 0x3, R12 ;  /* 0x00000003ff157819 */ /* 0x000fc4000001160c */
[----:B------:R-:W-:Y:S02]  /*1c50*/  LOP3.LUT R15, R14, R15, R206, 0x1e, !PT ;  /* 0x0000000f0e0f7212 */ /* 0x000fe400078e1ece */
[C---:B------:R-:W-:Y:S02]  /*1c60*/  LOP3.LUT R0, R21.reuse, R13, R12, 0x1e, !PT ;  /* 0x0000000d15007212 */ /* 0x040fe400078e1e0c */
[CC--:B------:R-:W-:Y:S01]  /*1c70*/  LOP3.LUT R206, R21.reuse, R12.reuse, R206, 0x1e, !PT ;  /* 0x0000000c15ce7212 */ /* 0x0c0fe200078e1ece */
[----:B------:R-:W-:Y:S01]  /*1c80*/  IMAD.IADD R202, R202, 0x1, R15 ;  /* 0x00000001caca7824 */ /* 0x000fe200078e020f */
[----:B------:R-:W-:Y:S01]  /*1c90*/  LOP3.LUT R12, R21, R12, R5, 0x1e, !PT ;  /* 0x0000000c150c7212 */ /* 0x000fe200078e1e05 */
[----:B------:R-:W-:Y:S01]  /*1ca0*/  IMAD.IADD R209, R203, 0x1, R0 ;  /* 0x00000001cbd17824 */ /* 0x000fe200078e0200 */
[----:B------:R-:W-:Y:S01]  /*1cb0*/  IADD3 R5, R247, 0x1, RZ ;  /* 0x00000001f7057810 */ /* 0x000fe20007ffe0ff */
[----:B------:R-:W-:Y:S01]  /*1cc0*/  IMAD.IADD R206, R3, 0x1, R206 ;  /* 0x0000000103ce7824 */ /* 0x000fe200078e02ce */
[----:B------:R-:W-:Y:S01]  /*1cd0*/  SEL R199, R199, 0xfffffff0, !P0 ;  /* 0xfffffff0c7c77807 */ /* 0x000fe20004000000 */
[----:B------:R-:W-:Y:S01]  /*1ce0*/  IMAD.MOV.U32 R3, RZ, RZ, 0x20 ;  /* 0x00000020ff037424 */ /* 0x000fe200078e00ff */
[----:B------:R-:W-:Y:S01]  /*1cf0*/  ISETP.GE.AND P0, PT, R5, UR7, PT ;  /* 0x0000000705007c0c */ /* 0x000fe2000bf06270 */
[----:B------:R-:W-:Y:S01]  /*1d00*/  IMAD.IADD R203, R203, 0x1, R12 ;  /* 0x00000001cbcb7824 */ /* 0x000fe200078e020c */
[----:B------:R-:W-:-:S02]  /*1d10*/  SHF.R.U32.HI R22, RZ, 0x3, R22 ;  /* 0x00000003ff167819 */ /* 0x000fc40000011616 */
[----:B------:R-:W-:Y:S02]  /*1d20*/  SEL R0, R3, 0xffffffe0, !P6 ;  /* 0xffffffe003007807 */ /* 0x000fe40007000000 */
[----:B------:R-:W-:Y:S02]  /*1d30*/  LOP3.LUT R22, R23, R22, RZ, 0x3c, !PT ;  /* 0x0000001617167212 */ /* 0x000fe400078e3cff */
[C---:B------:R-:W-:Y:S02]  /*1d40*/  IADD3 R231, R4.reuse, 0xc080, RZ ;  /* 0x0000c08004e77810 */ /* 0x040fe40007ffe0ff */
[----:B------:R-:W-:Y:S01]  /*1d50*/  IADD3 R230, R4, 0x12080, RZ ;  /* 0x0001208004e67810 */ /* 0x000fe20007ffe0ff */
[----:B------:R-:W-:Y:S01]  /*1d60*/  IMAD.U32 R205, R205, 0x20, R22 ;  /* 0x00000020cdcd7824 */ /* 0x000fe200078e0016 */
[----:B------:R-:W-:Y:S01]  /*1d70*/  IADD3 R3, R232, 0x18480, RZ ;  /* 0x00018480e8037810 */ /* 0x000fe20007ffe0ff */
[----:B------:R-:W-:Y:S05]  /*1d80*/  @P0 BRA `(.L_x_1143) ;  /* 0x0000019000000947 */ /* 0x000fea0003800000 */
[----:B---3--:R-:W-:Y:S01]  /*1d90*/  SHF.R.S32.HI R12, RZ, 0x1f, R5 ;  /* 0x0000001fff0c7819 */ /* 0x008fe20000011405 */
[C---:B------:R-:W-:Y:S01]  /*1da0*/  IMAD R11, R5.reuse, UR5, RZ ;  /* 0x00000005050b7c24 */ /* 0x040fe2000f8e02ff */
[----:B------:R-:W-:Y:S01]  /*1db0*/  BSSY B0, `(.L_x_1143) ;  /* 0x0000016000007945 */ /* 0x000fe20003800000 */
[----:B------:R-:W-:-:S02]  /*1dc0*/  IMAD.SHL.U32 R13, R5, 0x40, RZ ;  /* 0x00000040050d7824 */ /* 0x000fc400078e00ff */
[----:B------:R-:W-:-:S03]  /*1dd0*/  IMAD.WIDE.U32 R14, R5, UR4, R234 ;  /* 0x00000004050e7c25 */ /* 0x000fc6000f8e00ea */
[----:B------:R-:W-:Y:S01]  /*1de0*/  IADD3 R5, -R13, c[0x0][0x168], RZ ;  /* 0x00005a000d057a10 */ /* 0x000fe20007ffe1ff */
[----:B------:R-:W-:Y:S01]  /*1df0*/  IMAD R11, R12, UR4, R11 ;  /* 0x000000040c0b7c24 */ /* 0x000fe2000f8e020b */
[----:B------:R-:W-:Y:S02]  /*1e00*/  LEA R16, P0, R14, c[0x0][0x1f0], 0x1 ;  /* 0x00007c000e107a11 */ /* 0x000fe400078008ff */
[----:B------:R-:W-:Y:S01]  /*1e10*/  ISETP.GT.AND P6, PT, R5, R236, PT ;  /* 0x000000ec0500720c */ /* 0x000fe20003fc4270 */
[----:B------:R-:W-:-:S05]  /*1e20*/  IMAD.IADD R11, R15, 0x1, R11 ;  /* 0x000000010f0b7824 */ /* 0x000fca00078e020b */
[----:B------:R-:W-:Y:S02]  /*1e30*/  LEA.HI.X R17, R14, c[0x0][0x1f4], R11, 0x1, P0 ;  /* 0x00007d000e117a11 */ /* 0x000fe400000f0c0b */
[----:B------:R-:W-:-:S13]  /*1e40*/  ISETP.GE.OR P0, PT, R10, c[0x0][0x1fc], !P6 ;  /* 0x00007f000a007a0c */ /* 0x000fda0007706670 */
[----:B------:R1:W-:Y:S01]  /*1e50*/  LDGSTS.E.BYPASS.LTC128B.128 [R4+0x15080], [R16.64], !P0 ;  /* 0x1508000010047fae */ /* 0x0003e2000c101d48 */
[----:B------:R-:W-:Y:S02]  /*1e60*/  ISETP.GE.OR P0, PT, R6, c[0x0][0x1fc], !P6 ;  /* 0x00007f0006007a0c */ /* 0x000fe40007706670 */
[----:B------:R-:W-:-:S11]  /*1e70*/  ISETP.GE.OR P6, PT, R213, c[0x0][0x1fc], !P6 ;  /* 0x00007f00d5007a0c */ /* 0x000fd600077c6670 */
[----:B------:R1:W-:Y:S04]  /*1e80*/  LDGSTS.E.BYPASS.LTC128B.128 [R4+0x16080], [R16.64+0x40], !P0 ;  /* 0x1608004010047fae */ /* 0x0003e8000c101d48 */
[----:B------:R1:W-:Y:S01]  /*1e90*/  LDGSTS.E.BYPASS.LTC128B.128 [R4+0x17080], [R16.64+0x80], !P6 ;  /* 0x1708008010047fae */ /* 0x0003e2000f101d48 */
[----:B------:R-:W-:-:S04]  /*1ea0*/  IADD3 R5, P6, R13, R222, RZ ;  /* 0x000000de0d057210 */ /* 0x000fc80007fde0ff */
[----:B------:R-:W-:Y:S02]  /*1eb0*/  LEA R10, P0, R5, c[0x0][0x280], 0x2 ;  /* 0x0000a000050a7a11 */ /* 0x000fe400078010ff */
[----:B------:R-:W-:-:S04]  /*1ec0*/  LEA.HI.X.SX32 R6, R13, R210, 0x1, P6 ;  /* 0x000000d20d067211 */ /* 0x000fc800030f0eff */
[----:B------:R-:W-:Y:S01]  /*1ed0*/  LEA.HI.X R11, R5, c[0x0][0x284], R6, 0x2, P0 ;  /* 0x0000a100050b7a11 */ /* 0x000fe200000f1406 */
[----:B------:R-:W-:Y:S05]  /*1ee0*/  @P1 BRA `(.L_x_1144) ;  /* 0x0000002000001947 */ /* 0x000fea0003800000 */
[----:B-1----:R-:W-:-:S05]  /*1ef0*/  SHF.L.U32 R4, R226, 0x4, RZ ;  /* 0x00000004e2047819 */ /* 0x002fca00000006ff */
[----:B------:R1:W-:Y:S02]  /*1f00*/  LDGSTS.E.BYPASS.LTC128B.128 [R4+0x18380], [R10.64] ;  /* 0x183800000a047fae */ /* 0x0003e4000b901d48 */
.L_x_1144:
[----:B------:R-:W-:Y:S05]  /*1f10*/  BSYNC B0 ;  /* 0x0000000000007941 */ /* 0x000fea0003800000 */
.L_x_1143:
[----:B---3--:R-:W-:Y:S01]  /*1f20*/  SHF.R.S32.HI R5, RZ, 0x1f, R2 ;  /* 0x0000001fff057819 */ /* 0x008fe20000011402 */
        /* <DEDUP_REMOVED lines=9> */
[----:B-1----:R-:W-:Y:S01]  /*1fc0*/  SEL R4, RZ, 0xffffffff, P5 ;  /* 0xffffffffff047807 */ /* 0x002fe20002800000 */
[----:B------:R-:W-:Y:S01]  /*1fd0*/  IMAD.MOV.U32 R233, RZ, RZ, RZ ;  /* 0x000000ffffe97224 */ /* 0x000fe200078e00ff */
[----:B------:R-:W-:Y:S01]  /*1fe0*/  LEA R202, R202, 0x1c480, 0x1 ;  /* 0x0001c480caca7811 */ /* 0x000fe200078e08ff */
[----:B------:R-:W-:Y:S01]  /*1ff0*/  IMAD.IADD R2, R2, 0x1, -R5 ;  /* 0x0000000102027824 */ /* 0x000fe200078e0a05 */
[----:B------:R-:W-:Y:S01]  /*2000*/  IADD3 R229, R232, 0x184c0, RZ ;  /* 0x000184c0e8e57810 */ /* 0x000fe20007ffe0ff */
[----:B------:R-:W-:Y:S01]  /*2010*/  IMAD.SHL.U32 R7, R4, 0x2, RZ ;  /* 0x0000000204077824 */ /* 0x000fe200078e00ff */
[----:B------:R-:W-:Y:S01]  /*2020*/  LEA R200, R0, R202, 0x1 ;  /* 0x000000ca00c87211 */ /* 0x000fe200078e08ff */
[----:B------:R-:W-:Y:S01]  /*2030*/  IMAD R201, R199, 0x2, R202 ;  /* 0x00000002c7c97824 */ /* 0x000fe200078e02ca */
[----:B------:R-:W-:Y:S01]  /*2040*/  LEA R241, R2, R241, 0x2 ;  /* 0x000000f102f17211 */ /* 0x000fe200078e10ff */
[----:B------:R-:W-:Y:S01]  /*2050*/  CS2R R162, SRZ ;  /* 0x0000000000a27805 */ /* 0x000fe2000001ff00 */
[----:B------:R-:W-:Y:S01]  /*2060*/  @P0 IADD3 R229, R3, -0x40, RZ ;  /* 0xffffffc003e50810 */ /* 0x000fe20007ffe0ff */
[----:B------:R-:W-:Y:S01]  /*2070*/  CS2R R160, SRZ ;  /* 0x0000000000a07805 */ /* 0x000fe2000001ff00 */
[----:B------:R-:W-:Y:S01]  /*2080*/  LOP3.LUT R228, R7, 0x2, R228, 0xe2, !PT ;  /* 0x0000000207e47812 */ /* 0x000fe200078ee2e4 */
[----:B------:R-:W-:Y:S01]  /*2090*/  IMAD.SHL.U32 R241, R241, 0x2, RZ ;  /* 0x00000002f1f17824 */ /* 0x000fe200078e00ff */
        /* <DEDUP_REMOVED lines=50> */
[----:B------:R-:W-:Y:S01]  /*23c0*/  IADD3 R242, R242, -R241, RZ ;  /* 0x800000f1f2f27210 */ /* 0x000fe20007ffe0ff */
[----:B------:R-:W-:Y:S01]  /*23d0*/  IMAD R0, R0, 0x2, R201 ;  /* 0x0000000200007824 */ /* 0x000fe200078e02c9 */
[----:B------:R-:W-:Y:S01]  /*23e0*/  SHF.R.S32.HI R227, RZ, 0x1f, R226 ;  /* 0x0000001fffe37819 */ /* 0x000fe200000114e2 */
[----:B------:R-:W-:-:S02]  /*23f0*/  IMAD R245, R245, c[0x0][0x238], RZ ;  /* 0x00008e00f5f57a24 */ /* 0x000fc400078e02ff */
[----:B------:R-:W-:Y:S02]  /*2400*/  IMAD R243, R243, c[0x0][0x240], RZ ;  /* 0x00009000f3f37a24 */ /* 0x000fe400078e02ff */
[----:B------:R-:W-:Y:S02]  /*2410*/  IMAD.IADD R197, R206, 0x1, R207 ;  /* 0x00000001cec57824 */ /* 0x000fe400078e02cf */
.L_x_1147:
        /* <DEDUP_REMOVED lines=9> */
[----:B------:R-:W-:Y:S02]  /*24b0*/  ISETP.GE.AND P0, PT, R244, UR7, PT ;  /* 0x00000007f4007c0c */ /* 0x000fe4000bf06270 */
        /* <DEDUP_REMOVED lines=90> */
[----:B---345:R-:W-:Y:S01]  /*2a60*/  SHF.R.S32.HI R37, RZ, 0x1f, R244 ;  /* 0x0000001fff257819 */ /* 0x038fe200000114f4 */
[----:B------:R-:W-:Y:S01]  /*2a70*/  IMAD.WIDE.U32 R40, R244, c[0x0][0x178], RZ ;  /* 0x00005e00f4287a25 */ /* 0x000fe200078e00ff */
[----:B------:R-:W-:Y:S03]  /*2a80*/  @!P1 LEA R36, R247, 0x40, 0x6 ;  /* 0x00000040f7249811 */ /* 0x000fe600078e30ff */
[----:B------:R-:W-:Y:S01]  /*2a90*/  IMAD R37, R37, c[0x0][0x178], RZ ;  /* 0x00005e0025257a24 */ /* 0x000fe200078e02ff */
[----:B--2---:R-:W-:Y:S01]  /*2aa0*/  LEA R2, P5, R40, R220, 0x6 ;  /* 0x000000dc28027211 */ /* 0x004fe200078a30ff */
[----:B------:R-:W-:Y:S01]  /*2ab0*/  IMAD.MOV.U32 R3, RZ, RZ, -0x40 ;  /* 0xffffffc0ff037424 */ /* 0x000fe200078e00ff */
[----:B------:R-:W-:Y:S01]  /*2ac0*/  @!P1 IADD3 R39, P0, R36, R224, RZ ;  /* 0x000000e024279210 */ /* 0x000fe20007f1e0ff */
[C---:B------:R-:W-:Y:S02]  /*2ad0*/  IMAD R37, R244.reuse, c[0x0][0x17c], R37 ;  /* 0x00005f00f4257a24 */ /* 0x040fe400078e0225 */
[----:B------:R-:W-:Y:S01]  /*2ae0*/  IMAD R3, R244, R3, c[0x0][0x168] ;  /* 0x00005a00f4037624 */ /* 0x000fe200078e0203 */
[----:B------:R-:W-:Y:S01]  /*2af0*/  @!P1 LEA.HI.X.SX32 R36, R36, R211, 0x1, P0 ;  /* 0x000000d324249211 */ /* 0x000fe200000f0eff */
[----:B------:R-:W-:Y:S01]  /*2b00*/  IMAD.IADD R37, R41, 0x1, R37 ;  /* 0x0000000129257824 */ /* 0x000fe200078e0225 */
[----:B------:R-:W-:Y:S02]  /*2b10*/  @!P1 LEA R38, P0, R39, c[0x0][0x258], 0x2 ;  /* 0x0000960027269a11 */ /* 0x000fe400078010ff */
[----:B------:R-:W-:Y:S02]  /*2b20*/  ISETP.GT.AND P6, PT, R3, R236, PT ;  /* 0x000000ec0300720c */ /* 0x000fe40003fc4270 */
[----:B------:R-:W-:Y:S02]  /*2b30*/  LEA.HI.X R37, R40, R208, R37, 0x6, P5 ;  /* 0x000000d028257211 */ /* 0x000fe400028f3425 */
[----:B------:R-:W-:Y:S02]  /*2b40*/  LEA R40, P5, R2, c[0x0][0x160], 0x1 ;  /* 0x0000580002287a11 */ /* 0x000fe400078a08ff */
[----:B------:R-:W-:Y:S01]  /*2b50*/  @!P1 LEA.HI.X R39, R39, c[0x0][0x25c], R36, 0x2, P0 ;  /* 0x0000970027279a11 */ /* 0x000fe200000f1424 */
[----:B------:R-:W-:Y:S01]  /*2b60*/  @!P1 IMAD R36, R240, 0x40, R238 ;  /* 0x00000040f0249824 */ /* 0x000fe200078e02ee */
[----:B------:R-:W-:Y:S02]  /*2b70*/  LEA.HI.X R41, R2, c[0x0][0x164], R37, 0x1, P5 ;  /* 0x0000590002297a11 */ /* 0x000fe400028f0c25 */
[----:B------:R-:W-:Y:S01]  /*2b80*/  LOP3.LUT P5, RZ, R228, 0x1, RZ, 0xc0, !PT ;  /* 0x00000001e4ff7812 */ /* 0x000fe200078ac0ff */
[----:B------:R-:W-:Y:S01]  /*2b90*/  @!P1 IMAD.SHL.U32 R2, R36, 0x4, RZ ;  /* 0x0000000424029824 */ /* 0x000fe200078e00ff */
[----:B------:R-:W-:Y:S02]  /*2ba0*/  LOP3.LUT P0, RZ, R228, 0x2, RZ, 0xc0, !PT ;  /* 0x00000002e4ff7812 */ /* 0x000fe4000780c0ff */
[CC--:B------:R-:W-:Y:S02]  /*2bb0*/  ISETP.LE.OR P5, PT, R3.reuse, R236.reuse, !P5 ;  /* 0x000000ec0300720c */ /* 0x0c0fe40006fa3670 */
[----:B------:R-:W-:Y:S01]  /*2bc0*/  ISETP.LE.OR P0, PT, R3, R236, !P0 ;  /* 0x000000ec0300720c */ /* 0x000fe20004703670 */
[----:B------:R-:W-:Y:S01]  /*2bd0*/  IMAD R3, R240, 0x3000, R231 ;  /* 0x00003000f0037824 */ /* 0x000fe200078e02e7 */
[----:B------:R-:W-:Y:S09]  /*2be0*/  ISETP.GE.OR P6, PT, R213, c[0x0][0x16c], !P6 ;  /* 0x00005b00d5007a0c */ /* 0x000ff200077c6670 */
[----:B------:R-:W-:Y:S01]  /*2bf0*/  @!PT LDS RZ, [RZ] ;  /* 0x00000000fffff984 */ /* 0x000fe20000000800 */
[----:B------:R-:W-:Y:S01]  /*2c00*/  @!PT LDS RZ, [RZ] ;  /* 0x00000000fffff984 */ /* 0x000fe20000000800 */
[----:B------:R-:W-:Y:S01]  /*2c10*/  @!PT LDS RZ, [RZ] ;  /* 0x00000000fffff984 */ /* 0x000fe20000000800 */
[----:B------:R1:W-:Y:S05]  /*2c20*/  LDGSTS.E.BYPASS.LTC128B.128 [R3], [R40.64], !P5 ;  /* 0x0000000028037fae */ /* 0x0003ea000e901d48 */
[----:B------:R1:W-:Y:S05]  /*2c30*/  LDGSTS.E.BYPASS.LTC128B.128 [R3+0x1000], [R40.64+0x40], !P0 ;  /* 0x0100004028037fae */ /* 0x0003ea000c101d48 */
[----:B------:R1:W-:Y:S05]  /*2c40*/  LDGSTS.E.BYPASS.LTC128B.128 [R3+0x2000], [R40.64+0x80], !P6 ;  /* 0x0200008028037fae */ /* 0x0003ea000f101d48 */
[----:B------:R1:W-:Y:S02]  /*2c50*/  @!P1 LDGSTS.E.BYPASS.LTC128B.128 [R2+0x18080], [R38.64] ;  /* 0x1808000026029fae */ /* 0x0003e4000b901d48 */
.L_x_1145:
[-C--:B-12345:R-:W-:Y:S01]  /*2c60*/  HMMA.16816.F32 R36, R164, R168.reuse, RZ ;  /* 0x000000a8a424723c */ /* 0x0befe200000018ff */
[----:B------:R-:W-:Y:S03]  /*2c70*/  LDSM.16.M88.4 R192, [R205+0x8080] ;  /* 0x00808000cdc0783b */ /* 0x000fe60000000200 */
[----:B------:R-:W-:Y:S04]  /*2c80*/  IMAD R3, R198, 0x1800, RZ ;  /* 0x00001800c6037824 */ /* 0x000fe800078e02ff */
[C---:B------:R-:W-:Y:S01]  /*2c90*/  HMMA.16816.F32 R40, R172.reuse, R168, RZ ;  /* 0x000000a8ac28723c */ /* 0x040fe200000018ff */
[----:B------:R-:W0:Y:S03]  /*2ca0*/  LDGDEPBAR ;  /* 0x00000000000079af */ /* 0x000e260000000000 */
[--C-:B------:R-:W-:Y:S04]  /*2cb0*/  IADD3 R60, R206, 0x800, R3.reuse ;  /* 0x00000800ce3c7810 */ /* 0x100fe80007ffe003 */
[-C--:B------:R-:W-:Y:S01]  /*2cc0*/  HMMA.16816.F32 R44, R172, R170.reuse, RZ ;  /* 0x000000aaac2c723c */ /* 0x080fe200000018ff */
[----:B------:R-:W-:Y:S07]  /*2cd0*/  IMAD.SHL.U32 R2, R60, 0x2, RZ ;  /* 0x000000023c027824 */ /* 0x000fee00078e00ff */
[C---:B------:R-:W-:Y:S01]  /*2ce0*/  HMMA.16816.F32 R48, R164.reuse, R170, RZ ;  /* 0x000000aaa430723c */ /* 0x040fe200000018ff */
[----:B------:R-:W1:Y:S07]  /*2cf0*/  LDSM.16.M88.4 R168, [R2+0x12080] ;  /* 0x0120800002a8783b */ /* 0x000e6e0000000200 */
[-C--:B------:R-:W-:Y:S08]  /*2d00*/  HMMA.16816.F32 R52, R164, R64.reuse, RZ ;  /* 0x00000040a434723c */ /* 0x080ff000000018ff */
[C---:B------:R-:W-:Y:S08]  /*2d10*/  HMMA.16816.F32 R56, R172.reuse, R64, RZ ;  /* 0x00000040ac38723c */ /* 0x040ff000000018ff */
[-C--:B------:R-:W-:Y:S01]  /*2d20*/  HMMA.16816.F32 R60, R172, R66.reuse, RZ ;  /* 0x00000042ac3c723c */ /* 0x080fe200000018ff */
[----:B------:R-:W-:Y:S07]  /*2d30*/  LDSM.16.M88.4 R172, [R205+0x9080] ;  /* 0x00908000cdac783b */ /* 0x000fee0000000200 */
[----:B------:R-:W-:Y:S01]  /*2d40*/  HMMA.16816.F32 R64, R164, R66, RZ ;  /* 0x00000042a440723c */ /* 0x000fe200000018ff */
[----:B------:R-:W2:Y:S07]  /*2d50*/  LDSM.16.M88.4 R164, [R2+0x12880] ;  /* 0x0128800002a4783b */ /* 0x000eae0000000200 */
[-C--:B------:R-:W-:Y:S08]  /*2d60*/  HMMA.16816.F32 R36, R176, R180.reuse, R36 ;  /* 0x000000b4b024723c */ /* 0x080ff00000001824 */
[C---:B------:R-:W-:Y:S08]  /*2d70*/  HMMA.16816.F32 R40, R184.reuse, R180, R40 ;  /* 0x000000b4b828723c */ /* 0x040ff00000001828 */
[-C--:B------:R-:W-:Y:S08]  /*2d80*/  HMMA.16816.F32 R44, R184, R182.reuse, R44 ;  /* 0x000000b6b82c723c */ /* 0x080ff0000000182c */
[C---:B------:R-:W-:Y:S01]  /*2d90*/  HMMA.16816.F32 R48, R176.reuse, R182, R48 ;  /* 0x000000b6b030723c */ /* 0x040fe20000001830 */
[----:B------:R-:W-:Y:S07]  /*2da0*/  LDSM.16.M88.4 R180, [R196+0x8080] ;  /* 0x00808000c4b4783b */ /* 0x000fee0000000200 */
[-C--:B------:R-:W-:Y:S08]  /*2db0*/  HMMA.16816.F32 R52, R176, R188.reuse, R52 ;  /* 0x000000bcb034723c */ /* 0x080ff00000001834 */
[C---:B------:R-:W-:Y:S08]  /*2dc0*/  HMMA.16816.F32 R56, R184.reuse, R188, R56 ;  /* 0x000000bcb838723c */ /* 0x040ff00000001838 */
[-C--:B------:R-:W-:Y:S08]  /*2dd0*/  HMMA.16816.F32 R60, R184, R190.reuse, R60 ;  /* 0x000000beb83c723c */ /* 0x080ff0000000183c */
[----:B------:R-:W-:Y:S07]  /*2de0*/  HMMA.16816.F32 R64, R176, R190, R64 ;  /* 0x000000beb040723c */ /* 0x000fee0000001840 */
[----:B------:R-:W-:Y:S01]  /*2df0*/  LEA R177, R247, 0x1, 0x6 ;  /* 0x00000001f7b17811 */ /* 0x000fe200078e30ff */
[-C--:B-1----:R-:W-:Y:S05]  /*2e00*/  HMMA.16816.F32 R36, R168, R192.reuse, R36 ;  /* 0x000000c0a824723c */ /* 0x082fea0000001824 */
[----:B------:R-:W-:Y:S02]  /*2e10*/  IADD3 R176, R177, c[0x0][0x198], -R212 ;  /* 0x00006600b1b07a10 */ /* 0x000fe40007ffe8d4 */
[----:B------:R-:W-:Y:S01]  /*2e20*/  IADD3 R177, R207, 0x800, R3 ;  /* 0x00000800cfb17810 */ /* 0x000fe20007ffe003 */
[C---:B--2---:R-:W-:Y:S04]  /*2e30*/  HMMA.16816.F32 R40, R164.reuse, R192, R40 ;  /* 0x000000c0a428723c */ /* 0x044fe80000001828 */
[----:B------:R-:W-:Y:S01]  /*2e40*/  IMAD.IADD R177, R206, 0x1, R177 ;  /* 0x00000001ceb17824 */ /* 0x000fe200078e02b1 */
[----:B------:R-:W-:Y:S03]  /*2e50*/  IADD3 R176, R215, -c[0x0][0x168], R176 ;  /* 0x80005a00d7b07a10 */ /* 0x000fe60007ffe0b0 */
[-C--:B------:R-:W-:Y:S04]  /*2e60*/  HMMA.16816.F32 R44, R164, R194.reuse, R44 ;  /* 0x000000c2a42c723c */ /* 0x080fe8000000182c */
[----:B------:R-:W-:Y:S02]  /*2e70*/  IMAD.SHL.U32 R3, R177, 0x2, RZ ;  /* 0x00000002b1037824 */ /* 0x000fe400078e00ff */
[----:B------:R-:W-:Y:S02]  /*2e80*/  IMAD.IADD R189, R176, 0x1, -R241 ;  /* 0x00000001b0bd7824 */ /* 0x000fe400078e0af1 */
[C---:B------:R-:W-:Y:S01]  /*2e90*/  HMMA.16816.F32 R48, R168.reuse, R194, R48 ;  /* 0x000000c2a830723c */ /* 0x040fe20000001830 */
[----:B------:R-:W1:Y:S03]  /*2ea0*/  LDSM.16.M88.4 R176, [R3+0x12080] ;  /* 0x0120800003b0783b */ /* 0x000e660000000200 */
[----:B------:R-:W-:Y:S04]  /*2eb0*/  IMNMX R252, R242, R189, PT ;  /* 0x000000bdf2fc7217 */ /* 0x000fe80003800200 */
[-C--:B------:R-:W-:Y:S01]  /*2ec0*/  HMMA.16816.F32 R52, R168, R172.reuse, R52 ;  /* 0x000000aca834723c */ /* 0x080fe20000001834 */
[----:B------:R-:W2:Y:S02]  /*2ed0*/  LDSM.16.M88.4 R184, [R3+0x12880] ;  /* 0x0128800003b8783b */ /* 0x000ea40000000200 */
[----:B------:R-:W-:Y:S04]  /*2ee0*/  ISETP.GT.AND P0, PT, R252, RZ, PT ;  /* 0x000000fffc00720c */ /* 0x000fe80003f04270 */
[----:B------:R-:W-:Y:S01]  /*2ef0*/  FSEL R4, R4, -INF , P0 ;  /* 0xff80000004047808 */ /* 0x000fe20000000000 */
[C---:B------:R-:W-:Y:S04]  /*2f00*/  HMMA.16816.F32 R56, R164.reuse, R172, R56 ;  /* 0x000000aca438723c */ /* 0x040fe80000001838 */
[----:B------:R-:W-:Y:S01]  /*2f10*/  ISETP.GT.AND P0, PT, R252, 0x1, PT ;  /* 0x00000001fc00780c */ /* 0x000fe20003f04270 */
[--C-:B------:R-:W-:Y:S03]  /*2f20*/  FFMA.FTZ R188, R4, c[0x0][0x29c], -R251.reuse ;  /* 0x0000a70004bc7a23 */ /* 0x100fe600000108fb */
[-C--:B------:R-:W-:Y:S01]  /*2f30*/  HMMA.16816.F32 R60, R164, R174.reuse, R60 ;  /* 0x000000aea43c723c */ /* 0x080fe2000000183c */
[----:B------:R-:W3:Y:S02]  /*2f40*/  LDSM.16.M88.4 R164, [R196+0x9080] ;  /* 0x00908000c4a4783b */ /* 0x000ee40000000200 */
[----:B------:R-:W-:Y:S01]  /*2f50*/  MUFU.EX2 R188, R188 ;  /* 0x000000bc00bc7308 */ /* 0x000fe20000000800 */
[----:B------:R-:W-:Y:S02]  /*2f60*/  FSEL R4, R5, -INF , P0 ;  /* 0xff80000005047808 */ /* 0x000fe40000000000 */
[----:B------:R-:W-:Y:S02]  /*2f70*/  ISETP.GT.AND P0, PT, R252, 0x20, PT ;  /* 0x00000020fc00780c */ /* 0x000fe40003f04270 */
[----:B------:R-:W-:Y:S01]  /*2f80*/  HMMA.16816.F32 R64, R168, R174, R64 ;  /* 0x000000aea840723c */ /* 0x000fe20000001840 */
[----:B------:R-:W-:Y:S03]  /*2f90*/  LDSM.16.M88.4 R172, [R205+0xa080] ;  /* 0x00a08000cdac783b */ /* 0x000fe60000000200 */
[----:B------:R-:W-:Y:S01]  /*2fa0*/  FSEL R16, R16, -INF , P0 ;  /* 0xff80000010107808 */ /* 0x000fe20000000000 */
[--C-:B------:R-:W-:Y:S01]  /*2fb0*/  FFMA.FTZ R191, R4, c[0x0][0x29c], -R251.reuse ;  /* 0x0000a70004bf7a23 */ /* 0x100fe200000108fb */
[----:B------:R-:W-:Y:S02]  /*2fc0*/  ISETP.GT.AND P0, PT, R252, 0x21, PT ;  /* 0x00000021fc00780c */ /* 0x000fe40003f04270 */
[----:B------:R-:W-:Y:S01]  /*2fd0*/  IADD3 R5, R189, 0x8, RZ ;  /* 0x00000008bd057810 */ /* 0x000fe20007ffe0ff */
[-C--:B-1----:R-:W-:Y:S01]  /*2fe0*/  HMMA.16816.F32 R36, R176, R180.reuse, R36 ;  /* 0x000000b4b024723c */ /* 0x082fe20000001824 */
[----:B------:R-:W1:Y:S01]  /*2ff0*/  LDSM.16.M88.4 R168, [R2+0x13080] ;  /* 0x0130800002a8783b */ /* 0x000e620000000200 */
[----:B------:R-:W4:Y:S03]  /*3000*/  MUFU.EX2 R191, R191 ;  /* 0x000000bf00bf7308 */ /* 0x000f260000000800 */
[----:B------:R-:W-:Y:S01]  /*3010*/  FSEL R4, R17, -INF , P0 ;  /* 0xff80000011047808 */ /* 0x000fe20000000000 */
[--C-:B------:R-:W-:Y:S01]  /*3020*/  FFMA.FTZ R190, R16, c[0x0][0x29c], -R251.reuse ;  /* 0x0000a70010be7a23 */ /* 0x100fe200000108fb */
[----:B------:R-:W-:Y:S01]  /*3030*/  IMNMX R16, R242, R5, PT ;  /* 0x00000005f2107217 */ /* 0x000fe20003800200 */
[C---:B--2---:R-:W-:Y:S04]  /*3040*/  HMMA.16816.F32 R40, R184.reuse, R180, R40 ;  /* 0x000000b4b828723c */ /* 0x044fe80000001828 */
[----:B------:R-:W-:Y:S01]  /*3050*/  ISETP.GT.AND P0, PT, R252, 0x40, PT ;  /* 0x00000040fc00780c */ /* 0x000fe20003f04270 */
[--C-:B------:R-:W-:Y:S01]  /*3060*/  FFMA.FTZ R193, R4, c[0x0][0x29c], -R251.reuse ;  /* 0x0000a70004c17a23 */ /* 0x100fe200000108fb */
[----:B------:R-:W-:Y:S02]  /*3070*/  MUFU.EX2 R190, R190 ;  /* 0x000000be00be7308 */ /* 0x000fe40000000800 */
[-C--:B------:R-:W-:Y:S04]  /*3080*/  HMMA.16816.F32 R44, R184, R182.reuse, R44 ;  /* 0x000000b6b82c723c */ /* 0x080fe8000000182c */
[----:B------:R-:W-:Y:S02]  /*3090*/  FSEL R20, R20, -INF , P0 ;  /* 0xff80000014147808 */ /* 0x000fe40000000000 */
[----:B------:R-:W-:Y:S02]  /*30a0*/  ISETP.GT.AND P0, PT, R252, 0x41, PT ;  /* 0x00000041fc00780c */ /* 0x000fe40003f04270 */
[C---:B------:R-:W-:Y:S01]  /*30b0*/  HMMA.16816.F32 R48, R176.reuse, R182, R48 ;  /* 0x000000b6b030723c */ /* 0x040fe20000001830 */
[----:B------:R-:W2:Y:S01]  /*30c0*/  LDSM.16.M88.4 R180, [R2+0x13880] ;  /* 0x0138800002b4783b */ /* 0x000ea20000000200 */
[----:B------:R-:W-:Y:S02]  /*30d0*/  MUFU.EX2 R193, R193 ;  /* 0x000000c100c17308 */ /* 0x000fe40000000800 */
[----:B------:R-:W-:Y:S01]  /*30e0*/  FSEL R4, R21, -INF , P0 ;  /* 0xff80000015047808 */ /* 0x000fe20000000000 */
[--C-:B------:R-:W-:Y:S01]  /*30f0*/  FFMA.FTZ R192, R20, c[0x0][0x29c], -R251.reuse ;  /* 0x0000a70014c07a23 */ /* 0x100fe200000108fb */
[----:B------:R-:W-:Y:S02]  /*3100*/  ISETP.GT.AND P0, PT, R252, 0x60, PT ;  /* 0x00000060fc00780c */ /* 0x000fe40003f04270 */
[-C--:B---3--:R-:W-:Y:S04]  /*3110*/  HMMA.16816.F32 R52, R176, R164.reuse, R52 ;  /* 0x000000a4b034723c */ /* 0x088fe80000001834 */
[----:B------:R-:W-:Y:S01]  /*3120*/  FSEL R32, R32, -INF , P0 ;  /* 0xff80000020207808 */ /* 0x000fe20000000000 */
[--C-:B------:R-:W-:Y:S01]  /*3130*/  FFMA.FTZ R195, R4, c[0x0][0x29c], -R251.reuse ;  /* 0x0000a70004c37a23 */ /* 0x100fe200000108fb */
[----:B------:R-:W-:Y:S01]  /*3140*/  ISETP.GT.AND P0, PT, R252, 0x61, PT ;  /* 0x00000061fc00780c */ /* 0x000fe20003f04270 */
[----:B------:R-:W-:Y:S01]  /*3150*/  MUFU.EX2 R192, R192 ;  /* 0x000000c000c07308 */ /* 0x000fe20000000800 */
[C---:B------:R-:W-:Y:S04]  /*3160*/  HMMA.16816.F32 R56, R184.reuse, R164, R56 ;  /* 0x000000a4b838723c */ /* 0x040fe80000001838 */
[----:B------:R-:W-:Y:S01]  /*3170*/  FSEL R4, R33, -INF , P0 ;  /* 0xff80000021047808 */ /* 0x000fe20000000000 */
[--C-:B------:R-:W-:Y:S01]  /*3180*/  FFMA.FTZ R194, R32, c[0x0][0x29c], -R251.reuse ;  /* 0x0000a70020c27a23 */ /* 0x100fe200000108fb */
[----:B------:R-:W-:Y:S02]  /*3190*/  ISETP.GT.AND P0, PT, R16, RZ, PT ;  /* 0x000000ff1000720c */ /* 0x000fe40003f04270 */
[-C--:B------:R-:W-:Y:S01]  /*31a0*/  HMMA.16816.F32 R60, R184, R166.reuse, R60 ;  /* 0x000000a6b83c723c */ /* 0x080fe2000000183c */
[----:B------:R-:W-:Y:S03]  /*31b0*/  MUFU.EX2 R195, R195 ;  /* 0x000000c300c37308 */ /* 0x000fe60000000800 */
[----:B------:R-:W-:Y:S01]  /*31c0*/  FSEL R5, R6, -INF , P0 ;  /* 0xff80000006057808 */ /* 0x000fe20000000000 */
[----:B------:R-:W-:Y:S01]  /*31d0*/  FFMA.FTZ R251, R4, c[0x0][0x29c], -R251 ;  /* 0x0000a70004fb7a23 */ /* 0x000fe200000108fb */
[C---:B------:R-:W-:Y:S02]  /*31e0*/  ISETP.GT.AND P0, PT, R16.reuse, 0x1, PT ;  /* 0x000000011000780c */ /* 0x040fe40003f04270 */
[----:B------:R-:W-:Y:S01]  /*31f0*/  HMMA.16816.F32 R64, R176, R166, R64 ;  /* 0x000000a6b040723c */ /* 0x000fe20000001840 */
[----:B------:R-:W-:Y:S02]  /*3200*/  LDSM.16.M88.4 R164, [R3+0x13880] ;  /* 0x0138800003a4783b */ /* 0x000fe40000000200 */
[----:B------:R-:W-:Y:S01]  /*3210*/  MUFU.EX2 R194, R194 ;  /* 0x000000c200c27308 */ /* 0x000fe20000000800 */
[----:B------:R-:W-:Y:S01]  /*3220*/  FSEL R7, R7, -INF , P0 ;  /* 0xff80000007077808 */ /* 0x000fe20000000000 */
[--C-:B------:R-:W-:Y:S01]  /*3230*/  FFMA.FTZ R252, R5, c[0x0][0x29c], -R250.reuse ;  /* 0x0000a70005fc7a23 */ /* 0x100fe200000108fa */
[----:B------:R-:W-:Y:S02]  /*3240*/  ISETP.GT.AND P0, PT, R16, 0x20, PT ;  /* 0x000000201000780c */ /* 0x000fe40003f04270 */
[-C--:B-1----:R-:W-:Y:S05]  /*3250*/  HMMA.16816.F32 R36, R168, R172.reuse, R36 ;  /* 0x000000aca824723c */ /* 0x082fea0000001824 */
[--C-:B------:R-:W-:Y:S01]  /*3260*/  FFMA.FTZ R20, R7, c[0x0][0x29c], -R250.reuse ;  /* 0x0000a70007147a23 */ /* 0x100fe200000108fa */
[----:B------:R-:W-:Y:S01]  /*3270*/  FSEL R17, R18, -INF , P0 ;  /* 0xff80000012117808 */ /* 0x000fe20000000000 */
[----:B------:R-:W1:Y:S01]  /*3280*/  LDSM.16.M88.4 R4, [R205+0xb080] ;  /* 0x00b08000cd04783b */ /* 0x000e620000000200 */
[C---:B--2---:R-:W-:Y:S01]  /*3290*/  HMMA.16816.F32 R40, R180.reuse, R172, R40 ;  /* 0x000000acb428723c */ /* 0x044fe20000001828 */
[----:B------:R2:W-:Y:S03]  /*32a0*/  MUFU.EX2 R2, R20 ;  /* 0x0000001400027308 */ /* 0x0005e60000000800 */
[C---:B------:R-:W-:Y:S01]  /*32b0*/  ISETP.GT.AND P0, PT, R16.reuse, 0x21, PT ;  /* 0x000000211000780c */ /* 0x040fe20003f04270 */
[--C-:B------:R-:W-:Y:S01]  /*32c0*/  FFMA.FTZ R184, R17, c[0x0][0x29c], -R250.reuse ;  /* 0x0000a70011b87a23 */ /* 0x100fe200000108fa */
[----:B------:R-:W-:Y:S02]  /*32d0*/  IADD3 R185, R189, 0x20, RZ ;  /* 0x00000020bdb97810 */ /* 0x000fe40007ffe0ff */
[-C--:B------:R-:W-:Y:S03]  /*32e0*/  HMMA.16816.F32 R44, R180, R174.reuse, R44 ;  /* 0x000000aeb42c723c */ /* 0x080fe6000000182c */
[----:B------:R-:W-:Y:S01]  /*32f0*/  MUFU.EX2 R251, R251 ;  /* 0x000000fb00fb7308 */ /* 0x000fe20000000800 */
[----:B------:R-:W-:Y:S02]  /*3300*/  FSEL R19, R19, -INF , P0 ;  /* 0xff80000013137808 */ /* 0x000fe40000000000 */
[----:B------:R-:W-:Y:S02]  /*3310*/  ISETP.GT.AND P0, PT, R16, 0x40, PT ;  /* 0x000000401000780c */ /* 0x000fe40003f04270 */
[C---:B------:R-:W-:Y:S04]  /*3320*/  HMMA.16816.F32 R48, R168.reuse, R174, R48 ;  /* 0x000000aea830723c */ /* 0x040fe80000001830 */
[----:B------:R-:W-:Y:S01]  /*3330*/  FSEL R17, R22, -INF , P0 ;  /* 0xff80000016117808 */ /* 0x000fe20000000000 */
[--C-:B------:R-:W-:Y:S01]  /*3340*/  FFMA.FTZ R177, R19, c[0x0][0x29c], -R250.reuse ;  /* 0x0000a70013b17a23 */ /* 0x100fe200000108fa */
[C---:B------:R-:W-:Y:S01]  /*3350*/  ISETP.GT.AND P0, PT, R16.reuse, 0x41, PT ;  /* 0x000000411000780c */ /* 0x040fe20003f04270 */
[----:B------:R-:W3:Y:S01]  /*3360*/  MUFU.EX2 R252, R252 ;  /* 0x000000fc00fc7308 */ /* 0x000ee20000000800 */
[----:B------:R-:W-:Y:S01]  /*3370*/  IADD3 R189, R189, 0x28, RZ ;  /* 0x00000028bdbd7810 */ /* 0x000fe20007ffe0ff */
[--C-:B------:R-:W-:Y:S03]  /*3380*/  FFMA.FTZ R176, R17, c[0x0][0x29c], -R250.reuse ;  /* 0x0000a70011b07a23 */ /* 0x100fe600000108fa */
[----:B------:R-:W-:Y:S02]  /*3390*/  FSEL R23, R23, -INF , P0 ;  /* 0xff80000017177808 */ /* 0x000fe40000000000 */
[----:B------:R-:W-:Y:S02]  /*33a0*/  ISETP.GT.AND P0, PT, R16, 0x60, PT ;  /* 0x000000601000780c */ /* 0x000fe40003f04270 */
[----:B------:R-:W-:Y:S01]  /*33b0*/  IMNMX R185, R242, R185, PT ;  /* 0x000000b9f2b97217 */ /* 0x000fe20003800200 */
[--C-:B------:R-:W-:Y:S01]  /*33c0*/  FFMA.FTZ R179, R23, c[0x0][0x29c], -R250.reuse ;  /* 0x0000a70017b37a23 */ /* 0x100fe200000108fa */
[----:B------:R-:W-:Y:S01]  /*33d0*/  FSEL R33, R34, -INF , P0 ;  /* 0xff80000022217808 */ /* 0x000fe20000000000 */
[----:B--2---:R-:W-:Y:S01]  /*33e0*/  LDSM.16.M88.4 R20, [R196+0xa080] ;  /* 0x00a08000c414783b */ /* 0x004fe20000000200 */
[----:B------:R-:W-:Y:S01]  /*33f0*/  ISETP.GT.AND P0, PT, R16, 0x61, PT ;  /* 0x000000611000780c */ /* 0x000fe20003f04270 */
[----:B------:R-:W-:Y:S01]  /*3400*/  MUFU.EX2 R184, R184 ;  /* 0x000000b800b87308 */ /* 0x000fe20000000800 */
[----:B------:R-:W-:Y:S01]  /*3410*/  ISETP.GT.AND P5, PT, R185, 0x61, PT ;  /* 0x00000061b900780c */ /* 0x000fe20003fa4270 */
[-C--:B-1----:R-:W-:Y:S03]  /*3420*/  HMMA.16816.F32 R52, R168, R4.reuse, R52 ;  /* 0x00000004a834723c */ /* 0x082fe60000001834 */
[----:B------:R-:W-:Y:S01]  /*3430*/  FSEL R35, R35, -INF , P0 ;  /* 0xff80000023237808 */ /* 0x000fe20000000000 */
[----:B------:R-:W1:Y:S01]  /*3440*/  LDSM.16.M88.4 R16, [R3+0x13080] ;  /* 0x013080000310783b */ /* 0x000e620000000200 */
[--C-:B------:R-:W-:Y:S01]  /*3450*/  FFMA.FTZ R178, R33, c[0x0][0x29c], -R250.reuse ;  /* 0x0000a70021b27a23 */ /* 0x100fe200000108fa */
[C---:B------:R-:W-:Y:S02]  /*3460*/  ISETP.GT.AND P6, PT, R185.reuse, 0x60, PT ;  /* 0x00000060b900780c */ /* 0x040fe40003fc4270 */
[C---:B------:R-:W-:Y:S01]  /*3470*/  HMMA.16816.F32 R56, R180.reuse, R4, R56 ;  /* 0x00000004b438723c */ /* 0x040fe20000001838 */
[----:B------:R-:W-:Y:S03]  /*3480*/  MUFU.EX2 R177, R177 ;  /* 0x000000b100b17308 */ /* 0x000fe60000000800 */
[----:B------:R-:W-:Y:S01]  /*3490*/  ISETP.GT.AND P0, PT, R185, RZ, PT ;  /* 0x000000ffb900720c */ /* 0x000fe20003f04270 */
[----:B------:R-:W-:Y:S01]  /*34a0*/  FFMA.FTZ R250, R35, c[0x0][0x29c], -R250 ;  /* 0x0000a70023fa7a23 */ /* 0x000fe200000108fa */
[----:B------:R-:W-:Y:S01]  /*34b0*/  FSEL R28, R28, -INF , P6 ;  /* 0xff8000001c1c7808 */ /* 0x000fe20003000000 */
[----:B------:R-:W2:Y:S01]  /*34c0*/  LDSM.16.M88.4 R32, [R196+0xb080] ;  /* 0x00b08000c420783b */ /* 0x000ea20000000200 */
[-C--:B------:R-:W-:Y:S03]  /*34d0*/  HMMA.16816.F32 R60, R180, R6.reuse, R60 ;  /* 0x00000006b43c723c */ /* 0x080fe6000000183c */
[----:B------:R-:W-:Y:S01]  /*34e0*/  MUFU.EX2 R178, R178 ;  /* 0x000000b200b27308 */ /* 0x000fe20000000800 */
[----:B------:R-:W-:Y:S02]  /*34f0*/  FSEL R8, R8, -INF , P0 ;  /* 0xff80000008087808 */ /* 0x000fe40000000000 */
[----:B------:R-:W-:Y:S02]  /*3500*/  ISETP.GT.AND P0, PT, R185, 0x1, PT ;  /* 0x00000001b900780c */ /* 0x000fe40003f04270 */
[----:B------:R-:W-:Y:S04]  /*3510*/  HMMA.16816.F32 R64, R168, R6, R64 ;  /* 0x00000006a840723c */ /* 0x000fe80000001840 */
[----:B------:R-:W-:Y:S01]  /*3520*/  FSEL R4, R9, -INF , P0 ;  /* 0xff80000009047808 */ /* 0x000fe20000000000 */
[----:B------:R-:W-:Y:S01]  /*3530*/  MUFU.EX2 R5, R250 ;  /* 0x000000fa00057308 */ /* 0x000fe20000000800 */
[--C-:B------:R-:W-:Y:S01]  /*3540*/  FFMA.FTZ R180, R8, c[0x0][0x29c], -R249.reuse ;  /* 0x0000a70008b47a23 */ /* 0x100fe200000108f9 */
[C---:B------:R-:W-:Y:S02]  /*3550*/  ISETP.GT.AND P0, PT, R185.reuse, 0x20, PT ;  /* 0x00000020b900780c */ /* 0x040fe40003f04270 */
[--C-:B------:R-:W-:Y:S03]  /*3560*/  FFMA.FTZ R9, R4, c[0x0][0x29c], -R249.reuse ;  /* 0x0000a70004097a23 */ /* 0x100fe600000108f9 */
[----:B------:R-:W-:Y:S02]  /*3570*/  FSEL R12, R12, -INF , P0 ;  /* 0xff8000000c0c7808 */ /* 0x000fe40000000000 */
[----:B------:R-:W-:Y:S01]  /*3580*/  ISETP.GT.AND P0, PT, R185, 0x21, PT ;  /* 0x00000021b900780c */ /* 0x000fe20003f04270 */
[----:B------:R5:W-:Y:S02]  /*3590*/  MUFU.EX2 R4, R9 ;  /* 0x0000000900047308 */ /* 0x000be40000000800 */
[--C-:B------:R-:W-:Y:S01]  /*35a0*/  FFMA.FTZ R6, R12, c[0x0][0x29c], -R249.reuse ;  /* 0x0000a7000c067a23 */ /* 0x100fe200000108f9 */
[----:B------:R-:W-:Y:S01]  /*35b0*/  FSEL R8, R13, -INF , P0 ;  /* 0xff8000000d087808 */ /* 0x000fe20000000000 */
[-C--:B-1----:R-:W-:Y:S05]  /*35c0*/  HMMA.16816.F32 R36, R16, R20.reuse, R36 ;  /* 0x000000141024723c */ /* 0x082fea0000001824 */
[--C-:B------:R-:W-:Y:S01]  /*35d0*/  FFMA.FTZ R7, R8, c[0x0][0x29c], -R249.reuse ;  /* 0x0000a70008077a23 */ /* 0x100fe200000108f9 */
[----:B------:R-:W-:Y:S01]  /*35e0*/  IMNMX R12, R242, R189, PT ;  /* 0x000000bdf20c7217 */ /* 0x000fe20003800200 */
[----:B------:R-:W-:Y:S01]  /*35f0*/  MUFU.EX2 R3, R180 ;  /* 0x000000b400037308 */ /* 0x000fe20000000800 */
[C---:B------:R-:W-:Y:S04]  /*3600*/  HMMA.16816.F32 R40, R164.reuse, R20, R40 ;  /* 0x00000014a428723c */ /* 0x040fe80000001828 */
[C---:B------:R-:W-:Y:S02]  /*3610*/  ISETP.GT.AND P0, PT, R185.reuse, 0x40, PT ;  /* 0x00000040b900780c */ /* 0x040fe40003f04270 */
[----:B------:R-:W-:Y:S02]  /*3620*/  ISETP.GT.AND P6, PT, R12, 0x1, PT ;  /* 0x000000010c00780c */ /* 0x000fe40003fc4270 */
[-C--:B------:R-:W-:Y:S01]  /*3630*/  HMMA.16816.F32 R44, R164, R22.reuse, R44 ;  /* 0x00000016a42c723c */ /* 0x080fe2000000182c */
[----:B------:R-:W-:Y:S01]  /*3640*/  MUFU.EX2 R6, R6 ;  /* 0x0000000600067308 */ /* 0x000fe20000000800 */
[----:B-----5:R-:W1:Y:S02]  /*3650*/  LDS R9, [R246+0x18280] ;  /* 0x01828000f6097984 */ /* 0x020e640000000800 */
[----:B------:R-:W-:Y:S02]  /*3660*/  FSEL R24, R24, -INF , P0 ;  /* 0xff80000018187808 */ /* 0x000fe40000000000 */
[----:B------:R-:W-:Y:S02]  /*3670*/  ISETP.GT.AND P0, PT, R185, 0x41, PT ;  /* 0x00000041b900780c */ /* 0x000fe40003f04270 */
[C---:B------:R-:W-:Y:S03]  /*3680*/  HMMA.16816.F32 R48, R16.reuse, R22, R48 ;  /* 0x000000161030723c */ /* 0x040fe60000001830 */
[----:B------:R-:W-:Y:S01]  /*3690*/  MUFU.EX2 R7, R7 ;  /* 0x0000000700077308 */ /* 0x000fe20000000800 */
[--C-:B------:R-:W-:Y:S01]  /*36a0*/  FFMA.FTZ R21, R24, c[0x0][0x29c], -R249.reuse ;  /* 0x0000a70018157a23 */ /* 0x100fe200000108f9 */
[----:B------:R-:W-:Y:S02]  /*36b0*/  FSEL R20, R25, -INF , P0 ;  /* 0xff80000019147808 */ /* 0x000fe40000000000 */
[----:B------:R-:W-:Y:S01]  /*36c0*/  ISETP.GT.AND P0, PT, R12, RZ, PT ;  /* 0x000000ff0c00720c */ /* 0x000fe20003f04270 */
[-C--:B--2---:R-:W-:Y:S04]  /*36d0*/  HMMA.16816.F32 R52, R16, R32.reuse, R52 ;  /* 0x000000201034723c */ /* 0x084fe80000001834 */
[--C-:B------:R-:W-:Y:S01]  /*36e0*/  FFMA.FTZ R13, R20, c[0x0][0x29c], -R249.reuse ;  /* 0x0000a700140d7a23 */ /* 0x100fe200000108f9 */
[----:B------:R2:W-:Y:S01]  /*36f0*/  MUFU.EX2 R8, R21 ;  /* 0x0000001500087308 */ /* 0x0005e20000000800 */
[----:B------:R-:W-:Y:S02]  /*3700*/  FSEL R20, R29, -INF , P5 ;  /* 0xff8000001d147808 */ /* 0x000fe40002800000 */
[C---:B------:R-:W-:Y:S04]  /*3710*/  HMMA.16816.F32 R56, R164.reuse, R32, R56 ;  /* 0x00000020a438723c */ /* 0x040fe80000001838 */
[C---:B------:R-:W-:Y:S02]  /*3720*/  ISETP.GT.AND P5, PT, R12.reuse, 0x20, PT ;  /* 0x000000200c00780c */ /* 0x040fe40003fa4270 */
[----:B------:R-:W-:Y:S01]  /*3730*/  FSEL R11, R11, -INF , P6 ;  /* 0xff8000000b0b7808 */ /* 0x000fe20003000000 */
[----:B------:R-:W-:Y:S01]  /*3740*/  MUFU.EX2 R13, R13 ;  /* 0x0000000d000d7308 */ /* 0x000fe20000000800 */
[-C--:B------:R-:W-:Y:S03]  /*3750*/  HMMA.16816.F32 R60, R164, R34.reuse, R60 ;  /* 0x00000022a43c723c */ /* 0x080fe6000000183c */
[----:B------:R-:W-:Y:S01]  /*3760*/  ISETP.GT.AND P6, PT, R12, 0x41, PT ;  /* 0x000000410c00780c */ /* 0x000fe20003fc4270 */
[--C-:B------:R-:W-:Y:S01]  /*3770*/  FFMA.FTZ R11, R11, c[0x0][0x29c], -R248.reuse ;  /* 0x0000a7000b0b7a23 */ /* 0x100fe200000108f8 */
[----:B------:R-:W-:Y:S02]  /*3780*/  FSEL R23, R14, -INF , P5 ;  /* 0xff8000000e177808 */ /* 0x000fe40002800000 */
[----:B------:R-:W5:Y:S01]  /*3790*/  LDS R14, [R246+0x182a0] ;  /* 0x0182a000f60e7984 */ /* 0x000f620000000800 */
[----:B------:R-:W-:Y:S01]  /*37a0*/  HMMA.16816.F32 R64, R16, R34, R64 ;  /* 0x000000221040723c */ /* 0x000fe20000001840 */
[----:B------:R3:W-:Y:S03]  /*37b0*/  MUFU.EX2 R18, R11 ;  /* 0x0000000b00127308 */ /* 0x0007e60000000800 */
[----:B------:R-:W-:Y:S01]  /*37c0*/  ISETP.GT.AND P5, PT, R12, 0x60, PT ;  /* 0x000000600c00780c */ /* 0x000fe20003fa4270 */
[--C-:B------:R-:W-:Y:S01]  /*37d0*/  FFMA.FTZ R23, R23, c[0x0][0x29c], -R248.reuse ;  /* 0x0000a70017177a23 */ /* 0x100fe200000108f8 */
[----:B--2---:R-:W-:Y:S01]  /*37e0*/  FSEL R21, R10, -INF , P0 ;  /* 0xff8000000a157808 */ /* 0x004fe20000000000 */
[--C-:B------:R-:W-:Y:S01]  /*37f0*/  FFMA.FTZ R10, R28, c[0x0][0x29c], -R249.reuse ;  /* 0x0000a7001c0a7a23 */ /* 0x100fe200000108f9 */
[----:B------:R-:W-:Y:S01]  /*3800*/  ISETP.GT.AND P0, PT, R12, 0x21, PT ;  /* 0x000000210c00780c */ /* 0x000fe20003f04270 */
[----:B------:R-:W-:Y:S02]  /*3810*/  FFMA.FTZ R249, R20, c[0x0][0x29c], -R249 ;  /* 0x0000a70014f97a23 */ /* 0x000fe400000108f9 */
[----:B------:R-:W-:Y:S01]  /*3820*/  MUFU.EX2 R176, R176 ;  /* 0x000000b000b07308 */ /* 0x000fe20000000800 */
[----:B------:R-:W-:Y:S01]  /*3830*/  FSEL R15, R15, -INF , P0 ;  /* 0xff8000000f0f7808 */ /* 0x000fe20000000000 */
[--C-:B------:R-:W-:Y:S01]  /*3840*/  FFMA.FTZ R21, R21, c[0x0][0x29c], -R248.reuse ;  /* 0x0000a70015157a23 */ /* 0x100fe200000108f8 */
[----:B------:R-:W-:Y:S01]  /*3850*/  ISETP.GT.AND P0, PT, R12, 0x40, PT ;  /* 0x000000400c00780c */ /* 0x000fe20003f04270 */
[--C-:B-1----:R-:W-:Y:S01]  /*3860*/  FADD.FTZ R17, R36, -R9.reuse ;  /* 0x8000000924117221 */ /* 0x102fe20000010000 */
[----:B------:R-:W-:Y:S01]  /*3870*/  FSEL R29, R30, -INF , P5 ;  /* 0xff8000001e1d7808 */ /* 0x000fe20002800000 */
[--C-:B------:R-:W-:Y:S01]  /*3880*/  FFMA.FTZ R15, R15, c[0x0][0x29c], -R248.reuse ;  /* 0x0000a7000f0f7a23 */ /* 0x100fe200000108f8 */
[----:B------:R-:W-:Y:S01]  /*3890*/  FSEL R25, R26, -INF , P0 ;  /* 0xff8000001a197808 */ /* 0x000fe20000000000 */
[--C-:B------:R-:W-:Y:S01]  /*38a0*/  FADD.FTZ R20, R49, -R9.reuse ;  /* 0x8000000931147221 */ /* 0x100fe20000010000 */
[----:B------:R-:W-:Y:S01]  /*38b0*/  ISETP.GT.AND P0, PT, R12, 0x61, PT ;  /* 0x000000610c00780c */ /* 0x000fe20003f04270 */
[--C-:B------:R-:W-:Y:S01]  /*38c0*/  FADD.FTZ R12, R37, -R9.reuse ;  /* 0x80000009250c7221 */ /* 0x100fe20000010000 */
[----:B------:R-:W-:Y:S01]  /*38d0*/  FSEL R27, R27, -INF , P6 ;  /* 0xff8000001b1b7808 */ /* 0x000fe20003000000 */
[--C-:B------:R-:W-:Y:S01]  /*38e0*/  FFMA.FTZ R25, R25, c[0x0][0x29c], -R248.reuse ;  /* 0x0000a70019197a23 */ /* 0x100fe200000108f8 */
[----:B------:R-:W-:Y:S01]  /*38f0*/  FSEL R31, R31, -INF , P0 ;  /* 0xff8000001f1f7808 */ /* 0x000fe20000000000 */
[----:B----4-:R-:W-:Y:S01]  /*3900*/  FMUL.FTZ R16, R191, R12 ;  /* 0x0000000cbf107220 */ /* 0x010fe20000410000 */
[----:B------:R-:W1:Y:S01]  /*3910*/  MUFU.EX2 R179, R179 ;  /* 0x000000b300b37308 */ /* 0x000e620000000800 */
[----:B------:R-:W2:Y:S01]  /*3920*/  LDS R12, [R246+0x18300] ;  /* 0x01830000f60c7984 */ /* 0x000ea20000000800 */
[--C-:B------:R-:W-:Y:S01]  /*3930*/  FFMA.FTZ R27, R27, c[0x0][0x29c], -R248.reuse ;  /* 0x0000a7001b1b7a23 */ /* 0x100fe200000108f8 */
[----:B---3--:R-:W-:Y:S01]  /*3940*/  F2FP.PACK_AB R35, R2, R252 ;  /* 0x000000fc0223723e */ /* 0x008fe200000000ff */
[--C-:B------:R-:W-:Y:S01]  /*3950*/  FFMA.FTZ R29, R29, c[0x0][0x29c], -R248.reuse ;  /* 0x0000a7001d1d7a23 */ /* 0x100fe200000108f8 */
[----:B------:R-:W-:Y:S01]  /*3960*/  F2FP.PACK_AB R19, R191, R188 ;  /* 0x000000bcbf13723e */ /* 0x000fe200000000ff */
[----:B------:R-:W-:Y:S01]  /*3970*/  FFMA.FTZ R248, R31, c[0x0][0x29c], -R248 ;  /* 0x0000a7001ff87a23 */ /* 0x000fe200000108f8 */
[----:B------:R-:W3:Y:S01]  /*3980*/  LDS R246, [R246+0x18320] ;  /* 0x01832000f6f67984 */ /* 0x000ee20000000800 */
[--C-:B------:R-:W-:Y:S02]  /*3990*/  FADD.FTZ R31, R48, -R9.reuse ;  /* 0x80000009301f7221 */ /* 0x100fe40000010000 */
[----:B------:R-:W-:Y:S01]  /*39a0*/  FMUL.FTZ R17, R188, R17 ;  /* 0x00000011bc117220 */ /* 0x000fe20000410000 */
[----:B------:R-:W-:Y:S01]  /*39b0*/  MUFU.EX2 R21, R21 ;  /* 0x0000001500157308 */ /* 0x000fe20000000800 */
[----:B------:R-:W-:Y:S01]  /*39c0*/  FMUL.FTZ R31, R190, R31 ;  /* 0x0000001fbe1f7220 */ /* 0x000fe20000410000 */
[C---:B------:R-:W-:Y:S01]  /*39d0*/  F2FP.PACK_AB R190, R193.reuse, R190 ;  /* 0x000000bec1be723e */ /* 0x040fe200000000ff */
[----:B------:R-:W-:Y:S01]  /*39e0*/  FMUL.FTZ R20, R193, R20 ;  /* 0x00000014c1147220 */ /* 0x000fe20000410000 */
[----:B------:R-:W-:Y:S01]  /*39f0*/  F2FP.PACK_AB R17, R16, R17 ;  /* 0x000000111011723e */ /* 0x000fe200000000ff */
[--C-:B------:R-:W-:Y:S01]  /*3a00*/  FADD.FTZ R33, R52, -R9.reuse ;  /* 0x8000000934217221 */ /* 0x100fe20000010000 */
[----:B------:R-:W-:Y:S01]  /*3a10*/  STS [R232+0x18480], R19 ;  /* 0x01848013e8007388 */ /* 0x000fe20000000800 */
[--C-:B------:R-:W-:Y:S01]  /*3a20*/  FADD.FTZ R22, R53, -R9.reuse ;  /* 0x8000000935167221 */ /* 0x100fe20000010000 */
[----:B------:R-:W-:Y:S01]  /*3a30*/  F2FP.PACK_AB R20, R20, R31 ;  /* 0x0000001f1414723e */ /* 0x000fe200000000ff */
[--C-:B------:R-:W-:Y:S01]  /*3a40*/  FADD.FTZ R11, R64, -R9.reuse ;  /* 0x80000009400b7221 */ /* 0x100fe20000010000 */
[----:B------:R-:W-:Y:S01]  /*3a50*/  MUFU.EX2 R23, R23 ;  /* 0x0000001700177308 */ /* 0x000fe20000000800 */
[----:B------:R-:W-:Y:S01]  /*3a60*/  FMUL.FTZ R33, R192, R33 ;  /* 0x00000021c0217220 */ /* 0x000fe20000410000 */
[----:B------:R-:W-:Y:S01]  /*3a70*/  STS [R232+0x18880], R35 ;  /* 0x01888023e8007388 */ /* 0x000fe20000000800 */
[C---:B------:R-:W-:Y:S01]  /*3a80*/  FMUL.FTZ R22, R195.reuse, R22 ;  /* 0x00000016c3167220 */ /* 0x040fe20000410000 */
[----:B------:R-:W-:Y:S01]  /*3a90*/  F2FP.PACK_AB R195, R195, R192 ;  /* 0x000000c0c3c3723e */ /* 0x000fe200000000ff */
[----:B------:R-:W-:Y:S01]  /*3aa0*/  FADD.FTZ R16, R65, -R9 ;  /* 0x8000000941107221 */ /* 0x000fe20000010000 */
[----:B------:R-:W-:Y:S01]  /*3ab0*/  STS [R229], R190 ;  /* 0x000000bee5007388 */ /* 0x000fe20000000800 */
[--C-:B-----5:R-:W-:Y:S01]  /*3ac0*/  FADD.FTZ R9, R38, -R14.reuse ;  /* 0x8000000e26097221 */ /* 0x120fe20000010000 */
[----:B------:R-:W-:Y:S01]  /*3ad0*/  F2FP.PACK_AB R33, R22, R33 ;  /* 0x000000211621723e */ /* 0x000fe200000000ff */
[--C-:B------:R-:W-:Y:S01]  /*3ae0*/  FADD.FTZ R31, R39, -R14.reuse ;  /* 0x8000000e271f7221 */ /* 0x100fe20000010000 */
[----:B------:R-:W4:Y:S01]  /*3af0*/  MUFU.EX2 R24, R15 ;  /* 0x0000000f00187308 */ /* 0x000f220000000800 */
[----:B------:R-:W-:Y:S01]  /*3b00*/  FMUL.FTZ R11, R194, R11 ;  /* 0x0000000bc20b7220 */ /* 0x000fe20000410000 */
[C---:B------:R-:W-:Y:S01]  /*3b10*/  F2FP.PACK_AB R194, R251.reuse, R194 ;  /* 0x000000c2fbc2723e */ /* 0x040fe200000000ff */
[----:B------:R-:W-:Y:S02]  /*3b20*/  FMUL.FTZ R16, R251, R16 ;  /* 0x00000010fb107220 */ /* 0x000fe40000410000 */
[----:B------:R-:W-:Y:S02]  /*3b30*/  FMUL.FTZ R9, R252, R9 ;  /* 0x00000009fc097220 */ /* 0x000fe40000410000 */
[----:B------:R-:W-:Y:S01]  /*3b40*/  FMUL.FTZ R2, R2, R31 ;  /* 0x0000001f02027220 */ /* 0x000fe20000410000 */
[----:B------:R-:W-:Y:S01]  /*3b50*/  F2FP.PACK_AB R28, R16, R11 ;  /* 0x0000000b101c723e */ /* 0x000fe200000000ff */
[--C-:B------:R-:W-:Y:S01]  /*3b60*/  FADD.FTZ R53, R54, -R14.reuse ;  /* 0x8000000e36357221 */ /* 0x100fe20000010000 */
[----:B------:R-:W-:Y:S01]  /*3b70*/  MUFU.EX2 R25, R25 ;  /* 0x0000001900197308 */ /* 0x000fe20000000800 */
[--C-:B------:R-:W-:Y:S01]  /*3b80*/  FADD.FTZ R65, R66, -R14.reuse ;  /* 0x8000000e42417221 */ /* 0x100fe20000010000 */
[----:B------:R-:W-:Y:S01]  /*3b90*/  F2FP.PACK_AB R9, R2, R9 ;  /* 0x000000090209723e */ /* 0x000fe200000000ff */
[--C-:B------:R-:W-:Y:S02]  /*3ba0*/  FADD.FTZ R31, R50, -R14.reuse ;  /* 0x8000000e321f7221 */ /* 0x100fe40000010000 */
[--C-:B------:R-:W-:Y:S02]  /*3bb0*/  FADD.FTZ R22, R51, -R14.reuse ;  /* 0x8000000e33167221 */ /* 0x100fe40000010000 */
[--C-:B------:R-:W-:Y:S01]  /*3bc0*/  FADD.FTZ R26, R55, -R14.reuse ;  /* 0x8000000e371a7221 */ /* 0x100fe20000010000 */
[----:B-1----:R-:W-:Y:S01]  /*3bd0*/  F2FP.PACK_AB R55, R179, R176 ;  /* 0x000000b0b337723e */ /* 0x002fe200000000ff */
[----:B------:R-:W-:Y:S01]  /*3be0*/  FADD.FTZ R14, R67, -R14 ;  /* 0x8000000e430e7221 */ /* 0x000fe20000010000 */
[----:B------:R-:W-:Y:S01]  /*3bf0*/  MUFU.EX2 R29, R29 ;  /* 0x0000001d001d7308 */ /* 0x000fe20000000800 */
[----:B------:R-:W-:Y:S01]  /*3c00*/  FMUL.FTZ R65, R178, R65 ;  /* 0x00000041b2417220 */ /* 0x000fe20000410000 */
[C---:B------:R-:W-:Y:S01]  /*3c10*/  F2FP.PACK_AB R178, R5.reuse, R178 ;  /* 0x000000b205b2723e */ /* 0x040fe200000000ff */
[----:B------:R-:W-:Y:S02]  /*3c20*/  FMUL.FTZ R14, R5, R14 ;  /* 0x0000000e050e7220 */ /* 0x000fe40000410000 */
[--C-:B--2---:R-:W-:Y:S02]  /*3c30*/  FADD.FTZ R2, R40, -R12.reuse ;  /* 0x8000000c28027221 */ /* 0x104fe40000010000 */
[--C-:B------:R-:W-:Y:S02]  /*3c40*/  FADD.FTZ R5, R41, -R12.reuse ;  /* 0x8000000c29057221 */ /* 0x100fe40000010000 */
[--C-:B------:R-:W-:Y:S01]  /*3c50*/  FADD.FTZ R11, R44, -R12.reuse ;  /* 0x8000000c2c0b7221 */ /* 0x100fe20000010000 */
[----:B------:R-:W1:Y:S01]  /*3c60*/  MUFU.EX2 R10, R10 ;  /* 0x0000000a000a7308 */ /* 0x000e620000000800 */
[--C-:B------:R-:W-:Y:S02]  /*3c70*/  FADD.FTZ R16, R45, -R12.reuse ;  /* 0x8000000c2d107221 */ /* 0x100fe40000010000 */
[----:B------:R-:W-:Y:S01]  /*3c80*/  FMUL.FTZ R2, R3, R2 ;  /* 0x0000000203027220 */ /* 0x000fe20000410000 */
[C---:B------:R-:W-:Y:S01]  /*3c90*/  F2FP.PACK_AB R3, R4.reuse, R3 ;  /* 0x000000030403723e */ /* 0x040fe200000000ff */
[----:B------:R-:W-:Y:S02]  /*3ca0*/  FMUL.FTZ R5, R4, R5 ;  /* 0x0000000504057220 */ /* 0x000fe40000410000 */
[--C-:B------:R-:W-:Y:S02]  /*3cb0*/  FADD.FTZ R4, R57, -R12.reuse ;  /* 0x8000000c39047221 */ /* 0x100fe40000010000 */
[----:B------:R-:W-:Y:S01]  /*3cc0*/  FMUL.FTZ R11, R6, R11 ;  /* 0x0000000b060b7220 */ /* 0x000fe20000410000 */
[C---:B------:R-:W-:Y:S01]  /*3cd0*/  F2FP.PACK_AB R6, R7.reuse, R6 ;  /* 0x000000060706723e */ /* 0x040fe200000000ff */
[----:B------:R-:W-:Y:S01]  /*3ce0*/  FMUL.FTZ R16, R7, R16 ;  /* 0x0000001007107220 */ /* 0x000fe20000410000 */
[----:B------:R-:W-:Y:S01]  /*3cf0*/  F2FP.PACK_AB R5, R5, R2 ;  /* 0x000000020505723e */ /* 0x000fe200000000ff */
[--C-:B------:R-:W-:Y:S01]  /*3d00*/  FADD.FTZ R7, R56, -R12.reuse ;  /* 0x8000000c38077221 */ /* 0x100fe20000010000 */
[----:B----4-:R-:W-:Y:S01]  /*3d10*/  F2FP.PACK_AB R2, R24, R23 ;  /* 0x000000171802723e */ /* 0x010fe200000000ff */
[----:B------:R-:W-:Y:S01]  /*3d20*/  FMUL.FTZ R4, R13, R4 ;  /* 0x000000040d047220 */ /* 0x000fe20000410000 */
[----:B------:R-:W2:Y:S01]  /*3d30*/  MUFU.EX2 R249, R249 ;  /* 0x000000f900f97308 */ /* 0x000ea20000000800 */
[----:B------:R-:W-:Y:S01]  /*3d40*/  FMUL.FTZ R7, R8, R7 ;  /* 0x0000000708077220 */ /* 0x000fe20000410000 */
[----:B------:R-:W-:Y:S01]  /*3d50*/  F2FP.PACK_AB R16, R16, R11 ;  /* 0x0000000b1010723e */ /* 0x000fe200000000ff */
[----:B------:R-:W-:Y:S01]  /*3d60*/  FMUL.FTZ R31, R184, R31 ;  /* 0x0000001fb81f7220 */ /* 0x000fe20000410000 */
[C---:B------:R-:W-:Y:S01]  /*3d70*/  F2FP.PACK_AB R184, R177.reuse, R184 ;  /* 0x000000b8b1b8723e */ /* 0x040fe200000000ff */
[----:B------:R-:W-:Y:S02]  /*3d80*/  FMUL.FTZ R22, R177, R22 ;  /* 0x00000016b1167220 */ /* 0x000fe40000410000 */
[----:B------:R-:W-:Y:S02]  /*3d90*/  FMUL.FTZ R53, R176, R53 ;  /* 0x00000035b0357220 */ /* 0x000fe40000410000 */
[----:B------:R-:W-:Y:S01]  /*3da0*/  FMUL.FTZ R26, R179, R26 ;  /* 0x0000001ab31a7220 */ /* 0x000fe20000410000 */
[----:B------:R-:W-:Y:S01]  /*3db0*/  F2FP.PACK_AB R22, R22, R31 ;  /* 0x0000001f1616723e */ /* 0x000fe200000000ff */
[----:B------:R-:W-:Y:S01]  /*3dc0*/  STS [R229+0x400], R184 ;  /* 0x000400b8e5007388 */ /* 0x000fe20000000800 */
[----:B------:R-:W-:Y:S01]  /*3dd0*/  F2FP.PACK_AB R31, R4, R7 ;  /* 0x00000007041f723e */ /* 0x000fe200000000ff */
[----:B------:R-:W-:Y:S01]  /*3de0*/  MUFU.EX2 R248, R248 ;  /* 0x000000f800f87308 */ /* 0x000fe20000000800 */
[----:B------:R-:W-:Y:S01]  /*3df0*/  F2FP.PACK_AB R7, R18, R21 ;  /* 0x000000151207723e */ /* 0x000fe200000000ff */
[----:B------:R4:W-:Y:S01]  /*3e00*/  STS [R232+0x19480], R3 ;  /* 0x01948003e8007388 */ /* 0x0009e20000000800 */
[----:B------:R-:W-:Y:S01]  /*3e10*/  F2FP.PACK_AB R53, R26, R53 ;  /* 0x000000351a35723e */ /* 0x000fe200000000ff */
[----:B------:R-:W-:Y:S01]  /*3e20*/  FADD.FTZ R15, R60, -R12 ;  /* 0x8000000c3c0f7221 */ /* 0x000fe20000010000 */
[----:B------:R-:W-:Y:S01]  /*3e30*/  F2FP.PACK_AB R26, R14, R65 ;  /* 0x000000410e1a723e */ /* 0x000fe200000000ff */
[----:B------:R5:W-:Y:S01]  /*3e40*/  STS [R232+0x19880], R7 ;  /* 0x01988007e8007388 */ /* 0x000be20000000800 */
[--C-:B---3--:R-:W-:Y:S02]  /*3e50*/  FADD.FTZ R4, R42, -R246.reuse ;  /* 0x800000f62a047221 */ /* 0x108fe40000010000 */
[----:B-1----:R-:W-:Y:S01]  /*3e60*/  FMUL.FTZ R15, R10, R15 ;  /* 0x0000000f0a0f7220 */ /* 0x002fe20000410000 */
[----:B------:R1:W3:Y:S01]  /*3e70*/  MUFU.EX2 R14, R27 ;  /* 0x0000001b000e7308 */ /* 0x0002e20000000800 */
[----:B------:R3:W-:Y:S01]  /*3e80*/  STS [R229+0x1400], R2 ;  /* 0x00140002e5007388 */ /* 0x0007e20000000800 */
[----:B--2---:R-:W-:Y:S01]  /*3e90*/  F2FP.PACK_AB R10, R249, R10 ;  /* 0x0000000af90a723e */ /* 0x004fe200000000ff */
[----:B------:R-:W-:Y:S02]  /*3ea0*/  FMUL.FTZ R4, R21, R4 ;  /* 0x0000000415047220 */ /* 0x000fe40000410000 */
[----:B------:R2:W-:Y:S01]  /*3eb0*/  STS [R229+0x1000], R6 ;  /* 0x00100006e5007388 */ /* 0x0005e20000000800 */
[--C-:B------:R-:W-:Y:S02]  /*3ec0*/  FADD.FTZ R58, R58, -R246.reuse ;  /* 0x800000f63a3a7221 */ /* 0x100fe40000010000 */
[----:B------:R-:W-:Y:S01]  /*3ed0*/  FADD.FTZ R59, R59, -R246 ;  /* 0x800000f63b3b7221 */ /* 0x000fe20000010000 */
[----:B------:R-:W-:Y:S01]  /*3ee0*/  STS [R232+0x1a480], R195 ;  /* 0x01a480c3e8007388 */ /* 0x000fe20000000800 */
[----:B------:R-:W-:Y:S02]  /*3ef0*/  FADD.FTZ R12, R61, -R12 ;  /* 0x8000000c3d0c7221 */ /* 0x000fe40000010000 */
[----:B------:R-:W-:Y:S01]  /*3f00*/  FMUL.FTZ R58, R25, R58 ;  /* 0x0000003a193a7220 */ /* 0x000fe20000410000 */
[----:B------:R-:W-:Y:S01]  /*3f10*/  STS [R232+0x1a880], R55 ;  /* 0x01a88037e8007388 */ /* 0x000fe20000000800 */
[--C-:B------:R-:W-:Y:S02]  /*3f20*/  FADD.FTZ R62, R62, -R246.reuse ;  /* 0x800000f63e3e7221 */ /* 0x100fe40000010000 */
[--C-:B------:R-:W-:Y:S01]  /*3f30*/  FADD.FTZ R63, R63, -R246.reuse ;  /* 0x800000f63f3f7221 */ /* 0x100fe20000010000 */
[----:B------:R-:W-:Y:S01]  /*3f40*/  STS [R229+0x2000], R194 ;  /* 0x002000c2e5007388 */ /* 0x000fe20000000800 */
[--C-:B----4-:R-:W-:Y:S02]  /*3f50*/  FADD.FTZ R3, R43, -R246.reuse ;  /* 0x800000f62b037221 */ /* 0x110fe40000010000 */
[----:B------:R-:W-:Y:S01]  /*3f60*/  FMUL.FTZ R12, R249, R12 ;  /* 0x0000000cf90c7220 */ /* 0x000fe20000410000 */
[----:B------:R-:W-:Y:S01]  /*3f70*/  STS [R229+0x2400], R178 ;  /* 0x002400b2e5007388 */ /* 0x000fe20000000800 */
[----:B------:R-:W-:Y:S01]  /*3f80*/  FMUL.FTZ R3, R18, R3 ;  /* 0x0000000312037220 */ /* 0x000fe20000410000 */
[----:B-1----:R-:W-:Y:S01]  /*3f90*/  F2FP.PACK_AB R27, R13, R8 ;  /* 0x000000080d1b723e */ /* 0x002fe200000000ff */
[--C-:B-----5:R-:W-:Y:S01]  /*3fa0*/  FADD.FTZ R7, R47, -R246.reuse ;  /* 0x800000f62f077221 */ /* 0x120fe20000010000 */
[C---:B---3--:R-:W-:Y:S01]  /*3fb0*/  F2FP.PACK_AB R11, R14.reuse, R25 ;  /* 0x000000190e0b723e */ /* 0x048fe200000000ff */
[----:B------:R-:W-:Y:S01]  /*3fc0*/  FMUL.FTZ R59, R14, R59 ;  /* 0x0000003b0e3b7220 */ /* 0x000fe20000410000 */
[----:B------:R-:W-:Y:S01]  /*3fd0*/  F2FP.PACK_AB R2, R248, R29 ;  /* 0x0000001df802723e */ /* 0x000fe200000000ff */
[----:B------:R-:W-:Y:S01]  /*3fe0*/  STS [R232+0x1b480], R27 ;  /* 0x01b4801be8007388 */ /* 0x000fe20000000800 */
[----:B--2---:R-:W-:Y:S01]  /*3ff0*/  FADD.FTZ R6, R46, -R246 ;  /* 0x800000f62e067221 */ /* 0x004fe20000010000 */
[----:B------:R-:W-:Y:S01]  /*4000*/  F2FP.PACK_AB R3, R3, R4 ;  /* 0x000000040303723e */ /* 0x000fe200000000ff */
[----:B------:R-:W-:Y:S01]  /*4010*/  FMUL.FTZ R7, R24, R7 ;  /* 0x0000000718077220 */ /* 0x000fe20000410000 */
[----:B------:R-:W-:Y:S01]  /*4020*/  STS [R232+0x1b880], R11 ;  /* 0x01b8800be8007388 */ /* 0x000fe20000000800 */
[----:B------:R-:W-:Y:S01]  /*4030*/  FMUL.FTZ R6, R23, R6 ;  /* 0x0000000617067220 */ /* 0x000fe20000410000 */
[----:B------:R-:W-:Y:S01]  /*4040*/  F2FP.PACK_AB R59, R59, R58 ;  /* 0x0000003a3b3b723e */ /* 0x000fe200000000ff */
[----:B------:R-:W-:Y:S01]  /*4050*/  FMUL.FTZ R62, R29, R62 ;  /* 0x0000003e1d3e7220 */ /* 0x000fe20000410000 */
[----:B------:R-:W-:Y:S01]  /*4060*/  STS [R229+0x3000], R10 ;  /* 0x0030000ae5007388 */ /* 0x000fe20000000800 */
[----:B------:R-:W-:Y:S01]  /*4070*/  FMUL.FTZ R63, R248, R63 ;  /* 0x0000003ff83f7220 */ /* 0x000fe20000410000 */
[----:B------:R-:W-:Y:S02]  /*4080*/  F2FP.PACK_AB R6, R7, R6 ;  /* 0x000000060706723e */ /* 0x000fe400000000ff */
[----:B------:R1:W-:Y:S01]  /*4090*/  STS [R229+0x3400], R2 ;  /* 0x00340002e5007388 */ /* 0x0003e20000000800 */
[----:B------:R-:W-:Y:S02]  /*40a0*/  F2FP.PACK_AB R56, R12, R15 ;  /* 0x0000000f0c38723e */ /* 0x000fe400000000ff */
[----:B------:R-:W-:Y:S01]  /*40b0*/  F2FP.PACK_AB R62, R63, R62 ;  /* 0x0000003e3f3e723e */ /* 0x000fe200000000ff */
[----:B------:R-:W-:Y:S01]  /*40c0*/  BAR.SYNC.DEFER_BLOCKING 0x0 ;  /* 0x0000000000007b1d */ /* 0x000fe20000010000 */
[----:B-1----:R-:W-:Y:S07]  /*40d0*/  IMAD R2, R198, 0x1800, R209 ;  /* 0x00001800c6027824 */ /* 0x002fee00078e02d1 */
[----:B------:R-:W-:Y:S01]  /*40e0*/  STS [R232+0x1c480], R17 ;  /* 0x01c48011e8007388 */ /* 0x000fe20000000800 */
[----:B------:R-:W-:Y:S03]  /*40f0*/  IMAD.SHL.U32 R170, R2, 0x2, RZ ;  /* 0x0000000202aa7824 */ /* 0x000fe600078e00ff */
        /* <DEDUP_REMOVED lines=81> */
[----:B------:R-:W-:Y:S02]  /*4610*/  ISETP.GE.AND P0, PT, R4, UR7, PT ;  /* 0x0000000704007c0c */ /* 0x000fe4000bf06270 */
        /* <DEDUP_REMOVED lines=15> */
[----:B-12-45:R-:W-:Y:S01]  /*4710*/  SHF.R.S32.HI R5, RZ, 0x1f, R4 ;  /* 0x0000001fff057819 */ /* 0x036fe20000011404 */
[C---:B------:R-:W-:Y:S02]  /*4720*/  IMAD.SHL.U32 R9, R4.reuse, 0x40, RZ ;  /* 0x0000004004097824 */ /* 0x040fe400078e00ff */
[C---:B------:R-:W-:Y:S03]  /*4730*/  IMAD.WIDE.U32 R12, R4.reuse, c[0x0][0x208], RZ ;  /* 0x00008200040c7a25 */ /* 0x040fe600078e00ff */
[----:B------:R-:W-:Y:S01]  /*4740*/  IADD3 R7, P5, R9, R222, RZ ;  /* 0x000000de09077210 */ /* 0x000fe20007fbe0ff */
[----:B------:R-:W-:Y:S03]  /*4750*/  IMAD R5, R5, c[0x0][0x208], RZ ;  /* 0x0000820005057a24 */ /* 0x000fe600078e02ff */
[C---:B------:R-:W-:Y:S01]  /*4760*/  LEA.HI.X.SX32 R6, R9.reuse, R210, 0x1, P5 ;  /* 0x000000d209067211 */ /* 0x040fe200028f0eff */
[----:B------:R-:W-:Y:S01]  /*4770*/  IMAD R5, R4, c[0x0][0x20c], R5 ;  /* 0x0000830004057a24 */ /* 0x000fe200078e0205 */
[----:B------:R-:W-:Y:S02]  /*4780*/  IADD3 R9, -R9, c[0x0][0x168], RZ ;  /* 0x00005a0009097a10 */ /* 0x000fe40007ffe1ff */
[C---:B------:R-:W-:Y:S01]  /*4790*/  LEA R4, P0, R12.reuse, R218, 0x6 ;  /* 0x000000da0c047211 */ /* 0x040fe200078030ff */
[----:B------:R-:W-:Y:S01]  /*47a0*/  IMAD.IADD R5, R13, 0x1, R5 ;  /* 0x000000010d057824 */ /* 0x000fe200078e0205 */
[----:B------:R-:W-:Y:S02]  /*47b0*/  LEA R10, P5, R7, c[0x0][0x280], 0x2 ;  /* 0x0000a000070a7a11 */ /* 0x000fe400078a10ff */
[-C--:B------:R-:W-:Y:S02]  /*47c0*/  ISETP.LE.OR P6, PT, R9, R236.reuse, !P4 ;  /* 0x000000ec0900720c */ /* 0x080fe400067c3670 */
[----:B------:R-:W-:Y:S01]  /*47d0*/  LEA.HI.X R11, R7, c[0x0][0x284], R6, 0x2, P5 ;  /* 0x0000a100070b7a11 */ /* 0x000fe200028f1406 */
[----:B------:R-:W-:Y:S01]  /*47e0*/  @!P1 IMAD R6, R233, 0x40, R238 ;  /* 0x00000040e9069824 */ /* 0x000fe200078e02ee */
[-C--:B------:R-:W-:Y:S02]  /*47f0*/  ISETP.LE.OR P5, PT, R9, R236.reuse, !P3 ;  /* 0x000000ec0900720c */ /* 0x080fe40005fa3670 */
[----:B------:R-:W-:Y:S02]  /*4800*/  LEA.HI.X R5, R12, R235, R5, 0x6, P0 ;  /* 0x000000eb0c057211 */ /* 0x000fe400000f3405 */
[C---:B------:R-:W-:Y:S04]  /*4810*/  LEA R12, P0, R4.reuse, c[0x0][0x1f0], 0x1 ;  /* 0x00007c00040c7a11 */ /* 0x040fe800078008ff */
[----:B------:R-:W-:Y:S01]  /*4820*/  LEA.HI.X R13, R4, c[0x0][0x1f4], R5, 0x1, P0 ;  /* 0x00007d00040d7a11 */ /* 0x000fe200000f0c05 */
[----:B------:R-:W-:Y:S01]  /*4830*/  IMAD R5, R233, 0x3000, R230 ;  /* 0x00003000e9057824 */ /* 0x000fe200078e02e6 */
[----:B------:R-:W-:Y:S01]  /*4840*/  ISETP.LE.OR P0, PT, R9, R236, !P2 ;  /* 0x000000ec0900720c */ /* 0x000fe20005703670 */
[----:B------:R-:W-:Y:S03]  /*4850*/  @!P1 IMAD.SHL.U32 R4, R6, 0x4, RZ ;  /* 0x0000000406049824 */ /* 0x000fe600078e00ff */
[----:B------:R-:W-:Y:S01]  /*4860*/  @!PT LDS RZ, [RZ] ;  /* 0x00000000fffff984 */ /* 0x000fe20000000800 */
[----:B------:R-:W-:Y:S01]  /*4870*/  @!PT LDS RZ, [RZ] ;  /* 0x00000000fffff984 */ /* 0x000fe20000000800 */
[----:B------:R-:W-:Y:S01]  /*4880*/  @!PT LDS RZ, [RZ] ;  /* 0x00000000fffff984 */ /* 0x000fe20000000800 */
[----:B------:R1:W-:Y:S04]  /*4890*/  LDGSTS.E.BYPASS.LTC128B.128 [R5], [R12.64], !P6 ;  /* 0x000000000c057fae */ /* 0x0003e8000f101d48 */
[----:B------:R1:W-:Y:S05]  /*48a0*/  LDGSTS.E.BYPASS.LTC128B.128 [R5+0x1000], [R12.64+0x40], !P5 ;  /* 0x010000400c057fae */ /* 0x0003ea000e901d48 */
[----:B------:R1:W-:Y:S04]  /*48b0*/  LDGSTS.E.BYPASS.LTC128B.128 [R5+0x2000], [R12.64+0x80], !P0 ;  /* 0x020000800c057fae */ /* 0x0003e8000c101d48 */
[----:B------:R1:W-:Y:S02]  /*48c0*/  @!P1 LDGSTS.E.BYPASS.LTC128B.128 [R4+0x18280], [R10.64] ;  /* 0x182800000a049fae */ /* 0x0003e4000b901d48 */
.L_x_1146:
[-C--:B-12-45:R-:W-:Y:S01]  /*48d0*/  HMMA.16816.F32 R4, R28, R2.reuse, RZ ;  /* 0x000000021c04723c */ /* 0x0b6fe200000018ff */
[----:B------:R-:W-:Y:S02]  /*48e0*/  LDSM.16.M88.4 R36, [R200] ;  /* 0x00000000c824783b */ /* 0x000fe40000000200 */
[C---:B------:R-:W-:Y:S01]  /*48f0*/  ISETP.GE.AND P6, PT, R240.reuse, 0x1, PT ;  /* 0x00000001f000780c */ /* 0x040fe20003fc6270 */
[----:B------:R-:W-:Y:S01]  /*4900*/  IMAD R247, R247, 0x1800, RZ ;  /* 0x00001800f7f77824 */ /* 0x000fe200078e02ff */
        /* <DEDUP_REMOVED lines=14> */
[----:B------:R-:W-:Y:S03]  /*49f0*/  LDSM.16.M88.4 R56, [R202+0x3000] ;  /* 0x00300000ca38783b */ /* 0x000fe60000000200 */
[-C--:B------:R-:W-:Y:S01]  /*4a00*/  HMMA.16816.F32 R20, R28, R32.reuse, RZ ;  /* 0x000000201c14723c */ /* 0x080fe200000018ff */
[----:B------:R-:W2:Y:S04]  /*4a10*/  LDSM.16.M88.4 R28, [R200+0x1000] ;  /* 0x00100000c81c783b */ /* 0x000ea80000000200 */
[----:B------:R-:W0:Y:S03]  /*4a20*/  LDGDEPBAR ;  /* 0x00000000000079af */ /* 0x000e260000000000 */
[----:B------:R-:W-:Y:S01]  /*4a30*/  HMMA.16816.F32 R24, R24, R32, RZ ;  /* 0x000000201818723c */ /* 0x000fe200000018ff */
[----:B------:R-:W3:Y:S07]  /*4a40*/  LDSM.16.MT88.2 R32, [R203+0x2800] ;  /* 0x00280000cb20783b */ /* 0x000eee0000004100 */
[-C--:B------:R-:W-:Y:S08]  /*4a50*/  HMMA.16816.F32 R4, R64, R34.reuse, R4 ;  /* 0x000000224004723c */ /* 0x080ff00000001804 */
[C---:B------:R-:W-:Y:S01]  /*4a60*/  HMMA.16816.F32 R8, R164.reuse, R34, R8 ;  /* 0x00000022a408723c */ /* 0x040fe20000001808 */
[----:B------:R-:W4:Y:S07]  /*4a70*/  LDSM.16.MT88.2 R34, [R203+0xc00] ;  /* 0x000c0000cb22783b */ /* 0x000f2e0000004100 */
[-C--:B------:R-:W-:Y:S08]  /*4a80*/  HMMA.16816.F32 R12, R164, R60.reuse, R12 ;  /* 0x0000003ca40c723c */ /* 0x080ff0000000180c */
[C---:B------:R-:W-:Y:S08]  /*4a90*/  HMMA.16816.F32 R16, R64.reuse, R60, R16 ;  /* 0x0000003c4010723c */ /* 0x040ff00000001810 */
[-C--:B------:R-:W-:Y:S08]  /*4aa0*/  HMMA.16816.F32 R20, R64, R168.reuse, R20 ;  /* 0x000000a84014723c */ /* 0x080ff00000001814 */
[----:B------:R-:W-:Y:S08]  /*4ab0*/  HMMA.16816.F32 R24, R164, R168, R24 ;  /* 0x000000a8a418723c */ /* 0x000ff00000001818 */
[-C--:B-1----:R-:W-:Y:S08]  /*4ac0*/  HMMA.16816.F32 R4, R36, R2.reuse, R4 ;  /* 0x000000022404723c */ /* 0x082ff00000001804 */
[C---:B--2---:R-:W-:Y:S01]  /*4ad0*/  HMMA.16816.F32 R8, R28.reuse, R2, R8 ;  /* 0x000000021c08723c */ /* 0x044fe20000001808 */
[----:B------:R-:W-:Y:S07]  /*4ae0*/  LDSM.16.MT88.2 R2, [R203+0x1000] ;  /* 0x00100000cb02783b */ /* 0x000fee0000004100 */
[-C--:B---3--:R-:W-:Y:S08]  /*4af0*/  HMMA.16816.F32 R12, R28, R32.reuse, R12 ;  /* 0x000000201c0c723c */ /* 0x088ff0000000180c */
[C---:B------:R-:W-:Y:S08]  /*4b00*/  HMMA.16816.F32 R16, R36.reuse, R32, R16 ;  /* 0x000000202410723c */ /* 0x040ff00000001810 */
[-C--:B------:R-:W-:Y:S01]  /*4b10*/  HMMA.16816.F32 R20, R36, R40.reuse, R20 ;  /* 0x000000282414723c */ /* 0x080fe20000001814 */
[----:B------:R-:W1:Y:S07]  /*4b20*/  LDSM.16.M88.4 R36, [R202+0x2000] ;  /* 0x00200000ca24783b */ /* 0x000e6e0000000200 */
[----:B------:R-:W-:Y:S01]  /*4b30*/  HMMA.16816.F32 R24, R28, R40, R24 ;  /* 0x000000281c18723c */ /* 0x000fe20000001818 */
[----:B------:R-:W2:Y:S04]  /*4b40*/  LDSM.16.MT88.2 R28, [R203+0x3000] ;  /* 0x00300000cb1c783b */ /* 0x000ea80000004100 */
[----:B------:R-:W3:Y:S03]  /*4b50*/  LDSM.16.MT88.2 R30, [R203+0x5000] ;  /* 0x00500000cb1e783b */ /* 0x000ee60000004100 */
[-C--:B----4-:R-:W-:Y:S01]  /*4b60*/  HMMA.16816.F32 R4, R44, R34.reuse, R4 ;  /* 0x000000222c04723c */ /* 0x090fe20000001804 */
[----:B------:R-:W-:Y:S07]  /*4b70*/  LDSM.16.MT88.2 R40, [R203+0x1400] ;  /* 0x00140000cb28783b */ /* 0x000fee0000004100 */
[C---:B------:R-:W-:Y:S01]  /*4b80*/  HMMA.16816.F32 R8, R48.reuse, R34, R8 ;  /* 0x000000223008723c */ /* 0x040fe20000001808 */
[----:B------:R-:W4:Y:S07]  /*4b90*/  LDSM.16.M88.4 R32, [R201+0x2000] ;  /* 0x00200000c920783b */ /* 0x000f2e0000000200 */
[-C--:B------:R-:W-:Y:S08]  /*4ba0*/  HMMA.16816.F32 R12, R48, R42.reuse, R12 ;  /* 0x0000002a300c723c */ /* 0x080ff0000000180c */
[C---:B------:R-:W-:Y:S01]  /*4bb0*/  HMMA.16816.F32 R16, R44.reuse, R42, R16 ;  /* 0x0000002a2c10723c */ /* 0x040fe20000001810 */
[----:B------:R-:W-:Y:S07]  /*4bc0*/  LDSM.16.MT88.2 R42, [R203+0x3400] ;  /* 0x00340000cb2a783b */ /* 0x000fee0000004100 */
[-C--:B------:R-:W-:Y:S01]  /*4bd0*/  HMMA.16816.F32 R20, R44, R52.reuse, R20 ;  /* 0x000000342c14723c */ /* 0x080fe20000001814 */
[----:B------:R-:W5:Y:S07]  /*4be0*/  LDSM.16.M88.4 R44, [R201+0x3000] ;  /* 0x00300000c92c783b */ /* 0x000f6e0000000200 */
[----:B------:R-:W-:Y:S01]  /*4bf0*/  HMMA.16816.F32 R24, R48, R52, R24 ;  /* 0x000000343018723c */ /* 0x000fe20000001818 */
[----:B------:R-:W-:Y:S04]  /*4c00*/  LDSM.16.M88.4 R48, [R200+0x2000] ;  /* 0x00200000c830783b */ /* 0x000fe80000000200 */
[----:B------:R-:W-:Y:S03]  /*4c10*/  LDSM.16.M88.4 R52, [R0+0x2000] ;  /* 0x002000000034783b */ /* 0x000fe60000000200 */
[-C--:B-1----:R-:W-:Y:S08]  /*4c20*/  HMMA.16816.F32 R4, R36, R2.reuse, R4 ;  /* 0x000000022404723c */ /* 0x082ff00000001804 */
[C---:B------:R-:W-:Y:S01]  /*4c30*/  HMMA.16816.F32 R8, R56.reuse, R2, R8 ;  /* 0x000000023808723c */ /* 0x040fe20000001808 */
[----:B------:R-:W1:Y:S07]  /*4c40*/  LDSM.16.MT88.2 R2, [R203+0x5400] ;  /* 0x00540000cb02783b */ /* 0x000e6e0000004100 */
[-C--:B--2---:R-:W-:Y:S08]  /*4c50*/  HMMA.16816.F32 R12, R56, R28.reuse, R12 ;  /* 0x0000001c380c723c */ /* 0x084ff0000000180c */
[C---:B------:R-:W-:Y:S01]  /*4c60*/  HMMA.16816.F32 R16, R36.reuse, R28, R16 ;  /* 0x0000001c2410723c */ /* 0x040fe20000001810 */
[----:B------:R-:W2:Y:S07]  /*4c70*/  LDSM.16.MT88.2 R28, [R203+0x1800] ;  /* 0x00180000cb1c783b */ /* 0x000eae0000004100 */
[-C--:B---3--:R-:W-:Y:S01]  /*4c80*/  HMMA.16816.F32 R20, R36, R30.reuse, R20 ;  /* 0x0000001e2414723c */ /* 0x088fe20000001814 */
[----:B------:R-:W3:Y:S07]  /*4c90*/  LDSM.16.M88.4 R36, [R200+0x3000] ;  /* 0x00300000c824783b */ /* 0x000eee0000000200 */
[----:B------:R-:W-:Y:S01]  /*4ca0*/  HMMA.16816.F32 R24, R56, R30, R24 ;  /* 0x0000001e3818723c */ /* 0x000fe20000001818 */
[----:B------:R-:W2:Y:S07]  /*4cb0*/  LDSM.16.MT88.2 R30, [R203+0x3800] ;  /* 0x00380000cb1e783b */ /* 0x000eae0000004100 */
[-C--:B----4-:R-:W-:Y:S08]  /*4cc0*/  HMMA.16816.F32 R4, R32, R40.reuse, R4 ;  /* 0x000000282004723c */ /* 0x090ff00000001804 */
[C---:B-----5:R-:W-:Y:S01]  /*4cd0*/  HMMA.16816.F32 R8, R44.reuse, R40, R8 ;  /* 0x000000282c08723c */ /* 0x060fe20000001808 */
[----:B------:R-:W4:Y:S07]  /*4ce0*/  LDSM.16.MT88.2 R40, [R203+0x5800] ;  /* 0x00580000cb28783b */ /* 0x000f2e0000004100 */
[-C--:B------:R-:W-:Y:S08]  /*4cf0*/  HMMA.16816.F32 R12, R44, R42.reuse, R12 ;  /* 0x0000002a2c0c723c */ /* 0x080ff0000000180c */
[C---:B------:R-:W-:Y:S01]  /*4d00*/  HMMA.16816.F32 R16, R32.reuse, R42, R16 ;  /* 0x0000002a2010723c */ /* 0x040fe20000001810 */
[----:B------:R-:W5:Y:S07]  /*4d10*/  LDSM.16.MT88.2 R42, [R203+0x1c00] ;  /* 0x001c0000cb2a783b */ /* 0x000f6e0000004100 */
[-C--:B-1----:R-:W-:Y:S01]  /*4d20*/  HMMA.16816.F32 R20, R32, R2.reuse, R20 ;  /* 0x000000022014723c */ /* 0x082fe20000001814 */
[----:B------:R-:W1:Y:S07]  /*4d30*/  LDSM.16.M88.4 R32, [R0+0x3000] ;  /* 0x003000000020783b */ /* 0x000e6e0000000200 */
[----:B------:R-:W-:Y:S01]  /*4d40*/  HMMA.16816.F32 R24, R44, R2, R24 ;  /* 0x000000022c18723c */ /* 0x000fe20000001818 */
[----:B------:R-:W1:Y:S07]  /*4d50*/  LDSM.16.MT88.2 R2, [R203+0x3c00] ;  /* 0x003c0000cb02783b */ /* 0x000e6e0000004100 */
[-C--:B--2---:R-:W-:Y:S08]  /*4d60*/  HMMA.16816.F32 R4, R48, R28.reuse, R4 ;  /* 0x0000001c3004723c */ /* 0x084ff00000001804 */
[C---:B---3--:R-:W-:Y:S01]  /*4d70*/  HMMA.16816.F32 R8, R36.reuse, R28, R8 ;  /* 0x0000001c2408723c */ /* 0x048fe20000001808 */
[----:B------:R-:W2:Y:S07]  /*4d80*/  LDSM.16.MT88.2 R28, [R203+0x5c00] ;  /* 0x005c0000cb1c783b */ /* 0x000eae0000004100 */
[-C--:B------:R-:W-:Y:S08]  /*4d90*/  HMMA.16816.F32 R12, R36, R30.reuse, R12 ;  /* 0x0000001e240c723c */ /* 0x080ff0000000180c */
[C---:B------:R-:W-:Y:S08]  /*4da0*/  HMMA.16816.F32 R16, R48.reuse, R30, R16 ;  /* 0x0000001e3010723c */ /* 0x040ff00000001810 */
[-C--:B----4-:R-:W-:Y:S08]  /*4db0*/  HMMA.16816.F32 R20, R48, R40.reuse, R20 ;  /* 0x000000283014723c */ /* 0x090ff00000001814 */
[----:B------:R-:W-:Y:S07]  /*4dc0*/  HMMA.16816.F32 R24, R36, R40, R24 ;  /* 0x000000282418723c */ /* 0x000fee0000001818 */
[C---:B------:R-:W-:Y:S01]  /*4dd0*/  IMAD R36, R214.reuse, c[0x0][0x23c], R245 ;  /* 0x00008f00d6247a24 */ /* 0x040fe200078e02f5 */
[-C--:B-----5:R-:W-:Y:S05]  /*4de0*/  HMMA.16816.F32 R4, R52, R42.reuse, R4 ;  /* 0x0000002a3404723c */ /* 0x0a0fea0000001804 */
[----:B------:R-:W-:Y:S03]  /*4df0*/  IMAD.WIDE.U32 R38, R214, c[0x0][0x238], R226 ;  /* 0x00008e00d6267a25 */ /* 0x000fe600078e00e2 */
[C---:B-1----:R-:W-:Y:S01]  /*4e00*/  HMMA.16816.F32 R8, R32.reuse, R42, R8 ;  /* 0x0000002a2008723c */ /* 0x042fe20000001808 */
[----:B------:R-:W-:Y:S03]  /*4e10*/  LDSM.16.MT88.4 R40, [R204+0x1ec80] ;  /* 0x01ec8000cc28783b */ /* 0x000fe60000004200 */
[----:B------:R-:W-:Y:S01]  /*4e20*/  IMAD.IADD R39, R39, 0x1, R36 ;  /* 0x0000000127277824 */ /* 0x000fe200078e0224 */
[----:B------:R-:W-:Y:S01]  /*4e30*/  SHF.R.S32.HI R36, RZ, 0x1f, R247 ;  /* 0x0000001fff247819 */ /* 0x000fe200000114f7 */
[C---:B------:R-:W-:Y:S02]  /*4e40*/  IMAD R37, R216.reuse, c[0x0][0x244], R243 ;  /* 0x00009100d8257a24 */ /* 0x040fe400078e02f3 */
[-C--:B------:R-:W-:Y:S04]  /*4e50*/  HMMA.16816.F32 R12, R32, R2.reuse, R12 ;  /* 0x00000002200c723c */ /* 0x080fe8000000180c */
[----:B------:R-:W-:Y:S04]  /*4e60*/  IMAD.WIDE.U32 R38, R216, c[0x0][0x240], R38 ;  /* 0x00009000d8267a25 */ /* 0x000fe800078e0026 */
[C---:B------:R-:W-:Y:S04]  /*4e70*/  HMMA.16816.F32 R16, R52.reuse, R2, R16 ;  /* 0x000000023410723c */ /* 0x040fe80000001810 */
[----:B------:R-:W-:Y:S04]  /*4e80*/  IADD3 R247, P0, R247, R38, RZ ;  /* 0x00000026f7f77210 */ /* 0x000fe80007f1e0ff */
[-C--:B--2---:R-:W-:Y:S04]  /*4e90*/  HMMA.16816.F32 R20, R52, R28.reuse, R20 ;  /* 0x0000001c3414723c */ /* 0x084fe80000001814 */
[----:B------:R-:W-:Y:S02]  /*4ea0*/  IADD3.X R38, R36, R39, R37, P0, !PT ;  /* 0x0000002724267210 */ /* 0x000fe400007fe425 */
[C---:B------:R-:W-:Y:S02]  /*4eb0*/  LEA R44, P0, R247.reuse, c[0x0][0x220], 0x2 ;  /* 0x00008800f72c7a11 */ /* 0x040fe400078010ff */
[----:B------:R-:W-:Y:S01]  /*4ec0*/  HMMA.16816.F32 R24, R32, R28, R24 ;  /* 0x0000001c2018723c */ /* 0x000fe20000001818 */
[----:B------:R-:W-:Y:S03]  /*4ed0*/  LDSM.16.MT88.4 R28, [R170+0xd080] ;  /* 0x00d08000aa1c783b */ /* 0x000fe60000004200 */
[----:B------:R-:W-:Y:S01]  /*4ee0*/  LEA.HI.X R45, R247, c[0x0][0x224], R38, 0x2, P0 ;  /* 0x00008900f72d7a11 */ /* 0x000fe200000f1426 */
[----:B------:R-:W-:Y:S01]  /*4ef0*/  LDSM.16.MT88.4 R32, [R170+0xe080] ;  /* 0x00e08000aa20783b */ /* 0x000fe20000004200 */
[C---:B------:R-:W-:Y:S01]  /*4f00*/  ISETP.GE.AND P0, PT, R198.reuse, 0x1, PT ;  /* 0x00000001c600780c */ /* 0x040fe20003f06270 */
[----:B------:R-:W-:Y:S01]  /*4f10*/  IMAD.MOV.U32 R247, RZ, RZ, R244 ;  /* 0x000000fffff77224 */ /* 0x000fe200078e00f4 */
[----:B------:R-:W-:Y:S01]  /*4f20*/  IADD3 R198, R198, 0x1, RZ ;  /* 0x00000001c6c67810 */ /* 0x000fe20007ffe0ff */
[----:B------:R-:W-:Y:S03]  /*4f30*/  RED.E.ADD.F32.FTZ.RN.STRONG.GPU [R44.64], R4 ;  /* 0x000000042c00798e */ /* 0x000fe6000c10e788 */
[----:B------:R-:W-:Y:S01]  /*4f40*/  SEL R198, R198, RZ, !P0 ;  /* 0x000000ffc6c67207 */ /* 0x000fe20004000000 */
[----:B------:R-:W-:Y:S01]  /*4f50*/  RED.E.ADD.F32.FTZ.RN.STRONG.GPU [R44.64+0x400], R5 ;  /* 0x000400052c00798e */ /* 0x000fe2000c10e788 */
[----:B------:R-:W-:Y:S03]  /*4f60*/  ISETP.GE.AND P0, PT, R244, UR7, PT ;  /* 0x00000007f4007c0c */ /* 0x000fe6000bf06270 */
        /* <DEDUP_REMOVED lines=137> */
.L_x_1142:
[----:B------:R-:W-:Y:S05]  /*5800*/  @P1 BRA `(.L_x_1148) ;  /* 0x0000101000001947 */ /* 0x000fea0003800000 */
[----:B------:R-:W-:Y:S01]  /*5810*/  SHF.R.S32.HI R3, RZ, 0x1f, R226 ;  /* 0x0000001fff037819 */ /* 0x000fe200000114e2 */
[----:B------:R-:W-:Y:S01]  /*5820*/  BAR.SYNC.DEFER_BLOCKING 0x1, 0x100 ;  /* 0x0044000000007b1d */ /* 0x000fe20000010000 */
[----:B------:R-:W-:Y:S02]  /*5830*/  F2FP.PACK_AB R68, R69, R68 ;  /* 0x000000444544723e */ /* 0x000fe400000000ff */
[----:B------:R-:W-:-:S02]  /*5840*/  LEA.HI R0, R3, R226, RZ, 0x2 ;  /* 0x000000e203007211 */ /* 0x000fc400078f10ff */
[----:B------:R-:W-:Y:S01]  /*5850*/  F2FP.PACK_AB R70, R71, R70 ;  /* 0x000000464746723e */ /* 0x000fe200000000ff */
[----:B------:R-:W-:Y:S01]  /*5860*/  BSSY B0, `(.L_x_1149) ;  /* 0x00000b9000007945 */ /* 0x000fe20003800000 */
[--C-:B------:R-:W-:Y:S02]  /*5870*/  SHF.R.S32.HI R4, RZ, 0x2, R0.reuse ;  /* 0x00000002ff047819 */ /* 0x100fe40000011400 */
[----:B------:R-:W-:Y:S02]  /*5880*/  SHF.R.S32.HI R2, RZ, 0x1f, R0 ;  /* 0x0000001fff027819 */ /* 0x000fe40000011400 */
[----:B------:R-:W-:Y:S02]  /*5890*/  LOP3.LUT R7, R0, 0xfffffffc, RZ, 0xc0, !PT ;  /* 0xfffffffc00077812 */ /* 0x000fe400078ec0ff */
[-C--:B------:R-:W-:Y:S02]  /*58a0*/  LEA.HI R2, R2, R4.reuse, RZ, 0x3 ;  /* 0x0000000402027211 */ /* 0x080fe400078f18ff */
[----:B------:R-:W-:Y:S01]  /*58b0*/  LEA.HI R0, R0, R4, RZ, 0x1 ;  /* 0x0000000400007211 */ /* 0x000fe200078f08ff */
[----:B------:R-:W-:Y:S01]  /*58c0*/  IMAD.IADD R7, R226, 0x1, -R7 ;  /* 0x00000001e2077824 */ /* 0x000fe200078e0a07 */
[----:B------:R-:W-:-:S02]  /*58d0*/  LOP3.LUT R5, R2, 0xfffffff8, RZ, 0xc0, !PT ;  /* 0xfffffff802057812 */ /* 0x000fc400078ec0ff */
[----:B------:R-:W-:Y:S02]  /*58e0*/  LEA.HI R2, R3, R226, RZ, 0x5 ;  /* 0x000000e203027211 */ /* 0x000fe400078f28ff */
[----:B------:R-:W-:Y:S01]  /*58f0*/  F2FP.PACK_AB R80, R81, R80 ;  /* 0x000000505150723e */ /* 0x000fe200000000ff */
        /* <DEDUP_REMOVED lines=17> */
[----:B------:R-:W-:Y:S01]  /*5a10*/  SHF.R.U32.HI R9, RZ, 0x3, R9 ;  /* 0x00000003ff097819 */ /* 0x000fe20000011609 */
[----:B------:R-:W-:Y:S01]  /*5a20*/  IMAD.SHL.U32 R6, R7, 0x8, RZ ;  /* 0x0000000807067824 */ /* 0x000fe200078e00ff */
[----:B------:R-:W-:Y:S01]  /*5a30*/  LOP3.LUT R11, R0, 0x3fffffe, RZ, 0xc0, !PT ;  /* 0x03fffffe000b7812 */ /* 0x000fe200078ec0ff */
[----:B------:R-:W-:Y:S01]  /*5a40*/  IMAD R10, R13, 0x10, R10 ;  /* 0x000000100d0a7824 */ /* 0x000fe200078e020a */
        /* <DEDUP_REMOVED lines=9> */
[----:B------:R-:W-:-:S02]  /*5ae0*/  F2FP.PACK_AB R78, R79, R78 ;  /* 0x0000004e4f4e723e */ /* 0x000fc400000000ff */
[----:B------:R-:W-:Y:S02]  /*5af0*/  F2FP.PACK_AB R84, R85, R84 ;  /* 0x000000545554723e */ /* 0x000fe400000000ff */
        /* <DEDUP_REMOVED lines=53> */
[----:B------:R-:W-:-:S02]  /*5e50*/  LEA.HI R3, R3, R226, RZ, 0x3 ;  /* 0x000000e203037211 */ /* 0x000fc400078f18ff */
[----:B------:R-:W-:Y:S01]  /*5e60*/  F2FP.PACK_AB R160, R161, R160 ;  /* 0x000000a0a1a0723e */ /* 0x000fe200000000ff */
[----:B------:R-:W-:Y:S01]  /*5e70*/  STS [R5+0xa080], R112 ;  /* 0x00a0807005007388 */ /* 0x000fe20000000800 */
[----:B------:R-:W-:Y:S01]  /*5e80*/  F2FP.PACK_AB R162, R163, R162 ;  /* 0x000000a2a3a2723e */ /* 0x000fe200000000ff */
[----:B------:R-:W-:Y:S01]  /*5e90*/  IMAD.SHL.U32 R3, R3, 0x8, RZ ;  /* 0x0000000803037824 */ /* 0x000fe200078e00ff */
[----:B------:R-:W-:Y:S01]  /*5ea0*/  F2FP.PACK_AB R152, R153, R152 ;  /* 0x000000989998723e */ /* 0x000fe200000000ff */
[----:B------:R-:W-:Y:S01]  /*5eb0*/  STS [R5+0xa280], R114 ;  /* 0x00a2807205007388 */ /* 0x000fe20000000800 */
[----:B------:R-:W-:Y:S02]  /*5ec0*/  F2FP.PACK_AB R154, R155, R154 ;  /* 0x0000009a9b9a723e */ /* 0x000fe400000000ff */
[----:B------:R-:W-:Y:S01]  /*5ed0*/  F2FP.PACK_AB R156, R157, R156 ;  /* 0x0000009c9d9c723e */ /* 0x000fe200000000ff */
[----:B------:R-:W-:Y:S01]  /*5ee0*/  STS [R9+0xb080], R104 ;  /* 0x00b0806809007388 */ /* 0x000fe20000000800 */
[----:B------:R-:W-:-:S02]  /*5ef0*/  F2FP.PACK_AB R158, R159, R158 ;  /* 0x0000009e9f9e723e */ /* 0x000fc400000000ff */
[----:B------:R-:W-:Y:S01]  /*5f00*/  LOP3.LUT R3, R3, 0xc0, RZ, 0xc0, !PT ;  /* 0x000000c003037812 */ /* 0x000fe200078ec0ff */
[----:B------:R-:W-:Y:S01]  /*5f10*/  STS [R9+0xb280], R106 ;  /* 0x00b2806a09007388 */ /* 0x000fe20000000800 */
[----:B------:R-:W-:Y:S02]  /*5f20*/  IADD3 R57, -R212, c[0x0][0x2f0], RZ ;  /* 0x0000bc00d4397a10 */ /* 0x000fe40007ffe1ff */
[----:B------:R-:W-:Y:S01]  /*5f30*/  SHF.R.U32.HI R0, RZ, 0x3, R3 ;  /* 0x00000003ff007819 */ /* 0x000fe20000011603 */
[----:B------:R-:W-:Y:S01]  /*5f40*/  STS [R5+0xb080], R108 ;  /* 0x00b0806c05007388 */ /* 0x000fe20000000800 */
[----:B------:R-:W-:Y:S02]  /*5f50*/  LOP3.LUT R3, R3, 0x18, R6, 0xf8, !PT ;  /* 0x0000001803037812 */ /* 0x000fe400078ef806 */
[----:B------:R-:W-:Y:S01]  /*5f60*/  IMNMX R57, R57, 0x80, PT ;  /* 0x0000008039397817 */ /* 0x000fe20003800200 */
[----:B------:R-:W-:Y:S01]  /*5f70*/  STS [R5+0xb280], R110 ;  /* 0x00b2806e05007388 */ /* 0x000fe20000000800 */
[----:B------:R-:W-:-:S02]  /*5f80*/  LOP3.LUT R3, R3, R0, RZ, 0x3c, !PT ;  /* 0x0000000003037212 */ /* 0x000fc400078e3cff */
[----:B------:R-:W-:Y:S01]  /*5f90*/  SHF.R.S32.HI R7, RZ, 0x1f, R6 ;  /* 0x0000001fff077819 */ /* 0x000fe20000011406 */
[----:B------:R-:W-:Y:S01]  /*5fa0*/  STS [R9+0x80], R116 ;  /* 0x0000807409007388 */ /* 0x000fe20000000800 */
[----:B------:R-:W-:Y:S01]  /*5fb0*/  ISETP.GE.AND P4, PT, R4, R57, PT ;  /* 0x000000390400720c */ /* 0x000fe20003f86270 */
[----:B------:R-:W-:Y:S01]  /*5fc0*/  IMAD.U32 R0, R2, 0x20, R3 ;  /* 0x0000002002007824 */ /* 0x000fe200078e0003 */
[----:B------:R-:W-:Y:S01]  /*5fd0*/  SHF.R.S32.HI R3, RZ, 0x1f, R214 ;  /* 0x0000001fff037819 */ /* 0x000fe200000114d6 */
[----:B------:R-:W-:Y:S01]  /*5fe0*/  STS [R9+0x280], R118 ;  /* 0x0002807609007388 */ /* 0x000fe20000000800 */
[----:B------:R-:W-:Y:S01]  /*5ff0*/  IMAD.WIDE.U32 R44, R214, c[0x0][0x338], R6 ;  /* 0x0000ce00d62c7a25 */ /* 0x000fe200078e0006 */
[----:B------:R-:W-:Y:S02]  /*6000*/  SHF.R.S32.HI R2, RZ, 0x1f, R216 ;  /* 0x0000001fff027819 */ /* 0x000fe400000114d8 */
[----:B------:R-:W-:Y:S01]  /*6010*/  STS [R5+0x80], R128 ;  /* 0x0000808005007388 */ /* 0x000fe20000000800 */
[----:B------:R-:W-:Y:S01]  /*6020*/  IMAD.SHL.U32 R0, R0, 0x2, RZ ;  /* 0x0000000200007824 */ /* 0x000fe200078e00ff */
[----:B------:R-:W-:Y:S01]  /*6030*/  IADD3 R56, R6, 0x20, RZ ;  /* 0x0000002006387810 */ /* 0x000fe20007ffe0ff */
[----:B------:R-:W-:Y:S01]  /*6040*/  IMAD.MOV.U32 R60, RZ, RZ, R44 ;  /* 0x000000ffff3c7224 */ /* 0x000fe200078e002c */
        /* <DEDUP_REMOVED lines=21> */
[----:B------:R-:W-:Y:S01]  /*61a0*/  BAR.SYNC.DEFER_BLOCKING 0x1, 0x100 ;  /* 0x0044000000007b1d */ /* 0x000fe20000010000 */
[----:B-1----:R-:W-:-:S05]  /*61b0*/  IMAD R5, R3, c[0x0][0x338], RZ ;  /* 0x0000ce0003057a24 */ /* 0x002fca00078e02ff */
[----:B------:R1:W2:Y:S01]  /*61c0*/  LDS.128 R40, [R0+0x7080] ;  /* 0x0070800000287984 */ /* 0x0002a20000000c00 */
[----:B------:R-:W-:-:S03]  /*61d0*/  IMAD R5, R214, c[0x0][0x33c], R5 ;  /* 0x0000cf00d6057a24 */ /* 0x000fc600078e0205 */
[----:B------:R1:W3:Y:S01]  /*61e0*/  LDS.128 R36, [R0+0x9080] ;  /* 0x0090800000247984 */ /* 0x0002e20000000c00 */
[----:B------:R-:W-:Y:S01]  /*61f0*/  IMAD.IADD R61, R45, 0x1, R5 ;  /* 0x000000012d3d7824 */ /* 0x000fe200078e0205 */
[----:B------:R-:W-:Y:S01]  /*6200*/  SHF.R.S32.HI R5, RZ, 0x1f, R4 ;  /* 0x0000001fff057819 */ /* 0x000fe20000011404 */
[----:B------:R-:W-:Y:S01]  /*6210*/  IMAD R45, R2, c[0x0][0x340], RZ ;  /* 0x0000d000022d7a24 */ /* 0x000fe200078e02ff */
[----:B------:R1:W4:Y:S01]  /*6220*/  LDS.128 R32, [R0+0xb080] ;  /* 0x00b0800000207984 */ /* 0x0003220000000c00 */
[----:B------:R-:W-:-:S03]  /*6230*/  IMAD.WIDE.U32 R60, R216, c[0x0][0x340], R60 ;  /* 0x0000d000d83c7a25 */ /* 0x000fc600078e003c */
[----:B------:R1:W5:Y:S01]  /*6240*/  LDS.128 R28, [R0+0x80] ;  /* 0x00008000001c7984 */ /* 0x0003620000000c00 */
[----:B------:R-:W-:Y:S02]  /*6250*/  IMAD R44, R216, c[0x0][0x344], R45 ;  /* 0x0000d100d82c7a24 */ /* 0x000fe400078e022d */
[----:B------:R-:W-:Y:S01]  /*6260*/  IMAD.WIDE R62, R217, 0x80, R4 ;  /* 0x00000080d93e7825 */ /* 0x000fe200078e0204 */
[----:B------:R1:W1:Y:S03]  /*6270*/  LDS.128 R24, [R0+0x2080] ;  /* 0x0020800000187984 */ /* 0x0002660000000c00 */
[----:B------:R-:W-:Y:S01]  /*6280*/  IMAD.IADD R65, R61, 0x1, R44 ;  /* 0x000000013d417824 */ /* 0x000fe200078e022c */
        /* <DEDUP_REMOVED lines=22> */
.L_x_1150:
[----:B------:R-:W-:Y:S05]  /*63f0*/  BSYNC B0 ;  /* 0x0000000000007941 */ /* 0x000fea0003800000 */
.L_x_1149:
[----:B------:R-:W-:Y:S01]  /*6400*/  IADD3 R4, R4, 0x40, RZ ;  /* 0x0000004004047810 */ /* 0x000fe20007ffe0ff */
[----:B------:R-:W-:Y:S03]  /*6410*/  BSSY B0, `(.L_x_1151) ;  /* 0x0000014000007945 */ /* 0x000fe60003800000 */
[----:B------:R-:W-:-:S13]  /*6420*/  ISETP.GE.AND P3, PT, R4, R57, PT ;  /* 0x000000390400720c */ /* 0x000fda0003f66270 */
[----:B------:R-:W-:Y:S05]  /*6430*/  @P3 BRA `(.L_x_1152) ;  /* 0x0000011000003947 */ /* 0x000fea0003800000 */
[----:B------:R-:W-:Y:S01]  /*6440*/  IADD3 R5, P0, R62, 0x40, RZ ;  /* 0x000000403e057810 */ /* 0x000fe20007f1e0ff */
[----:B-----5:R-:W-:Y:S01]  /*6450*/  IMAD.MOV.U32 R44, RZ, RZ, R60 ;  /* 0x000000ffff2c7224 */ /* 0x020fe200078e003c */
[C---:B-1----:R-:W-:Y:S01]  /*6460*/  IADD3 R0, R6.reuse, 0x40, RZ ;  /* 0x0000004006007810 */ /* 0x042fe20007ffe0ff */
        /* <DEDUP_REMOVED lines=11> */
[----:B--2---:R1:W-:Y:S04]  /*6520*/  @!P2 STG.E.128 [R46.64], R40 ;  /* 0x000000282e00a986 */ /* 0x0043e8000c101d08 */
[----:B---3--:R1:W-:Y:S04]  /*6530*/  @!P1 STG.E.128 [R46.64+0x40], R36 ;  /* 0x000040242e009986 */ /* 0x0083e8000c101d08 */
[----:B----4-:R1:W-:Y:S02]  /*6540*/  @!P0 STG.E.128 [R46.64+0x80], R32 ;  /* 0x000080202e008986 */ /* 0x0103e4000c101d08 */
.L_x_1152:
[----:B------:R-:W-:Y:S05]  /*6550*/  BSYNC B0 ;  /* 0x0000000000007941 */ /* 0x000fea0003800000 */
.L_x_1151:
[----:B------:R-:W-:Y:S01]  /*6560*/  IMAD R3, R3, c[0x0][0x308], RZ ;  /* 0x0000c20003037a24 */ /* 0x000fe200078e02ff */
[----:B------:R-:W-:Y:S01]  /*6570*/  BSSY B0, `(.L_x_1153) ;  /* 0x0000017000007945 */ /* 0x000fe20003800000 */
[----:B-1--4-:R-:W-:-:S04]  /*6580*/  IMAD.WIDE.U32 R32, R214, c[0x0][0x308], R6 ;  /* 0x0000c200d6207a25 */ /* 0x012fc800078e0006 */
        /* <DEDUP_REMOVED lines=18> */
[----:B-----5:R1:W-:Y:S04]  /*66b0*/  @!P4 STG.E.128 [R34.64], R28 ;  /* 0x0000001c2200c986 */ /* 0x0203e8000c101d08 */
[----:B------:R1:W-:Y:S04]  /*66c0*/  @!P2 STG.E.128 [R34.64+0x40], R24 ;  /* 0x000040182200a986 */ /* 0x0003e8000c101d08 */
[----:B------:R1:W-:Y:S02]  /*66d0*/  @!P1 STG.E.128 [R34.64+0x80], R20 ;  /* 0x0000801422009986 */ /* 0x0003e4000c101d08 */
.L_x_1154:
[----:B------:R-:W-:Y:S05]  /*66e0*/  BSYNC B0 ;  /* 0x0000000000007941 */ /* 0x000fea0003800000 */
.L_x_1153:
        /* <DEDUP_REMOVED lines=19> */
.L_x_1148:
[----:B------:R-:W-:Y:S01]  /*6820*/  SHF.R.S32.HI R3, RZ, 0x1f, R226 ;  /* 0x0000001fff037819 */ /* 0x000fe200000114e2 */
[----:B------:R-:W-:Y:S01]  /*6830*/  BSSY B0, `(.L_x_1155) ;  /* 0x0000025000007945 */ /* 0x000fe20003800000 */
[----:B------:R-:W-:-:S02]  /*6840*/  SHF.R.S32.HI R2, RZ, 0x1f, R214 ;  /* 0x0000001fff027819 */ /* 0x000fc400000114d6 */
[----:B------:R-:W-:Y:S02]  /*6850*/  LEA.HI R4, R3, R226, RZ, 0x2 ;  /* 0x000000e203047211 */ /* 0x000fe400078f10ff */
[----:B------:R-:W-:Y:S02]  /*6860*/  IADD3 R212, -R212, c[0x0][0x2f0], RZ ;  /* 0x0000bc00d4d47a10 */ /* 0x000fe40007ffe1ff */
[----:B------:R-:W-:Y:S02]  /*6870*/  LOP3.LUT R3, R4, 0x1ffffffc, RZ, 0xc0, !PT ;  /* 0x1ffffffc04037812 */ /* 0x000fe400078ec0ff */
[----:B------:R-:W-:Y:S02]  /*6880*/  SHF.R.S32.HI R4, RZ, 0x2, R4 ;  /* 0x00000002ff047819 */ /* 0x000fe40000011404 */
[----:B------:R-:W-:Y:S01]  /*6890*/  SHF.R.S32.HI R0, RZ, 0x1f, R216 ;  /* 0x0000001fff007819 */ /* 0x000fe200000114d8 */
[----:B------:R-:W-:Y:S01]  /*68a0*/  IMAD.IADD R3, R226, 0x1, -R3 ;  /* 0x00000001e2037824 */ /* 0x000fe200078e0a03 */
[----:B------:R-:W-:-:S02]  /*68b0*/  ISETP.GE.AND P4, PT, R4, R212, PT ;  /* 0x000000d40400720c */ /* 0x000fc40003f86270 */
[--C-:B------:R-:W-:Y:S01]  /*68c0*/  SHF.R.S32.HI R5, RZ, 0x1f, R4.reuse ;  /* 0x0000001fff057819 */ /* 0x100fe20000011404 */
[----:B------:R-:W-:Y:S02]  /*68d0*/  IMAD.SHL.U32 R6, R3, 0x8, RZ ;  /* 0x0000000803067824 */ /* 0x000fe400078e00ff */
[----:B------:R-:W-:Y:S02]  /*68e0*/  IMAD R3, R2, c[0x0][0x308], RZ ;  /* 0x0000c20002037a24 */ /* 0x000fe400078e02ff */
[----:B------:R-:W-:Y:S01]  /*68f0*/  IMAD.WIDE R12, R217, 0x80, R4 ;  /* 0x00000080d90c7825 */ /* 0x000fe200078e0204 */
[----:B------:R-:W-:-:S03]  /*6900*/  SHF.R.S32.HI R7, RZ, 0x1f, R6 ;  /* 0x0000001fff077819 */ /* 0x000fc60000011406 */
[C---:B------:R-:W-:Y:S02]  /*6910*/  IMAD R3, R214.reuse, c[0x0][0x30c], R3 ;  /* 0x0000c300d6037a24 */ /* 0x040fe400078e0203 */
[----:B------:R-:W-:-:S04]  /*6920*/  IMAD.WIDE.U32 R8, R214, c[0x0][0x308], R6 ;  /* 0x0000c200d6087a25 */ /* 0x000fc800078e0006 */
        /* <DEDUP_REMOVED lines=21> */
.L_x_1156:
[----:B------:R-:W-:Y:S05]  /*6a80*/  BSYNC B0 ;  /* 0x0000000000007941 */ /* 0x000fea0003800000 */
.L_x_1155:
        /* <DEDUP_REMOVED lines=19> */
.L_x_1158:
[----:B------:R-:W-:Y:S05]  /*6bc0*/  BSYNC B0 ;  /* 0x0000000000007941 */ /* 0x000fea0003800000 */
.L_x_1157:
[----:B------:R-:W-:Y:S01]  /*6bd0*/  IMAD R3, R2, c[0x0][0x338], RZ ;  /* 0x0000ce0002037a24 */ /* 0x000fe200078e02ff */
[----:B------:R-:W-:Y:S01]  /*6be0*/  BSSY B0, `(.L_x_1159) ;  /* 0x0000016000007945 */ /* 0x000fe20003800000 */
[----:B------:R-:W-:-:S04]  /*6bf0*/  IMAD.WIDE.U32 R10, R214, c[0x0][0x338], R6 ;  /* 0x0000ce00d60a7a25 */ /* 0x000fc800078e0006 */
[----:B------:R-:W-:Y:S02]  /*6c00*/  IMAD R3, R214, c[0x0][0x33c], R3 ;  /* 0x0000cf00d6037a24 */ /* 0x000fe400078e0203 */
[----:B--2---:R-:W-:-:S03]  /*6c10*/  IMAD R5, R0, c[0x0][0x340], RZ ;  /* 0x0000d00000057a24 */ /* 0x004fc600078e02ff */
        /* <DEDUP_REMOVED lines=18> */
.L_x_1160:
[----:B------:R-:W-:Y:S05]  /*6d40*/  BSYNC B0 ;  /* 0x0000000000007941 */ /* 0x000fea0003800000 */
.L_x_1159:
        /* <DEDUP_REMOVED lines=18> */
.L_x_1161:
        /* <DEDUP_REMOVED lines=9> */
.L_x_1431:


//--------------------- .text._ZN7cutlass13device_kernelIN5flash19enable_sm80_to_sm89INS1_16FlashAttnBwdSm80INS1_25CollectiveMainloopBwdSm80ILi2ELi2EN4cute5tupleIJNS5_1CILi64EEENS7_ILi128EEENS7_ILi96EEEEEENS_6half_tEfNS_4arch4Sm80ELb1ELb0ELb0ELb0ELb1ELb0ELb0ELb0ELi2ELi2ELi4ELi2ELb0EEENS1_21CollectiveEpilogueBwdISB_SC_SE_Li256ELb0ELb0ELi2EEENS1_25SingleTileBwdLPTSchedulerILb0ELi128ELb1EEEEEEEEEvNT_6ParamsE --------------------------
	.section	.text._ZN7cutlass13device_kernelIN5flash19enable_sm80_to_sm89INS1_16FlashAttnBwdSm80INS1_25CollectiveMainloopBwdSm80ILi2ELi2EN4cute5tupleIJNS5_1CILi64EEENS7_ILi128EEENS7_ILi96EEEEEENS_6half_tEfNS_4arch4Sm80ELb1ELb0ELb0ELb0ELb1ELb0ELb0ELb0ELi2ELi2ELi4ELi2ELb0EEENS1_21CollectiveEpilogueBwdISB_SC_SE_Li256ELb0ELb0ELi2EEENS1_25SingleTileBwdLPTSchedulerILb0ELi128ELb1EEEEEEEEEvNT_6ParamsE,"ax",@progbits
	.sectioninfo	@"SHI_REGISTERS=255"
	.align	128
.text._ZN7cutlass13device_kernelIN5flash19enable_sm80_to_sm89INS1_16FlashAttnBwdSm80INS1_25CollectiveMainloopBwdSm80ILi2ELi2EN4cute5tupleIJNS5_1CILi64EEENS7_ILi128EEENS7_ILi96EEEEEENS_6half_tEfNS_4arch4Sm80ELb1ELb0ELb0ELb0ELb1ELb0ELb0ELb0ELi2ELi2ELi4ELi2ELb0EEENS1_21CollectiveEpilogueBwdISB_SC_SE_Li256ELb0ELb0ELi2EEENS1_25SingleTileBwdLPTSchedulerILb0ELi128ELb1EEEEEEEEEvNT_6ParamsE:
        .type           _ZN7cutlass13device_kernelIN5flash19enable_sm80_to_sm89INS1_16FlashAttnBwdSm80INS1_25CollectiveMainloopBwdSm80ILi2ELi2EN4cute5tupleIJNS5_1CILi64EEENS7_ILi128EEENS7_ILi96EEEEEENS_6half_tEfNS_4arch4Sm80ELb1ELb0ELb0ELb0ELb1ELb0ELb0ELb0ELi2ELi2ELi4ELi2ELb0EEENS1_21CollectiveEpilogueBwdISB_SC_SE_Li256ELb0ELb0ELi2EEENS1_25SingleTileBwdLPTSchedulerILb0ELi128ELb1EEEEEEEEEvNT_6ParamsE,@function
        .size           _ZN7cutlass13device_kernelIN5flash19enable_sm80_to_sm89INS1_16FlashAttnBwdSm80INS1_25CollectiveMainloopBwdSm80ILi2ELi2EN4cute5tupleIJNS5_1CILi64EEENS7_ILi128EEENS7_ILi96EEEEEENS_6half_tEfNS_4arch4Sm80ELb1ELb0ELb0ELb0ELb1ELb0ELb0ELb0ELi2ELi2ELi4ELi2ELb0EEENS1_21CollectiveEpilogueBwdISB_SC_SE_Li256ELb0ELb0ELi2EEENS1_25SingleTileBwdLPTSchedulerILb0ELi128ELb1EEEEEEEEEvNT_6ParamsE,(.L_x_1432 - _ZN7cutlass13device_kernelIN5flash19enable_sm80_to_sm89INS1_16FlashAttnBwdSm80INS1_25CollectiveMainloopBwdSm80ILi2ELi2EN4cute5tupleIJNS5_1CILi64EEENS7_ILi128EEENS7_ILi96EEEEEENS_6half_tEfNS_4arch4Sm80ELb1ELb0ELb0ELb0ELb1ELb0ELb0ELb0ELi2ELi2ELi4ELi2ELb0EEENS1_21CollectiveEpilogueBwdISB_SC_SE_Li256ELb0ELb0ELi2EEENS1_25SingleTileBwdLPTSchedulerILb0ELi128ELb1EEEEEEEEEvNT_6ParamsE)
        .other          _ZN7cutlass13device_kernelIN5flash19enable_sm80_to_sm89INS1_16FlashAttnBwdSm80INS1_25CollectiveMainloopBwdSm80ILi2ELi2EN4cute5tupleIJNS5_1CILi64EEENS7_ILi128EEENS7_ILi96EEEEEENS_6half_tEfNS_4arch4Sm80ELb1ELb0ELb0ELb0ELb1ELb0ELb0ELb0ELi2ELi2ELi4ELi2ELb0EEENS1_21CollectiveEpilogueBwdISB_SC_SE_Li256ELb0ELb0ELi2EEENS1_25SingleTileBwdLPTSchedulerILb0ELi128ELb1EEEEEEEEEvNT_6ParamsE,@"STO_CUDA_ENTRY STV_DEFAULT"
_ZN7cutlass13device_kernelIN5flash19enable_sm80_to_sm89INS1_16FlashAttnBwdSm80INS1_25CollectiveMainloopBwdSm80ILi2ELi2EN4cute5tupleIJNS5_1CILi64EEENS7_ILi128EEENS7_ILi96EEEEEENS_6half_tEfNS_4arch4Sm80ELb1ELb0ELb0ELb0ELb1ELb0ELb0ELb0ELi2ELi2ELi4ELi2ELb0EEENS1_21CollectiveEpilogueBwdISB_SC_SE_Li256ELb0ELb0ELi2EEENS1_25SingleTileBwdLPTSchedulerILb0ELi128ELb1EEEEEEEEEvNT_6ParamsE:
        /* <DEDUP_REMOVED lines=16> */
[----:B------:R-:W-:-:S04]  /*0100*/  MOV R0, c[0x0][0x3c4] ;  /* 0x0000f10000007a02 */ /* 0x000fc80000000f00 */
[----:B------:R-:W-:Y:S02]  /*0110*/  ISETP.NE.AND P0, PT, R0, 0x1, PT ;  /* 0x000000010000780c */ /* 0x000fe40003f05270 */
[----:B------:R-:W-:-:S11]  /*0120*/  MOV R0, R2 ;  /* 0x0000000200007202 */ /* 0x000fd60000000f00 */
[----:B------:R-:W-:-:S05]  /*0130*/  @P0 IMAD.HI.U32 R3, R2, c[0x0][0x3c8], RZ ;  /* 0x0000f20002030a27 */ /* 0x000fca00078e00ff */
[----:B------:R-:W-:-:S05]  /*0140*/  @P0 SHF.R.U32.HI R0, RZ, c[0x0][0x3cc], R3 ;  /* 0x0000f300ff000a19 */ /* 0x000fca0000011603 */
[----:B------:R-:W-:Y:S01]  /*0150*/  IMAD R5, R0, c[0x0][0x3c4], RZ ;  /* 0x0000f10000057a24 */ /* 0x000fe200078e02ff */
[----:B------:R-:W-:Y:S05]  /*0160*/  BRA `(.L_x_1164) ;  /* 0x0000006000007947 */ /* 0x000fea0003800000 */
.L_x_1163:
[----:B------:R-:W-:-:S04]  /*0170*/  MOV R0, c[0x0][0x3ac] ;  /* 0x0000eb0000007a02 */ /* 0x000fc80000000f00 */
[----:B------:R-:W-:Y:S02]  /*0180*/  ISETP.NE.AND P0, PT, R0, 0x1, PT ;  /* 0x000000010000780c */ /* 0x000fe40003f05270 */
[----:B------:R-:W-:-:S11]  /*0190*/  MOV R0, R2 ;  /* 0x0000000200007202 */ /* 0x000fd60000000f00 */
[----:B------:R-:W-:-:S05]  /*01a0*/  @P0 IMAD.HI.U32 R3, R2, c[0x0][0x3b0], RZ ;  /* 0x0000ec0002030a27 */ /* 0x000fca00078e00ff */
[----:B------:R-:W-:-:S05]  /*01b0*/  @P0 SHF.R.U32.HI R0, RZ, c[0x0][0x3b4], R3 ;  /* 0x0000ed00ff000a19 */ /* 0x000fca0000011603 */
[----:B------:R-:W-:Y:S02]  /*01c0*/  IMAD R5, R0, c[0x0][0x3ac], RZ ;  /* 0x0000eb0000057a24 */ /* 0x000fe400078e02ff */
.L_x_1164:
[----:B------:R-:W-:Y:S01]  /*01d0*/  IMAD.MOV.U32 R3, RZ, RZ, c[0x0][0x3a0] ;  /* 0x0000e800ff037624 */ /* 0x000fe200078e00ff */
[----:B------:R-:W-:Y:S01]  /*01e0*/  LOP3.LUT R0, RZ, R0, RZ, 0x33, !PT ;  /* 0x00000000ff007212 */ /* 0x000fe200078e33ff */
[----:B------:R-:W-:-:S03]  /*01f0*/  IMAD.IADD R5, R2, 0x1, -R5 ;  /* 0x0000000102057824 */ /* 0x000fc600078e0a05 */
[----:B------:R-:W-:Y:S01]  /*0200*/  ISETP.NE.AND P0, PT, R3, 0x1, PT ;  /* 0x000000010300780c */ /* 0x000fe20003f05270 */
[----:B------:R-:W-:Y:S01]  /*0210*/  IMAD R4, R4, c[0x0][0x3ac], R5 ;  /* 0x0000eb0004047a24 */ /* 0x000fe200078e0205 */
[----:B------:R-:W-:-:S04]  /*0220*/  IADD3 R214, R0, c[0x0][0x394], RZ ;  /* 0x0000e50000d67a10 */ /* 0x000fc80007ffe0ff */
[----:B------:R-:W-:-:S07]  /*0230*/  MOV R217, R4 ;  /* 0x0000000400d97202 */ /* 0x000fce0000000f00 */
[----:B------:R-:W-:-:S05]  /*0240*/  @P0 IMAD.HI.U32 R2, R4, c[0x0][0x3a4], RZ ;  /* 0x0000e90004020a27 */ /* 0x000fca00078e00ff */
[----:B------:R-:W-:-:S04]  /*0250*/  @P0 SHF.R.U32.HI R217, RZ, c[0x0][0x3a8], R2 ;  /* 0x0000ea00ffd90a19 */ /* 0x000fc80000011602 */
[----:B------:R-:W-:-:S05]  /*0260*/  IADD3 R3, -R217, RZ, RZ ;  /* 0x000000ffd9037210 */ /* 0x000fca0007ffe1ff */
[----:B------:R-:W-:Y:S01]  /*0270*/  IMAD R216, R3, c[0x0][0x3a0], R4 ;  /* 0x0000e80003d87a24 */ /* 0x000fe200078e0204 */
[----:B------:R-:W-:Y:S05]  /*0280*/  BRA `(.L_x_1165) ;  /* 0x0000021000007947 */ /* 0x000fea0003800000 */
.L_x_1162:
        /* <DEDUP_REMOVED lines=16> */
.L_x_1166:
[----:B------:R-:W-:-:S04]  /*0390*/  MOV R0, c[0x0][0x3ac] ;  /* 0x0000eb0000007a02 */ /* 0x000fc80000000f00 */
[----:B------:R-:W-:Y:S02]  /*03a0*/  ISETP.NE.AND P0, PT, R0, 0x1, PT ;  /* 0x000000010000780c */ /* 0x000fe40003f05270 */
[----:B------:R-:W-:-:S11]  /*03b0*/  MOV R0, R3 ;  /* 0x0000000300007202 */ /* 0x000fd60000000f00 */
[----:B------:R-:W-:-:S05]  /*03c0*/  @P0 IMAD.HI.U32 R2, R3, c[0x0][0x3b0], RZ ;  /* 0x0000ec0003020a27 */ /* 0x000fca00078e00ff */
[----:B------:R-:W-:-:S05]  /*03d0*/  @P0 SHF.R.U32.HI R0, RZ, c[0x0][0x3b4], R2 ;  /* 0x0000ed00ff000a19 */ /* 0x000fca0000011602 */
[----:B------:R-:W-:Y:S02]  /*03e0*/  IMAD R4, R0, c[0x0][0x3ac], RZ ;  /* 0x0000eb0000047a24 */ /* 0x000fe400078e02ff */
.L_x_1167:
        /* <DEDUP_REMOVED lines=10> */
[----:B------:R-:W-:Y:S02]  /*0490*/  IMAD R216, R216, c[0x0][0x3a0], R5 ;  /* 0x0000e800d8d87a24 */ /* 0x000fe400078e0205 */
.L_x_1165:
        /* <DEDUP_REMOVED lines=90> */
[----:B------:R-:W-:Y:S02]  /*0a40*/  IMAD R24, R244, c[0x0][0x1e8], RZ ;  /* 0x00007a00f4187a24 */ /* 0x000fe400078e02ff */
[----:B------:R-:W-:Y:S01]  /*0a50*/  IMAD R20, R217, c[0x0][0x1bc], R20 ;  /* 0x00006f00d9147a24 */ /* 0x000fe200078e0214 */
[----:B------:R-:W-:Y:S01]  /*0a60*/  SHF.R.S32.HI R12, RZ, 0x1f, R3 ;  /* 0x0000001fff0c7819 */ /* 0x000fe20000011403 */
[----:B------:R-:W-:Y:S01]  /*0a70*/  IMAD.WIDE R22, R214, 0x80, R236 ;  /* 0x00000080d6167825 */ /* 0x000fe200078e02ec */
[----:B------:R-:W-:Y:S02]  /*0a80*/  SHF.R.S32.HI R11, RZ, 0x1f, R10 ;  /* 0x0000001fff0b7819 */ /* 0x000fe4000001140a */
[----:B------:R-:W-:Y:S01]  /*0a90*/  IADD3 R213, R10, 0x40, RZ ;  /* 0x000000400ad57810 */ /* 0x000fe20007ffe0ff */
[----:B------:R-:W-:Y:S01]  /*0aa0*/  IMAD R6, R12, c[0x0][0x1e0], RZ ;  /* 0x000078000c067a24 */ /* 0x000fe200078e02ff */
[----:B------:R-:W-:Y:S01]  /*0ab0*/  ISETP.GE.AND P3, PT, R10, c[0x0][0x1cc], PT ;  /* 0x000073000a007a0c */ /* 0x000fe20003f66270 */
[----:B------:R-:W-:-:S02]  /*0ac0*/  IMAD R12, R12, c[0x0][0x1b0], RZ ;  /* 0x00006c000c0c7a24 */ /* 0x000fc400078e02ff */
[C---:B------:R-:W-:Y:S02]  /*0ad0*/  IMAD R6, R3.reuse, c[0x0][0x1e4], R6 ;  /* 0x0000790003067a24 */ /* 0x040fe400078e0206 */
[----:B------:R-:W-:-:S04]  /*0ae0*/  IMAD.WIDE.U32 R14, R3, c[0x0][0x1e0], R10 ;  /* 0x00007800030e7a25 */ /* 0x000fc800078e000a */
[C---:B------:R-:W-:Y:S02]  /*0af0*/  IMAD R12, R3.reuse, c[0x0][0x1b4], R12 ;  /* 0x00006d00030c7a24 */ /* 0x040fe400078e020c */
[----:B------:R-:W-:-:S04]  /*0b00*/  IMAD.WIDE.U32 R2, R3, c[0x0][0x1b0], R10 ;  /* 0x00006c0003027a25 */ /* 0x000fc800078e000a */
[----:B------:R-:W-:Y:S02]  /*0b10*/  IMAD.IADD R13, R3, 0x1, R12 ;  /* 0x00000001030d7824 */ /* 0x000fe400078e020c */
[----:B------:R-:W-:Y:S02]  /*0b20*/  IMAD R3, R243, c[0x0][0x270], RZ ;  /* 0x00009c00f3037a24 */ /* 0x000fe400078e02ff */
[----:B------:R-:W-:Y:S02]  /*0b30*/  IMAD.MOV.U32 R12, RZ, RZ, R2 ;  /* 0x000000ffff0c7224 */ /* 0x000fe400078e0002 */
[----:B------:R-:W-:Y:S02]  /*0b40*/  IMAD R224, R216, c[0x0][0x274], R3 ;  /* 0x00009d00d8e07a24 */ /* 0x000fe400078e0203 */
[----:B------:R-:W-:Y:S02]  /*0b50*/  IMAD R3, R237, c[0x0][0x178], RZ ;  /* 0x00005e00ed037a24 */ /* 0x000fe400078e02ff */
[----:B------:R-:W-:-:S02]  /*0b60*/  IMAD.IADD R7, R15, 0x1, R6 ;  /* 0x000000010f077824 */ /* 0x000fc400078e0206 */
[----:B------:R-:W-:Y:S02]  /*0b70*/  IMAD R18, R236, c[0x0][0x17c], R3 ;  /* 0x00005f00ec127a24 */ /* 0x000fe400078e0203 */
[----:B------:R-:W-:Y:S02]  /*0b80*/  IMAD.MOV.U32 R6, RZ, RZ, R14 ;  /* 0x000000ffff067224 */ /* 0x000fe400078e000e */
[----:B------:R-:W-:Y:S01]  /*0b90*/  IMAD.WIDE.U32 R2, R217, c[0x0][0x1b8], R12 ;  /* 0x00006e00d9027a25 */ /* 0x000fe200078e000c */
[CC--:B------:R-:W-:Y:S02]  /*0ba0*/  LEA.HI R13, R9.reuse, R226.reuse, RZ, 0x3 ;  /* 0x000000e2090d7211 */ /* 0x0c0fe400078f18ff */
[----:B------:R-:W-:Y:S01]  /*0bb0*/  LEA.HI R12, R9, R226, RZ, 0x5 ;  /* 0x000000e2090c7211 */ /* 0x000fe200078f28ff */
[----:B------:R-:W-:-:S04]  /*0bc0*/  IMAD.WIDE.U32 R14, R216, c[0x0][0x270], R238 ;  /* 0x00009c00d80e7a25 */ /* 0x000fc800078e00ee */
[----:B------:R-:W-:-:S04]  /*0bd0*/  IMAD.WIDE.U32 R16, R236, c[0x0][0x178], R10 ;  /* 0x00005e00ec107a25 */ /* 0x000fc800078e000a */
[----:B------:R-:W-:Y:S01]  /*0be0*/  IMAD.IADD R225, R15, 0x1, R224 ;  /* 0x000000010fe17824 */ /* 0x000fe200078e02e0 */
[----:B------:R-:W-:Y:S01]  /*0bf0*/  LEA.HI R15, R5, R236, RZ, 0x1 ;  /* 0x000000ec050f7211 */ /* 0x000fe200078f08ff */
[----:B------:R-:W-:Y:S01]  /*0c00*/  IMAD.IADD R19, R17, 0x1, R18 ;  /* 0x0000000111137824 */ /* 0x000fe200078e0212 */
[----:B------:R-:W-:Y:S01]  /*0c10*/  SHF.R.S32.HI R5, RZ, 0x1f, R5 ;  /* 0x0000001fff057819 */ /* 0x000fe20000011405 */
[----:B------:R-:W-:Y:S01]  /*0c20*/  IMAD.SHL.U32 R17, R13, 0x8, RZ ;  /* 0x000000080d117824 */ /* 0x000fe200078e00ff */
[----:B------:R-:W-:Y:S01]  /*0c30*/  LOP3.LUT R15, R15, 0x7fffffe, RZ, 0xc0, !PT ;  /* 0x07fffffe0f0f7812 */ /* 0x000fe200078ec0ff */
[C---:B------:R-:W-:Y:S02]  /*0c40*/  IMAD R24, R217.reuse, c[0x0][0x1ec], R24 ;  /* 0x00007b00d9187a24 */ /* 0x040fe400078e0218 */
[----:B------:R-:W-:Y:S01]  /*0c50*/  IMAD.WIDE.U32 R6, R217, c[0x0][0x1e8], R6 ;  /* 0x00007a00d9067a25 */ /* 0x000fe200078e0006 */
[----:B------:R-:W-:-:S03]  /*0c60*/  LOP3.LUT R17, R17, 0xc0, RZ, 0xc0, !PT ;  /* 0x000000c011117812 */ /* 0x000fc600078ec0ff */
[----:B------:R-:W-:Y:S02]  /*0c70*/  IMAD.IADD R21, R3, 0x1, R20 ;  /* 0x0000000103157824 */ /* 0x000fe400078e0214 */
[----:B------:R-:W-:Y:S02]  /*0c80*/  IMAD R3, R243, c[0x0][0x180], RZ ;  /* 0x00006000f3037a24 */ /* 0x000fe400078e02ff */
[----:B------:R-:W-:Y:S02]  /*0c90*/  IMAD.MOV.U32 R20, RZ, RZ, R2 ;  /* 0x000000ffff147224 */ /* 0x000fe400078e0002 */
        /* <DEDUP_REMOVED lines=19> */
[----:B------:R-:W-:Y:S02]  /*0dd0*/  IMAD.MOV.U32 R18, RZ, RZ, R16 ;  /* 0x000000ffff127224 */ /* 0x000fe400078e0010 */
        /* <DEDUP_REMOVED lines=13> */
[----:B------:R-:W-:Y:S02]  /*0eb0*/  IMAD.MOV.U32 R19, RZ, RZ, c[0x0][0x1d8] ;  /* 0x00007600ff137624 */ /* 0x000fe400078e00ff */
[----:B------:R-:W-:Y:S02]  /*0ec0*/  IMAD R6, R6, c[0x0][0x178], RZ ;  /* 0x00005e0006067a24 */ /* 0x000fe400078e02ff */
[----:B------:R-:W-:Y:S01]  /*0ed0*/  IMAD.MOV.U32 R220, RZ, RZ, R18 ;  /* 0x000000ffffdc7224 */ /* 0x000fe200078e0012 */
[----:B------:R-:W-:Y:S01]  /*0ee0*/  LEA R18, P1, R19, R20, 0x7 ;  /* 0x0000001413127211 */ /* 0x000fe200078238ff */
[----:B------:R-:W-:Y:S02]  /*0ef0*/  IMAD.MOV.U32 R17, RZ, RZ, c[0x0][0x1dc] ;  /* 0x00007700ff117624 */ /* 0x000fe400078e00ff */
[----:B------:R-:W-:Y:S01]  /*0f00*/  IMAD R15, R247, c[0x0][0x17c], R6 ;  /* 0x00005f00f70f7a24 */ /* 0x000fe200078e0206 */
[----:B------:R-:W-:Y:S01]  /*0f10*/  IADD3 R6, R10, 0x20, RZ ;  /* 0x000000200a067810 */ /* 0x000fe20007ffe0ff */
[----:B------:R-:W-:Y:S01]  /*0f20*/  IMAD.IADD R8, R242, 0x1, -R236 ;  /* 0x00000001f2087824 */ /* 0x000fe200078e0aec */
[----:B------:R-:W-:Y:S01]  /*0f30*/  LEA.HI.X R19, R19, R21, R17, 0x7, P1 ;  /* 0x0000001513137211 */ /* 0x000fe200008f3c11 */
[----:B------:R-:W-:Y:S01]  /*0f40*/  IMAD R2, R244, c[0x0][0x188], RZ ;  /* 0x00006200f4027a24 */ /* 0x000fe200078e02ff */
[----:B------:R-:W-:Y:S01]  /*0f50*/  ISETP.GE.AND P2, PT, R6, c[0x0][0x1cc], PT ;  /* 0x0000730006007a0c */ /* 0x000fe20003f46270 */
[----:B------:R-:W-:Y:S01]  /*0f60*/  IMAD R7, R243, c[0x0][0x288], RZ ;  /* 0x0000a200f3077a24 */ /* 0x000fe200078e02ff */
[----:B------:R-:W-:Y:S01]  /*0f70*/  ISETP.GE.AND P1, PT, R213, c[0x0][0x1cc], PT ;  /* 0x00007300d5007a0c */ /* 0x000fe20003f26270 */
[----:B------:R-:W-:Y:S01]  /*0f80*/  IMAD R17, R217, c[0x0][0x18c], R2 ;  /* 0x00006300d9117a24 */ /* 0x000fe200078e0202 */
[----:B------:R-:W-:Y:S01]  /*0f90*/  ISETP.LT.OR P6, PT, R8, 0x1, P3 ;  /* 0x000000010800780c */ /* 0x000fe20001fc1670 */
[----:B------:R-:W-:Y:S01]  /*0fa0*/  IMAD R222, R216, c[0x0][0x28c], R7 ;  /* 0x0000a300d8de7a24 */ /* 0x000fe200078e0207 */
[C---:B------:R-:W-:Y:S01]  /*0fb0*/  ISETP.LT.OR P5, PT, R8.reuse, 0x1, P2 ;  /* 0x000000010800780c */ /* 0x040fe200017a1670 */
[----:B------:R-:W-:Y:S01]  /*0fc0*/  IMAD.WIDE.U32 R22, R247, c[0x0][0x178], RZ ;  /* 0x00005e00f7167a25 */ /* 0x000fe200078e00ff */
[----:B------:R-:W-:-:S02]  /*0fd0*/  ISETP.LT.OR P4, PT, R8, 0x1, P1 ;  /* 0x000000010800780c */ /* 0x000fc40000f81670 */
[----:B------:R-:W-:Y:S01]  /*0fe0*/  SHF.R.S32.HI R2, RZ, 0x4, R29 ;  /* 0x00000004ff027819 */ /* 0x000fe2000001141d */
[----:B------:R-:W-:Y:S01]  /*0ff0*/  IMAD.WIDE.U32 R220, R217, c[0x0][0x188], R220 ;  /* 0x00006200d9dc7a25 */ /* 0x000fe200078e00dc */
[C---:B------:R-:W-:Y:S02]  /*1000*/  ISETP.LT.OR P3, PT, R8.reuse, 0x41, P3 ;  /* 0x000000410800780c */ /* 0x040fe40001f61670 */
[----:B------:R-:W-:Y:S01]  /*1010*/  ISETP.LT.OR P2, PT, R8, 0x41, P2 ;  /* 0x000000410800780c */ /* 0x000fe20001741670 */
[----:B------:R-:W-:Y:S01]  /*1020*/  IMAD.SHL.U32 R4, R4, 0x2, RZ ;  /* 0x0000000204047824 */ /* 0x000fe200078e00ff */
[----:B------:R-:W-:Y:S01]  /*1030*/  ISETP.LT.OR P1, PT, R8, 0x41, P1 ;  /* 0x000000410800780c */ /* 0x000fe20000f21670 */
[----:B------:R-:W-:Y:S01]  /*1040*/  IMAD.IADD R15, R23, 0x1, R15 ;  /* 0x00000001170f7824 */ /* 0x000fe200078e020f */
[----:B------:R-:W-:Y:S01]  /*1050*/  LEA.HI R7, R29, R2, RZ, 0x1 ;  /* 0x000000021d077211 */ /* 0x000fe200078f08ff */
[----:B------:R-:W-:Y:S01]  /*1060*/  IMAD.IADD R208, R221, 0x1, R17 ;  /* 0x00000001ddd07824 */ /* 0x000fe200078e0211 */
[----:B------:R-:W-:Y:S01]  /*1070*/  LEA R17, P0, R22, R220, 0x6 ;  /* 0x000000dc16117211 */ /* 0x000fe200078030ff */
[----:B------:R-:W-:Y:S01]  /*1080*/  @!PT LDS RZ, [RZ] ;  /* 0x00000000fffff984 */ /* 0x000fe20000000800 */
[----:B------:R-:W-:Y:S01]  /*1090*/  @!PT LDS RZ, [RZ] ;  /* 0x00000000fffff984 */ /* 0x000fe20000000800 */
[----:B------:R-:W-:Y:S01]  /*10a0*/  @!PT LDS RZ, [RZ] ;  /* 0x00000000fffff984 */ /* 0x000fe20000000800 */
[----:B------:R1:W-:Y:S01]  /*10b0*/  LDGSTS.E.BYPASS.LTC128B.128 [R4+0x6080], [R20.64], !P6 ;  /* 0x0608000014047fae */ /* 0x0003e2000f101d48 */
[----:B------:R-:W-:Y:S01]  /*10c0*/  LOP3.LUT R7, R7, 0xfffffffe, RZ, 0xc0, !PT ;  /* 0xfffffffe07077812 */ /* 0x000fe200078ec0ff */
[----:B------:R-:W-:Y:S01]  /*10d0*/  IMAD.WIDE.U32 R224, R217, c[0x0][0x278], R224 ;  /* 0x00009e00d9e07a25 */ /* 0x000fe200078e00e0 */
[----:B------:R-:W-:Y:S01]  /*10e0*/  LOP3.LUT R29, R29, 0xfffffff0, RZ, 0xc0, !PT ;  /* 0xfffffff01d1d7812 */ /* 0x000fe200078ec0ff */
[----:B------:R1:W-:Y:S01]  /*10f0*/  LDGSTS.E.BYPASS.LTC128B.128 [R4+0x8080], [R20.64+0x40], !P5 ;  /* 0x0808004014047fae */ /* 0x0003e2000e901d48 */
[----:B------:R-:W-:Y:S01]  /*1100*/  LEA R30, P5, R17, c[0x0][0x160], 0x1 ;  /* 0x00005800111e7a11 */ /* 0x000fe200078a08ff */
[----:B------:R-:W-:Y:S01]  /*1110*/  IMAD.IADD R7, R2, 0x1, -R7 ;  /* 0x0000000102077824 */ /* 0x000fe200078e0a07 */
[----:B------:R-:W-:Y:S01]  /*1120*/  LEA.HI.X R2, R22, R208, R15, 0x6, P0 ;  /* 0x000000d016027211 */ /* 0x000fe200000f340f */
[----:B------:R1:W-:Y:S01]  /*1130*/  LDGSTS.E.BYPASS.LTC128B.128 [R4+0xa080], [R20.64+0x80], !P4 ;  /* 0x0a08008014047fae */ /* 0x0003e2000e101d48 */
[----:B------:R-:W-:Y:S01]  /*1140*/  ISETP.GE.AND P0, PT, R10, c[0x0][0x19c], PT ;  /* 0x000067000a007a0c */ /* 0x000fe20003f06270 */
[----:B------:R-:W-:Y:S01]  /*1150*/  IMAD.WIDE.U32 R26, R216, c[0x0][0x288], R238 ;  /* 0x0000a200d81a7a25 */ /* 0x000fe200078e00ee */
[----:B------:R-:W-:Y:S01]  /*1160*/  LOP3.LUT R15, R13, 0xfffffff8, RZ, 0xc0, !PT ;  /* 0xfffffff80d0f7812 */ /* 0x000fe200078ec0ff */
[----:B------:R2:W-:Y:S01]  /*1170*/  LDGSTS.E.BYPASS.LTC128B.128 [R4+0x7080], [R18.64], !P3 ;  /* 0x0708000012047fae */ /* 0x0005e2000d901d48 */
[----:B------:R-:W-:Y:S01]  /*1180*/  ISETP.GE.AND P3, PT, R6, c[0x0][0x19c], PT ;  /* 0x0000670006007a0c */ /* 0x000fe20003f66270 */
[----:B------:R-:W-:Y:S01]  /*1190*/  IMAD.WIDE.U32 R218, R236, c[0x0][0x208], R10 ;  /* 0x00008200ecda7a25 */ /* 0x000fe200078e000a */
[----:B------:R-:W-:Y:S01]  /*11a0*/  LEA.HI.X R31, R17, c[0x0][0x164], R2, 0x1, P5 ;  /* 0x00005900111f7a11 */ /* 0x000fe200028f0c02 */
[----:B------:R2:W-:Y:S01]  /*11b0*/  LDGSTS.E.BYPASS.LTC128B.128 [R4+0x9080], [R18.64+0x40], !P2 ;  /* 0x0908004012047fae */ /* 0x0005e2000d101d48 */
[C---:B------:R-:W-:Y:S01]  /*11c0*/  ISETP.GE.AND P5, PT, R213.reuse, c[0x0][0x16c], PT ;  /* 0x00005b00d5007a0c */ /* 0x040fe20003fa6270 */
[----:B------:R-:W-:Y:S01]  /*11d0*/  IMAD.IADD R22, R226, 0x1, -R15 ;  /* 0x00000001e2167824 */ /* 0x000fe200078e0a0f */
[C---:B------:R-:W-:Y:S01]  /*11e0*/  ISETP.LT.OR P6, PT, R8.reuse, 0x1, P0 ;  /* 0x000000010800780c */ /* 0x040fe200007c1670 */
[----:B------:R2:W-:Y:S01]  /*11f0*/  LDGSTS.E.BYPASS.LTC128B.128 [R4+0xb080], [R18.64+0x80], !P1 ;  /* 0x0b08008012047fae */ /* 0x0005e2000c901d48 */
[----:B------:R-:W-:Y:S01]  /*1200*/  ISETP.GE.AND P1, PT, R213, c[0x0][0x19c], PT ;  /* 0x00006700d5007a0c */ /* 0x000fe20003f26270 */
[----:B------:R-:W-:Y:S01]  /*1210*/  IMAD.SHL.U32 R15, R247, 0x40, RZ ;  /* 0x00000040f70f7824 */ /* 0x000fe200078e00ff */
[C---:B------:R-:W-:Y:S01]  /*1220*/  ISETP.LT.OR P4, PT, R8.reuse, 0x1, P3 ;  /* 0x000000010800780c */ /* 0x040fe20001f81670 */
[----:B------:R-:W-:Y:S01]  /*1230*/  IMAD.IADD R223, R27, 0x1, R222 ;  /* 0x000000011bdf7824 */ /* 0x000fe200078e02de */
[C---:B------:R-:W-:Y:S01]  /*1240*/  ISETP.LT.OR P2, PT, R8.reuse, 0x1, P1 ;  /* 0x000000010800780c */ /* 0x040fe20000f41670 */
[----:B------:R-:W-:Y:S01]  /*1250*/  IMAD.MOV.U32 R222, RZ, RZ, R26 ;  /* 0x000000ffffde7224 */ /* 0x000fe200078e001a */
[----:B------:R-:W-:Y:S01]  /*1260*/  ISETP.LT.OR P0, PT, R8, 0x41, P0 ;  /* 0x000000410800780c */ /* 0x000fe20000701670 */
[----:B------:R-:W-:Y:S01]  /*1270*/  IMAD.IADD R29, R226, 0x1, -R29 ;  /* 0x00000001e21d7824 */ /* 0x000fe200078e0a1d */
[C---:B------:R-:W-:Y:S01]  /*1280*/  ISETP.LT.OR P3, PT, R8.reuse, 0x41, P3 ;  /* 0x000000410800780c */ /* 0x040fe20001f61670 */
[C---:B------:R-:W-:Y:S01]  /*1290*/  IMAD.WIDE.U32 R222, R217.reuse, c[0x0][0x290], R222 ;  /* 0x0000a400d9de7a25 */ /* 0x040fe200078e00de */
[----:B------:R-:W-:Y:S01]  /*12a0*/  ISETP.LT.OR P1, PT, R8, 0x41, P1 ;  /* 0x000000410800780c */ /* 0x000fe20000f21670 */
[----:B------:R3:W-:Y:S01]  /*12b0*/  LDGSTS.E.BYPASS.LTC128B.128 [R4+0x80], [R34.64], !P6 ;  /* 0x0008000022047fae */ /* 0x0007e2000f101d48 */
[----:B------:R-:W-:Y:S01]  /*12c0*/  SEL R23, RZ, 0x4, P5 ;  /* 0x00000004ff177807 */ /* 0x000fe20002800000 */
[----:B------:R-:W-:Y:S01]  /*12d0*/  IMAD R8, R244, c[0x0][0x278], RZ ;  /* 0x00009e00f4087a24 */ /* 0x000fe200078e02ff */
[----:B------:R-:W-:Y:S01]  /*12e0*/  ISETP.GE.AND P5, PT, R10, c[0x0][0x16c], PT ;  /* 0x00005b000a007a0c */ /* 0x000fe20003fa6270 */
[----:B------:R3:W-:Y:S01]  /*12f0*/  LDGSTS.E.BYPASS.LTC128B.128 [R4+0x2080], [R34.64+0x40], !P4 ;  /* 0x0208004022047fae */ /* 0x0007e2000e101d48 */
[----:B------:R-:W-:Y:S01]  /*1300*/  SHF.R.S32.HI R14, RZ, 0x1f, R15 ;  /* 0x0000001fff0e7819 */ /* 0x000fe2000001140f */
[----:B------:R-:W-:Y:S01]  /*1310*/  IMAD R211, R217, c[0x0][0x27c], R8 ;  /* 0x00009f00d9d37a24 */ /* 0x000fe200078e0208 */
[----:B------:R-:W-:Y:S01]  /*1320*/  SEL R228, RZ, 0x1, P5 ;  /* 0x00000001ffe47807 */ /* 0x000fe20002800000 */
[----:B------:R3:W-:Y:S01]  /*1330*/  LDGSTS.E.BYPASS.LTC128B.128 [R4+0x4080], [R34.64+0x80], !P2 ;  /* 0x0408008022047fae */ /* 0x0007e2000d101d48 */
[----:B------:R-:W-:Y:S01]  /*1340*/  LEA.HI R16, R22, R22, RZ, 0x1 ;  /* 0x0000001616107211 */ /* 0x000fe200078f08ff */
[----:B------:R-:W-:Y:S01]  /*1350*/  IMAD.IADD R211, R225, 0x1, R211 ;  /* 0x00000001e1d37824 */ /* 0x000fe200078e02d3 */
[----:B------:R-:W-:Y:S01]  /*1360*/  ISETP.GE.AND P6, PT, R6, c[0x0][0x1fc], PT ;  /* 0x00007f0006007a0c */ /* 0x000fe20003fc6270 */
[----:B------:R4:W-:Y:S01]  /*1370*/  LDGSTS.E.BYPASS.LTC128B.128 [R4+0x1080], [R24.64], !P0 ;  /* 0x0108000018047fae */ /* 0x0009e2000c101d48 */
[----:B------:R-:W-:Y:S01]  /*1380*/  LOP3.LUT R17, R16, 0x7fffffe, RZ, 0xc0, !PT ;  /* 0x07fffffe10117812 */ /* 0x000fe200078ec0ff */
[----:B------:R-:W-:Y:S01]  /*1390*/  IMAD.MOV.U32 R199, RZ, RZ, 0x10 ;  /* 0x00000010ffc77424 */ /* 0x000fe200078e00ff */
[----:B-1----:R-:W-:Y:S01]  /*13a0*/  SEL R21, RZ, 0xffffffff, P6 ;  /* 0xffffffffff157807 */ /* 0x002fe20003000000 */
[----:B--2---:R-:W-:Y:S01]  /*13b0*/  IMAD R19, R237, c[0x0][0x208], RZ ;  /* 0x00008200ed137a24 */ /* 0x004fe200078e02ff */
[----:B------:R-:W-:Y:S01]  /*13c0*/  LEA.HI R2, R9, R226, RZ, 0x6 ;  /* 0x000000e209027211 */ /* 0x000fe200078f30ff */
[----:B------:R-:W-:Y:S01]  /*13d0*/  IMAD.IADD R18, R22, 0x1, -R17 ;  /* 0x0000000116127824 */ /* 0x000fe200078e0a11 */
[----:B------:R-:W-:Y:S01]  /*13e0*/  ISETP.GE.AND P4, PT, R213, c[0x0][0x1fc], PT ;  /* 0x00007f00d5007a0c */ /* 0x000fe20003f86270 */
[----:B------:R-:W-:Y:S01]  /*13f0*/  IMAD R8, R236, c[0x0][0x20c], R19 ;  /* 0x00008300ec087a24 */ /* 0x000fe200078e0213 */
[----:B------:R-:W-:Y:S01]  /*1400*/  IADD3 R19, P5, R15, R224, RZ ;  /* 0x000000e00f137210 */ /* 0x000fe20007fbe0ff */
[----:B------:R-:W-:Y:S01]  /*1410*/  IMAD R17, R243, c[0x0][0x210], RZ ;  /* 0x00008400f3117a24 */ /* 0x000fe200078e02ff */
[----:B------:R-:W-:Y:S01]  /*1420*/  SHF.R.S32.HI R2, RZ, 0x6, R2 ;  /* 0x00000006ff027819 */ /* 0x000fe20000011402 */
[----:B------:R-:W-:Y:S01]  /*1430*/  IMAD.IADD R219, R219, 0x1, R8 ;  /* 0x00000001dbdb7824 */ /* 0x000fe200078e0208 */
[----:B------:R4:W-:Y:S01]  /*1440*/  LDGSTS.E.BYPASS.LTC128B.128 [R4+0x3080], [R24.64+0x40], !P3 ;  /* 0x0308004018047fae */ /* 0x0009e2000d901d48 */
[----:B------:R-:W-:Y:S01]  /*1450*/  IMAD.X R8, R14, 0x1, R211, P5 ;  /* 0x000000010e087824 */ /* 0x000fe200028e06d3 */
[----:B------:R-:W-:Y:S01]  /*1460*/  LEA R26, P5, R19, c[0x0][0x258], 0x2 ;  /* 0x00009600131a7a11 */ /* 0x000fe200078a10ff */
[----:B------:R-:W-:Y:S01]  /*1470*/  IMAD.SHL.U32 R21, R21, 0x2, RZ ;  /* 0x0000000215157824 */ /* 0x000fe200078e00ff */
[----:B------:R4:W-:Y:S01]  /*1480*/  LDGSTS.E.BYPASS.LTC128B.128 [R4+0x5080], [R24.64+0x80], !P1 ;  /* 0x0508008018047fae */ /* 0x0009e2000c901d48 */
[C---:B------:R-:W-:Y:S01]  /*1490*/  IMAD R28, R216.reuse, c[0x0][0x214], R17 ;  /* 0x00008500d81c7a24 */ /* 0x040fe200078e0211 */
[----:B------:R-:W-:Y:S01]  /*14a0*/  LEA.HI.X R27, R19, c[0x0][0x25c], R8, 0x2, P5 ;  /* 0x00009700131b7a11 */ /* 0x000fe200028f1408 */
[----:B------:R-:W-:Y:S01]  /*14b0*/  IMAD.WIDE.U32 R218, R216, c[0x0][0x210], R218 ;  /* 0x00008400d8da7a25 */ /* 0x000fe200078e00da */
[----:B------:R-:W-:Y:S01]  /*14c0*/  ISETP.GE.AND P5, PT, R10, c[0x0][0x1fc], PT ;  /* 0x00007f000a007a0c */ /* 0x000fe20003fa6270 */
[----:B------:R-:W0:Y:S01]  /*14d0*/  LDGDEPBAR ;  /* 0x00000000000079af */ /* 0x000e220000000000 */
[----:B------:R-:W-:Y:S01]  /*14e0*/  LEA.HI R19, R29, R29, RZ, 0x1 ;  /* 0x0000001d1d137211 */ /* 0x000fe200078f08ff */
[----:B------:R-:W-:Y:S01]  /*14f0*/  IMAD.IADD R219, R219, 0x1, R28 ;  /* 0x00000001dbdb7824 */ /* 0x000fe200078e021c */
[----:B------:R-:W-:Y:S01]  /*1500*/  SEL R20, RZ, 0x1, P5 ;  /* 0x00000001ff147807 */ /* 0x000fe20002800000 */
[----:B------:R-:W-:Y:S01]  /*1510*/  IMAD R205, R7, 0x4, R2 ;  /* 0x0000000407cd7824 */ /* 0x000fe200078e0202 */
[----:B------:R-:W-:Y:S01]  /*1520*/  ISETP.GE.AND P5, PT, R6, c[0x0][0x16c], PT ;  /* 0x00005b0006007a0c */ /* 0x000fe20003fa6270 */
[----:B------:R-:W-:Y:S01]  /*1530*/  IMAD.WIDE.U32 R218, R217, c[0x0][0x218], R218 ;  /* 0x00008600d9da7a25 */ /* 0x000fe200078e00da */
[----:B------:R-:W-:-:S02]  /*1540*/  LOP3.LUT R21, R21, 0x2, R20, 0xe2, !PT ;  /* 0x0000000215157812 */ /* 0x000fc400078ee214 */
[----:B------:R-:W-:Y:S01]  /*1550*/  SEL R17, RZ, 0x2, P5 ;  /* 0x00000002ff117807 */ /* 0x000fe20002800000 */
[----:B------:R-:W-:Y:S01]  /*1560*/  IMAD R20, R244, c[0x0][0x218], RZ ;  /* 0x00008600f4147a24 */ /* 0x000fe200078e02ff */
[----:B------:R-:W-:Y:S01]  /*1570*/  LOP3.LUT R32, R19, 0x7fffffe, RZ, 0xc0, !PT ;  /* 0x07fffffe13207812 */ /* 0x000fe200078ec0ff */
[----:B------:R-:W-:Y:S01]  /*1580*/  IMAD R205, R205, 0x8, R18 ;  /* 0x00000008cdcd7824 */ /* 0x000fe200078e0212 */
[----:B------:R-:W-:Y:S01]  /*1590*/  IADD3 R23, R23, R17, R228 ;  /* 0x0000001117177210 */ /* 0x000fe20007ffe0e4 */
[----:B------:R-:W-:Y:S01]  /*15a0*/  IMAD R235, R217, c[0x0][0x21c], R20 ;  /* 0x00008700d9eb7a24 */ /* 0x000fe200078e0214 */
[----:B------:R-:W-:Y:S01]  /*15b0*/  SEL R20, RZ, 0x4, P4 ;  /* 0x00000004ff147807 */ /* 0x000fe20002000000 */
[----:B------:R-:W-:Y:S01]  /*15c0*/  IMAD.MOV.U32 R234, RZ, RZ, R218 ;  /* 0x000000ffffea7224 */ /* 0x000fe200078e00da */
[----:B------:R-:W-:Y:S01]  /*15d0*/  IADD3 R17, -R15, c[0x0][0x168], RZ ;  /* 0x00005a000f117a10 */ /* 0x000fe20007ffe1ff */
[----:B------:R-:W-:Y:S01]  /*15e0*/  IMAD.IADD R235, R219, 0x1, R235 ;  /* 0x00000001dbeb7824 */ /* 0x000fe200078e02eb */
[----:B------:R-:W-:Y:S01]  /*15f0*/  LOP3.LUT P4, RZ, R23, 0x1, RZ, 0xc0, !PT ;  /* 0x0000000117ff7812 */ /* 0x000fe2000788c0ff */
[----:B------:R-:W-:Y:S01]  /*1600*/  IMAD.IADD R203, R29, 0x1, -R32 ;  /* 0x000000011dcb7824 */ /* 0x000fe200078e0a20 */
[----:B------:R-:W-:Y:S01]  /*1610*/  SHF.R.S32.HI R18, RZ, 0x1f, R29 ;  /* 0x0000001fff127819 */ /* 0x000fe2000001141d */
[----:B------:R-:W-:Y:S01]  /*1620*/  IMAD.WIDE.U32 R32, R247, UR4, R234 ;  /* 0x00000004f7207c25 */ /* 0x000fe2000f8e00ea */
[----:B------:R-:W-:-:S02]  /*1630*/  ISETP.LE.OR P0, PT, R17, R236, !P4 ;  /* 0x000000ec1100720c */ /* 0x000fc40006703670 */
[----:B------:R-:W-:Y:S01]  /*1640*/  LEA.HI R18, R18, R29, RZ, 0x3 ;  /* 0x0000001d12127211 */ /* 0x000fe200078f18ff */
[----:B------:R-:W-:Y:S01]  /*1650*/  IMAD.IADD R0, R33, 0x1, R0 ;  /* 0x0000000121007824 */ /* 0x000fe200078e0200 */
[----:B------:R-:W-:Y:S01]  /*1660*/  LOP3.LUT P2, RZ, R23, 0x2, RZ, 0xc0, !PT ;  /* 0x0000000217ff7812 */ /* 0x000fe2000784c0ff */
[----:B------:R-:W-:Y:S01]  /*1670*/  IMAD.SHL.U32 R22, R22, 0x40, RZ ;  /* 0x0000004016167824 */ /* 0x000fe200078e00ff */
[----:B------:R-:W-:Y:S01]  /*1680*/  LOP3.LUT R8, R18, 0xfffffff8, RZ, 0xc0, !PT ;  /* 0xfffffff812087812 */ /* 0x000fe200078ec0ff */
[----:B------:R-:W-:Y:S01]  /*1690*/  IMAD.SHL.U32 R206, R7, 0x8, RZ ;  /* 0x0000000807ce7824 */ /* 0x000fe200078e00ff */
[----:B------:R-:W-:Y:S02]  /*16a0*/  ISETP.LE.OR P2, PT, R17, R236, !P2 ;  /* 0x000000ec1100720c */ /* 0x000fe40005743670 */
[----:B------:R-:W-:Y:S01]  /*16b0*/  LOP3.LUT R20, R21, R20, RZ, 0xfc, !PT ;  /* 0x0000001415147212 */ /* 0x000fe200078efcff */
[----:B------:R-:W-:Y:S01]  /*16c0*/  IMAD.IADD R8, R29, 0x1, -R8 ;  /* 0x000000011d087824 */ /* 0x000fe200078e0a08 */
[----:B------:R-:W-:Y:S01]  /*16d0*/  LOP3.LUT P6, RZ, R23, 0x4, RZ, 0xc0, !PT ;  /* 0x0000000417ff7812 */ /* 0x000fe200078cc0ff */
[----:B------:R3:W-:Y:S01]  /*16e0*/  LDGSTS.E.BYPASS.LTC128B.128 [R4+0xc080], [R30.64], !P0 ;  /* 0x0c0800001e047fae */ /* 0x0007e2000c101d48 */
[----:B------:R-:W-:-:S02]  /*16f0*/  LEA R28, P0, R32, c[0x0][0x1f0], 0x1 ;  /* 0x00007c00201c7a11 */ /* 0x000fc400078008ff */
[----:B------:R-:W-:Y:S02]  /*1700*/  ISETP.GT.AND P1, PT, R226, 0xf, PT ;  /* 0x0000000fe200780c */ /* 0x000fe40003f24270 */
[----:B------:R-:W-:Y:S02]  /*1710*/  LOP3.LUT P4, RZ, R20, 0x1, RZ, 0xc0, !PT ;  /* 0x0000000114ff7812 */ /* 0x000fe4000788c0ff */
[----:B------:R-:W-:Y:S01]  /*1720*/  LEA.HI.X R29, R32, c[0x0][0x1f4], R0, 0x1, P0 ;  /* 0x00007d00201d7a11 */ /* 0x000fe200000f0c00 */
[----:B------:R3:W-:Y:S01]  /*1730*/  LDGSTS.E.BYPASS.LTC128B.128 [R4+0xd080], [R30.64+0x40], !P2 ;  /* 0x0d0800401e047fae */ /* 0x0007e2000d101d48 */
[CC--:B------:R-:W-:Y:S02]  /*1740*/  ISETP.LE.OR P6, PT, R17.reuse, R236.reuse, !P6 ;  /* 0x000000ec1100720c */ /* 0x0c0fe400077c3670 */
[----:B------:R-:W-:Y:S02]  /*1750*/  LEA.HI R0, R12, R3, RZ, 0x1 ;  /* 0x000000030c007211 */ /* 0x000fe400078f08ff */
[----:B------:R-:W-:-:S02]  /*1760*/  ISETP.LE.OR P0, PT, R17, R236, !P4 ;  /* 0x000000ec1100720c */ /* 0x000fc40006703670 */
[----:B------:R-:W-:Y:S01]  /*1770*/  LOP3.LUT R0, R0, 0xfffffffe, RZ, 0xc0, !PT ;  /* 0xfffffffe00007812 */ /* 0x000fe200078ec0ff */
[----:B------:R-:W-:Y:S01]  /*1780*/  @!P1 IMAD.SHL.U32 R21, R226, 0x10, RZ ;  /* 0x00000010e2159824 */ /* 0x000fe200078e00ff */
[C---:B------:R-:W-:Y:S02]  /*1790*/  LOP3.LUT P3, RZ, R20.reuse, 0x2, RZ, 0xc0, !PT ;  /* 0x0000000214ff7812 */ /* 0x040fe4000786c0ff */
[----:B------:R-:W-:Y:S01]  /*17a0*/  LOP3.LUT P2, RZ, R20, 0x4, RZ, 0xc0, !PT ;  /* 0x0000000414ff7812 */ /* 0x000fe2000784c0ff */
[C---:B------:R-:W-:Y:S01]  /*17b0*/  IMAD.SHL.U32 R20, R3.reuse, 0x10, RZ ;  /* 0x0000001003147824 */ /* 0x040fe200078e00ff */
[----:B------:R-:W-:Y:S01]  /*17c0*/  LOP3.LUT R23, R22, 0x1c0, RZ, 0xc0, !PT ;  /* 0x000001c016177812 */ /* 0x000fe200078ec0ff */
[----:B------:R-:W-:Y:S01]  /*17d0*/  IMAD.IADD R0, R3, 0x1, -R0 ;  /* 0x0000000103007824 */ /* 0x000fe200078e0a00 */
[--C-:B------:R-:W-:Y:S01]  /*17e0*/  SHF.R.S32.HI R3, RZ, 0x1, R19.reuse ;  /* 0x00000001ff037819 */ /* 0x100fe20000011413 */
[----:B------:R3:W-:Y:S01]  /*17f0*/  LDGSTS.E.BYPASS.LTC128B.128 [R4+0xe080], [R30.64+0x80], !P6 ;  /* 0x0e0800801e047fae */ /* 0x0007e2000f101d48 */
[----:B----4-:R-:W-:Y:S01]  /*1800*/  SHF.R.S32.HI R24, RZ, 0x1f, R19 ;  /* 0x0000001fff187819 */ /* 0x010fe20000011413 */
[----:B------:R-:W-:Y:S01]  /*1810*/  IMAD.SHL.U32 R19, R0, 0x400, RZ ;  /* 0x0000040000137824 */ /* 0x000fe200078e00ff */
[----:B------:R-:W-:Y:S01]  /*1820*/  LOP3.LUT R22, R23, 0x30, R20, 0xf8, !PT ;  /* 0x0000003017167812 */ /* 0x000fe200078ef814 */
[----:B------:R1:W-:Y:S01]  /*1830*/  @!P1 LDGSTS.E.BYPASS.LTC128B.128 [R21+0x18080], [R26.64] ;  /* 0x180800001a159fae */ /* 0x0003e2000b901d48 */
[----:B------:R-:W-:Y:S01]  /*1840*/  LEA.HI R20, R24, R3, RZ, 0x2 ;  /* 0x0000000318147211 */ /* 0x000fe200078f10ff */
[----:B------:R-:W-:Y:S01]  /*1850*/  IMAD R232, R232, 0x2, R19 ;  /* 0x00000002e8e87824 */ /* 0x000fe200078e0213 */
[----:B------:R-:W-:Y:S01]  /*1860*/  ISETP.LE.OR P6, PT, R17, R236, !P3 ;  /* 0x000000ec1100720c */ /* 0x000fe20005fc3670 */
[----:B------:R-:W0:Y:S01]  /*1870*/  LDGDEPBAR ;  /* 0x00000000000079af */ /* 0x000e220000000000 */
[----:B------:R-:W-:-:S02]  /*1880*/  SHF.R.S32.HI R202, RZ, 0x3, R18 ;  /* 0x00000003ffca7819 */ /* 0x000fc40000011412 */
[----:B------:R-:W-:Y:S01]  /*1890*/  LOP3.LUT R18, R20, 0xfffffffc, RZ, 0xc0, !PT ;  /* 0xfffffffc14127812 */ /* 0x000fe200078ec0ff */
[----:B------:R3:W-:Y:S01]  /*18a0*/  LDGSTS.E.BYPASS.LTC128B.128 [R4+0x12080], [R28.64], !P0 ;  /* 0x120800001c047fae */ /* 0x0007e2000c101d48 */
[-C--:B------:R-:W-:Y:S01]  /*18b0*/  ISETP.LE.OR P0, PT, R17, R236.reuse, !P2 ;  /* 0x000000ec1100720c */ /* 0x080fe20005703670 */
[----:B------:R-:W-:Y:S01]  /*18c0*/  IMAD R203, R202, 0x8, R203 ;  /* 0x00000008cacb7824 */ /* 0x000fe200078e02cb */
[----:B------:R-:W-:Y:S01]  /*18d0*/  SHF.R.U32.HI R204, RZ, 0x3, R23 ;  /* 0x00000003ffcc7819 */ /* 0x000fe20000011617 */
[----:B------:R-:W-:Y:S01]  /*18e0*/  IMAD.IADD R3, R3, 0x1, -R18 ;  /* 0x0000000103037824 */ /* 0x000fe200078e0a12 */
[----:B------:R-:W-:Y:S01]  /*18f0*/  LOP3.LUT R17, R22, 0x8, R13, 0xf8, !PT ;  /* 0x0000000816117812 */ /* 0x000fe200078ef80d */
[----:B------:R-:W-:Y:S01]  /*1900*/  IMAD R18, R244, c[0x0][0x290], RZ ;  /* 0x0000a400f4127a24 */ /* 0x000fe200078e02ff */
[----:B------:R-:W-:Y:S01]  /*1910*/  SHF.R.S32.HI R16, RZ, 0x1, R16 ;  /* 0x00000001ff107819 */ /* 0x000fe20000011410 */
[----:B------:R-:W-:Y:S01]  /*1920*/  IMAD R202, R202, 0x200, R19 ;  /* 0x00000200caca7824 */ /* 0x000fe200078e0213 */
[----:B------:R-:W-:Y:S01]  /*1930*/  LEA.HI R20, R5, R236, RZ, 0x3 ;  /* 0x000000ec05147211 */ /* 0x000fe200078f18ff */
[----:B------:R-:W-:Y:S01]  /*1940*/  IMAD R19, R217, c[0x0][0x294], R18 ;  /* 0x0000a500d9137a24 */ /* 0x000fe200078e0212 */
[----:B------:R3:W-:Y:S01]  /*1950*/  LDGSTS.E.BYPASS.LTC128B.128 [R4+0x13080], [R28.64+0x40], !P6 ;  /* 0x130800401c047fae */ /* 0x0007e2000f101d48 */
[----:B------:R-:W-:Y:S01]  /*1960*/  LOP3.LUT R204, R17, R204, RZ, 0x3c, !PT ;  /* 0x000000cc11cc7212 */ /* 0x000fe200078e3cff */
[----:B------:R-:W-:Y:S01]  /*1970*/  IMAD.SHL.U32 R22, R16, 0x40, RZ ;  /* 0x0000004010167824 */ /* 0x000fe200078e00ff */
[----:B------:R-:W-:Y:S01]  /*1980*/  LEA.HI R17, R9, R226, RZ, 0x7 ;  /* 0x000000e209117211 */ /* 0x000fe200078f38ff */
[----:B------:R3:W-:Y:S01]  /*1990*/  LDGSTS.E.BYPASS.LTC128B.128 [R4+0x14080], [R28.64+0x80], !P0 ;  /* 0x140800801c047fae */ /* 0x0007e2000c101d48 */
[----:B------:R-:W-:Y:S01]  /*19a0*/  IADD3 R15, P0, R15, R222, RZ ;  /* 0x000000de0f0f7210 */ /* 0x000fe20007f1e0ff */
[----:B------:R-:W-:Y:S01]  /*19b0*/  IMAD.IADD R210, R223, 0x1, R19 ;  /* 0x00000001dfd27824 */ /* 0x000fe200078e0213 */
[----:B------:R-:W-:Y:S01]  /*19c0*/  LOP3.LUT R9, R20, 0xfffffff8, RZ, 0xc0, !PT ;  /* 0xfffffff814097812 */ /* 0x000fe200078ec0ff */
[----:B------:R-:W-:Y:S01]  /*19d0*/  IMAD.SHL.U32 R20, R7, 0x10, RZ ;  /* 0x0000001007147824 */ /* 0x000fe200078e00ff */
[----:B------:R-:W-:Y:S01]  /*19e0*/  LOP3.LUT R22, R22, 0xc0, RZ, 0xc0, !PT ;  /* 0x000000c016167812 */ /* 0x000fe200078ec0ff */
[----:B------:R-:W-:Y:S01]  /*19f0*/  IMAD.X R14, R14, 0x1, R210, P0 ;  /* 0x000000010e0e7824 */ /* 0x000fe200000e06d2 */
[----:B------:R-:W-:Y:S01]  /*1a00*/  LEA R18, P0, R15, c[0x0][0x280], 0x2 ;  /* 0x0000a0000f127a11 */ /* 0x000fe200078010ff */
[----:B------:R-:W-:Y:S01]  /*1a10*/  IMAD.IADD R9, R236, 0x1, -R9 ;  /* 0x00000001ec097824 */ /* 0x000fe200078e0a09 */
[----:B------:R-:W-:Y:S01]  /*1a20*/  SHF.R.U32.HI R17, RZ, 0x4, R17 ;  /* 0x00000004ff117819 */ /* 0x000fe20000011611 */
[----:B------:R-:W-:Y:S01]  /*1a30*/  IMAD.SHL.U32 R5, R2, 0x8, RZ ;  /* 0x0000000802057824 */ /* 0x000fe200078e00ff */
[----:B------:R-:W-:Y:S01]  /*1a40*/  LOP3.LUT R20, R20, 0x10, RZ, 0xc0, !PT ;  /* 0x0000001014147812 */ /* 0x000fe200078ec0ff */
[----:B------:R-:W-:Y:S01]  /*1a50*/  IMAD R204, R7, 0x200, R204 ;  /* 0x0000020007cc7824 */ /* 0x000fe200078e02cc */
[----:B------:R-:W-:Y:S01]  /*1a60*/  LOP3.LUT R23, R22, 0x8, R13, 0xf8, !PT ;  /* 0x0000000816177812 */ /* 0x000fe200078ef80d */
[----:B------:R-:W-:Y:S01]  /*1a70*/  IMAD.SHL.U32 R203, R203, 0x20, RZ ;  /* 0x00000020cbcb7824 */ /* 0x000fe200078e00ff */
[----:B------:R-:W-:Y:S01]  /*1a80*/  LEA.HI.X R19, R15, c[0x0][0x284], R14, 0x2, P0 ;  /* 0x0000a1000f137a11 */ /* 0x000fe200000f140e */
[----:B------:R-:W-:Y:S01]  /*1a90*/  IMAD.SHL.U32 R15, R8, 0x40, RZ ;  /* 0x00000040080f7824 */ /* 0x000fe200078e00ff */
[----:B------:R-:W-:Y:S01]  /*1aa0*/  LOP3.LUT P6, RZ, R16, 0x2, RZ, 0xc0, !PT ;  /* 0x0000000210ff7812 */ /* 0x000fe200078cc0ff */
[----:B------:R-:W-:Y:S01]  /*1ab0*/  IMAD.SHL.U32 R16, R9, 0x40, RZ ;  /* 0x0000004009107824 */ /* 0x000fe200078e00ff */
[----:B------:R-:W-:-:S02]  /*1ac0*/  LOP3.LUT R13, R20, 0x8, R17, 0xf8, !PT ;  /* 0x00000008140d7812 */ /* 0x000fc400078ef811 */
[C---:B------:R-:W-:Y:S02]  /*1ad0*/  LOP3.LUT P0, RZ, R3.reuse, 0x2, RZ, 0xc0, !PT ;  /* 0x0000000203ff7812 */ /* 0x040fe4000780c0ff */
[----:B------:R-:W-:Y:S01]  /*1ae0*/  LOP3.LUT R17, R12, 0xffffffe0, RZ, 0xc0, !PT ;  /* 0xffffffe00c117812 */ /* 0x000fe200078ec0ff */
[----:B------:R-:W-:Y:S01]  /*1af0*/  IMAD.SHL.U32 R12, R3, 0x40, RZ ;  /* 0x00000040030c7824 */ /* 0x000fe200078e00ff */
[C---:B------:R-:W-:Y:S01]  /*1b00*/  SEL R196, R199.reuse, 0xfffffff0, !P6 ;  /* 0xfffffff0c7c47807 */ /* 0x040fe20007000000 */
[----:B------:R-:W-:Y:S01]  /*1b10*/  IMAD R3, R0, 0x200, R203 ;  /* 0x0000020000037824 */ /* 0x000fe200078e02cb */
[----:B------:R-:W-:Y:S02]  /*1b20*/  SEL R207, R199, 0xfffffff0, !P0 ;  /* 0xfffffff0c7cf7807 */ /* 0x000fe40004000000 */
[C---:B------:R-:W-:Y:S02]  /*1b30*/  LOP3.LUT P6, RZ, R8.reuse, 0x4, RZ, 0xc0, !PT ;  /* 0x0000000408ff7812 */ /* 0x040fe400078cc0ff */
[----:B------:R-:W-:Y:S01]  /*1b40*/  LOP3.LUT P0, RZ, R8, 0x2, RZ, 0xc0, !PT ;  /* 0x0000000208ff7812 */ /* 0x000fe2000780c0ff */
[----:B------:R-:W-:Y:S01]  /*1b50*/  IMAD.IADD R8, R226, 0x1, -R17 ;  /* 0x00000001e2087824 */ /* 0x000fe200078e0a11 */
[----:B------:R-:W-:Y:S01]  /*1b60*/  LOP3.LUT R16, R16, 0x1c0, RZ, 0xc0, !PT ;  /* 0x000001c010107812 */ /* 0x000fe200078ec0ff */
[----:B------:R-:W-:Y:S01]  /*1b70*/  @!P1 IMAD.SHL.U32 R17, R226, 0x10, RZ ;  /* 0x00000010e2119824 */ /* 0x000fe200078e00ff */
[----:B------:R-:W-:-:S02]  /*1b80*/  LOP3.LUT R5, R5, 0x18, RZ, 0xc0, !PT ;  /* 0x0000001805057812 */ /* 0x000fc400078ec0ff */
[----:B-1----:R-:W-:Y:S02]  /*1b90*/  SHF.R.U32.HI R21, RZ, 0x3, R16 ;  /* 0x00000003ff157819 */ /* 0x002fe40000011610 */
[----:B------:R-:W-:Y:S01]  /*1ba0*/  SHF.R.S32.HI R7, RZ, 0x1f, R8 ;  /* 0x0000001fff077819 */ /* 0x000fe20000011408 */
[----:B------:R3:W-:Y:S01]  /*1bb0*/  @!P1 LDGSTS.E.BYPASS.LTC128B.128 [R17+0x18280], [R18.64] ;  /* 0x1828000012119fae */ /* 0x0007e2000b901d48 */
[----:B------:R-:W-:Y:S02]  /*1bc0*/  LOP3.LUT R21, R21, R16, R5, 0x1e, !PT ;  /* 0x0000001015157212 */ /* 0x000fe400078e1e05 */
        /* <DEDUP_REMOVED lines=8> */
[----:B------:R-:W-:-:S02]  /*1c50*/  LOP3.LUT R206, R206, 0x8, RZ, 0xc0, !PT ;  /* 0x00000008cece7812 */ /* 0x000fc400078ec0ff */
[----:B------:R-:W-:Y:S01]  /*1c60*/  SHF.R.U32.HI R14, RZ, 0x3, R15 ;  /* 0x00000003ff0e7819 */ /* 0x000fe2000001160f */
[----:B------:R-:W-:Y:S01]  /*1c70*/  IMAD R215, R0, 0x10, R215 ;  /* 0x0000001000d77824 */ /* 0x000fe200078e02d7 */
[----:B------:R-:W-:Y:S02]  /*1c80*/  SHF.R.U32.HI R21, RZ, 0x3, R12 ;  /* 0x00000003ff157819 */ /* 0x000fe4000001160c */
        /* <DEDUP_REMOVED lines=44> */
.L_x_1170:
[----:B------:R-:W-:Y:S05]  /*1f50*/  BSYNC B0 ;  /* 0x0000000000007941 */ /* 0x000fea0003800000 */
.L_x_1169:
        /* <DEDUP_REMOVED lines=80> */
.L_x_1173:
        /* <DEDUP_REMOVED lines=104> */
[C---:B------:R-:W-:Y:S01]  /*2ae0*/  LEA R36, P5, R40.reuse, R220, 0x6 ;  /* 0x000000dc28247211 */ /* 0x040fe200078a30ff */
[----:B--2---:R-:W-:Y:S01]  /*2af0*/  IMAD.MOV.U32 R2, RZ, RZ, -0x40 ;  /* 0xffffffc0ff027424 */ /* 0x004fe200078e00ff */
[----:B------:R-:W-:Y:S01]  /*2b00*/  @!P1 IADD3 R38, P0, R37, R224, RZ ;  /* 0x000000e025269210 */ /* 0x000fe20007f1e0ff */
[C---:B------:R-:W-:Y:S02]  /*2b10*/  IMAD R3, R245.reuse, c[0x0][0x17c], R3 ;  /* 0x00005f00f5037a24 */ /* 0x040fe400078e0203 */
[----:B------:R-:W-:Y:S01]  /*2b20*/  IMAD R39, R245, R2, c[0x0][0x168] ;  /* 0x00005a00f5277624 */ /* 0x000fe200078e0202 */
[----:B------:R-:W-:Y:S01]  /*2b30*/  @!P1 LEA.HI.X.SX32 R37, R37, R211, 0x1, P0 ;  /* 0x000000d325259211 */ /* 0x000fe200000f0eff */
[----:B------:R-:W-:Y:S03]  /*2b40*/  IMAD.IADD R3, R41, 0x1, R3 ;  /* 0x0000000129037824 */ /* 0x000fe600078e0203 */
[C---:B------:R-:W-:Y:S02]  /*2b50*/  ISETP.GT.AND P6, PT, R39.reuse, R236, PT ;  /* 0x000000ec2700720c */ /* 0x040fe40003fc4270 */
[----:B------:R-:W-:Y:S02]  /*2b60*/  LEA.HI.X R3, R40, R208, R3, 0x6, P5 ;  /* 0x000000d028037211 */ /* 0x000fe400028f3403 */
[----:B------:R-:W-:Y:S02]  /*2b70*/  LEA R42, P5, R36, c[0x0][0x160], 0x1 ;  /* 0x00005800242a7a11 */ /* 0x000fe400078a08ff */
[----:B------:R-:W-:Y:S02]  /*2b80*/  @!P1 LEA R40, P0, R38, c[0x0][0x258], 0x2 ;  /* 0x0000960026289a11 */ /* 0x000fe400078010ff */
[----:B------:R-:W-:Y:S01]  /*2b90*/  LEA.HI.X R43, R36, c[0x0][0x164], R3, 0x1, P5 ;  /* 0x00005900242b7a11 */ /* 0x000fe200028f0c03 */
[----:B------:R-:W-:Y:S01]  /*2ba0*/  IMAD R3, R240, 0x3000, R231 ;  /* 0x00003000f0037824 */ /* 0x000fe200078e02e7 */
[----:B------:R-:W-:Y:S01]  /*2bb0*/  LOP3.LUT P5, RZ, R228, 0x1, RZ, 0xc0, !PT ;  /* 0x00000001e4ff7812 */ /* 0x000fe200078ac0ff */
[----:B------:R-:W-:Y:S01]  /*2bc0*/  @!P1 IMAD R36, R240, 0x40, R238 ;  /* 0x00000040f0249824 */ /* 0x000fe200078e02ee */
[----:B------:R-:W-:Y:S02]  /*2bd0*/  @!P1 LEA.HI.X R41, R38, c[0x0][0x25c], R37, 0x2, P0 ;  /* 0x0000970026299a11 */ /* 0x000fe400000f1425 */
[-C--:B------:R-:W-:Y:S01]  /*2be0*/  ISETP.LE.OR P5, PT, R39, R236.reuse, !P5 ;  /* 0x000000ec2700720c */ /* 0x080fe20006fa3670 */
[----:B------:R-:W-:Y:S01]  /*2bf0*/  @!P1 IMAD.SHL.U32 R2, R36, 0x4, RZ ;  /* 0x0000000424029824 */ /* 0x000fe200078e00ff */
[----:B------:R-:W-:Y:S02]  /*2c00*/  LOP3.LUT P0, RZ, R228, 0x2, RZ, 0xc0, !PT ;  /* 0x00000002e4ff7812 */ /* 0x000fe4000780c0ff */
[----:B------:R-:W-:Y:S02]  /*2c10*/  ISETP.GE.OR P6, PT, R213, c[0x0][0x16c], !P6 ;  /* 0x00005b00d5007a0c */ /* 0x000fe400077c6670 */
[----:B------:R-:W-:Y:S07]  /*2c20*/  ISETP.LE.OR P0, PT, R39, R236, !P0 ;  /* 0x000000ec2700720c */ /* 0x000fee0004703670 */
[----:B------:R-:W-:Y:S01]  /*2c30*/  @!PT LDS RZ, [RZ] ;  /* 0x00000000fffff984 */ /* 0x000fe20000000800 */
[----:B------:R-:W-:Y:S01]  /*2c40*/  @!PT LDS RZ, [RZ] ;  /* 0x00000000fffff984 */ /* 0x000fe20000000800 */
[----:B------:R-:W-:Y:S01]  /*2c50*/  @!PT LDS RZ, [RZ] ;  /* 0x00000000fffff984 */ /* 0x000fe20000000800 */
[----:B------:R1:W-:Y:S06]  /*2c60*/  LDGSTS.E.BYPASS.LTC128B.128 [R3], [R42.64], !P5 ;  /* 0x000000002a037fae */ /* 0x0003ec000e901d48 */
[----:B------:R1:W-:Y:S05]  /*2c70*/  LDGSTS.E.BYPASS.LTC128B.128 [R3+0x1000], [R42.64+0x40], !P0 ;  /* 0x010000402a037fae */ /* 0x0003ea000c101d48 */
[----:B------:R1:W-:Y:S05]  /*2c80*/  LDGSTS.E.BYPASS.LTC128B.128 [R3+0x2000], [R42.64+0x80], !P6 ;  /* 0x020000802a037fae */ /* 0x0003ea000f101d48 */
[----:B------:R1:W-:Y:S02]  /*2c90*/  @!P1 LDGSTS.E.BYPASS.LTC128B.128 [R2+0x18080], [R40.64] ;  /* 0x1808000028029fae */ /* 0x0003e4000b901d48 */
.L_x_1171:
[-C--:B--2345:R-:W-:Y:S01]  /*2ca0*/  HMMA.16816.F32 R36, R164, R168.reuse, RZ ;  /* 0x000000a8a424723c */ /* 0x0bcfe200000018ff */
[----:B------:R-:W-:Y:S03]  /*2cb0*/  LDSM.16.M88.4 R192, [R205+0x8080] ;  /* 0x00808000cdc0783b */ /* 0x000fe60000000200 */
[----:B-1----:R-:W-:Y:S04]  /*2cc0*/  IMAD R3, R198, 0x1800, RZ ;  /* 0x00001800c6037824 */ /* 0x002fe800078e02ff */
        /* <DEDUP_REMOVED lines=452> */
.L_x_1172:
        /* <DEDUP_REMOVED lines=243> */
.L_x_1168:
        /* <DEDUP_REMOVED lines=127> */
[----:B------:R-:W-:Y:S01]  /*6030*/  SHF.R.S32.HI R2, RZ, 0x1f, R217 ;  /* 0x0000001fff027819 */ /* 0x000fe200000114d9 */
[----:B------:R-:W-:Y:S01]  /*6040*/  IMAD.SHL.U32 R0, R0, 0x2, RZ ;  /* 0x0000000200007824 */ /* 0x000fe200078e00ff */
[----:B------:R-:W-:Y:S01]  /*6050*/  IADD3 R56, R6, 0x20, RZ ;  /* 0x0000002006387810 */ /* 0x000fe20007ffe0ff */
[----:B------:R-:W-:Y:S01]  /*6060*/  STS [R5+0x80], R128 ;  /* 0x0000808005007388 */ /* 0x000fe20000000800 */
[----:B------:R-:W-:-:S03]  /*6070*/  IMAD.WIDE.U32 R46, R216, c[0x0][0x338], R6 ;  /* 0x0000ce00d82e7a25 */ /* 0x000fc600078e0006 */
[----:B------:R-:W-:Y:S01]  /*6080*/  STS [R5+0x280], R130 ;  /* 0x0002808205007388 */ /* 0x000fe20000000800 */
[----:B------:R-:W-:-:S03]  /*6090*/  IMAD R44, R2, c[0x0][0x340], RZ ;  /* 0x0000d000022c7a24 */ /* 0x000fc600078e02ff */
[----:B------:R-:W-:Y:S01]  /*60a0*/  STS [R9+0x1080], R120 ;  /* 0x0010807809007388 */ /* 0x000fe20000000800 */
[----:B------:R-:W-:-:S03]  /*60b0*/  IMAD R44, R217, c[0x0][0x344], R44 ;  /* 0x0000d100d92c7a24 */ /* 0x000fc600078e022c */
        /* <DEDUP_REMOVED lines=25> */
[----:B------:R-:W-:Y:S02]  /*6250*/  SHF.R.S32.HI R5, RZ, 0x1f, R4 ;  /* 0x0000001fff057819 */ /* 0x000fe40000011404 */
[----:B------:R1:W4:Y:S01]  /*6260*/  LDS.128 R32, [R0+0xb080] ;  /* 0x00b0800000207984 */ /* 0x0003220000000c00 */
[----:B------:R-:W-:-:S03]  /*6270*/  IMAD.WIDE.U32 R60, R217, c[0x0][0x340], R46 ;  /* 0x0000d000d93c7a25 */ /* 0x000fc600078e002e */
[----:B------:R1:W5:Y:S01]  /*6280*/  LDS.128 R28, [R0+0x80] ;  /* 0x00008000001c7984 */ /* 0x0003620000000c00 */
[----:B------:R-:W-:-:S03]  /*6290*/  IMAD.WIDE R214, R214, 0x80, R4 ;  /* 0x00000080d6d67825 */ /* 0x000fc600078e0204 */
        /* <DEDUP_REMOVED lines=24> */
.L_x_1176:
[----:B------:R-:W-:Y:S05]  /*6420*/  BSYNC B0 ;  /* 0x0000000000007941 */ /* 0x000fea0003800000 */
.L_x_1175:
        /* <DEDUP_REMOVED lines=21> */
.L_x_1178:
[----:B------:R-:W-:Y:S05]  /*6580*/  BSYNC B0 ;  /* 0x0000000000007941 */ /* 0x000fea0003800000 */
.L_x_1177:
        /* <DEDUP_REMOVED lines=8> */
[----:B-1--4-:R-:W-:Y:S01]  /*6610*/  IADD3 R33, R5, R2, RZ ;  /* 0x0000000205217210 */ /* 0x012fe20007ffe0ff */
        /* <DEDUP_REMOVED lines=12> */
[----:B-----5:R1:W-:Y:S04]  /*66e0*/  @!P4 STG.E.128 [R36.64], R28 ;  /* 0x0000001c2400c986 */ /* 0x0203e8000c101d08 */
[----:B------:R1:W-:Y:S04]  /*66f0*/  @!P2 STG.E.128 [R36.64+0x40], R24 ;  /* 0x000040182400a986 */ /* 0x0003e8000c101d08 */
[----:B------:R1:W-:Y:S02]  /*6700*/  @!P1 STG.E.128 [R36.64+0x80], R20 ;  /* 0x0000801424009986 */ /* 0x0003e4000c101d08 */
.L_x_1180:
[----:B------:R-:W-:Y:S05]  /*6710*/  BSYNC B0 ;  /* 0x0000000000007941 */ /* 0x000fea0003800000 */
.L_x_1179:
        /* <DEDUP_REMOVED lines=19> */
.L_x_1174:
        /* <DEDUP_REMOVED lines=10> */
[----:B------:R-:W-:Y:S01]  /*68f0*/  SHF.R.S32.HI R5, RZ, 0x1f, R4 ;  /* 0x0000001fff057819 */ /* 0x000fe20000011404 */
[----:B------:R-:W-:Y:S02]  /*6900*/  IMAD.SHL.U32 R6, R3, 0x8, RZ ;  /* 0x0000000803067824 */ /* 0x000fe400078e00ff */
[----:B------:R-:W-:Y:S02]  /*6910*/  IMAD R3, R2, c[0x0][0x308], RZ ;  /* 0x0000c20002037a24 */ /* 0x000fe400078e02ff */
[----:B------:R-:W-:Y:S01]  /*6920*/  IMAD R8, R0, c[0x0][0x310], RZ ;  /* 0x0000c40000087a24 */ /* 0x000fe200078e02ff */
[----:B------:R-:W-:Y:S01]  /*6930*/  SHF.R.S32.HI R7, RZ, 0x1f, R6 ;  /* 0x0000001fff077819 */ /* 0x000fe20000011406 */
[----:B------:R-:W-:Y:S01]  /*6940*/  IMAD R3, R216, c[0x0][0x30c], R3 ;  /* 0x0000c300d8037a24 */ /* 0x000fe200078e0203 */
[----:B------:R-:W-:Y:S01]  /*6950*/  IADD3 R9, R6, 0x20, RZ ;  /* 0x0000002006097810 */ /* 0x000fe20007ffe0ff */
[----:B------:R-:W-:-:S04]  /*6960*/  IMAD.WIDE R214, R214, 0x80, R4 ;  /* 0x00000080d6d67825 */ /* 0x000fc800078e0204 */
[----:B------:R-:W-:-:S04]  /*6970*/  IMAD.WIDE.U32 R10, R216, c[0x0][0x308], R6 ;  /* 0x0000c200d80a7a25 */ /* 0x000fc800078e0006 */
[----:B------:R-:W-:Y:S02]  /*6980*/  IMAD.IADD R11, R11, 0x1, R3 ;  /* 0x000000010b0b7824 */ /* 0x000fe400078e0203 */
[C---:B------:R-:W-:Y:S01]  /*6990*/  IMAD R3, R217.reuse, c[0x0][0x314], R8 ;  /* 0x0000c500d9037a24 */ /* 0x040fe200078e0208 */
[----:B------:R-:W-:Y:S01]  /*69a0*/  IADD3 R8, R6, 0x40, RZ ;  /* 0x0000004006087810 */ /* 0x000fe20007ffe0ff */
[----:B------:R-:W-:-:S04]  /*69b0*/  IMAD.WIDE.U32 R10, R217, c[0x0][0x310], R10 ;  /* 0x0000c400d90a7a25 */ /* 0x000fc800078e000a */
        /* <DEDUP_REMOVED lines=15> */
.L_x_1182:
[----:B------:R-:W-:Y:S05]  /*6ab0*/  BSYNC B0 ;  /* 0x0000000000007941 */ /* 0x000fea0003800000 */
.L_x_1181:
        /* <DEDUP_REMOVED lines=19> */
.L_x_1184:
[----:B------:R-:W-:Y:S05]  /*6bf0*/  BSYNC B0 ;  /* 0x0000000000007941 */ /* 0x000fea0003800000 */
.L_x_1183:
        /* <DEDUP_REMOVED lines=23> */
.L_x_1186:
[----:B------:R-:W-:Y:S05]  /*6d70*/  BSYNC B0 ;  /* 0x0000000000007941 */ /* 0x000fea0003800000 */
.L_x_1185:
        /* <DEDUP_REMOVED lines=19> */
.L_x_1187:
        /* <DEDUP_REMOVED lines=13> */
.L_x_1432:


//--------------------- .text._ZN7cutlass13device_kernelIN5flash19enable_sm80_to_sm89INS1_16FlashAttnBwdSm80INS1_25CollectiveMainloopBwdSm80ILi2ELi2EN4cute5tupleIJNS5_1CILi64EEENS7_ILi128EEENS7_ILi96EEEEEENS_6half_tEfNS_4arch4Sm80ELb1ELb0ELb0ELb0ELb0ELb0ELb0ELb0ELi2ELi2ELi4ELi2ELb0EEENS1_24CollectiveEpilogueBwdGQAISB_fSE_Li256ELb0ELb0EEENS1_25SingleTileBwdLPTSchedulerILb0ELi128ELb0EEEEEEEEEvNT_6ParamsE --------------------------
	.section	.text._ZN7cutlass13device_kernelIN5flash19enable_sm80_to_sm89INS1_16FlashAttnBwdSm80INS1_25CollectiveMainloopBwdSm80ILi2ELi2EN4cute5tupleIJNS5_1CILi64EEENS7_ILi128EEENS7_ILi96EEEEEENS_6half_tEfNS_4arch4Sm80ELb1ELb0ELb0ELb0ELb0ELb0ELb0ELb0ELi2ELi2ELi4ELi2ELb0EEENS1_24CollectiveEpilogueBwdGQAISB_fSE_Li256ELb0ELb0EEENS1_25SingleTileBwdLPTSchedulerILb0ELi128ELb0EEEEEEEEEvNT_6ParamsE,"ax",@progbits
	.sectioninfo	@"SHI_REGISTERS=255"
	.align	128
.text._ZN7cutlass13device_kernelIN5flash19enable_sm80_to_sm89INS1_16FlashAttnBwdSm80INS1_25CollectiveMainloopBwdSm80ILi2ELi2EN4cute5tupleIJNS5_1CILi64EEENS7_ILi128EEENS7_ILi96EEEEEENS_6half_tEfNS_4arch4Sm80ELb1ELb0ELb0ELb0ELb0ELb0ELb0ELb0ELi2ELi2ELi4ELi2ELb0EEENS1_24CollectiveEpilogueBwdGQAISB_fSE_Li256ELb0ELb0EEENS1_25SingleTileBwdLPTSchedulerILb0ELi128ELb0EEEEEEEEEvNT_6ParamsE:
        .type           _ZN7cutlass13device_kernelIN5flash19enable_sm80_to_sm89INS1_16FlashAttnBwdSm80INS1_25CollectiveMainloopBwdSm80ILi2ELi2EN4cute5tupleIJNS5_1CILi64EEENS7_ILi128EEENS7_ILi96EEEEEENS_6half_tEfNS_4arch4Sm80ELb1ELb0ELb0ELb0ELb0ELb0ELb0ELb0ELi2ELi2ELi4ELi2ELb0EEENS1_24CollectiveEpilogueBwdGQAISB_fSE_Li256ELb0ELb0EEENS1_25SingleTileBwdLPTSchedulerILb0ELi128ELb0EEEEEEEEEvNT_6ParamsE,@function
        .size           _ZN7cutlass13device_kernelIN5flash19enable_sm80_to_sm89INS1_16FlashAttnBwdSm80INS1_25CollectiveMainloopBwdSm80ILi2ELi2EN4cute5tupleIJNS5_1CILi64EEENS7_ILi128EEENS7_ILi96EEEEEENS_6half_tEfNS_4arch4Sm80ELb1ELb0ELb0ELb0ELb0ELb0ELb0ELb0ELi2ELi2ELi4ELi2ELb0EEENS1_24CollectiveEpilogueBwdGQAISB_fSE_Li256ELb0ELb0EEENS1_25SingleTileBwdLPTSchedulerILb0ELi128ELb0EEEEEEEEEvNT_6ParamsE,(.L_x_1433 - _ZN7cutlass13device_kernelIN5flash19enable_sm80_to_sm89INS1_16FlashAttnBwdSm80INS1_25CollectiveMainloopBwdSm80ILi2ELi2EN4cute5tupleIJNS5_1CILi64EEENS7_ILi128EEENS7_ILi96EEEEEENS_6half_tEfNS_4arch4Sm80ELb1ELb0ELb0ELb0ELb0ELb0ELb0ELb0ELi2ELi2ELi4ELi2ELb0EEENS1_24CollectiveEpilogueBwdGQAISB_fSE_Li256ELb0ELb0EEENS1_25SingleTileBwdLPTSchedulerILb0ELi128ELb0EEEEEEEEEvNT_6ParamsE)
        .other          _ZN7cutlass13device_kernelIN5flash19enable_sm80_to_sm89INS1_16FlashAttnBwdSm80INS1_25CollectiveMainloopBwdSm80ILi2ELi2EN4cute5tupleIJNS5_1CILi64EEENS7_ILi128EEENS7_ILi96EEEEEENS_6half_tEfNS_4arch4Sm80ELb1ELb0ELb0ELb0ELb0ELb0ELb0ELb0ELi2ELi2ELi4ELi2ELb0EEENS1_24CollectiveEpilogueBwdGQAISB_fSE_Li256ELb0ELb0EEENS1_25SingleTileBwdLPTSchedulerILb0ELi128ELb0EEEEEEEEEvNT_6ParamsE,@"STO_CUDA_ENTRY STV_DEFAULT"
_ZN7cutlass13device_kernelIN5flash19enable_sm80_to_sm89INS1_16FlashAttnBwdSm80INS1_25CollectiveMainloopBwdSm80ILi2ELi2EN4cute5tupleIJNS5_1CILi64EEENS7_ILi128EEENS7_ILi96EEEEEENS_6half_tEfNS_4arch4Sm80ELb1ELb0ELb0ELb0ELb0ELb0ELb0ELb0ELi2ELi2ELi4ELi2ELb0EEENS1_24CollectiveEpilogueBwdGQAISB_fSE_Li256ELb0ELb0EEENS1_25SingleTileBwdLPTSchedulerILb0ELi128ELb0EEEEEEEEEvNT_6ParamsE:
        /* <DEDUP_REMOVED lines=23> */
.L_x_1189:
[----:B------:R-:W-:Y:S02]  /*0170*/  MOV R2, c[0x0][0x3b4] ;  /* 0x0000ed0000027a02 */ /* 0x000fe40000000f00 */
[----:B------:R-:W-:Y:S02]  /*0180*/  MOV R217, R0 ;  /* 0x0000000000d97202 */ /* 0x000fe40000000f00 */
[----:B------:R-:W-:-:S13]  /*0190*/  ISETP.NE.AND P0, PT, R2, 0x1, PT ;  /* 0x000000010200780c */ /* 0x000fda0003f05270 */
[----:B------:R-:W-:-:S05]  /*01a0*/  @P0 IMAD.HI.U32 R2, R0, c[0x0][0x3b8], RZ ;  /* 0x0000ee0000020a27 */ /* 0x000fca00078e00ff */
[----:B------:R-:W-:-:S05]  /*01b0*/  @P0 SHF.R.U32.HI R217, RZ, c[0x0][0x3bc], R2 ;  /* 0x0000ef00ffd90a19 */ /* 0x000fca0000011602 */
[----:B------:R-:W-:-:S03]  /*01c0*/  IMAD R3, R217, c[0x0][0x3b4], RZ ;  /* 0x0000ed00d9037a24 */ /* 0x000fc600078e02ff */
.L_x_1190:
        /* <DEDUP_REMOVED lines=10> */
.L_x_1188:
        /* <DEDUP_REMOVED lines=16> */
.L_x_1192:
[----:B------:R-:W-:Y:S02]  /*0370*/  MOV R0, c[0x0][0x3b4] ;  /* 0x0000ed0000007a02 */ /* 0x000fe40000000f00 */
[----:B------:R-:W-:Y:S02]  /*0380*/  MOV R217, R2 ;  /* 0x0000000200d97202 */ /* 0x000fe40000000f00 */
[----:B------:R-:W-:-:S13]  /*0390*/  ISETP.NE.AND P0, PT, R0, 0x1, PT ;  /* 0x000000010000780c */ /* 0x000fda0003f05270 */
[----:B------:R-:W-:-:S05]  /*03a0*/  @P0 IMAD.HI.U32 R0, R2, c[0x0][0x3b8], RZ ;  /* 0x0000ee0002000a27 */ /* 0x000fca00078e00ff */
[----:B------:R-:W-:-:S05]  /*03b0*/  @P0 SHF.R.U32.HI R217, RZ, c[0x0][0x3bc], R0 ;  /* 0x0000ef00ffd90a19 */ /* 0x000fca0000011600 */
[----:B------:R-:W-:-:S03]  /*03c0*/  IMAD R3, R217, c[0x0][0x3b4], RZ ;  /* 0x0000ed00d9037a24 */ /* 0x000fc600078e02ff */
.L_x_1193:
        /* <DEDUP_REMOVED lines=9> */
.L_x_1191:
        /* <DEDUP_REMOVED lines=427> */
.L_x_1196:
[----:B------:R-:W-:Y:S05]  /*1f10*/  BSYNC B0 ;  /* 0x0000000000007941 */ /* 0x000fea0003800000 */
.L_x_1195:
        /* <DEDUP_REMOVED lines=80> */
.L_x_1199:
        /* <DEDUP_REMOVED lines=132> */
.L_x_1197:
        /* <DEDUP_REMOVED lines=455> */
.L_x_1198:
        /* <DEDUP_REMOVED lines=243> */
.L_x_1194:
[----:B------:R-:W-:Y:S05]  /*5800*/  @P1 EXIT ;  /* 0x000000000000194d */ /* 0x000fea0003800000 */
[----:B------:R-:W-:Y:S01]  /*5810*/  MOV R0, 0x1 ;  /* 0x0000000100007802 */ /* 0x000fe20000000f00 */
[----:B------:R-:W-:Y:S01]  /*5820*/  IMAD R5, R217, 0x3000, RZ ;  /* 0x00003000d9057824 */ /* 0x000fe200078e02ff */
[----:B------:R-:W-:Y:S01]  /*5830*/  BAR.SYNC.DEFER_BLOCKING 0x1, 0x100 ;  /* 0x0044000000007b1d */ /* 0x000fe20000010000 */
[----:B------:R-:W-:Y:S02]  /*5840*/  SHF.R.S32.HI R2, RZ, 0x1f, R216 ;  /* 0x0000001fff027819 */ /* 0x000fe400000114d8 */
[----:B------:R-:W-:-:S02]  /*5850*/  ISETP.NE.AND P1, PT, R0, c[0x0][0x338], PT ;  /* 0x0000ce0000007a0c */ /* 0x000fc40003f25270 */
[----:B------:R-:W-:Y:S02]  /*5860*/  SHF.R.S32.HI R3, RZ, 0x1f, R5 ;  /* 0x0000001fff037819 */ /* 0x000fe40000011405 */
[----:B------:R-:W-:-:S04]  /*5870*/  IADD3 R4, P0, R5, R226, RZ ;  /* 0x000000e205047210 */ /* 0x000fc80007f1e0ff */
[----:B------:R-:W-:-:S05]  /*5880*/  LEA.HI.X.SX32 R5, R226, R3, 0x1, P0 ;  /* 0x00000003e2057211 */ /* 0x000fca00000f0eff */
[----:B------:R-:W-:-:S05]  /*5890*/  @P1 IMAD.HI.U32 R0, R214, c[0x0][0x33c], RZ ;  /* 0x0000cf00d6001a27 */ /* 0x000fca00078e00ff */
[----:B------:R-:W-:-:S04]  /*58a0*/  @P1 SHF.R.U32.HI R214, RZ, c[0x0][0x340], R0 ;  /* 0x0000d000ffd61a19 */ /* 0x000fc80000011600 */
[----:B------:R-:W-:Y:S01]  /*58b0*/  SHF.R.S32.HI R3, RZ, 0x1f, R214 ;  /* 0x0000001fff037819 */ /* 0x000fe200000114d6 */
[----:B------:R-:W-:-:S04]  /*58c0*/  IMAD.WIDE.U32 R6, R214, c[0x0][0x328], R4 ;  /* 0x0000ca00d6067a25 */ /* 0x000fc800078e0004 */
[C---:B------:R-:W-:Y:S02]  /*58d0*/  IMAD R9, R3.reuse, c[0x0][0x328], RZ ;  /* 0x0000ca0003097a24 */ /* 0x040fe400078e02ff */
[----:B------:R-:W-:Y:S02]  /*58e0*/  IMAD R3, R3, c[0x0][0x300], RZ ;  /* 0x0000c00003037a24 */ /* 0x000fe400078e02ff */
[C---:B------:R-:W-:Y:S02]  /*58f0*/  IMAD R0, R214.reuse, c[0x0][0x32c], R9 ;  /* 0x0000cb00d6007a24 */ /* 0x040fe400078e0209 */
[----:B------:R-:W-:-:S03]  /*5900*/  IMAD.WIDE.U32 R4, R214, c[0x0][0x300], R4 ;  /* 0x0000c000d6047a25 */ /* 0x000fc600078e0004 */
[----:B------:R-:W-:Y:S01]  /*5910*/  IADD3 R7, R7, R0, RZ ;  /* 0x0000000007077210 */ /* 0x000fe20007ffe0ff */
[----:B------:R-:W-:Y:S02]  /*5920*/  IMAD R214, R214, c[0x0][0x304], R3 ;  /* 0x0000c100d6d67a24 */ /* 0x000fe400078e0203 */
[----:B------:R-:W-:Y:S02]  /*5930*/  IMAD R3, R2, c[0x0][0x330], RZ ;  /* 0x0000cc0002037a24 */ /* 0x000fe400078e02ff */
[C---:B------:R-:W-:Y:S01]  /*5940*/  IMAD.WIDE.U32 R6, R216.reuse, c[0x0][0x330], R6 ;  /* 0x0000cc00d8067a25 */ /* 0x040fe200078e0006 */
[----:B------:R-:W-:Y:S02]  /*5950*/  IADD3 R215, R5, R214, RZ ;  /* 0x000000d605d77210 */ /* 0x000fe40007ffe0ff */
[----:B------:R-:W-:Y:S01]  /*5960*/  MOV R214, R4 ;  /* 0x0000000400d67202 */ /* 0x000fe20000000f00 */
[----:B------:R-:W-:Y:S01]  /*5970*/  IMAD R3, R216, c[0x0][0x334], R3 ;  /* 0x0000cd00d8037a24 */ /* 0x000fe200078e0203 */
[----:B------:R-:W-:Y:S01]  /*5980*/  LEA R8, P1, R6, c[0x0][0x310], 0x2 ;  /* 0x0000c40006087a11 */ /* 0x000fe200078210ff */
[----:B------:R-:W-:-:S02]  /*5990*/  IMAD R5, R2, c[0x0][0x308], RZ ;  /* 0x0000c20002057a24 */ /* 0x000fc400078e02ff */
        /* <DEDUP_REMOVED lines=104> */
.L_x_1200:
        /* <DEDUP_REMOVED lines=14> */
.L_x_1433:


//--------------------- .text._ZN7cutlass13device_kernelIN5flash19enable_sm80_to_sm89INS1_16FlashAttnBwdSm80INS1_25CollectiveMainloopBwdSm80ILi2ELi2EN4cute5tupleIJNS5_1CILi64EEENS7_ILi128EEENS7_ILi96EEEEEENS_6half_tEfNS_4arch4Sm80ELb1ELb0ELb0ELb0ELb1ELb0ELb0ELb0ELi2ELi2ELi4ELi2ELb0EEENS1_24CollectiveEpilogueBwdGQAISB_fSE_Li256ELb0ELb1EEENS1_25SingleTileBwdLPTSchedulerILb0ELi128ELb1EEEEEEEEEvNT_6ParamsE --------------------------
	.section	.text._ZN7cutlass13device_kernelIN5flash19enable_sm80_to_sm89INS1_16FlashAttnBwdSm80INS1_25CollectiveMainloopBwdSm80ILi2ELi2EN4cute5tupleIJNS5_1CILi64EEENS7_ILi128EEENS7_ILi96EEEEEENS_6half_tEfNS_4arch4Sm80ELb1ELb0ELb0ELb0ELb1ELb0ELb0ELb0ELi2ELi2ELi4ELi2ELb0EEENS1_24CollectiveEpilogueBwdGQAISB_fSE_Li256ELb0ELb1EEENS1_25SingleTileBwdLPTSchedulerILb0ELi128ELb1EEEEEEEEEvNT_6ParamsE,"ax",@progbits
	.sectioninfo	@"SHI_REGISTERS=255"
	.align	128
.text._ZN7cutlass13device_kernelIN5flash19enable_sm80_to_sm89INS1_16FlashAttnBwdSm80INS1_25CollectiveMainloopBwdSm80ILi2ELi2EN4cute5tupleIJNS5_1CILi64EEENS7_ILi128EEENS7_ILi96EEEEEENS_6half_tEfNS_4arch4Sm80ELb1ELb0ELb0ELb0ELb1ELb0ELb0ELb0ELi2ELi2ELi4ELi2ELb0EEENS1_24CollectiveEpilogueBwdGQAISB_fSE_Li256ELb0ELb1EEENS1_25SingleTileBwdLPTSchedulerILb0ELi128ELb1EEEEEEEEEvNT_6ParamsE:
        .type           _ZN7cutlass13device_kernelIN5flash19enable_sm80_to_sm89INS1_16FlashAttnBwdSm80INS1_25CollectiveMainloopBwdSm80ILi2ELi2EN4cute5tupleIJNS5_1CILi64EEENS7_ILi128EEENS7_ILi96EEEEEENS_6half_tEfNS_4arch4Sm80ELb1ELb0ELb0ELb0ELb1ELb0ELb0ELb0ELi2ELi2ELi4ELi2ELb0EEENS1_24CollectiveEpilogueBwdGQAISB_fSE_Li256ELb0ELb1EEENS1_25SingleTileBwdLPTSchedulerILb0ELi128ELb1EEEEEEEEEvNT_6ParamsE,@function
        .size           _ZN7cutlass13device_kernelIN5flash19enable_sm80_to_sm89INS1_16FlashAttnBwdSm80INS1_25CollectiveMainloopBwdSm80ILi2ELi2EN4cute5tupleIJNS5_1CILi64EEENS7_ILi128EEENS7_ILi96EEEEEENS_6half_tEfNS_4arch4Sm80ELb1ELb0ELb0ELb0ELb1ELb0ELb0ELb0ELi2ELi2ELi4ELi2ELb0EEENS1_24CollectiveEpilogueBwdGQAISB_fSE_Li256ELb0ELb1EEENS1_25SingleTileBwdLPTSchedulerILb0ELi128ELb1EEEEEEEEEvNT_6ParamsE,(.L_x_1434 - _ZN7cutlass13device_kernelIN5flash19enable_sm80_to_sm89INS1_16FlashAttnBwdSm80INS1_25CollectiveMainloopBwdSm80ILi2ELi2EN4cute5tupleIJNS5_1CILi64EEENS7_ILi128EEENS7_ILi96EEEEEENS_6half_tEfNS_4arch4Sm80ELb1ELb0ELb0ELb0ELb1ELb0ELb0ELb0ELi2ELi2ELi4ELi2ELb0EEENS1_24CollectiveEpilogueBwdGQAISB_fSE_Li256ELb0ELb1EEENS1_25SingleTileBwdLPTSchedulerILb0ELi128ELb1EEEEEEEEEvNT_6ParamsE)
        .other          _ZN7cutlass13device_kernelIN5flash19enable_sm80_to_sm89INS1_16FlashAttnBwdSm80INS1_25CollectiveMainloopBwdSm80ILi2ELi2EN4cute5tupleIJNS5_1CILi64EEENS7_ILi128EEENS7_ILi96EEEEEENS_6half_tEfNS_4arch4Sm80ELb1ELb0ELb0ELb0ELb1ELb0ELb0ELb0ELi2ELi2ELi4ELi2ELb0EEENS1_24CollectiveEpilogueBwdGQAISB_fSE_Li256ELb0ELb1EEENS1_25SingleTileBwdLPTSchedulerILb0ELi128ELb1EEEEEEEEEvNT_6ParamsE,@"STO_CUDA_ENTRY STV_DEFAULT"
_ZN7cutlass13device_kernelIN5flash19enable_sm80_to_sm89INS1_16FlashAttnBwdSm80INS1_25CollectiveMainloopBwdSm80ILi2ELi2EN4cute5tupleIJNS5_1CILi64EEENS7_ILi128EEENS7_ILi96EEEEEENS_6half_tEfNS_4arch4Sm80ELb1ELb0ELb0ELb0ELb1ELb0ELb0ELb0ELi2ELi2ELi4ELi2ELb0EEENS1_24CollectiveEpilogueBwdGQAISB_fSE_Li256ELb0ELb1EEENS1_25SingleTileBwdLPTSchedulerILb0ELi128ELb1EEEEEEEEEvNT_6ParamsE:
        /* <DEDUP_REMOVED lines=23> */
.L_x_1202:
[----:B------:R-:W-:-:S04]  /*0170*/  MOV R0, c[0x0][0x3b4] ;  /* 0x0000ed0000007a02 */ /* 0x000fc80000000f00 */
[----:B------:R-:W-:Y:S02]  /*0180*/  ISETP.NE.AND P0, PT, R0, 0x1, PT ;  /* 0x000000010000780c */ /* 0x000fe40003f05270 */
[----:B------:R-:W-:-:S11]  /*0190*/  MOV R0, R2 ;  /* 0x0000000200007202 */ /* 0x000fd60000000f00 */
[----:B------:R-:W-:-:S05]  /*01a0*/  @P0 IMAD.HI.U32 R3, R2, c[0x0][0x3b8], RZ ;  /* 0x0000ee0002030a27 */ /* 0x000fca00078e00ff */
[----:B------:R-:W-:-:S05]  /*01b0*/  @P0 SHF.R.U32.HI R0, RZ, c[0x0][0x3bc], R3 ;  /* 0x0000ef00ff000a19 */ /* 0x000fca0000011603 */
[----:B------:R-:W-:Y:S02]  /*01c0*/  IMAD R5, R0, c[0x0][0x3b4], RZ ;  /* 0x0000ed0000057a24 */ /* 0x000fe400078e02ff */
.L_x_1203:
        /* <DEDUP_REMOVED lines=12> */
.L_x_1201:
        /* <DEDUP_REMOVED lines=16> */
.L_x_1205:
[----:B------:R-:W-:-:S04]  /*0390*/  MOV R0, c[0x0][0x3b4] ;  /* 0x0000ed0000007a02 */ /* 0x000fc80000000f00 */
[----:B------:R-:W-:Y:S02]  /*03a0*/  ISETP.NE.AND P0, PT, R0, 0x1, PT ;  /* 0x000000010000780c */ /* 0x000fe40003f05270 */
[----:B------:R-:W-:-:S11]  /*03b0*/  MOV R0, R3 ;  /* 0x0000000300007202 */ /* 0x000fd60000000f00 */
[----:B------:R-:W-:-:S05]  /*03c0*/  @P0 IMAD.HI.U32 R2, R3, c[0x0][0x3b8], RZ ;  /* 0x0000ee0003020a27 */ /* 0x000fca00078e00ff */
[----:B------:R-:W-:-:S05]  /*03d0*/  @P0 SHF.R.U32.HI R0, RZ, c[0x0][0x3bc], R2 ;  /* 0x0000ef00ff000a19 */ /* 0x000fca0000011602 */
[----:B------:R-:W-:Y:S02]  /*03e0*/  IMAD R4, R0, c[0x0][0x3b4], RZ ;  /* 0x0000ed0000047a24 */ /* 0x000fe400078e02ff */
.L_x_1206:
        /* <DEDUP_REMOVED lines=11> */
.L_x_1204:
        /* <DEDUP_REMOVED lines=427> */
.L_x_1209:
[----:B------:R-:W-:Y:S05]  /*1f50*/  BSYNC B0 ;  /* 0x0000000000007941 */ /* 0x000fea0003800000 */
.L_x_1208:
        /* <DEDUP_REMOVED lines=80> */
.L_x_1212:
        /* <DEDUP_REMOVED lines=100> */
[----:B---34-:R-:W-:Y:S01]  /*2aa0*/  SHF.R.S32.HI R3, RZ, 0x1f, R245 ;  /* 0x0000001fff037819 */ /* 0x018fe200000114f5 */
        /* <DEDUP_REMOVED lines=31> */
.L_x_1210:
[-C--:B--234-:R-:W-:Y:S01]  /*2ca0*/  HMMA.16816.F32 R36, R164, R168.reuse, RZ ;  /* 0x000000a8a424723c */ /* 0x09cfe200000018ff */
        /* <DEDUP_REMOVED lines=454> */
.L_x_1211:
[-C--:B-12-4-:R-:W-:Y:S01]  /*4910*/  HMMA.16816.F32 R4, R28, R2.reuse, RZ ;  /* 0x000000021c04723c */ /* 0x096fe200000018ff */
        /* <DEDUP_REMOVED lines=242> */
.L_x_1207:
[----:B------:R-:W-:Y:S05]  /*5840*/  @P1 EXIT ;  /* 0x000000000000194d */ /* 0x000fea0003800000 */
[----:B------:R-:W-:Y:S01]  /*5850*/  IMAD.MOV.U32 R0, RZ, RZ, 0x1 ;  /* 0x00000001ff007424 */ /* 0x000fe200078e00ff */
[----:B------:R-:W-:Y:S01]  /*5860*/  BAR.SYNC.DEFER_BLOCKING 0x1, 0x100 ;  /* 0x0044000000007b1d */ /* 0x000fe20000010000 */
[----:B------:R-:W-:Y:S02]  /*5870*/  IMAD R3, R214, c[0x0][0x358], RZ ;  /* 0x0000d600d6037a24 */ /* 0x000fe400078e02ff */
[----:B------:R-:W-:Y:S01]  /*5880*/  IMAD R5, R217, c[0x0][0x2f4], RZ ;  /* 0x0000bd00d9057a24 */ /* 0x000fe200078e02ff */
[----:B------:R-:W-:Y:S01]  /*5890*/  ISETP.NE.AND P0, PT, R0, c[0x0][0x338], PT ;  /* 0x0000ce0000007a0c */ /* 0x000fe20003f05270 */
[----:B------:R-:W-:Y:S01]  /*58a0*/  IMAD.MOV.U32 R4, RZ, RZ, R216 ;  /* 0x000000ffff047224 */ /* 0x000fe200078e00d8 */
[----:B------:R-:W-:Y:S01]  /*58b0*/  BSSY B0, `(.L_x_1213) ;  /* 0x0000017000007945 */ /* 0x000fe20003800000 */
[----:B------:R-:W-:-:S05]  /*58c0*/  IMAD R3, R3, c[0x0][0x2f4], RZ ;  /* 0x0000bd0003037a24 */ /* 0x000fca00078e02ff */
[----:B------:R-:W-:-:S05]  /*58d0*/  SHF.R.S32.HI R2, RZ, 0x1f, R3 ;  /* 0x0000001fff027819 */ /* 0x000fca0000011403 */
[----:B------:R-:W-:-:S05]  /*58e0*/  @P0 IMAD.HI.U32 R0, R216, c[0x0][0x33c], RZ ;  /* 0x0000cf00d8000a27 */ /* 0x000fca00078e00ff */
[----:B------:R-:W-:Y:S02]  /*58f0*/  @P0 SHF.R.U32.HI R4, RZ, c[0x0][0x340], R0 ;  /* 0x0000d000ff040a19 */ /* 0x000fe40000011600 */
[----:B------:R-:W-:Y:S02]  /*5900*/  SHF.R.S32.HI R0, RZ, 0x1f, R5 ;  /* 0x0000001fff007819 */ /* 0x000fe40000011405 */
[--C-:B------:R-:W-:Y:S02]  /*5910*/  IADD3 R5, P1, P0, R3, R5, R4.reuse ;  /* 0x0000000503057210 */ /* 0x100fe4000783e004 */
[----:B------:R-:W-:-:S04]  /*5920*/  SHF.R.S32.HI R3, RZ, 0x1f, R4 ;  /* 0x0000001fff037819 */ /* 0x000fc80000011404 */
[----:B------:R-:W-:Y:S01]  /*5930*/  IADD3.X R2, R2, R0, R3, P1, P0 ;  /* 0x0000000002027210 */ /* 0x000fe20000fe0403 */
[C---:B------:R-:W-:Y:S01]  /*5940*/  IMAD.SHL.U32 R0, R5.reuse, 0x4, RZ ;  /* 0x0000000405007824 */ /* 0x040fe200078e00ff */
        /* <DEDUP_REMOVED lines=8> */
.L_x_1215:
[----:B------:R-:W2:Y:S01]  /*59d0*/  LDG.E.STRONG.GPU R7, [R8.64] ;  /* 0x0000000808077981 */ /* 0x000ea2000c1ef900 */
[----:B------:R-:W-:Y:S01]  /*59e0*/  YIELD ;  /* 0x0000000000007946 */ /* 0x000fe20003800000 */
[----:B--2---:R-:W-:Y:S01]  /*59f0*/  ISETP.NE.AND P0, PT, R7, R6, PT ;  /* 0x000000060700720c */ /* 0x004fe20003f05270 */
[----:B------:R-:W-:-:S12]  /*5a00*/  CCTL.IVALL ;  /* 0x00000000ff00798f */ /* 0x000fd80002000000 */
[----:B------:R-:W-:Y:S05]  /*5a10*/  @P0 BRA `(.L_x_1215) ;  /* 0xffffffb000000947 */ /* 0x000fea000383ffff */
.L_x_1214:
[----:B------:R-:W-:Y:S05]  /*5a20*/  BSYNC B0 ;  /* 0x0000000000007941 */ /* 0x000fea0003800000 */
.L_x_1213:
[----:B------:R-:W-:Y:S01]  /*5a30*/  MOV R7, 0xffffffff ;  /* 0xffffffff00077802 */ /* 0x000fe20000000f00 */
[----:B------:R-:W-:Y:S05]  /*5a40*/  BRA.CONV ~URZ, `(.L_x_1216) ;  /* 0x000000237f007947 */ /* 0x000fea000b800000 */
[----:B------:R-:W-:Y:S02]  /*5a50*/  MOV R10, 0x5a70 ;  /* 0x00005a70000a7802 */ /* 0x000fe40000000f00 */
[----:B------:R-:W-:Y:S05]  /*5a60*/  CALL.REL.NOINC `($__internal_10_$__cuda_sm70_warpsync) ;  /* 0x00000a8000007944 */ /* 0x000fea0003c00000 */
.L_x_1216:
[----:B------:R-:W-:Y:S01]  /*5a70*/  IMAD R11, R214, 0x3000, RZ ;  /* 0x00003000d60b7824 */ /* 0x000fe200078e02ff */
[----:B------:R-:W-:-:S06]  /*5a80*/  NOP ;  /* 0x0000000000007918 */ /* 0x000fcc0000000000 */
[----:B------:R-:W-:Y:S01]  /*5a90*/  SHF.R.S32.HI R13, RZ, 0x1f, R11 ;  /* 0x0000001fff0d7819 */ /* 0x000fe2000001140b */
[----:B------:R-:W-:Y:S01]  /*5aa0*/  IMAD R10, R5, c[0x0][0x330], RZ ;  /* 0x0000cc00050a7a24 */ /* 0x000fe200078e02ff */
[----:B------:R-:W-:Y:S01]  /*5ab0*/  IADD3 R12, P0, R11, R226, RZ ;  /* 0x000000e20b0c7210 */ /* 0x000fe20007f1e0ff */
[----:B------:R-:W-:Y:S02]  /*5ac0*/  IMAD R11, R3, c[0x0][0x328], RZ ;  /* 0x0000ca00030b7a24 */ /* 0x000fe400078e02ff */
[----:B------:R-:W-:Y:S01]  /*5ad0*/  IMAD R10, R217, c[0x0][0x334], R10 ;  /* 0x0000cd00d90a7a24 */ /* 0x000fe200078e020a */
[----:B------:R-:W-:Y:S01]  /*5ae0*/  LEA.HI.X.SX32 R13, R226, R13, 0x1, P0 ;  /* 0x0000000de20d7211 */ /* 0x000fe200000f0eff */
[----:B------:R-:W-:-:S04]  /*5af0*/  IMAD R11, R4, c[0x0][0x32c], R11 ;  /* 0x0000cb00040b7a24 */ /* 0x000fc800078e020b */
        /* <DEDUP_REMOVED lines=56> */
[----:B-1----:R-:W-:Y:S05]  /*5e80*/  CALL.REL.NOINC `($__internal_10_$__cuda_sm70_warpsync) ;  /* 0x0000066000007944 */ /* 0x002fea0003c00000 */
.L_x_1217:
        /* <DEDUP_REMOVED lines=12> */
.L_x_1219:
[----:B------:R-:W-:Y:S05]  /*5f50*/  BSYNC B0 ;  /* 0x0000000000007941 */ /* 0x000fea0003800000 */
.L_x_1218:
[----:B--2---:R-:W-:Y:S01]  /*5f60*/  IADD3 R8, P0, R0, c[0x0][0x348], RZ ;  /* 0x0000d20000087a10 */ /* 0x004fe20007f1e0ff */
[----:B------:R-:W-:Y:S03]  /*5f70*/  BSSY B0, `(.L_x_1220) ;  /* 0x0000008000007945 */ /* 0x000fe60003800000 */
[----:B------:R-:W-:Y:S01]  /*5f80*/  IADD3.X R9, R2, c[0x0][0x34c], RZ, P0, !PT ;  /* 0x0000d30002097a10 */ /* 0x000fe200007fe4ff */
[----:B------:R-:W-:Y:S05]  /*5f90*/  @P1 BRA `(.L_x_1221) ;  /* 0x0000005000001947 */ /* 0x000fea0003800000 */
.L_x_1222:
[----:B------:R-:W2:Y:S01]  /*5fa0*/  LDG.E.STRONG.GPU R11, [R8.64] ;  /* 0x00000008080b7981 */ /* 0x000ea2000c1ef900 */
[----:B------:R-:W-:Y:S01]  /*5fb0*/  YIELD ;  /* 0x0000000000007946 */ /* 0x000fe20003800000 */
[----:B--2---:R-:W-:Y:S01]  /*5fc0*/  ISETP.NE.AND P0, PT, R11, R6, PT ;  /* 0x000000060b00720c */ /* 0x004fe20003f05270 */
[----:B------:R-:W-:-:S12]  /*5fd0*/  CCTL.IVALL ;  /* 0x00000000ff00798f */ /* 0x000fd80002000000 */
[----:B------:R-:W-:Y:S05]  /*5fe0*/  @P0 BRA `(.L_x_1222) ;  /* 0xffffffb000000947 */ /* 0x000fea000383ffff */
.L_x_1221:
[----:B------:R-:W-:Y:S05]  /*5ff0*/  BSYNC B0 ;  /* 0x0000000000007941 */ /* 0x000fea0003800000 */
.L_x_1220:
[----:B------:R-:W-:Y:S05]  /*6000*/  BRA.CONV ~URZ, `(.L_x_1223) ;  /* 0x000000237f007947 */ /* 0x000fea000b800000 */
[----:B------:R-:W-:Y:S02]  /*6010*/  MOV R10, 0x6030 ;  /* 0x00006030000a7802 */ /* 0x000fe40000000f00 */
[----:B-1----:R-:W-:Y:S05]  /*6020*/  CALL.REL.NOINC `($__internal_10_$__cuda_sm70_warpsync) ;  /* 0x000004c000007944 */ /* 0x002fea0003c00000 */
.L_x_1223:
        /* <DEDUP_REMOVED lines=63> */
[----:B-12---:R-:W-:Y:S05]  /*6420*/  CALL.REL.NOINC `($__internal_10_$__cuda_sm70_warpsync) ;  /* 0x000000c000007944 */ /* 0x006fea0003c00000 */
.L_x_1224:
[----:B------:R-:W-:-:S06]  /*6430*/  NOP ;  /* 0x0000000000007918 */ /* 0x000fcc0000000000 */
[----:B------:R-:W-:Y:S05]  /*6440*/  @P1 EXIT ;  /* 0x000000000000194d */ /* 0x000fea0003800000 */
[----:B------:R-:W-:Y:S01]  /*6450*/  @!PT LDS RZ, [RZ] ;  /* 0x00000000fffff984 */ /* 0x000fe20000000800 */
[----:B------:R-:W-:Y:S01]  /*6460*/  @!PT LDS RZ, [RZ] ;  /* 0x00000000fffff984 */ /* 0x000fe20000000800 */
[----:B------:R-:W-:Y:S01]  /*6470*/  @!PT LDS RZ, [RZ] ;  /* 0x00000000fffff984 */ /* 0x000fe20000000800 */
[----:B------:R-:W-:Y:S01]  /*6480*/  @!PT LDS RZ, [RZ] ;  /* 0x00000000fffff984 */ /* 0x000fe20000000800 */
[----:B------:R-:W-:Y:S06]  /*6490*/  MEMBAR.ALL.GPU ;  /* 0x0000000000007992 */ /* 0x000fec000000a000 */
[----:B--2---:R-:W-:Y:S01]  /*64a0*/  MOV R3, 0x1 ;  /* 0x0000000100037802 */ /* 0x004fe20000000f00 */
[----:B------:R-:W-:-:S00]  /*64b0*/  ERRBAR ;  /* 0x00000000000079ab */ /* 0x000fc00000000000 */
[----:B012345:R-:W-:-:S05]  /*64c0*/  CCTL.IVALL ;  /* 0x00000000ff00798f */ /* 0x03ffca0002000000 */
[----:B------:R-:W-:Y:S01]  /*64d0*/  RED.E.ADD.S32.STRONG.GPU [R8.64], R3 ;  /* 0x000000030800798e */ /* 0x000fe2000c10e388 */
[----:B------:R-:W-:Y:S05]  /*64e0*/  EXIT ;  /* 0x000000000000794d */ /* 0x000fea0003800000 */
        .weak           $__internal_10_$__cuda_sm70_warpsync
        .type           $__internal_10_$__cuda_sm70_warpsync,@function
        .size           $__internal_10_$__cuda_sm70_warpsync,(.L_x_1434 - $__internal_10_$__cuda_sm70_warpsync)
$__internal_10_$__cuda_sm70_warpsync:
[----:B------:R-:W-:Y:S01]  /*64f0*/  MOV R11, 0x0 ;  /* 0x00000000000b7802 */ /* 0x000fe20000000f00 */
[----:B------:R-:W-:Y:S04]  /*6500*/  WARPSYNC R7 ;  /* 0x0000000700007348 */ /* 0x000fe80003800000 */
[----:B------:R-:W-:Y:S05]  /*6510*/  RET.REL.NODEC R10 `(_ZN7cutlass13device_kernelIN5flash19enable_sm80_to_sm89INS1_16FlashAttnBwdSm80INS1_25CollectiveMainloopBwdSm80ILi2ELi2EN4cute5tupleIJNS5_1CILi64EEENS7_ILi128EEENS7_ILi96EEEEEENS_6half_tEfNS_4arch4Sm80ELb1ELb0ELb0ELb0ELb1ELb0ELb0ELb0ELi2ELi2ELi4ELi2ELb0EEENS1_24CollectiveEpilogueBwdGQAISB_fSE_Li256ELb0ELb1EEENS1_25SingleTileBwdLPTSchedulerILb0ELi128ELb1EEEEEEEEEvNT_6ParamsE) ;  /* 0xffff9ae00a007950 */ /* 0x000fea0003c3ffff */
.L_x_1225:
        /* <DEDUP_REMOVED lines=14> */
.L_x_1434:


//--------------------- .text._ZN7cutlass13device_kernelIN5flash22FlashAttnBwdPreprocessIN4cute5tupleIJNS3_1CILi64EEENS5_ILi96EEEEEENS_6half_tEfNS_4arch4Sm80ELb1ELb0EEEEEvNT_6ParamsE --------------------------
	.section	.text._ZN7cutlass13device_kernelIN5flash22FlashAttnBwdPreprocessIN4cute5tupleIJNS3_1CILi64EEENS5_ILi96EEEEEENS_6half_tEfNS_4arch4Sm80ELb1ELb0EEEEEvNT_6ParamsE,"ax",@progbits
	.sectioninfo	@"SHI_REGISTERS=46"
	.align	128
.text._ZN7cutlass13device_kernelIN5flash22FlashAttnBwdPreprocessIN4cute5tupleIJNS3_1CILi64EEENS5_ILi96EEEEEENS_6half_tEfNS_4arch4Sm80ELb1ELb0EEEEEvNT_6ParamsE:
        .type           _ZN7cutlass13device_kernelIN5flash22FlashAttnBwdPreprocessIN4cute5tupleIJNS3_1CILi64EEENS5_ILi96EEEEEENS_6half_tEfNS_4arch4Sm80ELb1ELb0EEEEEvNT_6ParamsE,@function
        .size           _ZN7cutlass13device_kernelIN5flash22FlashAttnBwdPreprocessIN4cute5tupleIJNS3_1CILi64EEENS5_ILi96EEEEEENS_6half_tEfNS_4arch4Sm80ELb1ELb0EEEEEvNT_6ParamsE,(.L_x_1436 - _ZN7cutlass13device_kernelIN5flash22FlashAttnBwdPreprocessIN4cute5tupleIJNS3_1CILi64EEENS5_ILi96EEEEEENS_6half_tEfNS_4arch4Sm80ELb1ELb0EEEEEvNT_6ParamsE)
        .other          _ZN7cutlass13device_kernelIN5flash22FlashAttnBwdPreprocessIN4cute5tupleIJNS3_1CILi64EEENS5_ILi96EEEEEENS_6half_tEfNS_4arch4Sm80ELb1ELb0EEEEEvNT_6ParamsE,@"STO_CUDA_ENTRY STV_DEFAULT"
_ZN7cutlass13device_kernelIN5flash22FlashAttnBwdPreprocessIN4cute5tupleIJNS3_1CILi64EEENS5_ILi96EEEEEENS_6half_tEfNS_4arch4Sm80ELb1ELb0EEEEEvNT_6ParamsE:
[----:B------:R-:W-:Y:S02]  /*0000*/  MOV R1, c[0x0][0x28] ;  /* 0x00000a0000017a02 */ /* 0x000fe40000000f00 */
[----:B------:R-:W0:Y:S01]  /*0010*/  S2R R0, SR_CTAID.X ;  /* 0x0000000000007919 */ /* 0x000e220000002500 */
[----:B------:R-:W-:-:S03]  /*0020*/  ULDC.64 UR6, c[0x0][0x118] ;  /* 0x0000460000067ab9 */ /* 0x000fc60000000a00 */
[----:B------:R-:W1:Y:S04]  /*0030*/  S2R R2, SR_TID.X ;  /* 0x0000000000027919 */ /* 0x000e680000002100 */
[----:B------:R-:W2:Y:S01]  /*0040*/  S2R R7, SR_CTAID.Z ;  /* 0x0000000000077919 */ /* 0x000ea20000002700 */
[----:B0-----:R-:W-:Y:S02]  /*0050*/  SHF.L.U32 R3, R0, 0x6, RZ ;  /* 0x0000000600037819 */ /* 0x001fe400000006ff */
[----:B-1----:R-:W-:Y:S02]  /*0060*/  ISETP.GT.AND P0, PT, R2, 0x3f, PT ;  /* 0x0000003f0200780c */ /* 0x002fe40003f04270 */
[----:B------:R-:W-:-:S04]  /*0070*/  IADD3 R5, -R3, c[0x0][0x168], RZ ;  /* 0x00005a0003057a10 */ /* 0x000fc80007ffe1ff */
[----:B------:R-:W-:-:S13]  /*0080*/  ISETP.GE.OR P1, PT, R2, R5, P0 ;  /* 0x000000050200720c */ /* 0x000fda0000726670 */
[----:B------:R-:W0:Y:S01]  /*0090*/  @!P1 S2R R11, SR_CTAID.Y ;  /* 0x00000000000b9919 */ /* 0x000e220000002600 */
[----:B------:R-:W-:Y:S02]  /*00a0*/  @!P1 SHF.R.S32.HI R4, RZ, 0x1f, R2 ;  /* 0x0000001fff049819 */ /* 0x000fe40000011402 */
[----:B------:R-:W-:-:S04]  /*00b0*/  @!P1 IADD3 R8, P2, R3, R2, RZ ;  /* 0x0000000203089210 */ /* 0x000fc80007f5e0ff */
[----:B------:R-:W-:Y:S02]  /*00c0*/  @!P1 LEA.HI.X.SX32 R9, R3, R4, 0x1, P2 ;  /* 0x0000000403099211 */ /* 0x000fe400010f0eff */
[----:B--2---:R-:W-:Y:S02]  /*00d0*/  SHF.R.S32.HI R4, RZ, 0x1f, R7 ;  /* 0x0000001fff047819 */ /* 0x004fe40000011407 */
[----:B0-----:R-:W-:Y:S01]  /*00e0*/  @!P1 SHF.R.S32.HI R6, RZ, 0x1f, R11 ;  /* 0x0000001fff069819 */ /* 0x001fe2000001140b */
[----:B------:R-:W-:-:S04]  /*00f0*/  @!P1 IMAD.WIDE.U32 R8, R11, c[0x0][0x1e0], R8 ;  /* 0x000078000b089a25 */ /* 0x000fc800078e0008 */
[----:B------:R-:W-:-:S04]  /*0100*/  @!P1 IMAD R6, R6, c[0x0][0x1e0], RZ ;  /* 0x0000780006069a24 */ /* 0x000fc800078e02ff */
[----:B------:R-:W-:Y:S02]  /*0110*/  @!P1 IMAD R11, R11, c[0x0][0x1e4], R6 ;  /* 0x000079000b0b9a24 */ /* 0x000fe400078e0206 */
[----:B------:R-:W-:-:S03]  /*0120*/  @!P1 IMAD R6, R4, c[0x0][0x1e8], RZ ;  /* 0x00007a0004069a24 */ /* 0x000fc600078e02ff */
[----:B------:R-:W-:Y:S01]  /*0130*/  @!P1 IADD3 R9, R9, R11, RZ ;  /* 0x0000000b09099210 */ /* 0x000fe20007ffe0ff */
[C---:B------:R-:W-:Y:S01]  /*0140*/  @!P1 IMAD R11, R7.reuse, c[0x0][0x1ec], R6 ;  /* 0x00007b00070b9a24 */ /* 0x040fe200078e0206 */
[----:B------:R-:W-:Y:S02]  /*0150*/  SHF.R.S32.HI R19, RZ, 0x1f, R2 ;  /* 0x0000001fff137819 */ /* 0x000fe40000011402 */
[----:B------:R-:W-:Y:S01]  /*0160*/  MOV R6, 0x7f800000 ;  /* 0x7f80000000067802 */ /* 0x000fe20000000f00 */
[----:B------:R-:W-:Y:S01]  /*0170*/  @!P1 IMAD.WIDE.U32 R8, R7, c[0x0][0x1e8], R8 ;  /* 0x00007a0007089a25 */ /* 0x000fe200078e0008 */
[----:B------:R-:W-:-:S03]  /*0180*/  LEA.HI R27, R19, R2, RZ, 0x2 ;  /* 0x00000002131b7211 */ /* 0x000fc600078f10ff */
[----:B------:R-:W-:Y:S01]  /*0190*/  @!P1 IMAD.IADD R9, R9, 0x1, R11 ;  /* 0x0000000109099824 */ /* 0x000fe200078e020b */
[C---:B------:R-:W-:Y:S02]  /*01a0*/  @!P1 LEA R24, P2, R8.reuse, c[0x0][0x1d8], 0x2 ;  /* 0x0000760008189a11 */ /* 0x040fe400078410ff */
[----:B------:R-:W-:Y:S02]  /*01b0*/  SHF.R.S32.HI R32, RZ, 0x2, R27 ;  /* 0x00000002ff207819 */ /* 0x000fe4000001141b */
[----:B------:R-:W-:-:S05]  /*01c0*/  @!P1 LEA.HI.X R25, R8, c[0x0][0x1dc], R9, 0x2, P2 ;  /* 0x0000770008199a11 */ /* 0x000fca00010f1409 */
[----:B------:R0:W5:Y:S01]  /*01d0*/  @!P1 LDG.E R6, [R24.64] ;  /* 0x0000000618069981 */ /* 0x000162000c1e1900 */
[----:B------:R-:W-:Y:S01]  /*01e0*/  ISETP.GE.AND P1, PT, R32, R5, PT ;  /* 0x000000052000720c */ /* 0x000fe20003f26270 */
[----:B------:R-:W-:Y:S01]  /*01f0*/  BSSY B0, `(.L_x_1226) ;  /* 0x000002c000007945 */ /* 0x000fe20003800000 */
[----:B------:R-:W-:Y:S01]  /*0200*/  LOP3.LUT R31, R27, 0xfffffffc, RZ, 0xc0, !PT ;  /* 0xfffffffc1b1f7812 */ /* 0x000fe200078ec0ff */
[----:B------:R-:W-:Y:S01]  /*0210*/  HFMA2.MMA R30, -RZ, RZ, 0, 0 ;  /* 0x00000000ff1e7435 */ /* 0x000fe200000001ff */
        /* <DEDUP_REMOVED lines=9> */
[----:B0-----:R-:W-:Y:S01]  /*02b0*/  CS2R R24, SRZ ;  /* 0x0000000000187805 */ /* 0x001fe2000001ff00 */
[----:B------:R-:W-:Y:S01]  /*02c0*/  SHF.R.S32.HI R33, RZ, 0x1f, R32 ;  /* 0x0000001fff217819 */ /* 0x000fe20000011420 */
[----:B------:R-:W-:Y:S01]  /*02d0*/  CS2R R26, SRZ ;  /* 0x00000000001a7805 */ /* 0x000fe2000001ff00 */
[----:B------:R-:W-:Y:S01]  /*02e0*/  IMAD.IADD R40, R2, 0x1, -R31 ;  /* 0x0000000102287824 */ /* 0x000fe200078e0a1f */
[----:B------:R-:W-:Y:S05]  /*02f0*/  @P1 BRA `(.L_x_1227) ;  /* 0x000001b000001947 */ /* 0x000fea0003800000 */
[----:B------:R-:W0:Y:S01]  /*0300*/  S2R R38, SR_CTAID.Y ;  /* 0x0000000000267919 */ /* 0x000e220000002600 */
[----:B------:R-:W-:Y:S01]  /*0310*/  SHF.L.U32 R36, R40, 0x3, RZ ;  /* 0x0000000328247819 */ /* 0x000fe200000006ff */
[----:B------:R-:W-:-:S03]  /*0320*/  IMAD R42, R4, c[0x0][0x188], RZ ;  /* 0x00006200042a7a24 */ /* 0x000fc600078e02ff */
[----:B------:R-:W-:Y:S02]  /*0330*/  SHF.R.S32.HI R37, RZ, 0x1f, R36 ;  /* 0x0000001fff257819 */ /* 0x000fe40000011424 */
[----:B------:R-:W-:Y:S02]  /*0340*/  ISETP.GE.AND P2, PT, R36, c[0x0][0x16c], PT ;  /* 0x00005b0024007a0c */ /* 0x000fe40003f46270 */
[----:B0-----:R-:W-:Y:S01]  /*0350*/  SHF.R.S32.HI R31, RZ, 0x1f, R38 ;  /* 0x0000001fff1f7819 */ /* 0x001fe20000011426 */
[----:B------:R-:W-:Y:S01]  /*0360*/  IMAD.WIDE.U32 R34, R38, c[0x0][0x180], R36 ;  /* 0x0000600026227a25 */ /* 0x000fe200078e0024 */
[----:B------:R-:W-:-:S03]  /*0370*/  IADD3 R37, R36, 0x20, RZ ;  /* 0x0000002024257810 */ /* 0x000fc60007ffe0ff */
[----:B------:R-:W-:Y:S01]  /*0380*/  IMAD R31, R31, c[0x0][0x180], RZ ;  /* 0x000060001f1f7a24 */ /* 0x000fe200078e02ff */
[----:B------:R-:W-:-:S03]  /*0390*/  ISETP.GE.AND P3, PT, R37, c[0x0][0x16c], PT ;  /* 0x00005b0025007a0c */ /* 0x000fc60003f66270 */
[----:B------:R-:W-:Y:S02]  /*03a0*/  IMAD R31, R38, c[0x0][0x184], R31 ;  /* 0x00006100261f7a24 */ /* 0x000fe400078e021f */
[----:B------:R-:W-:-:S03]  /*03b0*/  IMAD.WIDE R38, R0, 0x40, R32 ;  /* 0x0000004000267825 */ /* 0x000fc600078e0220 */
[----:B------:R-:W-:Y:S01]  /*03c0*/  IADD3 R35, R35, R31, RZ ;  /* 0x0000001f23237210 */ /* 0x000fe20007ffe0ff */
[----:B------:R-:W-:Y:S02]  /*03d0*/  IMAD R31, R7, c[0x0][0x18c], R42 ;  /* 0x00006300071f7a24 */ /* 0x000fe400078e022a */
[----:B------:R-:W-:Y:S02]  /*03e0*/  IMAD R39, R39, c[0x0][0x178], RZ ;  /* 0x00005e0027277a24 */ /* 0x000fe400078e02ff */
[----:B------:R-:W-:-:S04]  /*03f0*/  IMAD.WIDE.U32 R34, R7, c[0x0][0x188], R34 ;  /* 0x0000620007227a25 */ /* 0x000fc800078e0022 */
[----:B------:R-:W-:Y:S02]  /*0400*/  IMAD.IADD R35, R35, 0x1, R31 ;  /* 0x0000000123237824 */ /* 0x000fe400078e021f */
[C---:B------:R-:W-:Y:S02]  /*0410*/  IMAD R31, R38.reuse, c[0x0][0x17c], R39 ;  /* 0x00005f00261f7a24 */ /* 0x040fe400078e0227 */
[----:B------:R-:W-:Y:S01]  /*0420*/  IMAD.WIDE.U32 R34, R38, c[0x0][0x178], R34 ;  /* 0x00005e0026227a25 */ /* 0x000fe200078e0022 */
[----:B------:R-:W-:-:S04]  /*0430*/  IADD3 R38, R36, 0x40, RZ ;  /* 0x0000004024267810 */ /* 0x000fc80007ffe0ff */
[----:B------:R-:W-:Y:S02]  /*0440*/  ISETP.GE.AND P4, PT, R38, c[0x0][0x16c], PT ;  /* 0x00005b0026007a0c */ /* 0x000fe40003f86270 */
[----:B------:R-:W-:Y:S02]  /*0450*/  IADD3 R31, R35, R31, RZ ;  /* 0x0000001f231f7210 */ /* 0x000fe40007ffe0ff */
[----:B------:R-:W-:-:S04]  /*0460*/  LEA R36, P5, R34, c[0x0][0x160], 0x1 ;  /* 0x0000580022247a11 */ /* 0x000fc800078a08ff */
[----:B------:R-:W-:-:S05]  /*0470*/  LEA.HI.X R37, R34, c[0x0][0x164], R31, 0x1, P5 ;  /* 0x0000590022257a11 */ /* 0x000fca00028f0c1f */
[----:B------:R0:W5:Y:S04]  /*0480*/  @!P2 LDG.E.128 R8, [R36.64] ;  /* 0x000000062408a981 */ /* 0x000168000c1e1d00 */
[----:B------:R0:W5:Y:S04]  /*0490*/  @!P3 LDG.E.128 R12, [R36.64+0x40] ;  /* 0x00004006240cb981 */ /* 0x000168000c1e1d00 */
[----:B------:R0:W5:Y:S02]  /*04a0*/  @!P4 LDG.E.128 R24, [R36.64+0x80] ;  /* 0x000080062418c981 */ /* 0x000164000c1e1d00 */
.L_x_1227:
[----:B------:R-:W-:Y:S05]  /*04b0*/  BSYNC B0 ;  /* 0x0000000000007941 */ /* 0x000fea0003800000 */
.L_x_1226:
[----:B------:R-:W-:Y:S01]  /*04c0*/  BSSY B0, `(.L_x_1228) ;  /* 0x000001f000007945 */ /* 0x000fe20003800000 */
[----:B-----5:R-:W-:Y:S01]  /*04d0*/  MOV R41, R8 ;  /* 0x0000000800297202 */ /* 0x020fe20000000f00 */
[----:B------:R-:W-:Y:S01]  /*04e0*/  IMAD.MOV.U32 R31, RZ, RZ, RZ ;  /* 0x000000ffff1f7224 */ /* 0x000fe200078e00ff */
[----:B------:R-:W-:Y:S05]  /*04f0*/  @P1 BRA `(.L_x_1229) ;  /* 0x000001b000001947 */ /* 0x000fea0003800000 */
[----:B0-----:R-:W0:Y:S01]  /*0500*/  S2R R37, SR_CTAID.Y ;  /* 0x0000000000257919 */ /* 0x001e220000002600 */
[----:B------:R-:W-:Y:S01]  /*0510*/  SHF.L.U32 R34, R40, 0x3, RZ ;  /* 0x0000000328227819 */ /* 0x000fe200000006ff */
[----:B------:R-:W-:-:S03]  /*0520*/  IMAD R42, R4, c[0x0][0x1a8], RZ ;  /* 0x00006a00042a7a24 */ /* 0x000fc600078e02ff */
[----:B------:R-:W-:Y:S01]  /*0530*/  SHF.R.S32.HI R35, RZ, 0x1f, R34 ;  /* 0x0000001fff237819 */ /* 0x000fe20000011422 */
[----:B------:R-:W-:Y:S01]  /*0540*/  IMAD R43, R7, c[0x0][0x1ac], R42 ;  /* 0x00006b00072b7a24 */ /* 0x000fe200078e022a */
[----:B------:R-:W-:Y:S02]  /*0550*/  ISETP.GE.AND P2, PT, R34, c[0x0][0x16c], PT ;  /* 0x00005b0022007a0c */ /* 0x000fe40003f46270 */
[----:B0-----:R-:W-:Y:S01]  /*0560*/  SHF.R.S32.HI R36, RZ, 0x1f, R37 ;  /* 0x0000001fff247819 */ /* 0x001fe20000011425 */
[----:B------:R-:W-:-:S04]  /*0570*/  IMAD.WIDE.U32 R38, R37, c[0x0][0x1a0], R34 ;  /* 0x0000680025267a25 */ /* 0x000fc800078e0022 */
[----:B------:R-:W-:-:S04]  /*0580*/  IMAD R36, R36, c[0x0][0x1a0], RZ ;  /* 0x0000680024247a24 */ /* 0x000fc800078e02ff */
[----:B------:R-:W-:Y:S02]  /*0590*/  IMAD R35, R37, c[0x0][0x1a4], R36 ;  /* 0x0000690025237a24 */ /* 0x000fe400078e0224 */
[----:B------:R-:W-:-:S03]  /*05a0*/  IMAD.WIDE R36, R0, 0x40, R32 ;  /* 0x0000004000247825 */ /* 0x000fc600078e0220 */
[----:B------:R-:W-:Y:S01]  /*05b0*/  IADD3 R39, R39, R35, RZ ;  /* 0x0000002327277210 */ /* 0x000fe20007ffe0ff */
[----:B------:R-:W-:Y:S01]  /*05c0*/  IMAD R35, R37, c[0x0][0x198], RZ ;  /* 0x0000660025237a24 */ /* 0x000fe200078e02ff */
[----:B------:R-:W-:-:S03]  /*05d0*/  IADD3 R37, R34, 0x20, RZ ;  /* 0x0000002022257810 */ /* 0x000fc60007ffe0ff */
[----:B------:R-:W-:Y:S01]  /*05e0*/  IMAD.WIDE.U32 R38, R7, c[0x0][0x1a8], R38 ;  /* 0x00006a0007267a25 */ /* 0x000fe200078e0026 */
[----:B------:R-:W-:-:S03]  /*05f0*/  ISETP.GE.AND P3, PT, R37, c[0x0][0x16c], PT ;  /* 0x00005b0025007a0c */ /* 0x000fc60003f66270 */
[----:B------:R-:W-:Y:S01]  /*0600*/  IMAD R35, R36, c[0x0][0x19c], R35 ;  /* 0x0000670024237a24 */ /* 0x000fe200078e0223 */
[----:B------:R-:W-:-:S05]  /*0610*/  IADD3 R39, R39, R43, RZ ;  /* 0x0000002b27277210 */ /* 0x000fca0007ffe0ff */
[----:B------:R-:W-:Y:S01]  /*0620*/  IMAD.WIDE.U32 R38, R36, c[0x0][0x198], R38 ;  /* 0x0000660024267a25 */ /* 0x000fe200078e0026 */
[----:B------:R-:W-:-:S03]  /*0630*/  IADD3 R36, R34, 0x40, RZ ;  /* 0x0000004022247810 */ /* 0x000fc60007ffe0ff */
[----:B------:R-:W-:Y:S01]  /*0640*/  IMAD.IADD R35, R39, 0x1, R35 ;  /* 0x0000000127237824 */ /* 0x000fe200078e0223 */
[----:B------:R-:W-:Y:S02]  /*0650*/  ISETP.GE.AND P4, PT, R36, c[0x0][0x16c], PT ;  /* 0x00005b0024007a0c */ /* 0x000fe40003f86270 */
[----:B------:R-:W-:-:S04]  /*0660*/  LEA R34, P1, R38, c[0x0][0x190], 0x1 ;  /* 0x0000640026227a11 */ /* 0x000fc800078208ff */
[----:B------:R-:W-:-:S05]  /*0670*/  LEA.HI.X R35, R38, c[0x0][0x194], R35, 0x1, P1 ;  /* 0x0000650026237a11 */ /* 0x000fca00008f0c23 */
[----:B------:R0:W5:Y:S04]  /*0680*/  @!P2 LDG.E.128 R16, [R34.64] ;  /* 0x000000062210a981 */ /* 0x000168000c1e1d00 */
[----:B------:R0:W5:Y:S04]  /*0690*/  @!P3 LDG.E.128 R20, [R34.64+0x40] ;  /* 0x000040062214b981 */ /* 0x000168000c1e1d00 */
[----:B------:R0:W5:Y:S02]  /*06a0*/  @!P4 LDG.E.128 R28, [R34.64+0x80] ;  /* 0x00008006221cc981 */ /* 0x000164000c1e1d00 */
.L_x_1229:
[----:B------:R-:W-:Y:S05]  /*06b0*/  BSYNC B0 ;  /* 0x0000000000007941 */ /* 0x000fea0003800000 */
.L_x_1228:
[--C-:B------:R-:W-:Y:S01]  /*06c0*/  HADD2.F32 R8, -RZ, R41.reuse.H1_H1 ;  /* 0x30000029ff087230 */ /* 0x100fe20000004100 */
[----:B0----5:R-:W-:Y:S01]  /*06d0*/  MOV R34, R17 ;  /* 0x0000001100227202 */ /* 0x021fe20000000f00 */
[--C-:B------:R-:W-:Y:S01]  /*06e0*/  HADD2.F32 R35, -RZ, R16.reuse.H1_H1 ;  /* 0x30000010ff237230 */ /* 0x100fe20000004100 */
[----:B------:R-:W-:Y:S01]  /*06f0*/  ISETP.NE.AND P1, PT, R40, RZ, PT ;  /* 0x000000ff2800720c */ /* 0x000fe20003f25270 */
[----:B------:R-:W-:Y:S01]  /*0700*/  HADD2.F32 R41, -RZ, R41.H0_H0 ;  /* 0x20000029ff297230 */ /* 0x000fe20000004100 */
[----:B------:R-:W-:Y:S01]  /*0710*/  BSSY B0, `(.L_x_1230) ;  /* 0x0000067000007945 */ /* 0x000fe20003800000 */
[----:B------:R-:W-:Y:S01]  /*0720*/  HADD2.F32 R16, -RZ, R16.H0_H0 ;  /* 0x20000010ff107230 */ /* 0x000fe20000004100 */
[----:B------:R-:W-:Y:S01]  /*0730*/  FMUL.FTZ R8, R8, R35 ;  /* 0x0000002308087220 */ /* 0x000fe20000410000 */
[--C-:B------:R-:W-:Y:S01]  /*0740*/  HADD2.F32 R17, -RZ, R34.reuse.H0_H0 ;  /* 0x20000022ff117230 */ /* 0x100fe20000004100 */
[----:B------:R-:W-:Y:S01]  /*0750*/  MOV R35, R10 ;  /* 0x0000000a00237202 */ /* 0x000fe20000000f00 */
[----:B------:R-:W-:Y:S01]  /*0760*/  HADD2.F32 R10, -RZ, R34.H1_H1 ;  /* 0x30000022ff0a7230 */ /* 0x000fe20000004100 */
[----:B------:R-:W-:Y:S01]  /*0770*/  FFMA.FTZ R16, R41, R16, R8 ;  /* 0x0000001029107223 */ /* 0x000fe20000010008 */
[--C-:B------:R-:W-:Y:S01]  /*0780*/  HADD2.F32 R8, -RZ, R9.reuse.H0_H0 ;  /* 0x20000009ff087230 */ /* 0x100fe20000004100 */
[----:B------:R-:W-:Y:S01]  /*0790*/  MOV R34, R11 ;  /* 0x0000000b00227202 */ /* 0x000fe20000000f00 */
[----:B------:R-:W-:-:S02]  /*07a0*/  HADD2.F32 R9, -RZ, R9.H1_H1 ;  /* 0x30000009ff097230 */ /* 0x000fc40000004100 */
[----:B------:R-:W-:Y:S01]  /*07b0*/  HADD2.F32 R11, -RZ, R19.H0_H0 ;  /* 0x20000013ff0b7230 */ /* 0x000fe20000004100 */
[----:B------:R-:W-:Y:S01]  /*07c0*/  FFMA.FTZ R16, R8, R17, R16 ;  /* 0x0000001108107223 */ /* 0x000fe20000010010 */
[--C-:B------:R-:W-:Y:S02]  /*07d0*/  HADD2.F32 R8, -RZ, R35.reuse.H0_H0 ;  /* 0x20000023ff087230 */ /* 0x100fe40000004100 */
[--C-:B------:R-:W-:Y:S01]  /*07e0*/  HADD2.F32 R17, -RZ, R18.reuse.H0_H0 ;  /* 0x20000012ff117230 */ /* 0x100fe20000004100 */
[----:B------:R-:W-:Y:S01]  /*07f0*/  FFMA.FTZ R16, R9, R10, R16 ;  /* 0x0000000a09107223 */ /* 0x000fe20000010010 */
[----:B------:R-:W-:Y:S02]  /*0800*/  HADD2.F32 R9, -RZ, R35.H1_H1 ;  /* 0x30000023ff097230 */ /* 0x000fe40000004100 */
[----:B------:R-:W-:Y:S01]  /*0810*/  HADD2.F32 R10, -RZ, R18.H1_H1 ;  /* 0x30000012ff0a7230 */ /* 0x000fe20000004100 */
[----:B------:R-:W-:-:S04]  /*0820*/  FFMA.FTZ R8, R8, R17, R16 ;  /* 0x0000001108087223 */ /* 0x000fc80000010010 */
[----:B------:R-:W-:Y:S01]  /*0830*/  FFMA.FTZ R16, R9, R10, R8 ;  /* 0x0000000a09107223 */ /* 0x000fe20000010008 */
[--C-:B------:R-:W-:Y:S02]  /*0840*/  HADD2.F32 R8, -RZ, R34.reuse.H0_H0 ;  /* 0x20000022ff087230 */ /* 0x100fe40000004100 */
[----:B------:R-:W-:Y:S02]  /*0850*/  HADD2.F32 R9, -RZ, R34.H1_H1 ;  /* 0x30000022ff097230 */ /* 0x000fe40000004100 */
[----:B------:R-:W-:Y:S01]  /*0860*/  HADD2.F32 R10, -RZ, R19.H1_H1 ;  /* 0x30000013ff0a7230 */ /* 0x000fe20000004100 */
[----:B------:R-:W-:Y:S01]  /*0870*/  FFMA.FTZ R16, R8, R11, R16 ;  /* 0x0000000b08107223 */ /* 0x000fe20000010010 */
[----:B------:R-:W-:Y:S02]  /*0880*/  HADD2.F32 R8, -RZ, R12.H0_H0 ;  /* 0x2000000cff087230 */ /* 0x000fe40000004100 */
[----:B------:R-:W-:Y:S01]  /*0890*/  HADD2.F32 R11, -RZ, R20.H0_H0 ;  /* 0x20000014ff0b7230 */ /* 0x000fe20000004100 */
[----:B------:R-:W-:Y:S01]  /*08a0*/  FFMA.FTZ R16, R9, R10, R16 ;  /* 0x0000000a09107223 */ /* 0x000fe20000010010 */
[----:B------:R-:W-:-:S02]  /*08b0*/  HADD2.F32 R9, -RZ, R12.H1_H1 ;  /* 0x3000000cff097230 */ /* 0x000fc40000004100 */
[----:B------:R-:W-:Y:S01]  /*08c0*/  HADD2.F32 R10, -RZ, R20.H1_H1 ;  /* 0x30000014ff0a7230 */ /* 0x000fe20000004100 */
[----:B------:R-:W-:Y:S01]  /*08d0*/  FFMA.FTZ R8, R8, R11, R16 ;  /* 0x0000000b08087223 */ /* 0x000fe20000010010 */
[----:B------:R-:W-:-:S03]  /*08e0*/  HADD2.F32 R11, -RZ, R21.H0_H0 ;  /* 0x20000015ff0b7230 */ /* 0x000fc60000004100 */
        /* <DEDUP_REMOVED lines=11> */
[----:B------:R-:W-:Y:S02]  /*09a0*/  HADD2.F32 R8, -RZ, R15.H0_H0 ;  /* 0x2000000fff087230 */ /* 0x000fe40000004100 */
[----:B------:R-:W-:Y:S01]  /*09b0*/  HADD2.F32 R11, -RZ, R23.H0_H0 ;  /* 0x20000017ff0b7230 */ /* 0x000fe20000004100 */
[----:B------:R-:W-:Y:S01]  /*09c0*/  FFMA.FTZ R12, R9, R10, R12 ;  /* 0x0000000a090c7223 */ /* 0x000fe2000001000c */
[----:B------:R-:W-:Y:S02]  /*09d0*/  HADD2.F32 R9, -RZ, R15.H1_H1 ;  /* 0x3000000fff097230 */ /* 0x000fe40000004100 */
[----:B------:R-:W-:Y:S01]  /*09e0*/  HADD2.F32 R10, -RZ, R23.H1_H1 ;  /* 0x30000017ff0a7230 */ /* 0x000fe20000004100 */
[----:B------:R-:W-:Y:S01]  /*09f0*/  FFMA.FTZ R12, R8, R11, R12 ;  /* 0x0000000b080c7223 */ /* 0x000fe2000001000c */
[----:B------:R-:W-:-:S02]  /*0a00*/  HADD2.F32 R8, -RZ, R24.H0_H0 ;  /* 0x20000018ff087230 */ /* 0x000fc40000004100 */
[----:B------:R-:W-:Y:S01]  /*0a10*/  HADD2.F32 R11, -RZ, R28.H0_H0 ;  /* 0x2000001cff0b7230 */ /* 0x000fe20000004100 */
[----:B------:R-:W-:Y:S01]  /*0a20*/  FFMA.FTZ R10, R9, R10, R12 ;  /* 0x0000000a090a7223 */ /* 0x000fe2000001000c */
        /* <DEDUP_REMOVED lines=20> */
[----:B------:R-:W-:Y:S02]  /*0b70*/  FFMA.FTZ R8, R8, R9, R11 ;  /* 0x0000000908087223 */ /* 0x000fe4000001000b */
[----:B------:R-:W-:Y:S02]  /*0b80*/  IMAD R11, R0, 0x1800, RZ ;  /* 0x00001800000b7824 */ /* 0x000fe400078e02ff */
[----:B------:R-:W-:Y:S02]  /*0b90*/  FFMA.FTZ R27, R27, R10, R8 ;  /* 0x0000000a1b1b7223 */ /* 0x000fe40000010008 */
[----:B------:R-:W0:Y:S04]  /*0ba0*/  S2R R8, SR_CTAID.Y ;  /* 0x0000000000087919 */ /* 0x000e280000002600 */
[----:B------:R-:W1:Y:S01]  /*0bb0*/  SHFL.BFLY PT, R10, R27, 0x2, 0x1f ;  /* 0x0c401f001b0a7f89 */ /* 0x000e6200000e0000 */
[----:B0-----:R-:W-:Y:S01]  /*0bc0*/  SHF.R.S32.HI R13, RZ, 0x1f, R8 ;  /* 0x0000001fff0d7819 */ /* 0x001fe20000011408 */
[----:B-1----:R-:W-:-:S02]  /*0bd0*/  FADD.FTZ R9, R27, R10 ;  /* 0x0000000a1b097221 */ /* 0x002fc40000010000 */
[----:B------:R-:W-:Y:S02]  /*0be0*/  IMAD.SHL.U32 R10, R2, 0x4, RZ ;  /* 0x00000004020a7824 */ /* 0x000fe400078e00ff */
[----:B------:R-:W-:Y:S01]  /*0bf0*/  IMAD R13, R13, c[0x0][0x220], RZ ;  /* 0x000088000d0d7a24 */ /* 0x000fe200078e02ff */
[----:B------:R-:W0:Y:S02]  /*0c00*/  SHFL.BFLY PT, R12, R9, 0x1, 0x1f ;  /* 0x0c201f00090c7f89 */ /* 0x000e2400000e0000 */
[----:B------:R-:W-:Y:S01]  /*0c10*/  SHF.R.S32.HI R14, RZ, 0x1f, R10 ;  /* 0x0000001fff0e7819 */ /* 0x000fe2000001140a */
[----:B------:R-:W-:Y:S01]  /*0c20*/  IMAD R17, R8, c[0x0][0x224], R13 ;  /* 0x0000890008117a24 */ /* 0x000fe200078e020d */
[----:B------:R-:W-:-:S04]  /*0c30*/  IADD3 R10, P2, R11, R10, RZ ;  /* 0x0000000a0b0a7210 */ /* 0x000fc80007f5e0ff */
[----:B------:R-:W-:Y:S01]  /*0c40*/  LEA.HI.X.SX32 R11, R11, R14, 0x1, P2 ;  /* 0x0000000e0b0b7211 */ /* 0x000fe200010f0eff */
[----:B0-----:R-:W-:Y:S01]  /*0c50*/  FADD.FTZ R16, R9, R12 ;  /* 0x0000000c09107221 */ /* 0x001fe20000010000 */
[----:B------:R-:W-:Y:S05]  /*0c60*/  @P1 BRA `(.L_x_1231) ;  /* 0x0000011000001947 */ /* 0x000fea0003800000 */
[----:B------:R-:W0:Y:S01]  /*0c70*/  S2R R14, SR_CTAID.Y ;  /* 0x00000000000e7919 */ /* 0x000e220000002600 */
[----:B------:R-:W-:-:S04]  /*0c80*/  IADD3 R12, P1, R3, R32, RZ ;  /* 0x00000020030c7210 */ /* 0x000fc80007f3e0ff */
[----:B------:R-:W-:Y:S02]  /*0c90*/  LEA.HI.X.SX32 R13, R3, R33, 0x1, P1 ;  /* 0x00000021030d7211 */ /* 0x000fe400008f0eff */
[----:B------:R-:W-:-:S04]  /*0ca0*/  ISETP.GE.AND P1, PT, R32, R5, PT ;  /* 0x000000052000720c */ /* 0x000fc80003f26270 */
[----:B------:R-:W-:Y:S02]  /*0cb0*/  FSEL R5, R16, RZ, !P1 ;  /* 0x000000ff10057208 */ /* 0x000fe40004800000 */
[----:B0-----:R-:W-:Y:S01]  /*0cc0*/  SHF.R.S32.HI R9, RZ, 0x1f, R14 ;  /* 0x0000001fff097819 */ /* 0x001fe2000001140e */
[----:B------:R-:W-:-:S04]  /*0cd0*/  IMAD.WIDE.U32 R12, R14, c[0x0][0x1c8], R12 ;  /* 0x000072000e0c7a25 */ /* 0x000fc800078e000c */
[----:B------:R-:W-:-:S04]  /*0ce0*/  IMAD R9, R9, c[0x0][0x1c8], RZ ;  /* 0x0000720009097a24 */ /* 0x000fc800078e02ff */
[----:B------:R-:W-:Y:S02]  /*0cf0*/  IMAD R9, R14, c[0x0][0x1cc], R9 ;  /* 0x000073000e097a24 */ /* 0x000fe400078e0209 */
[----:B------:R-:W-:-:S03]  /*0d00*/  IMAD R14, R4, c[0x0][0x1d0], RZ ;  /* 0x00007400040e7a24 */ /* 0x000fc600078e02ff */
[----:B------:R-:W-:Y:S01]  /*0d10*/  IADD3 R13, R13, R9, RZ ;  /* 0x000000090d0d7210 */ /* 0x000fe20007ffe0ff */
[----:B------:R-:W-:-:S04]  /*0d20*/  IMAD R9, R7, c[0x0][0x1d4], R14 ;  /* 0x0000750007097a24 */ /* 0x000fc800078e020e */
[----:B------:R-:W-:-:S05]  /*0d30*/  IMAD.WIDE.U32 R12, R7, c[0x0][0x1d0], R12 ;  /* 0x00007400070c7a25 */ /* 0x000fca00078e000c */
[----:B------:R-:W-:Y:S02]  /*0d40*/  IADD3 R9, R13, R9, RZ ;  /* 0x000000090d097210 */ /* 0x000fe40007ffe0ff */
[----:B------:R-:W-:-:S04]  /*0d50*/  LEA R14, P2, R12, c[0x0][0x1b0], 0x2 ;  /* 0x00006c000c0e7a11 */ /* 0x000fc800078410ff */
[----:B------:R-:W-:-:S05]  /*0d60*/  LEA.HI.X R15, R12, c[0x0][0x1b4], R9, 0x2, P2 ;  /* 0x00006d000c0f7a11 */ /* 0x000fca00010f1409 */
[----:B------:R0:W-:Y:S04]  /*0d70*/  STG.E [R14.64], R5 ;  /* 0x000000050e007986 */ /* 0x0001e8000c101906 */
.L_x_1231:
[----:B------:R-:W-:Y:S05]  /*0d80*/  BSYNC B0 ;  /* 0x0000000000007941 */ /* 0x000fea0003800000 */
.L_x_1230:
[----:B------:R-:W-:Y:S01]  /*0d90*/  ULDC UR4, c[0x0][0x168] ;  /* 0x00005a0000047ab9 */ /* 0x000fe20000000800 */
[----:B------:R-:W-:Y:S01]  /*0da0*/  IMAD.WIDE.U32 R10, R8, c[0x0][0x220], R10 ;  /* 0x00008800080a7a25 */ /* 0x000fe200078e000a */
[----:B------:R-:W-:Y:S01]  /*0db0*/  UIADD3 UR4, UR4, 0x3f, URZ ;  /* 0x0000003f04047890 */ /* 0x000fe2000fffe03f */
[----:B------:R-:W-:Y:S01]  /*0dc0*/  ISETP.NE.U32.AND P1, PT, RZ, c[0x0][0x238], PT ;  /* 0x00008e00ff007a0c */ /* 0x000fe20003f25070 */
[----:B------:R-:W-:Y:S01]  /*0dd0*/  BSSY B0, `(.L_x_1232) ;  /* 0x0000023000007945 */ /* 0x000fe20003800000 */
[----:B------:R-:W-:Y:S01]  /*0de0*/  IMAD R12, R4, c[0x0][0x228], RZ ;  /* 0x00008a00040c7a24 */ /* 0x000fe200078e02ff */
[----:B------:R-:W-:Y:S01]  /*0df0*/  USHF.R.S32.HI UR5, URZ, 0x1f, UR4 ;  /* 0x0000001f3f057899 */ /* 0x000fe20008011404 */
[----:B------:R-:W-:Y:S02]  /*0e00*/  IADD3 R11, R11, R17, RZ ;  /* 0x000000110b0b7210 */ /* 0x000fe40007ffe0ff */
[C---:B------:R-:W-:Y:S01]  /*0e10*/  IMAD R9, R7.reuse, c[0x0][0x22c], R12 ;  /* 0x00008b0007097a24 */ /* 0x040fe200078e020c */
[----:B------:R-:W-:Y:S01]  /*0e20*/  ULEA.HI UR5, UR5, UR4, URZ, 0x6 ;  /* 0x0000000405057291 */ /* 0x000fe2000f8f303f */
[----:B------:R-:W-:Y:S01]  /*0e30*/  ISETP.NE.AND.EX P1, PT, RZ, c[0x0][0x23c], PT, P1 ;  /* 0x00008f00ff007a0c */ /* 0x000fe20003f25310 */
[----:B------:R-:W-:-:S02]  /*0e40*/  IMAD.WIDE.U32 R10, R7, c[0x0][0x228], R10 ;  /* 0x00008a00070a7a25 */ /* 0x000fc400078e000a */
[----:B------:R-:W-:Y:S01]  /*0e50*/  ULOP3.LUT UR5, UR5, 0xffffffc0, URZ, 0xc0, !UPT ;  /* 0xffffffc005057892 */ /* 0x000fe2000f8ec03f */
[----:B------:R-:W-:Y:S01]  /*0e60*/  ISETP.NE.OR P1, PT, R2, RZ, !P1 ;  /* 0x000000ff0200720c */ /* 0x000fe20004f25670 */
[----:B------:R-:W-:Y:S01]  /*0e70*/  IMAD.IADD R9, R11, 0x1, R9 ;  /* 0x000000010b097824 */ /* 0x000fe200078e0209 */
[----:B------:R-:W-:-:S03]  /*0e80*/  LEA R12, P2, R10, c[0x0][0x208], 0x2 ;  /* 0x000082000a0c7a11 */ /* 0x000fc600078410ff */
[----:B0-----:R-:W-:Y:S02]  /*0e90*/  IADD3 R5, -R3, UR5, RZ ;  /* 0x0000000503057c10 */ /* 0x001fe4000fffe1ff */
[----:B------:R-:W-:Y:S02]  /*0ea0*/  LEA.HI.X R13, R10, c[0x0][0x20c], R9, 0x2, P2 ;  /* 0x000083000a0d7a11 */ /* 0x000fe400010f1409 */
[----:B------:R-:W-:-:S13]  /*0eb0*/  ISETP.GE.OR P0, PT, R2, R5, P0 ;  /* 0x000000050200720c */ /* 0x000fda0000706670 */
[----:B------:R-:W-:Y:S05]  /*0ec0*/  @P0 BRA `(.L_x_1233) ;  /* 0x0000013000000947 */ /* 0x000fea0003800000 */
[----:B------:R-:W0:Y:S01]  /*0ed0*/  S2R R9, SR_CTAID.Y ;  /* 0x0000000000097919 */ /* 0x000e220000002600 */
[----:B------:R-:W-:Y:S01]  /*0ee0*/  SHF.R.S32.HI R10, RZ, 0x1f, R2 ;  /* 0x0000001fff0a7819 */ /* 0x000fe20000011402 */
[----:B------:R-:W-:Y:S01]  /*0ef0*/  IMAD R4, R4, c[0x0][0x200], RZ ;  /* 0x0000800004047a24 */ /* 0x000fe200078e02ff */
[----:B------:R-:W-:-:S04]  /*0f00*/  IADD3 R2, P0, R3, R2, RZ ;  /* 0x0000000203027210 */ /* 0x000fc80007f1e0ff */
[----:B------:R-:W-:Y:S02]  /*0f10*/  LEA.HI.X.SX32 R3, R3, R10, 0x1, P0 ;  /* 0x0000000a03037211 */ /* 0x000fe400000f0eff */
[----:B------:R-:W-:Y:S02]  /*0f20*/  FSETP.NEU.FTZ.AND P0, PT, R6, -INF , PT ;  /* 0xff8000000600780b */ /* 0x000fe40003f1d000 */
[----:B0-----:R-:W-:Y:S01]  /*0f30*/  SHF.R.S32.HI R5, RZ, 0x1f, R9 ;  /* 0x0000001fff057819 */ /* 0x001fe20000011409 */
[----:B------:R-:W-:-:S04]  /*0f40*/  IMAD.WIDE.U32 R2, R9, c[0x0][0x1f8], R2 ;  /* 0x00007e0009027a25 */ /* 0x000fc800078e0002 */
[----:B------:R-:W-:-:S04]  /*0f50*/  IMAD R5, R5, c[0x0][0x1f8], RZ ;  /* 0x00007e0005057a24 */ /* 0x000fc800078e02ff */
[----:B------:R-:W-:Y:S02]  /*0f60*/  IMAD R5, R9, c[0x0][0x1fc], R5 ;  /* 0x00007f0009057a24 */ /* 0x000fe400078e0205 */
[----:B------:R-:W-:-:S03]  /*0f70*/  FMUL.FTZ R9, R6, 1.4426950216293334961 ;  /* 0x3fb8aa3b06097820 */ /* 0x000fc60000410000 */
[----:B------:R-:W-:Y:S01]  /*0f80*/  IADD3 R3, R3, R5, RZ ;  /* 0x0000000503037210 */ /* 0x000fe20007ffe0ff */
[----:B------:R-:W-:Y:S01]  /*0f90*/  IMAD R5, R7, c[0x0][0x204], R4 ;  /* 0x0000810007057a24 */ /* 0x000fe200078e0204 */
[----:B------:R-:W-:-:S03]  /*0fa0*/  FSEL R9, R9, RZ, P0 ;  /* 0x000000ff09097208 */ /* 0x000fc60000000000 */
[----:B------:R-:W-:-:S05]  /*0fb0*/  IMAD.WIDE.U32 R2, R7, c[0x0][0x200], R2 ;  /* 0x0000800007027a25 */ /* 0x000fca00078e0002 */
[----:B------:R-:W-:Y:S02]  /*0fc0*/  IADD3 R3, R3, R5, RZ ;  /* 0x0000000503037210 */ /* 0x000fe40007ffe0ff */
[----:B------:R-:W-:-:S04]  /*0fd0*/  LEA R4, P2, R2, c[0x0][0x1f0], 0x2 ;  /* 0x00007c0002047a11 */ /* 0x000fc800078410ff */
[----:B------:R-:W-:-:S05]  /*0fe0*/  LEA.HI.X R5, R2, c[0x0][0x1f4], R3, 0x2, P2 ;  /* 0x00007d0002057a11 */ /* 0x000fca00010f1403 */
[----:B------:R0:W-:Y:S04]  /*0ff0*/  STG.E [R4.64], R9 ;  /* 0x0000000904007986 */ /* 0x0001e8000c101906 */
.L_x_1233:
[----:B------:R-:W-:Y:S05]  /*1000*/  BSYNC B0 ;  /* 0x0000000000007941 */ /* 0x000fea0003800000 */
.L_x_1232:
[----:B------:R1:W-:Y:S04]  /*1010*/  STG.E.128 [R12.64], RZ ;  /* 0x000000ff0c007986 */ /* 0x0003e8000c101d06 */
[----:B------:R1:W-:Y:S04]  /*1020*/  STG.E.128 [R12.64+0x1000], RZ ;  /* 0x001000ff0c007986 */ /* 0x0003e8000c101d06 */
[----:B------:R1:W-:Y:S04]  /*1030*/  STG.E.128 [R12.64+0x2000], RZ ;  /* 0x002000ff0c007986 */ /* 0x0003e8000c101d06 */
[----:B------:R1:W-:Y:S04]  /*1040*/  STG.E.128 [R12.64+0x3000], RZ ;  /* 0x003000ff0c007986 */ /* 0x0003e8000c101d06 */
[----:B------:R1:W-:Y:S04]  /*1050*/  STG.E.128 [R12.64+0x4000], RZ ;  /* 0x004000ff0c007986 */ /* 0x0003e8000c101d06 */
[----:B------:R1:W-:Y:S01]  /*1060*/  STG.E.128 [R12.64+0x5000], RZ ;  /* 0x005000ff0c007986 */ /* 0x0003e2000c101d06 */
[----:B------:R-:W-:Y:S05]  /*1070*/  @P1 EXIT ;  /* 0x000000000000194d */ /* 0x000fea0003800000 */
[----:B------:R-:W-:Y:S01]  /*1080*/  HFMA2.MMA R3, -RZ, RZ, 0, 2.384185791015625e-07 ;  /* 0x00000004ff037435 */ /* 0x000fe200000001ff */
[----:B------:R-:W-:-:S04]  /*1090*/  IMAD R7, R0, c[0x0][0x230], R7 ;  /* 0x00008c0000077a24 */ /* 0x000fc800078e0207 */
[----:B------:R-:W-:-:S05]  /*10a0*/  IMAD R2, R7, c[0x0][0x170], R8 ;  /* 0x00005c0007027a24 */ /* 0x000fca00078e0208 */
[----:B------:R-:W-:-:S05]  /*10b0*/  IMAD.WIDE R2, R2, R3, c[0x0][0x238] ;  /* 0x00008e0002027625 */ /* 0x000fca00078e0203 */
[----:B------:R-:W-:Y:S01]  /*10c0*/  STG.E [R2.64], RZ ;  /* 0x000000ff02007986 */ /* 0x000fe2000c101906 */
[----:B------:R-:W-:Y:S05]  /*10d0*/  EXIT ;  /* 0x000000000000794d */ /* 0x000fea0003800000 */
.L_x_1234:
        /* <DEDUP_REMOVED lines=10> */
.L_x_1436:


//--------------------- .text._ZN7cutlass13device_kernelIN5flash19enable_sm80_to_sm89INS1_16FlashAttnBwdSm80INS1_25CollectiveMainloopBwdSm80ILi2ELi2EN4cute5tupleIJNS5_1CILi64EEENS7_ILi128EEENS7_ILi96EEEEEENS_6half_tEfNS_4arch4Sm80ELb1ELb0ELb0ELb1ELb0ELb0ELb0ELb0ELi2ELi2ELi4ELi2ELb0EEENS1_21CollectiveEpilogueBwdISB_SC_SE_Li256ELb1ELb0ELi2EEENS1_25SingleTileBwdLPTSchedulerILb1ELi128ELb0EEEEEEEEEvNT_6ParamsE --------------------------
	.section	.text._ZN7cutlass13device_kernelIN5flash19enable_sm80_to_sm89INS1_16FlashAttnBwdSm80INS1_25CollectiveMainloopBwdSm80ILi2ELi2EN4cute5tupleIJNS5_1CILi64EEENS7_ILi128EEENS7_ILi96EEEEEENS_6half_tEfNS_4arch4Sm80ELb1ELb0ELb0ELb1ELb0ELb0ELb0ELb0ELi2ELi2ELi4ELi2ELb0EEENS1_21CollectiveEpilogueBwdISB_SC_SE_Li256ELb1ELb0ELi2EEENS1_25SingleTileBwdLPTSchedulerILb1ELi128ELb0EEEEEEEEEvNT_6ParamsE,"ax",@progbits
	.sectioninfo	@"SHI_REGISTERS=255"
	.align	128
.text._ZN7cutlass13device_kernelIN5flash19enable_sm80_to_sm89INS1_16FlashAttnBwdSm80INS1_25CollectiveMainloopBwdSm80ILi2ELi2EN4cute5tupleIJNS5_1CILi64EEENS7_ILi128EEENS7_ILi96EEEEEENS_6half_tEfNS_4arch4Sm80ELb1ELb0ELb0ELb1ELb0ELb0ELb0ELb0ELi2ELi2ELi4ELi2ELb0EEENS1_21CollectiveEpilogueBwdISB_SC_SE_Li256ELb1ELb0ELi2EEENS1_25SingleTileBwdLPTSchedulerILb1ELi128ELb0EEEEEEEEEvNT_6ParamsE:
        .type           _ZN7cutlass13device_kernelIN5flash19enable_sm80_to_sm89INS1_16FlashAttnBwdSm80INS1_25CollectiveMainloopBwdSm80ILi2ELi2EN4cute5tupleIJNS5_1CILi64EEENS7_ILi128EEENS7_ILi96EEEEEENS_6half_tEfNS_4arch4Sm80ELb1ELb0ELb0ELb1ELb0ELb0ELb0ELb0ELi2ELi2ELi4ELi2ELb0EEENS1_21CollectiveEpilogueBwdISB_SC_SE_Li256ELb1ELb0ELi2EEENS1_25SingleTileBwdLPTSchedulerILb1ELi128ELb0EEEEEEEEEvNT_6ParamsE,@function
        .size           _ZN7cutlass13device_kernelIN5flash19enable_sm80_to_sm89INS1_16FlashAttnBwdSm80INS1_25CollectiveMainloopBwdSm80ILi2ELi2EN4cute5tupleIJNS5_1CILi64EEENS7_ILi128EEENS7_ILi96EEEEEENS_6half_tEfNS_4arch4Sm80ELb1ELb0ELb0ELb1ELb0ELb0ELb0ELb0ELi2ELi2ELi4ELi2ELb0EEENS1_21CollectiveEpilogueBwdISB_SC_SE_Li256ELb1ELb0ELi2EEENS1_25SingleTileBwdLPTSchedulerILb1ELi128ELb0EEEEEEEEEvNT_6ParamsE,(.L_x_1437 - _ZN7cutlass13device_kernelIN5flash19enable_sm80_to_sm89INS1_16FlashAttnBwdSm80INS1_25CollectiveMainloopBwdSm80ILi2ELi2EN4cute5tupleIJNS5_1CILi64EEENS7_ILi128EEENS7_ILi96EEEEEENS_6half_tEfNS_4arch4Sm80ELb1ELb0ELb0ELb1ELb0ELb0ELb0ELb0ELi2ELi2ELi4ELi2ELb0EEENS1_21CollectiveEpilogueBwdISB_SC_SE_Li256ELb1ELb0ELi2EEENS1_25SingleTileBwdLPTSchedulerILb1ELi128ELb0EEEEEEEEEvNT_6ParamsE)
        .other          _ZN7cutlass13device_kernelIN5flash19enable_sm80_to_sm89INS1_16FlashAttnBwdSm80INS1_25CollectiveMainloopBwdSm80ILi2ELi2EN4cute5tupleIJNS5_1CILi64EEENS7_ILi128EEENS7_ILi96EEEEEENS_6half_tEfNS_4arch4Sm80ELb1ELb0ELb0ELb1ELb0ELb0ELb0ELb0ELi2ELi2ELi4ELi2ELb0EEENS1_21CollectiveEpilogueBwdISB_SC_SE_Li256ELb1ELb0ELi2EEENS1_25SingleTileBwdLPTSchedulerILb1ELi128ELb0EEEEEEEEEvNT_6ParamsE,@"STO_CUDA_ENTRY STV_DEFAULT"
_ZN7cutlass13device_kernelIN5flash19enable_sm80_to_sm89INS1_16FlashAttnBwdSm80INS1_25CollectiveMainloopBwdSm80ILi2ELi2EN4cute5tupleIJNS5_1CILi64EEENS7_ILi128EEENS7_ILi96EEEEEENS_6half_tEfNS_4arch4Sm80ELb1ELb0ELb0ELb1ELb0ELb0ELb0ELb0ELi2ELi2ELi4ELi2ELb0EEENS1_21CollectiveEpilogueBwdISB_SC_SE_Li256ELb1ELb0ELi2EEENS1_25SingleTileBwdLPTSchedulerILb1ELi128ELb0EEEEEEEEEvNT_6ParamsE:
[----:B------:R-:W-:Y:S02]  /*0000*/  MOV R1, c[0x0][0x28] ;  /* 0x00000a0000017a02 */ /* 0x000fe40000000f00 */
[----:B------:R-:W1:Y:S01]  /*0010*/  S2R R2, SR_TID.X ;  /* 0x0000000000027919 */ /* 0x000e620000002100 */
[----:B------:R-:W-:-:S03]  /*0020*/  ULDC.64 UR8, c[0x0][0x118] ;  /* 0x0000460000087ab9 */ /* 0x000fc60000000a00 */
        /* <DEDUP_REMOVED lines=21> */
.L_x_1236:
[----:B------:R-:W-:Y:S02]  /*0180*/  MOV R3, c[0x0][0x3ac] ;  /* 0x0000eb0000037a02 */ /* 0x000fe40000000f00 */
[----:B------:R-:W-:Y:S02]  /*0190*/  MOV R223, R0 ;  /* 0x0000000000df7202 */ /* 0x000fe40000000f00 */
[----:B------:R-:W-:-:S13]  /*01a0*/  ISETP.NE.AND P0, PT, R3, 0x1, PT ;  /* 0x000000010300780c */ /* 0x000fda0003f05270 */
[----:B------:R-:W-:-:S05]  /*01b0*/  @P0 IMAD.HI.U32 R3, R0, c[0x0][0x3b0], RZ ;  /* 0x0000ec0000030a27 */ /* 0x000fca00078e00ff */
[----:B------:R-:W-:-:S05]  /*01c0*/  @P0 SHF.R.U32.HI R223, RZ, c[0x0][0x3b4], R3 ;  /* 0x0000ed00ffdf0a19 */ /* 0x000fca0000011603 */
[----:B------:R-:W-:Y:S02]  /*01d0*/  IMAD R5, R223, c[0x0][0x3ac], RZ ;  /* 0x0000eb00df057a24 */ /* 0x000fe400078e02ff */
.L_x_1237:
[----:B------:R-:W-:Y:S01]  /*01e0*/  IMAD.MOV.U32 R3, RZ, RZ, c[0x0][0x3a0] ;  /* 0x0000e800ff037624 */ /* 0x000fe200078e00ff */
[----:B------:R-:W-:Y:S01]  /*01f0*/  ISETP.NE.U32.AND P0, PT, RZ, c[0x0][0x3e0], PT ;  /* 0x0000f800ff007a0c */ /* 0x000fe20003f05070 */
[----:B------:R-:W-:-:S03]  /*0200*/  IMAD.IADD R5, R0, 0x1, -R5 ;  /* 0x0000000100057824 */ /* 0x000fc600078e0a05 */
[----:B------:R-:W-:Y:S01]  /*0210*/  ISETP.NE.AND P1, PT, R3, 0x1, PT ;  /* 0x000000010300780c */ /* 0x000fe20003f25270 */
[----:B------:R-:W-:Y:S01]  /*0220*/  IMAD R4, R4, c[0x0][0x3ac], R5 ;  /* 0x0000eb0004047a24 */ /* 0x000fe200078e0205 */
[----:B------:R-:W-:-:S04]  /*0230*/  ISETP.NE.AND.EX P0, PT, RZ, c[0x0][0x3e4], PT, P0 ;  /* 0x0000f900ff007a0c */ /* 0x000fc80003f05300 */
[----:B------:R-:W-:-:S07]  /*0240*/  MOV R221, R4 ;  /* 0x0000000400dd7202 */ /* 0x000fce0000000f00 */
[----:B------:R-:W-:-:S05]  /*0250*/  @P1 IMAD.HI.U32 R0, R4, c[0x0][0x3a4], RZ ;  /* 0x0000e90004001a27 */ /* 0x000fca00078e00ff */
[----:B------:R-:W-:-:S04]  /*0260*/  @P1 SHF.R.U32.HI R221, RZ, c[0x0][0x3a8], R0 ;  /* 0x0000ea00ffdd1a19 */ /* 0x000fc80000011600 */
[----:B------:R-:W-:-:S05]  /*0270*/  IADD3 R3, -R221, RZ, RZ ;  /* 0x000000ffdd037210 */ /* 0x000fca0007ffe1ff */
[----:B------:R-:W-:Y:S01]  /*0280*/  IMAD R222, R3, c[0x0][0x3a0], R4 ;  /* 0x0000e80003de7a24 */ /* 0x000fe200078e0204 */
[----:B------:R-:W-:Y:S05]  /*0290*/  @!P0 BRA `(.L_x_1238) ;  /* 0x0000004000008947 */ /* 0x000fea0003800000 */
[----:B------:R-:W-:-:S05]  /*02a0*/  MOV R0, 0x4 ;  /* 0x0000000400007802 */ /* 0x000fca0000000f00 */
[----:B------:R-:W-:-:S05]  /*02b0*/  IMAD.WIDE R4, R221, R0, c[0x0][0x3e0] ;  /* 0x0000f800dd047625 */ /* 0x000fca00078e0200 */
[----:B------:R1:W5:Y:S01]  /*02c0*/  LDG.E R3, [R4.64] ;  /* 0x0000000804037981 */ /* 0x000362000c1e1900 */
[----:B------:R-:W-:Y:S05]  /*02d0*/  BRA `(.L_x_1239) ;  /* 0x000000a000007947 */ /* 0x000fea0003800000 */
.L_x_1238:
[----:B------:R-:W-:-:S04]  /*02e0*/  ISETP.NE.U32.AND P0, PT, RZ, c[0x0][0x3d8], PT ;  /* 0x0000f600ff007a0c */ /* 0x000fc80003f05070 */
[----:B------:R-:W-:-:S13]  /*02f0*/  ISETP.NE.AND.EX P0, PT, RZ, c[0x0][0x3dc], PT, P0 ;  /* 0x0000f700ff007a0c */ /* 0x000fda0003f05300 */
[----:B------:R-:W-:Y:S05]  /*0300*/  @!P0 BRA `(.L_x_1240) ;  /* 0x0000006000008947 */ /* 0x000fea0003800000 */
[----:B------:R-:W-:-:S05]  /*0310*/  MOV R4, 0x4 ;  /* 0x0000000400047802 */ /* 0x000fca0000000f00 */
[----:B------:R-:W-:-:S05]  /*0320*/  IMAD.WIDE R4, R221, R4, c[0x0][0x3d8] ;  /* 0x0000f600dd047625 */ /* 0x000fca00078e0204 */
[----:B------:R-:W2:Y:S04]  /*0330*/  LDG.E R3, [R4.64] ;  /* 0x0000000804037981 */ /* 0x000ea8000c1e1900 */
[----:B------:R-:W2:Y:S02]  /*0340*/  LDG.E R0, [R4.64+0x4] ;  /* 0x0000040804007981 */ /* 0x000ea4000c1e1900 */
[----:B--2---:R-:W-:Y:S01]  /*0350*/  IADD3 R3, -R3, R0, RZ ;  /* 0x0000000003037210 */ /* 0x004fe20007ffe1ff */
[----:B------:R-:W-:Y:S05]  /*0360*/  BRA `(.L_x_1239) ;  /* 0x0000001000007947 */ /* 0x000fea0003800000 */
.L_x_1240:
[----:B------:R-:W-:-:S04]  /*0370*/  MOV R3, c[0x0][0x3d4] ;  /* 0x0000f50000037a02 */ /* 0x000fc80000000f00 */
.L_x_1239:
[----:B-----5:R-:W-:-:S04]  /*0380*/  IADD3 R3, R3, 0x7f, RZ ;  /* 0x0000007f03037810 */ /* 0x020fc80007ffe0ff */
[----:B------:R-:W-:-:S04]  /*0390*/  SHF.R.S32.HI R0, RZ, 0x1f, R3 ;  /* 0x0000001fff007819 */ /* 0x000fc80000011403 */
[----:B------:R-:W-:-:S04]  /*03a0*/  LEA.HI R0, R0, R3, RZ, 0x7 ;  /* 0x0000000300007211 */ /* 0x000fc800078f38ff */
[----:B------:R-:W-:-:S04]  /*03b0*/  SHF.R.S32.HI R0, RZ, 0x7, R0 ;  /* 0x00000007ff007819 */ /* 0x000fc80000011400 */
[----:B------:R-:W-:-:S04]  /*03c0*/  ISETP.GE.AND P0, PT, R223, R0, PT ;  /* 0x00000000df00720c */ /* 0x000fc80003f06270 */
[----:B------:R-:W-:Y:S01]  /*03d0*/  SEL R221, R221, 0xffffffff, !P0 ;  /* 0xffffffffdddd7807 */ /* 0x000fe20004000000 */
[----:B------:R-:W-:Y:S05]  /*03e0*/  BRA `(.L_x_1241) ;  /* 0x0000036000007947 */ /* 0x000fea0003800000 */
.L_x_1235:
        /* <DEDUP_REMOVED lines=16> */
.L_x_1242:
[----:B------:R-:W-:Y:S02]  /*04f0*/  MOV R0, c[0x0][0x3ac] ;  /* 0x0000eb0000007a02 */ /* 0x000fe40000000f00 */
[----:B------:R-:W-:Y:S02]  /*0500*/  MOV R223, R3 ;  /* 0x0000000300df7202 */ /* 0x000fe40000000f00 */
[----:B------:R-:W-:-:S13]  /*0510*/  ISETP.NE.AND P0, PT, R0, 0x1, PT ;  /* 0x000000010000780c */ /* 0x000fda0003f05270 */
[----:B------:R-:W-:-:S05]  /*0520*/  @P0 IMAD.HI.U32 R0, R3, c[0x0][0x3b0], RZ ;  /* 0x0000ec0003000a27 */ /* 0x000fca00078e00ff */
[----:B------:R-:W-:-:S05]  /*0530*/  @P0 SHF.R.U32.HI R223, RZ, c[0x0][0x3b4], R0 ;  /* 0x0000ed00ffdf0a19 */ /* 0x000fca0000011600 */
[----:B------:R-:W-:Y:S02]  /*0540*/  IMAD R4, R223, c[0x0][0x3ac], RZ ;  /* 0x0000eb00df047a24 */ /* 0x000fe400078e02ff */
.L_x_1243:
        /* <DEDUP_REMOVED lines=16> */
.L_x_1244:
        /* <DEDUP_REMOVED lines=9> */
.L_x_1246:
[----:B------:R-:W-:-:S04]  /*06e0*/  MOV R3, c[0x0][0x3d4] ;  /* 0x0000f50000037a02 */ /* 0x000fc80000000f00 */
.L_x_1245:
[----:B-----5:R-:W-:-:S04]  /*06f0*/  IADD3 R3, R3, 0x7f, RZ ;  /* 0x0000007f03037810 */ /* 0x020fc80007ffe0ff */
[----:B------:R-:W-:-:S04]  /*0700*/  SHF.R.S32.HI R0, RZ, 0x1f, R3 ;  /* 0x0000001fff007819 */ /* 0x000fc80000011403 */
[----:B------:R-:W-:-:S04]  /*0710*/  LEA.HI R0, R0, R3, RZ, 0x7 ;  /* 0x0000000300007211 */ /* 0x000fc800078f38ff */
[----:B------:R-:W-:-:S04]  /*0720*/  SHF.R.S32.HI R0, RZ, 0x7, R0 ;  /* 0x00000007ff007819 */ /* 0x000fc80000011400 */
[----:B------:R-:W-:-:S04]  /*0730*/  ISETP.GE.AND P0, PT, R223, R0, PT ;  /* 0x00000000df00720c */ /* 0x000fc80003f06270 */
[----:B------:R-:W-:-:S04]  /*0740*/  SEL R221, R221, 0xffffffff, !P0 ;  /* 0xffffffffdddd7807 */ /* 0x000fc80004000000 */
.L_x_1241:
[----:B------:R-:W-:-:S13]  /*0750*/  ISETP.GE.AND P0, PT, R221, RZ, PT ;  /* 0x000000ffdd00720c */ /* 0x000fda0003f06270 */
        /* <DEDUP_REMOVED lines=9> */
[----:B-1----:R-:W2:Y:S01]  /*07f0*/  @P2 LDG.E R4, [R10.64] ;  /* 0x000000080a042981 */ /* 0x002ea2000c1e1900 */
[----:B------:R-:W-:Y:S01]  /*0800*/  IMAD.MOV.U32 R220, RZ, RZ, c[0x0][0x168] ;  /* 0x00005a00ffdc7624 */ /* 0x000fe200078e00ff */
[----:B------:R-:W-:Y:S01]  /*0810*/  MOV R7, RZ ;  /* 0x000000ff00077202 */ /* 0x000fe20000000f00 */
[----:B------:R-:W-:Y:S02]  /*0820*/  IMAD.MOV.U32 R5, RZ, RZ, RZ ;  /* 0x000000ffff057224 */ /* 0x000fe400078e00ff */
[----:B------:R-:W-:-:S04]  /*0830*/  @P0 IMAD.WIDE R12, R221, R0, c[0x0][0x2d8] ;  /* 0x0000b600dd0c0625 */ /* 0x000fc800078e0200 */
[C---:B------:R-:W-:Y:S01]  /*0840*/  IMAD.WIDE R8, R221.reuse, R0, c[0x0][0x2d0] ;  /* 0x0000b400dd087625 */ /* 0x040fe200078e0200 */
[----:B------:R1:W5:Y:S04]  /*0850*/  @P0 LDG.E R220, [R12.64] ;  /* 0x000000080cdc0981 */ /* 0x000368000c1e1900 */
[----:B------:R1:W5:Y:S04]  /*0860*/  @P2 LDG.E R5, [R10.64] ;  /* 0x000000080a052981 */ /* 0x000368000c1e1900 */
[----:B------:R1:W5:Y:S01]  /*0870*/  @P1 LDG.E R7, [R8.64] ;  /* 0x0000000808071981 */ /* 0x000362000c1e1900 */
[----:B------:R-:W-:Y:S01]  /*0880*/  MOV R219, c[0x0][0x198] ;  /* 0x0000660000db7a02 */ /* 0x000fe20000000f00 */
[----:B--2---:R-:W-:-:S05]  /*0890*/  @P2 IMAD R3, R221, 0x40, R4 ;  /* 0x00000040dd032824 */ /* 0x004fca00078e0204 */
[----:B------:R-:W-:-:S04]  /*08a0*/  @P2 SHF.R.S32.HI R4, RZ, 0x1f, R3 ;  /* 0x0000001fff042819 */ /* 0x000fc80000011403 */
[----:B------:R-:W-:Y:S01]  /*08b0*/  @P2 LEA.HI R4, R4, R3, RZ, 0x6 ;  /* 0x0000000304042211 */ /* 0x000fe200078f30ff */
[----:B------:R-:W-:-:S03]  /*08c0*/  IMAD.MOV.U32 R3, RZ, RZ, RZ ;  /* 0x000000ffff037224 */ /* 0x000fc600078e00ff */
[----:B------:R-:W-:Y:S01]  /*08d0*/  @P2 LOP3.LUT R3, R4, 0xffffffc0, RZ, 0xc0, !PT ;  /* 0xffffffc004032812 */ /* 0x000fe200078ec0ff */
[----:B------:R-:W-:Y:S05]  /*08e0*/  @P0 BRA `(.L_x_1247) ;  /* 0x0000004000000947 */ /* 0x000fea0003800000 */
[----:B-1----:R-:W-:Y:S05]  /*08f0*/  @!P2 BRA `(.L_x_1247) ;  /* 0x000000300000a947 */ /* 0x002fea0003800000 */
[----:B-----5:R-:W2:Y:S04]  /*0900*/  LDG.E R220, [R10.64] ;  /* 0x000000080adc7981 */ /* 0x020ea8000c1e1900 */
[----:B------:R-:W2:Y:S02]  /*0910*/  LDG.E R13, [R10.64+0x4] ;  /* 0x000004080a0d7981 */ /* 0x000ea4000c1e1900 */
[----:B--2---:R-:W-:Y:S02]  /*0920*/  IADD3 R220, -R220, R13, RZ ;  /* 0x0000000ddcdc7210 */ /* 0x004fe40007ffe1ff */
.L_x_1247:
[----:B-1----:R-:W-:-:S04]  /*0930*/  ISETP.NE.U32.AND P0, PT, RZ, c[0x0][0x2e0], PT ;  /* 0x0000b800ff007a0c */ /* 0x002fc80003f05070 */
[----:B------:R-:W-:-:S13]  /*0940*/  ISETP.NE.AND.EX P0, PT, RZ, c[0x0][0x2e4], PT, P0 ;  /* 0x0000b900ff007a0c */ /* 0x000fda0003f05300 */
[----:B------:R-:W-:Y:S05]  /*0950*/  @!P0 BRA `(.L_x_1248) ;  /* 0x0000003000008947 */ /* 0x000fea0003800000 */
[----:B------:R-:W-:-:S05]  /*0960*/  IMAD.WIDE R8, R221, R0, c[0x0][0x2e0] ;  /* 0x0000b800dd087625 */ /* 0x000fca00078e0200 */
[----:B------:R1:W5:Y:S01]  /*0970*/  LDG.E R219, [R8.64] ;  /* 0x0000000808db7981 */ /* 0x000362000c1e1900 */
[----:B------:R-:W-:Y:S05]  /*0980*/  BRA `(.L_x_1249) ;  /* 0x0000004000007947 */ /* 0x000fea0003800000 */
.L_x_1248:
[----:B------:R-:W-:Y:S05]  /*0990*/  @!P1 BRA `(.L_x_1249) ;  /* 0x0000003000009947 */ /* 0x000fea0003800000 */
[----:B------:R-:W2:Y:S04]  /*09a0*/  LDG.E R219, [R8.64] ;  /* 0x0000000808db7981 */ /* 0x000ea8000c1e1900 */
[----:B------:R-:W2:Y:S02]  /*09b0*/  LDG.E R0, [R8.64+0x4] ;  /* 0x0000040808007981 */ /* 0x000ea4000c1e1900 */
[----:B--2---:R-:W-:Y:S02]  /*09c0*/  IADD3 R219, -R219, R0, RZ ;  /* 0x00000000dbdb7210 */ /* 0x004fe40007ffe1ff */
.L_x_1249:
[----:B------:R-:W-:Y:S01]  /*09d0*/  IMAD.SHL.U32 R212, R223, 0x80, RZ ;  /* 0x00000080dfd47824 */ /* 0x000fe200078e00ff */
[----:B-----5:R-:W-:Y:S01]  /*09e0*/  IADD3 R4, R220, 0x3f, RZ ;  /* 0x0000003fdc047810 */ /* 0x020fe20007ffe0ff */
[----:B------:R-:W-:Y:S01]  /*09f0*/  CS2R R158, SRZ ;  /* 0x00000000009e7805 */ /* 0x000fe2000001ff00 */
[----:B------:R-:W-:Y:S01]  /*0a00*/  PLOP3.LUT P3, PT, PT, PT, PT, 0x80, 0x0 ;  /* 0x000000000000781c */ /* 0x000fe20003f6f070 */
[----:B------:R-:W-:Y:S01]  /*0a10*/  CS2R R156, SRZ ;  /* 0x00000000009c7805 */ /* 0x000fe2000001ff00 */
[----:B------:R-:W-:Y:S01]  /*0a20*/  IADD3 R0, R212, R220, -R219 ;  /* 0x000000dcd4007210 */ /* 0x000fe20007ffe8db */
[----:B------:R-:W-:Y:S01]  /*0a30*/  CS2R R162, SRZ ;  /* 0x0000000000a27805 */ /* 0x000fe2000001ff00 */
[----:B------:R-:W-:Y:S01]  /*0a40*/  SHF.R.S32.HI R213, RZ, 0x1f, R4 ;  /* 0x0000001fffd57819 */ /* 0x000fe20000011404 */
[----:B------:R-:W-:Y:S01]  /*0a50*/  CS2R R160, SRZ ;  /* 0x0000000000a07805 */ /* 0x000fe2000001ff00 */
[----:B------:R-:W-:Y:S01]  /*0a60*/  IADD3 R0, R0, -c[0x0][0x2a4], RZ ;  /* 0x8000a90000007a10 */ /* 0x000fe20007ffe0ff */
[----:B------:R-:W-:Y:S01]  /*0a70*/  CS2R R154, SRZ ;  /* 0x00000000009a7805 */ /* 0x000fe2000001ff00 */
[----:B------:R-:W-:Y:S01]  /*0a80*/  LEA.HI R213, R213, R4, RZ, 0x6 ;  /* 0x00000004d5d57211 */ /* 0x000fe200078f30ff */
[----:B------:R-:W-:Y:S01]  /*0a90*/  CS2R R152, SRZ ;  /* 0x0000000000987805 */ /* 0x000fe2000001ff00 */
[----:B------:R-:W-:Y:S01]  /*0aa0*/  SHF.R.S32.HI R245, RZ, 0x1f, R0 ;  /* 0x0000001ffff57819 */ /* 0x000fe20000011400 */
[----:B------:R-:W-:Y:S01]  /*0ab0*/  CS2R R150, SRZ ;  /* 0x0000000000967805 */ /* 0x000fe2000001ff00 */
[----:B------:R-:W-:Y:S01]  /*0ac0*/  SHF.R.S32.HI R213, RZ, 0x6, R213 ;  /* 0x00000006ffd57819 */ /* 0x000fe200000114d5 */
        /* <DEDUP_REMOVED lines=50> */
[----:B-1----:R-:W-:Y:S01]  /*0df0*/  IMAD R9, R3, 0x60, RZ ;  /* 0x0000006003097824 */ /* 0x002fe200078e02ff */
[----:B------:R-:W-:Y:S01]  /*0e00*/  ISETP.NE.AND P0, PT, R0, 0x1, PT ;  /* 0x000000010000780c */ /* 0x000fe20003f05270 */
[----:B------:R-:W-:Y:S01]  /*0e10*/  IMAD.SHL.U32 R216, R2, 0x4, RZ ;  /* 0x0000000402d87824 */ /* 0x000fe200078e00ff */
[CC--:B------:R-:W-:Y:S01]  /*0e20*/  LEA.HI R19, R23.reuse, R2.reuse, RZ, 0x2 ;  /* 0x0000000217137211 */ /* 0x0c0fe200078f10ff */
[----:B------:R-:W-:Y:S01]  /*0e30*/  UMOV UR6, 0x6 ;  /* 0x0000000600067882 */ /* 0x000fe20000000000 */
[----:B------:R-:W-:Y:S01]  /*0e40*/  LEA.HI R8, R23, R2, RZ, 0x3 ;  /* 0x0000000217087211 */ /* 0x000fe200078f18ff */
[----:B------:R-:W-:Y:S01]  /*0e50*/  ULDC.64 UR4, c[0x0][0x208] ;  /* 0x0000820000047ab9 */ /* 0x000fe20000000a00 */
[----:B------:R-:W-:Y:S01]  /*0e60*/  LOP3.LUT R235, R19, 0xfffffffc, RZ, 0xc0, !PT ;  /* 0xfffffffc13eb7812 */ /* 0x000fe200078ec0ff */
[----:B------:R-:W-:Y:S01]  /*0e70*/  USHF.L.U64.HI UR5, UR4, UR6, UR5 ;  /* 0x0000000604057299 */ /* 0x000fe20008010205 */
[----:B------:R-:W-:Y:S01]  /*0e80*/  SHF.R.S32.HI R218, RZ, 0x2, R19 ;  /* 0x00000002ffda7819 */ /* 0x000fe20000011413 */
[----:B------:R-:W-:Y:S01]  /*0e90*/  IMAD.SHL.U32 R15, R8, 0x8, RZ ;  /* 0x00000008080f7824 */ /* 0x000fe200078e00ff */
[----:B------:R-:W-:Y:S01]  /*0ea0*/  SEL R14, R11, RZ, !P1 ;  /* 0x000000ff0b0e7207 */ /* 0x000fe20004800000 */
[----:B------:R-:W-:Y:S01]  /*0eb0*/  IMAD.IADD R235, R2, 0x1, -R235 ;  /* 0x0000000102eb7824 */ /* 0x000fe200078e0aeb */
[----:B------:R-:W-:Y:S01]  /*0ec0*/  SEL R18, R221, RZ, !P1 ;  /* 0x000000ffdd127207 */ /* 0x000fe20004800000 */
[----:B------:R-:W-:Y:S01]  /*0ed0*/  @P0 IMAD.HI.U32 R0, R222, c[0x0][0x24c], RZ ;  /* 0x00009300de000a27 */ /* 0x000fe200078e00ff */
[----:B------:R-:W-:Y:S01]  /*0ee0*/  SHF.R.S32.HI R10, RZ, 0x1f, R218 ;  /* 0x0000001fff0a7819 */ /* 0x000fe200000114da */
[----:B------:R-:W-:Y:S01]  /*0ef0*/  USHF.L.U32 UR4, UR4, 0x6, URZ ;  /* 0x0000000604047899 */ /* 0x000fe2000800063f */
[----:B------:R-:W-:Y:S01]  /*0f00*/  IADD3 R39, P1, R218, R5, RZ ;  /* 0x00000005da277210 */ /* 0x000fe20007f3e0ff */
[----:B------:R-:W-:Y:S01]  /*0f10*/  IMAD.SHL.U32 R12, R235, 0x8, RZ ;  /* 0x00000008eb0c7824 */ /* 0x000fe200078e00ff */
[----:B------:R-:W-:Y:S01]  /*0f20*/  @P0 SHF.R.U32.HI R21, RZ, c[0x0][0x250], R0 ;  /* 0x00009400ff150a19 */ /* 0x000fe20000011600 */
[----:B------:R-:W-:Y:S01]  /*0f30*/  IMAD.MOV.U32 R207, RZ, RZ, 0x10 ;  /* 0x00000010ffcf7424 */ /* 0x000fe200078e00ff */
[----:B------:R-:W-:-:S02]  /*0f40*/  SHF.R.S32.HI R0, RZ, 0x1f, R2 ;  /* 0x0000001fff007819 */ /* 0x000fc40000011402 */
[----:B------:R-:W-:Y:S02]  /*0f50*/  SHF.R.S32.HI R22, RZ, 0x1f, R21 ;  /* 0x0000001fff167819 */ /* 0x000fe40000011415 */
[--C-:B------:R-:W-:Y:S02]  /*0f60*/  SHF.R.S32.HI R13, RZ, 0x1f, R12.reuse ;  /* 0x0000001fff0d7819 */ /* 0x100fe4000001140c */
[-C--:B------:R-:W-:Y:S01]  /*0f70*/  IADD3 R30, P0, R9, R2.reuse, RZ ;  /* 0x00000002091e7210 */ /* 0x080fe20007f1e0ff */
[----:B------:R-:W-:Y:S01]  /*0f80*/  IMAD R16, R22, c[0x0][0x1e0], RZ ;  /* 0x0000780016107a24 */ /* 0x000fe200078e02ff */
[----:B------:R-:W-:Y:S01]  /*0f90*/  LEA.HI R4, R23, R2, RZ, 0x4 ;  /* 0x0000000217047211 */ /* 0x000fe200078f20ff */
[----:B------:R-:W-:Y:S01]  /*0fa0*/  IMAD.WIDE.U32 R24, R21, c[0x0][0x1e0], R12 ;  /* 0x0000780015187a25 */ /* 0x000fe200078e000c */
[----:B------:R-:W-:Y:S02]  /*0fb0*/  LEA.HI.X.SX32 R31, R9, R0, 0x1, P0 ;  /* 0x00000000091f7211 */ /* 0x000fe400000f0eff */
[----:B------:R-:W-:Y:S01]  /*0fc0*/  LOP3.LUT R15, R15, 0xc0, RZ, 0xc0, !PT ;  /* 0x000000c00f0f7812 */ /* 0x000fe200078ec0ff */
[----:B------:R-:W-:Y:S01]  /*0fd0*/  IMAD R16, R21, c[0x0][0x1e4], R16 ;  /* 0x0000790015107a24 */ /* 0x000fe200078e0210 */
[----:B------:R-:W-:Y:S01]  /*0fe0*/  IADD3 R34, P0, R218, R7, RZ ;  /* 0x00000007da227210 */ /* 0x000fe20007f1e0ff */
[----:B------:R-:W-:Y:S01]  /*0ff0*/  IMAD R22, R22, c[0x0][0x1b0], RZ ;  /* 0x00006c0016167a24 */ /* 0x000fe200078e02ff */
[-C--:B------:R-:W-:Y:S01]  /*1000*/  LEA.HI.X.SX32 R36, R5, R10.reuse, 0x1, P1 ;  /* 0x0000000a05247211 */ /* 0x080fe200008f0eff */
[----:B------:R-:W-:Y:S01]  /*1010*/  IMAD.IADD R17, R25, 0x1, R16 ;  /* 0x0000000119117824 */ /* 0x000fe200078e0210 */
[----:B------:R-:W-:Y:S01]  /*1020*/  SHF.R.S32.HI R9, RZ, 0x4, R4 ;  /* 0x00000004ff097819 */ /* 0x000fe20000011404 */
[----:B------:R-:W-:Y:S01]  /*1030*/  IMAD.MOV.U32 R16, RZ, RZ, R24 ;  /* 0x000000ffff107224 */ /* 0x000fe200078e0018 */
[----:B------:R-:W-:Y:S01]  /*1040*/  SHF.R.U32.HI R6, RZ, 0x3, R15 ;  /* 0x00000003ff067819 */ /* 0x000fe2000001160f */
[----:B------:R-:W-:Y:S01]  /*1050*/  IMAD R25, R14, c[0x0][0x1e8], RZ ;  /* 0x00007a000e197a24 */ /* 0x000fe200078e02ff */
[----:B------:R-:W-:Y:S01]  /*1060*/  LOP3.LUT R5, R15, 0x18, R12, 0xf8, !PT ;  /* 0x000000180f057812 */ /* 0x000fe200078ef80c */
[----:B------:R-:W-:Y:S01]  /*1070*/  IMAD.WIDE.U32 R16, R18, c[0x0][0x1e8], R16 ;  /* 0x00007a0012107a25 */ /* 0x000fe200078e0010 */
[----:B------:R-:W-:-:S02]  /*1080*/  LEA.HI.X.SX32 R35, R7, R10, 0x1, P0 ;  /* 0x0000000a07237211 */ /* 0x000fc400000f0eff */
[----:B------:R-:W-:Y:S01]  /*1090*/  SHF.R.S32.HI R33, RZ, 0x1f, R222 ;  /* 0x0000001fff217819 */ /* 0x000fe200000114de */
[----:B------:R-:W-:Y:S01]  /*10a0*/  IMAD R26, R18, c[0x0][0x1ec], R25 ;  /* 0x00007b00121a7a24 */ /* 0x000fe200078e0219 */
[----:B------:R-:W-:Y:S01]  /*10b0*/  SHF.R.S32.HI R7, RZ, 0x1f, R3 ;  /* 0x0000001fff077819 */ /* 0x000fe20000011403 */
[----:B------:R-:W-:Y:S01]  /*10c0*/  IMAD.WIDE R34, R223, 0x80, R34 ;  /* 0x00000080df227825 */ /* 0x000fe200078e0222 */
[----:B------:R-:W-:Y:S02]  /*10d0*/  IADD3 R28, P0, R216, R3, RZ ;  /* 0x00000003d81c7210 */ /* 0x000fe40007f1e0ff */
[----:B------:R-:W-:Y:S01]  /*10e0*/  LEA.HI R0, R4, R9, RZ, 0x1 ;  /* 0x0000000904007211 */ /* 0x000fe200078f08ff */
[----:B------:R-:W-:Y:S01]  /*10f0*/  IMAD.IADD R27, R17, 0x1, R26 ;  /* 0x00000001111b7824 */ /* 0x000fe200078e021a */
[----:B------:R-:W-:Y:S01]  /*1100*/  LOP3.LUT R6, R5, R6, RZ, 0x3c, !PT ;  /* 0x0000000605067212 */ /* 0x000fe200078e3cff */
[C---:B------:R-:W-:Y:S01]  /*1110*/  IMAD R5, R33.reuse, c[0x0][0x288], RZ ;  /* 0x0000a20021057a24 */ /* 0x040fe200078e02ff */
[----:B------:R-:W-:Y:S01]  /*1120*/  LEA.HI.X.SX32 R29, R216, R7, 0x1, P0 ;  /* 0x00000007d81d7211 */ /* 0x000fe200000f0eff */
[----:B------:R-:W-:Y:S01]  /*1130*/  IMAD R15, R33, c[0x0][0x270], RZ ;  /* 0x00009c00210f7a24 */ /* 0x000fe200078e02ff */
[----:B------:R-:W-:Y:S01]  /*1140*/  LEA.HI R7, R19, R218, RZ, 0x1 ;  /* 0x000000da13077211 */ /* 0x000fe200078f08ff */
[----:B------:R-:W-:Y:S01]  /*1150*/  IMAD R3, R33, c[0x0][0x238], RZ ;  /* 0x00008e0021037a24 */ /* 0x000fe200078e02ff */
[----:B------:R-:W-:Y:S01]  /*1160*/  LOP3.LUT R0, R0, 0xfffffffe, RZ, 0xc0, !PT ;  /* 0xfffffffe00007812 */ /* 0x000fe200078ec0ff */
[C---:B------:R-:W-:Y:S01]  /*1170*/  IMAD R232, R222.reuse, c[0x0][0x28c], R5 ;  /* 0x0000a300dee87a24 */ /* 0x040fe200078e0205 */
[----:B------:R-:W-:Y:S01]  /*1180*/  LEA.HI R17, R23, R2, RZ, 0x5 ;  /* 0x0000000217117211 */ /* 0x000fe200078f28ff */
[----:B------:R-:W-:Y:S01]  /*1190*/  IMAD.IADD R5, R219, 0x1, -R212 ;  /* 0x00000001db057824 */ /* 0x000fe200078e0ad4 */
[----:B------:R-:W-:Y:S01]  /*11a0*/  LOP3.LUT R7, R7, 0x7fffffe, RZ, 0xc0, !PT ;  /* 0x07fffffe07077812 */ /* 0x000fe200078ec0ff */
[----:B------:R-:W-:Y:S01]  /*11b0*/  IMAD.IADD R9, R9, 0x1, -R0 ;  /* 0x0000000109097824 */ /* 0x000fe200078e0a00 */
[----:B------:R-:W-:Y:S01]  /*11c0*/  SHF.R.S32.HI R0, RZ, 0x5, R17 ;  /* 0x00000005ff007819 */ /* 0x000fe20000011411 */
[----:B------:R-:W-:Y:S01]  /*11d0*/  IMAD R236, R222, c[0x0][0x274], R15 ;  /* 0x00009d00deec7a24 */ /* 0x000fe200078e020f */
[----:B------:R-:W-:Y:S01]  /*11e0*/  ISETP.GE.AND P5, PT, R12, c[0x0][0x1cc], PT ;  /* 0x000073000c007a0c */ /* 0x000fe20003fa6270 */
[----:B------:R-:W-:Y:S01]  /*11f0*/  IMAD R224, R222, c[0x0][0x23c], R3 ;  /* 0x00008f00dee07a24 */ /* 0x000fe200078e0203 */
[----:B------:R-:W-:Y:S01]  /*1200*/  IADD3 R214, R12, 0x40, RZ ;  /* 0x000000400cd67810 */ /* 0x000fe20007ffe0ff */
[----:B------:R-:W-:Y:S01]  /*1210*/  IMAD.MOV.U32 R26, RZ, RZ, R16 ;  /* 0x000000ffff1a7224 */ /* 0x000fe200078e0010 */
[----:B------:R-:W-:Y:S01]  /*1220*/  SEL R226, R221, RZ, !P2 ;  /* 0x000000ffdde27207 */ /* 0x000fe20005000000 */
[----:B------:R-:W-:Y:S01]  /*1230*/  IMAD R3, R35, c[0x0][0x1d8], RZ ;  /* 0x0000760023037a24 */ /* 0x000fe200078e02ff */
[----:B------:R-:W-:Y:S01]  /*1240*/  SEL R11, R11, RZ, !P2 ;  /* 0x000000ff0b0b7207 */ /* 0x000fe20005000000 */
[----:B------:R-:W-:Y:S01]  /*1250*/  IMAD.IADD R15, R5, 0x1, -R218 ;  /* 0x00000001050f7824 */ /* 0x000fe200078e0ada */
[----:B------:R-:W-:Y:S01]  /*1260*/  SHF.R.S32.HI R19, RZ, 0x1f, R19 ;  /* 0x0000001fff137819 */ /* 0x000fe20000011413 */
[----:B------:R-:W-:-:S02]  /*1270*/  IMAD.IADD R7, R218, 0x1, -R7 ;  /* 0x00000001da077824 */ /* 0x000fc400078e0a07 */
[----:B------:R-:W-:Y:S01]  /*1280*/  IMAD.WIDE.U32 R24, R222, c[0x0][0x270], R28 ;  /* 0x00009c00de187a25 */ /* 0x000fe200078e001c */
[----:B------:R-:W-:Y:S02]  /*1290*/  ISETP.LT.OR P1, PT, R15, 0x1, P5 ;  /* 0x000000010f00780c */ /* 0x000fe40002f21670 */
[----:B------:R-:W-:Y:S01]  /*12a0*/  LEA.HI R19, R19, R218, RZ, 0x3 ;  /* 0x000000da13137211 */ /* 0x000fe200078f18ff */
[C---:B------:R-:W-:Y:S02]  /*12b0*/  IMAD R3, R34.reuse, c[0x0][0x1dc], R3 ;  /* 0x0000770022037a24 */ /* 0x040fe400078e0203 */
[----:B------:R-:W-:Y:S01]  /*12c0*/  IMAD.WIDE.U32 R26, R34, c[0x0][0x1d8], R26 ;  /* 0x00007600221a7a25 */ /* 0x000fe200078e001a */
[----:B------:R-:W-:-:S03]  /*12d0*/  LOP3.LUT R19, R19, 0xfffffff8, RZ, 0xc0, !PT ;  /* 0xfffffff813137812 */ /* 0x000fc600078ec0ff */
[----:B------:R-:W-:Y:S02]  /*12e0*/  IMAD R7, R0, 0x8, R7 ;  /* 0x0000000800077824 */ /* 0x000fe400078e0207 */
[----:B------:R-:W-:Y:S02]  /*12f0*/  IMAD.IADD R237, R25, 0x1, R236 ;  /* 0x0000000119ed7824 */ /* 0x000fe400078e02ec */
[----:B------:R-:W-:Y:S01]  /*1300*/  IMAD.MOV.U32 R236, RZ, RZ, R24 ;  /* 0x000000ffffec7224 */ /* 0x000fe200078e0018 */
[----:B------:R-:W-:Y:S01]  /*1310*/  LEA R24, P0, R26, c[0x0][0x1c0], 0x1 ;  /* 0x000070001a187a11 */ /* 0x000fe200078008ff */
[----:B------:R-:W-:Y:S02]  /*1320*/  IMAD.IADD R3, R27, 0x1, R3 ;  /* 0x000000011b037824 */ /* 0x000fe400078e0203 */
[----:B------:R-:W-:Y:S01]  /*1330*/  IMAD.U32 R6, R7, 0x20, R6 ;  /* 0x0000002007067824 */ /* 0x000fe200078e0006 */
[----:B------:R-:W-:Y:S01]  /*1340*/  IADD3 R7, R12, 0x20, RZ ;  /* 0x000000200c077810 */ /* 0x000fe20007ffe0ff */
[----:B------:R-:W-:Y:S01]  /*1350*/  IMAD.WIDE.U32 R28, R222, c[0x0][0x288], R28 ;  /* 0x0000a200de1c7a25 */ /* 0x000fe200078e001c */
[----:B------:R-:W-:-:S02]  /*1360*/  LEA.HI.X R25, R26, c[0x0][0x1c4], R3, 0x1, P0 ;  /* 0x000071001a197a11 */ /* 0x000fc400000f0c03 */
[----:B------:R-:W-:Y:S01]  /*1370*/  ISETP.GE.AND P6, PT, R7, c[0x0][0x1cc], PT ;  /* 0x0000730007007a0c */ /* 0x000fe20003fc6270 */
[----:B------:R-:W-:Y:S01]  /*1380*/  IMAD.SHL.U32 R6, R6, 0x2, RZ ;  /* 0x0000000206067824 */ /* 0x000fe200078e00ff */
[----:B------:R-:W-:Y:S01]  /*1390*/  ISETP.GE.AND P0, PT, R214, c[0x0][0x1cc], PT ;  /* 0x00007300d6007a0c */ /* 0x000fe20003f06270 */
[----:B------:R-:W-:Y:S01]  /*13a0*/  IMAD.MOV.U32 R10, RZ, RZ, c[0x0][0x1d8] ;  /* 0x00007600ff0a7624 */ /* 0x000fe200078e00ff */
[----:B------:R-:W-:Y:S01]  /*13b0*/  ISETP.LT.OR P4, PT, R15, 0x1, P6 ;  /* 0x000000010f00780c */ /* 0x000fe20003781670 */
[----:B------:R-:W-:Y:S01]  /*13c0*/  IMAD.IADD R233, R29, 0x1, R232 ;  /* 0x000000011de97824 */ /* 0x000fe200078e02e8 */
[----:B------:R-:W-:Y:S01]  /*13d0*/  @!PT LDS RZ, [RZ] ;  /* 0x00000000fffff984 */ /* 0x000fe20000000800 */
[----:B------:R-:W-:Y:S01]  /*13e0*/  @!PT LDS RZ, [RZ] ;  /* 0x00000000fffff984 */ /* 0x000fe20000000800 */
[----:B------:R-:W-:Y:S01]  /*13f0*/  @!PT LDS RZ, [RZ] ;  /* 0x00000000fffff984 */ /* 0x000fe20000000800 */
[----:B------:R1:W-:Y:S01]  /*1400*/  LDGSTS.E.BYPASS.LTC128B.128 [R6+0x6080], [R24.64], !P1 ;  /* 0x0608000018067fae */ /* 0x0003e2000c901d48 */
[----:B------:R-:W-:Y:S01]  /*1410*/  IMAD.MOV.U32 R232, RZ, RZ, R28 ;  /* 0x000000ffffe87224 */ /* 0x000fe200078e001c */
[----:B------:R-:W-:Y:S01]  /*1420*/  ISETP.LT.OR P3, PT, R15, 0x1, P0 ;  /* 0x000000010f00780c */ /* 0x000fe20000761670 */
[----:B------:R-:W-:Y:S01]  /*1430*/  IMAD.MOV.U32 R3, RZ, RZ, c[0x0][0x1dc] ;  /* 0x00007700ff037624 */ /* 0x000fe200078e00ff */
[C---:B------:R-:W-:Y:S01]  /*1440*/  LEA R28, P1, R10.reuse, R24, 0x7 ;  /* 0x000000180a1c7211 */ /* 0x040fe200078238ff */
[----:B------:R-:W-:Y:S01]  /*1450*/  IMAD R22, R21, c[0x0][0x1b4], R22 ;  /* 0x00006d0015167a24 */ /* 0x000fe200078e0216 */
[----:B------:R-:W-:Y:S01]  /*1460*/  ISETP.LT.OR P6, PT, R15, 0x41, P6 ;  /* 0x000000410f00780c */ /* 0x000fe200037c1670 */
[----:B------:R-:W-:Y:S01]  /*1470*/  IMAD.WIDE.U32 R40, R21, c[0x0][0x1b0], R12 ;  /* 0x00006c0015287a25 */ /* 0x000fe200078e000c */
[----:B------:R-:W-:-:S02]  /*1480*/  LEA.HI.X R29, R10, R25, R3, 0x7, P1 ;  /* 0x000000190a1d7211 */ /* 0x000fc400008f3c03 */
[----:B------:R-:W-:Y:S01]  /*1490*/  LOP3.LUT R3, R8, 0xfffffff8, RZ, 0xc0, !PT ;  /* 0xfffffff808037812 */ /* 0x000fe200078ec0ff */
[----:B------:R1:W-:Y:S01]  /*14a0*/  LDGSTS.E.BYPASS.LTC128B.128 [R6+0x8080], [R24.64+0x40], !P4 ;  /* 0x0808004018067fae */ /* 0x0003e2000e101d48 */
[----:B------:R-:W-:Y:S01]  /*14b0*/  LOP3.LUT R21, R4, 0xfffffff0, RZ, 0xc0, !PT ;  /* 0xfffffff004157812 */ /* 0x000fe200078ec0ff */
[----:B------:R-:W-:Y:S01]  /*14c0*/  IMAD.WIDE.U32 R30, R222, c[0x0][0x238], R30 ;  /* 0x00008e00de1e7a25 */ /* 0x000fe200078e001e */
[----:B------:R-:W-:Y:S01]  /*14d0*/  ISETP.GE.AND P2, PT, R7, c[0x0][0x19c], PT ;  /* 0x0000670007007a0c */ /* 0x000fe20003f46270 */
[----:B------:R1:W-:Y:S01]  /*14e0*/  LDGSTS.E.BYPASS.LTC128B.128 [R6+0xa080], [R24.64+0x80], !P3 ;  /* 0x0a08008018067fae */ /* 0x0003e2000d901d48 */
[----:B------:R-:W-:Y:S01]  /*14f0*/  ISETP.LT.OR P3, PT, R15, 0x41, P5 ;  /* 0x000000410f00780c */ /* 0x000fe20002f61670 */
[C---:B------:R-:W-:Y:S01]  /*1500*/  IMAD.IADD R204, R2.reuse, 0x1, -R3 ;  /* 0x0000000102cc7824 */ /* 0x040fe200078e0a03 */
[----:B------:R-:W-:Y:S01]  /*1510*/  LEA.HI R3, R23, R2, RZ, 0x6 ;  /* 0x0000000217037211 */ /* 0x000fe200078f30ff */
[----:B------:R-:W-:Y:S01]  /*1520*/  IMAD.IADD R16, R2, 0x1, -R21 ;  /* 0x0000000102107824 */ /* 0x000fe200078e0a15 */
[----:B------:R-:W-:Y:S01]  /*1530*/  ISETP.GE.AND P5, PT, R12, c[0x0][0x19c], PT ;  /* 0x000067000c007a0c */ /* 0x000fe20003fa6270 */
[----:B------:R-:W-:Y:S01]  /*1540*/  IMAD.IADD R225, R31, 0x1, R224 ;  /* 0x000000011fe17824 */ /* 0x000fe200078e02e0 */
[----:B------:R-:W-:Y:S01]  /*1550*/  LEA.HI R10, R204, R204, RZ, 0x1 ;  /* 0x000000cccc0a7211 */ /* 0x000fe200078f08ff */
[----:B------:R-:W-:Y:S01]  /*1560*/  IMAD.IADD R41, R41, 0x1, R22 ;  /* 0x0000000129297824 */ /* 0x000fe200078e0216 */
[----:B------:R-:W-:Y:S01]  /*1570*/  SHF.R.S32.HI R4, RZ, 0x6, R3 ;  /* 0x00000006ff047819 */ /* 0x000fe20000011403 */
[----:B------:R-:W-:Y:S01]  /*1580*/  IMAD R20, R36, c[0x0][0x178], RZ ;  /* 0x00005e0024147a24 */ /* 0x000fe200078e02ff */
[----:B------:R-:W-:Y:S01]  /*1590*/  LOP3.LUT R3, R10, 0x7fffffe, RZ, 0xc0, !PT ;  /* 0x07fffffe0a037812 */ /* 0x000fe200078ec0ff */
[----:B------:R-:W-:Y:S01]  /*15a0*/  IMAD.WIDE.U32 R40, R18, c[0x0][0x1b8], R40 ;  /* 0x00006e0012287a25 */ /* 0x000fe200078e0028 */
[----:B------:R-:W-:Y:S01]  /*15b0*/  SHF.R.S32.HI R21, RZ, 0x1f, R16 ;  /* 0x0000001fff157819 */ /* 0x000fe20000011410 */
[----:B------:R2:W-:Y:S01]  /*15c0*/  LDGSTS.E.BYPASS.LTC128B.128 [R6+0x7080], [R28.64], !P3 ;  /* 0x070800001c067fae */ /* 0x0005e2000d901d48 */
[----:B------:R-:W-:Y:S01]  /*15d0*/  ISETP.GE.AND P4, PT, R214, c[0x0][0x19c], PT ;  /* 0x00006700d6007a0c */ /* 0x000fe20003f86270 */
[----:B------:R-:W-:Y:S01]  /*15e0*/  IMAD R20, R39, c[0x0][0x17c], R20 ;  /* 0x00005f0027147a24 */ /* 0x000fe200078e0214 */
[----:B------:R-:W-:Y:S01]  /*15f0*/  LEA.HI R21, R21, R16, RZ, 0x3 ;  /* 0x0000001015157211 */ /* 0x000fe200078f18ff */
[----:B------:R2:W-:Y:S01]  /*1600*/  LDGSTS.E.BYPASS.LTC128B.128 [R6+0x9080], [R28.64+0x40], !P6 ;  /* 0x090800401c067fae */ /* 0x0005e2000f101d48 */
[----:B------:R-:W-:Y:S01]  /*1610*/  LEA.HI R31, R17, R0, RZ, 0x1 ;  /* 0x00000000111f7211 */ /* 0x000fe200078f08ff */
[----:B------:R-:W-:Y:S01]  /*1620*/  IMAD.WIDE.U32 R26, R39, c[0x0][0x178], R12 ;  /* 0x00005e00271a7a25 */ /* 0x000fe200078e000c */
[----:B------:R-:W-:-:S02]  /*1630*/  ISETP.LT.OR P1, PT, R15, 0x1, P5 ;  /* 0x000000010f00780c */ /* 0x000fc40002f21670 */
[----:B------:R-:W-:Y:S01]  /*1640*/  ISETP.LT.OR P3, PT, R15, 0x1, P2 ;  /* 0x000000010f00780c */ /* 0x000fe20001761670 */
[----:B------:R-:W-:Y:S01]  /*1650*/  IMAD.IADD R27, R27, 0x1, R20 ;  /* 0x000000011b1b7824 */ /* 0x000fe200078e0214 */
[C---:B------:R-:W-:Y:S01]  /*1660*/  ISETP.LT.OR P6, PT, R15.reuse, 0x1, P4 ;  /* 0x000000010f00780c */ /* 0x040fe200027c1670 */
[----:B------:R-:W-:Y:S01]  /*1670*/  IMAD.MOV.U32 R224, RZ, RZ, R30 ;  /* 0x000000ffffe07224 */ /* 0x000fe200078e001e */
[C---:B------:R-:W-:Y:S01]  /*1680*/  ISETP.LT.OR P5, PT, R15.reuse, 0x41, P5 ;  /* 0x000000410f00780c */ /* 0x040fe20002fa1670 */
[----:B-1----:R-:W-:Y:S01]  /*1690*/  IMAD.IADD R24, R204, 0x1, -R3 ;  /* 0x00000001cc187824 */ /* 0x002fe200078e0a03 */
[----:B------:R-:W-:Y:S01]  /*16a0*/  LEA.HI R3, R16, R16, RZ, 0x1 ;  /* 0x0000001010037211 */ /* 0x000fe200078f08ff */
[----:B------:R-:W-:Y:S01]  /*16b0*/  IMAD.WIDE.U32 R228, R222, c[0x0][0x180], R26 ;  /* 0x00006000dee47a25 */ /* 0x000fe200078e001a */
[----:B------:R-:W-:Y:S02]  /*16c0*/  ISETP.LT.OR P0, PT, R15, 0x41, P0 ;  /* 0x000000410f00780c */ /* 0x000fe40000701670 */
[----:B------:R-:W-:Y:S01]  /*16d0*/  LOP3.LUT R25, R3, 0x7fffffe, RZ, 0xc0, !PT ;  /* 0x07fffffe03197812 */ /* 0x000fe200078ec0ff */
[----:B------:R-:W-:Y:S01]  /*16e0*/  IMAD.MOV.U32 R27, RZ, RZ, c[0x0][0x1a8] ;  /* 0x00006a00ff1b7624 */ /* 0x000fe200078e00ff */
[C---:B------:R-:W-:Y:S01]  /*16f0*/  ISETP.LT.OR P2, PT, R15.reuse, 0x41, P2 ;  /* 0x000000410f00780c */ /* 0x040fe20001741670 */
[----:B------:R-:W-:Y:S01]  /*1700*/  IMAD.SHL.U32 R204, R204, 0x40, RZ ;  /* 0x00000040cccc7824 */ /* 0x000fe200078e00ff */
[----:B------:R-:W-:Y:S01]  /*1710*/  ISETP.LT.OR P4, PT, R15, 0x41, P4 ;  /* 0x000000410f00780c */ /* 0x000fe20002781670 */
[----:B------:R-:W-:Y:S01]  /*1720*/  IMAD.IADD R22, R16, 0x1, -R25 ;  /* 0x0000000110167824 */ /* 0x000fe200078e0a19 */
[----:B------:R-:W-:Y:S01]  /*1730*/  LOP3.LUT R15, R21, 0xfffffff8, RZ, 0xc0, !PT ;  /* 0xfffffff8150f7812 */ /* 0x000fe200078ec0ff */
[----:B------:R-:W-:Y:S01]  /*1740*/  IMAD R25, R14, c[0x0][0x1b8], RZ ;  /* 0x00006e000e197a24 */ /* 0x000fe200078e02ff */
[----:B------:R-:W-:Y:S01]  /*1750*/  LOP3.LUT R31, R31, 0xfffffffe, RZ, 0xc0, !PT ;  /* 0xfffffffe1f1f7812 */ /* 0x000fe200078ec0ff */
[----:B------:R-:W-:Y:S01]  /*1760*/  IMAD R211, R11, c[0x0][0x278], RZ ;  /* 0x00009e000bd37a24 */ /* 0x000fe200078e02ff */
[----:B------:R-:W-:Y:S01]  /*1770*/  SHF.R.S32.HI R21, RZ, 0x3, R21 ;  /* 0x00000003ff157819 */ /* 0x000fe20000011415 */
[----:B------:R-:W-:Y:S01]  /*1780*/  IMAD.IADD R15, R16, 0x1, -R15 ;  /* 0x00000001100f7824 */ /* 0x000fe200078e0a0f */
[----:B------:R2:W-:Y:S01]  /*1790*/  LDGSTS.E.BYPASS.LTC128B.128 [R6+0xb080], [R28.64+0x80], !P0 ;  /* 0x0b0800801c067fae */ /* 0x0005e2000c101d48 */
[----:B------:R-:W-:Y:S01]  /*17a0*/  IMAD.IADD R16, R0, 0x1, -R31 ;  /* 0x0000000100107824 */ /* 0x000fe200078e0a1f */
[----:B------:R-:W-:Y:S01]  /*17b0*/  LOP3.LUT R204, R204, 0x1c0, RZ, 0xc0, !PT ;  /* 0x000001c0cccc7812 */ /* 0x000fe200078ec0ff */
[----:B------:R-:W-:Y:S01]  /*17c0*/  IMAD R14, R18, c[0x0][0x1bc], R25 ;  /* 0x00006f00120e7a24 */ /* 0x000fe200078e0219 */
[----:B------:R-:W-:Y:S01]  /*17d0*/  SHF.R.S32.HI R18, RZ, 0x1f, R245 ;  /* 0x0000001fff127819 */ /* 0x000fe200000114f5 */
[----:B------:R-:W-:Y:S01]  /*17e0*/  IMAD.SHL.U32 R202, R16, 0x400, RZ ;  /* 0x0000040010ca7824 */ /* 0x000fe200078e00ff */
[--C-:B------:R-:W-:Y:S01]  /*17f0*/  SHF.R.S32.HI R32, RZ, 0x1, R3.reuse ;  /* 0x00000001ff207819 */ /* 0x100fe20000011403 */
[----:B------:R-:W-:Y:S01]  /*1800*/  IMAD.IADD R41, R41, 0x1, R14 ;  /* 0x0000000129297824 */ /* 0x000fe200078e020e */
[----:B------:R-:W-:Y:S01]  /*1810*/  SHF.R.S32.HI R3, RZ, 0x1f, R3 ;  /* 0x0000001fff037819 */ /* 0x000fe20000011403 */
[----:B------:R-:W-:Y:S01]  /*1820*/  IMAD R25, R35, c[0x0][0x1a8], RZ ;  /* 0x00006a0023197a24 */ /* 0x000fe200078e02ff */
[----:B------:R-:W-:Y:S01]  /*1830*/  LOP3.LUT R17, R17, 0xffffffe0, RZ, 0xc0, !PT ;  /* 0xffffffe011117812 */ /* 0x000fe200078ec0ff */
[----:B------:R-:W-:Y:S01]  /*1840*/  IMAD R235, R235, 0x2, R202 ;  /* 0x00000002ebeb7824 */ /* 0x000fe200078e02ca */
[----:B------:R-:W-:Y:S01]  /*1850*/  LEA.HI R3, R3, R32, RZ, 0x2 ;  /* 0x0000002003037211 */ /* 0x000fe200078f10ff */
[C---:B------:R-:W-:Y:S01]  /*1860*/  IMAD R203, R21.reuse, 0x8, R22 ;  /* 0x0000000815cb7824 */ /* 0x040fe200078e0216 */
[C---:B------:R-:W-:Y:S01]  /*1870*/  IADD3 R234, R6.reuse, 0xc080, RZ ;  /* 0x0000c08006ea7810 */ /* 0x040fe20007ffe0ff */
[----:B------:R-:W-:Y:S01]  /*1880*/  IMAD R202, R21, 0x200, R202 ;  /* 0x0000020015ca7824 */ /* 0x000fe200078e02ca */
[----:B------:R-:W-:Y:S01]  /*1890*/  LOP3.LUT R3, R3, 0xfffffffc, RZ, 0xc0, !PT ;  /* 0xfffffffc03037812 */ /* 0x000fe200078ec0ff */
[----:B------:R-:W-:Y:S01]  /*18a0*/  IMAD R21, R33, c[0x0][0x180], RZ ;  /* 0x0000600021157a24 */ /* 0x000fe200078e02ff */
[----:B------:R-:W-:Y:S01]  /*18b0*/  IADD3 R231, R6, 0x12080, RZ ;  /* 0x0001208006e77810 */ /* 0x000fe20007ffe0ff */
[----:B------:R-:W-:-:S02]  /*18c0*/  IMAD R14, R34, c[0x0][0x1ac], R25 ;  /* 0x00006b00220e7a24 */ /* 0x000fc400078e0219 */
[----:B------:R-:W-:-:S04]  /*18d0*/  IMAD.WIDE.U32 R40, R34, c[0x0][0x1a8], R40 ;  /* 0x00006a0022287a25 */ /* 0x000fc800078e0028 */
[----:B------:R-:W-:Y:S01]  /*18e0*/  IMAD R21, R222, c[0x0][0x184], R21 ;  /* 0x00006100de157a24 */ /* 0x000fe200078e0215 */
[C---:B------:R-:W-:Y:S01]  /*18f0*/  LEA R34, P0, R40.reuse, c[0x0][0x190], 0x1 ;  /* 0x0000640028227a11 */ /* 0x040fe200078008ff */
[----:B------:R-:W-:Y:S02]  /*1900*/  IMAD.IADD R14, R41, 0x1, R14 ;  /* 0x00000001290e7824 */ /* 0x000fe400078e020e */
[----:B--2---:R-:W-:Y:S02]  /*1910*/  IMAD R29, R245, UR5, RZ ;  /* 0x00000005f51d7c24 */ /* 0x004fe4000f8e02ff */
[----:B------:R-:W-:Y:S01]  /*1920*/  IMAD.IADD R229, R229, 0x1, R21 ;  /* 0x00000001e5e57824 */ /* 0x000fe200078e0215 */
[----:B------:R-:W-:Y:S01]  /*1930*/  LEA.HI.X R35, R40, c[0x0][0x194], R14, 0x1, P0 ;  /* 0x0000650028237a11 */ /* 0x000fe200000f0c0e */
[----:B------:R-:W-:Y:S01]  /*1940*/  IMAD.MOV.U32 R21, RZ, RZ, c[0x0][0x1ac] ;  /* 0x00006b00ff157624 */ /* 0x000fe200078e00ff */
[----:B------:R-:W-:Y:S01]  /*1950*/  LEA R30, P0, R27, R34, 0x7 ;  /* 0x000000221b1e7211 */ /* 0x000fe200078038ff */
[----:B------:R-:W-:-:S02]  /*1960*/  IMAD R14, R18, UR4, R29 ;  /* 0x00000004120e7c24 */ /* 0x000fc4000f8e021d */
[----:B------:R-:W-:Y:S01]  /*1970*/  IMAD R25, R11, c[0x0][0x188], RZ ;  /* 0x000062000b197a24 */ /* 0x000fe200078e02ff */
[----:B------:R-:W-:Y:S01]  /*1980*/  LEA.HI.X R31, R27, R35, R21, 0x7, P0 ;  /* 0x000000231b1f7211 */ /* 0x000fe200000f3c15 */
[----:B------:R-:W-:Y:S01]  /*1990*/  IMAD R18, R18, c[0x0][0x178], RZ ;  /* 0x00005e0012127a24 */ /* 0x000fe200078e02ff */
[----:B------:R1:W-:Y:S01]  /*19a0*/  LDGSTS.E.BYPASS.LTC128B.128 [R6+0x80], [R34.64], !P1 ;  /* 0x0008000022067fae */ /* 0x0003e2000c901d48 */
[C---:B------:R-:W-:Y:S01]  /*19b0*/  IMAD.WIDE.U32 R26, R245.reuse, c[0x0][0x178], RZ ;  /* 0x00005e00f51a7a25 */ /* 0x040fe200078e00ff */
[----:B------:R-:W-:Y:S02]  /*19c0*/  ISETP.GE.AND P1, PT, R214, c[0x0][0x16c], PT ;  /* 0x00005b00d6007a0c */ /* 0x000fe40003f26270 */
[----:B------:R-:W-:Y:S01]  /*19d0*/  ISETP.GE.AND P0, PT, R12, c[0x0][0x16c], PT ;  /* 0x00005b000c007a0c */ /* 0x000fe20003f06270 */
[C---:B------:R-:W-:Y:S01]  /*19e0*/  IMAD R25, R226.reuse, c[0x0][0x18c], R25 ;  /* 0x00006300e2197a24 */ /* 0x040fe200078e0219 */
[----:B------:R-:W-:Y:S01]  /*19f0*/  SEL R22, RZ, 0x4, P1 ;  /* 0x00000004ff167807 */ /* 0x000fe20000800000 */
[----:B------:R-:W-:Y:S01]  /*1a00*/  IMAD R21, R245, c[0x0][0x17c], R18 ;  /* 0x00005f00f5157a24 */ /* 0x000fe200078e0212 */
[----:B------:R-:W-:Y:S01]  /*1a10*/  SEL R215, RZ, 0x1, P0 ;  /* 0x00000001ffd77807 */ /* 0x000fe20000000000 */
[----:B------:R-:W-:Y:S01]  /*1a20*/  IMAD.WIDE.U32 R228, R226, c[0x0][0x188], R228 ;  /* 0x00006200e2e47a25 */ /* 0x000fe200078e00e4 */
[----:B------:R-:W-:Y:S01]  /*1a30*/  ISETP.GE.AND P0, PT, R7, c[0x0][0x16c], PT ;  /* 0x00005b0007007a0c */ /* 0x000fe20003f06270 */
[----:B------:R1:W-:Y:S02]  /*1a40*/  LDGSTS.E.BYPASS.LTC128B.128 [R6+0x2080], [R34.64+0x40], !P3 ;  /* 0x0208004022067fae */ /* 0x0003e4000d901d48 */
[----:B------:R-:W-:Y:S01]  /*1a50*/  IMAD.IADD R21, R27, 0x1, R21 ;  /* 0x000000011b157824 */ /* 0x000fe200078e0215 */
[----:B------:R-:W-:Y:S01]  /*1a60*/  SEL R18, RZ, 0x2, P0 ;  /* 0x00000002ff127807 */ /* 0x000fe20000000000 */
[----:B------:R-:W-:Y:S01]  /*1a70*/  IMAD.IADD R208, R229, 0x1, R25 ;  /* 0x00000001e5d07824 */ /* 0x000fe200078e0219 */
[----:B------:R-:W-:Y:S01]  /*1a80*/  LEA R25, P1, R26, R228, 0x6 ;  /* 0x000000e41a197211 */ /* 0x000fe200078230ff */
[----:B------:R-:W-:Y:S01]  /*1a90*/  IMAD.SHL.U32 R27, R0, 0x10, RZ ;  /* 0x00000010001b7824 */ /* 0x000fe200078e00ff */
[----:B------:R-:W-:Y:S01]  /*1aa0*/  IADD3 R22, R22, R18, R215 ;  /* 0x0000001216167210 */ /* 0x000fe20007ffe0d7 */
[----:B------:R-:W-:Y:S01]  /*1ab0*/  IMAD R205, R9, 0x4, R4 ;  /* 0x0000000409cd7824 */ /* 0x000fe200078e0204 */
[----:B------:R-:W-:Y:S01]  /*1ac0*/  LEA.HI.X R0, R26, R208, R21, 0x6, P1 ;  /* 0x000000d01a007211 */ /* 0x000fe200008f3415 */
[----:B------:R-:W-:Y:S01]  /*1ad0*/  IMAD.SHL.U32 R21, R245, 0x40, RZ ;  /* 0x00000040f5157824 */ /* 0x000fe200078e00ff */
[----:B------:R-:W-:Y:S01]  /*1ae0*/  ISETP.GT.AND P1, PT, R2, 0xf, PT ;  /* 0x0000000f0200780c */ /* 0x000fe20003f24270 */
[C---:B------:R-:W-:Y:S01]  /*1af0*/  IMAD.WIDE.U32 R236, R226.reuse, c[0x0][0x278], R236 ;  /* 0x00009e00e2ec7a25 */ /* 0x040fe200078e00ec */
[C---:B------:R-:W-:Y:S01]  /*1b00*/  LEA R28, P3, R25.reuse, c[0x0][0x160], 0x1 ;  /* 0x00005800191c7a11 */ /* 0x040fe200078608ff */
[----:B------:R1:W-:Y:S01]  /*1b10*/  LDGSTS.E.BYPASS.LTC128B.128 [R6+0x4080], [R34.64+0x80], !P6 ;  /* 0x0408008022067fae */ /* 0x0003e2000f101d48 */
[----:B------:R-:W-:Y:S01]  /*1b20*/  SHF.R.S32.HI R18, RZ, 0x1f, R21 ;  /* 0x0000001fff127819 */ /* 0x000fe20000011415 */
[----:B------:R-:W-:Y:S01]  /*1b30*/  IMAD R211, R226, c[0x0][0x27c], R211 ;  /* 0x00009f00e2d37a24 */ /* 0x000fe200078e02d3 */
[----:B------:R-:W-:Y:S01]  /*1b40*/  LEA.HI.X R29, R25, c[0x0][0x164], R0, 0x1, P3 ;  /* 0x00005900191d7a11 */ /* 0x000fe200018f0c00 */
[----:B------:R-:W-:Y:S01]  /*1b50*/  IMAD R205, R205, 0x8, R24 ;  /* 0x00000008cdcd7824 */ /* 0x000fe200078e0218 */
[----:B------:R-:W-:Y:S01]  /*1b60*/  LOP3.LUT R27, R204, 0x30, R27, 0xf8, !PT ;  /* 0x00000030cc1b7812 */ /* 0x000fe200078ef81b */
[----:B------:R-:W-:Y:S01]  /*1b70*/  IMAD.IADD R211, R237, 0x1, R211 ;  /* 0x00000001edd37824 */ /* 0x000fe200078e02d3 */
[----:B------:R-:W-:Y:S01]  /*1b80*/  LEA.HI R0, R23, R2, RZ, 0x7 ;  /* 0x0000000217007211 */ /* 0x000fe200078f38ff */
[----:B------:R-:W-:Y:S01]  /*1b90*/  IMAD R36, R36, c[0x0][0x208], RZ ;  /* 0x0000820024247a24 */ /* 0x000fe200078e02ff */
[----:B------:R-:W-:Y:S01]  /*1ba0*/  SHF.R.U32.HI R204, RZ, 0x3, R204 ;  /* 0x00000003ffcc7819 */ /* 0x000fe200000116cc */
[----:B------:R-:W-:Y:S01]  /*1bb0*/  IMAD R33, R33, c[0x0][0x210], RZ ;  /* 0x0000840021217a24 */ /* 0x000fe200078e02ff */
[----:B------:R-:W-:Y:S01]  /*1bc0*/  @!P1 IADD3 R24, P3, R21, R236, RZ ;  /* 0x000000ec15189210 */ /* 0x000fe20007f7e0ff */
[----:B------:R-:W-:Y:S01]  /*1bd0*/  IMAD R36, R39, c[0x0][0x20c], R36 ;  /* 0x0000830027247a24 */ /* 0x000fe200078e0224 */
[----:B------:R-:W-:Y:S01]  /*1be0*/  LOP3.LUT R27, R27, 0x8, R8, 0xf8, !PT ;  /* 0x000000081b1b7812 */ /* 0x000fe200078ef808 */
[----:B------:R-:W-:Y:S01]  /*1bf0*/  IMAD.WIDE.U32 R38, R39, c[0x0][0x208], R12 ;  /* 0x0000820027267a25 */ /* 0x000fe200078e000c */
[----:B------:R-:W-:Y:S01]  /*1c00*/  SHF.R.U32.HI R0, RZ, 0x4, R0 ;  /* 0x00000004ff007819 */ /* 0x000fe20000011600 */
[----:B------:R2:W-:Y:S01]  /*1c10*/  LDGSTS.E.BYPASS.LTC128B.128 [R6+0x1080], [R30.64], !P5 ;  /* 0x010800001e067fae */ /* 0x0005e2000e901d48 */
[----:B------:R-:W-:Y:S01]  /*1c20*/  LOP3.LUT R204, R27, R204, RZ, 0x3c, !PT ;  /* 0x000000cc1bcc7212 */ /* 0x000fe200078e3cff */
[----:B------:R-:W-:Y:S01]  /*1c30*/  @!P1 IMAD.X R23, R18, 0x1, R211, P3 ;  /* 0x0000000112179824 */ /* 0x000fe200018e06d3 */
[----:B------:R-:W-:Y:S01]  /*1c40*/  ISETP.GE.AND P3, PT, R12, c[0x0][0x1fc], PT ;  /* 0x00007f000c007a0c */ /* 0x000fe20003f66270 */
[----:B------:R-:W-:Y:S01]  /*1c50*/  IMAD.SHL.U32 R27, R9, 0x10, RZ ;  /* 0x00000010091b7824 */ /* 0x000fe200078e00ff */
[----:B------:R-:W-:Y:S01]  /*1c60*/  LOP3.LUT P5, RZ, R22, 0x2, RZ, 0xc0, !PT ;  /* 0x0000000216ff7812 */ /* 0x000fe200078ac0ff */
[----:B------:R-:W-:Y:S01]  /*1c70*/  IMAD.IADD R37, R39, 0x1, R36 ;  /* 0x0000000127257824 */ /* 0x000fe200078e0224 */
[----:B------:R-:W-:Y:S01]  /*1c80*/  SEL R25, RZ, 0x1, P3 ;  /* 0x00000001ff197807 */ /* 0x000fe20001800000 */
[----:B------:R-:W-:Y:S01]  /*1c90*/  IMAD.MOV.U32 R36, RZ, RZ, R38 ;  /* 0x000000ffff247224 */ /* 0x000fe200078e0026 */
[----:B------:R-:W-:Y:S01]  /*1ca0*/  ISETP.GE.AND P3, PT, R7, c[0x0][0x1fc], PT ;  /* 0x00007f0007007a0c */ /* 0x000fe20003f66270 */
[C---:B------:R-:W-:Y:S01]  /*1cb0*/  IMAD R33, R222.reuse, c[0x0][0x214], R33 ;  /* 0x00008500de217a24 */ /* 0x040fe200078e0221 */
[----:B------:R-:W-:Y:S01]  /*1cc0*/  LOP3.LUT R27, R27, 0x10, RZ, 0xc0, !PT ;  /* 0x000000101b1b7812 */ /* 0x000fe200078ec0ff */
[----:B------:R-:W-:Y:S01]  /*1cd0*/  IMAD.WIDE.U32 R36, R222, c[0x0][0x210], R36 ;  /* 0x00008400de247a25 */ /* 0x000fe200078e0024 */
[----:B------:R-:W-:Y:S01]  /*1ce0*/  SEL R20, RZ, 0xffffffff, P3 ;  /* 0xffffffffff147807 */ /* 0x000fe20001800000 */
[----:B------:R2:W-:Y:S01]  /*1cf0*/  LDGSTS.E.BYPASS.LTC128B.128 [R6+0x3080], [R30.64+0x40], !P2 ;  /* 0x030800401e067fae */ /* 0x0005e2000d101d48 */
[----:B------:R-:W-:Y:S01]  /*1d00*/  @!P1 LEA R26, P3, R24, c[0x0][0x258], 0x2 ;  /* 0x00009600181a9a11 */ /* 0x000fe200078610ff */
[----:B------:R-:W-:Y:S01]  /*1d10*/  IMAD R241, R11, c[0x0][0x218], RZ ;  /* 0x000086000bf17a24 */ /* 0x000fe200078e02ff */
[----:B------:R-:W-:Y:S01]  /*1d20*/  LOP3.LUT R0, R27, 0x8, R0, 0xf8, !PT ;  /* 0x000000081b007812 */ /* 0x000fe200078ef800 */
[----:B------:R-:W-:Y:S01]  /*1d30*/  IMAD.SHL.U32 R20, R20, 0x2, RZ ;  /* 0x0000000214147824 */ /* 0x000fe200078e00ff */
[----:B------:R-:W-:Y:S01]  /*1d40*/  @!P1 LEA.HI.X R27, R24, c[0x0][0x25c], R23, 0x2, P3 ;  /* 0x00009700181b9a11 */ /* 0x000fe200018f1417 */
[C---:B------:R-:W-:Y:S01]  /*1d50*/  IMAD R23, R11.reuse, c[0x0][0x290], RZ ;  /* 0x0000a4000b177a24 */ /* 0x040fe200078e02ff */
[----:B------:R-:W-:Y:S01]  /*1d60*/  ISETP.GE.AND P3, PT, R214, c[0x0][0x1fc], PT ;  /* 0x00007f00d6007a0c */ /* 0x000fe20003f66270 */
[----:B------:R-:W-:Y:S01]  /*1d70*/  IMAD.IADD R3, R32, 0x1, -R3 ;  /* 0x0000000120037824 */ /* 0x000fe200078e0a03 */
[----:B------:R-:W-:Y:S01]  /*1d80*/  LOP3.LUT R20, R20, 0x2, R25, 0xe2, !PT ;  /* 0x0000000214147812 */ /* 0x000fe200078ee219 */
[----:B------:R-:W-:Y:S01]  /*1d90*/  IMAD R11, R11, c[0x0][0x240], RZ ;  /* 0x000090000b0b7a24 */ /* 0x000fe200078e02ff */
[----:B------:R-:W-:Y:S01]  /*1da0*/  LOP3.LUT P6, RZ, R22, 0x4, RZ, 0xc0, !PT ;  /* 0x0000000416ff7812 */ /* 0x000fe200078cc0ff */
[----:B------:R-:W-:Y:S01]  /*1db0*/  IMAD.IADD R33, R37, 0x1, R33 ;  /* 0x0000000125217824 */ /* 0x000fe200078e0221 */
[----:B------:R2:W-:Y:S01]  /*1dc0*/  LDGSTS.E.BYPASS.LTC128B.128 [R6+0x5080], [R30.64+0x80], !P4 ;  /* 0x050800801e067fae */ /* 0x0005e2000e101d48 */
[----:B------:R-:W-:-:S02]  /*1dd0*/  IMAD.MOV.U32 R32, RZ, RZ, R36 ;  /* 0x000000ffff207224 */ /* 0x000fc400078e0024 */
[C---:B------:R-:W-:Y:S01]  /*1de0*/  IMAD R241, R226.reuse, c[0x0][0x21c], R241 ;  /* 0x00008700e2f17a24 */ /* 0x040fe200078e02f1 */
[----:B------:R-:W0:Y:S01]  /*1df0*/  LDGDEPBAR ;  /* 0x00000000000079af */ /* 0x000e220000000000 */
[C---:B------:R-:W-:Y:S02]  /*1e00*/  IMAD R23, R226.reuse, c[0x0][0x294], R23 ;  /* 0x0000a500e2177a24 */ /* 0x040fe400078e0217 */
[C---:B------:R-:W-:Y:S02]  /*1e10*/  IMAD R11, R226.reuse, c[0x0][0x244], R11 ;  /* 0x00009100e20b7a24 */ /* 0x040fe400078e020b */
[----:B------:R-:W-:-:S04]  /*1e20*/  IMAD.WIDE.U32 R224, R226, c[0x0][0x240], R224 ;  /* 0x00009000e2e07a25 */ /* 0x000fc800078e00e0 */
[----:B------:R-:W-:-:S04]  /*1e30*/  IMAD.WIDE.U32 R232, R226, c[0x0][0x290], R232 ;  /* 0x0000a400e2e87a25 */ /* 0x000fc800078e00e8 */
[----:B------:R-:W-:Y:S01]  /*1e40*/  IMAD.WIDE.U32 R226, R226, c[0x0][0x218], R32 ;  /* 0x00008600e2e27a25 */ /* 0x000fe200078e0020 */
[----:B------:R-:W-:Y:S02]  /*1e50*/  SEL R33, RZ, 0x4, P3 ;  /* 0x00000004ff217807 */ /* 0x000fe40001800000 */
[----:B------:R-:W-:Y:S01]  /*1e60*/  LOP3.LUT P3, RZ, R22, 0x1, RZ, 0xc0, !PT ;  /* 0x0000000116ff7812 */ /* 0x000fe2000786c0ff */
[----:B------:R-:W-:Y:S01]  /*1e70*/  IMAD.IADD R25, R220, 0x1, -R21 ;  /* 0x00000001dc197824 */ /* 0x000fe200078e0a15 */
[----:B------:R-:W-:Y:S01]  /*1e80*/  LOP3.LUT R20, R20, R33, RZ, 0xfc, !PT ;  /* 0x0000002114147212 */ /* 0x000fe200078efcff */
[----:B------:R-:W-:Y:S01]  /*1e90*/  IMAD.IADD R241, R227, 0x1, R241 ;  /* 0x00000001e3f17824 */ /* 0x000fe200078e02f1 */
[----:B------:R-:W-:Y:S01]  /*1ea0*/  SHF.R.S32.HI R22, RZ, 0x1, R10 ;  /* 0x00000001ff167819 */ /* 0x000fe2000001140a */
[----:B------:R-:W-:Y:S01]  /*1eb0*/  IMAD.MOV.U32 R240, RZ, RZ, R226 ;  /* 0x000000fffff07224 */ /* 0x000fe200078e00e2 */
[CC--:B------:R-:W-:Y:S01]  /*1ec0*/  ISETP.LE.OR P3, PT, R25.reuse, R218.reuse, !P3 ;  /* 0x000000da1900720c */ /* 0x0c0fe20005f63670 */
[----:B--2---:R-:W-:Y:S01]  /*1ed0*/  @!P1 IMAD.SHL.U32 R31, R2, 0x10, RZ ;  /* 0x00000010021f9824 */ /* 0x004fe200078e00ff */
[-C--:B------:R-:W-:Y:S01]  /*1ee0*/  ISETP.LE.OR P2, PT, R25, R218.reuse, !P5 ;  /* 0x000000da1900720c */ /* 0x080fe20006f43670 */
[----:B-1----:R-:W-:Y:S01]  /*1ef0*/  IMAD.WIDE.U32 R34, R245, UR4, R240 ;  /* 0x00000004f5227c25 */ /* 0x002fe2000f8e00f0 */
[----:B------:R-:W-:-:S02]  /*1f00*/  ISETP.LE.OR P6, PT, R25, R218, !P6 ;  /* 0x000000da1900720c */ /* 0x000fc400077c3670 */
[----:B------:R-:W-:Y:S01]  /*1f10*/  LOP3.LUT P4, RZ, R20, 0x1, RZ, 0xc0, !PT ;  /* 0x0000000114ff7812 */ /* 0x000fe2000788c0ff */
[----:B------:R-:W-:Y:S01]  /*1f20*/  IMAD.IADD R14, R35, 0x1, R14 ;  /* 0x00000001230e7824 */ /* 0x000fe200078e020e */
[----:B------:R-:W-:Y:S01]  /*1f30*/  LEA R32, P5, R34, c[0x0][0x1f0], 0x1 ;  /* 0x00007c0022207a11 */ /* 0x000fe200078a08ff */
[----:B------:R-:W-:Y:S02]  /*1f40*/  IMAD.IADD R10, R218, 0x1, -R19 ;  /* 0x00000001da0a7824 */ /* 0x000fe400078e0a13 */
[----:B------:R-:W-:Y:S01]  /*1f50*/  IMAD.IADD R210, R233, 0x1, R23 ;  /* 0x00000001e9d27824 */ /* 0x000fe200078e0217 */
[----:B------:R-:W-:Y:S01]  /*1f60*/  LEA.HI.X R33, R34, c[0x0][0x1f4], R14, 0x1, P5 ;  /* 0x00007d0022217a11 */ /* 0x000fe200028f0c0e */
[----:B------:R1:W-:Y:S01]  /*1f70*/  LDGSTS.E.BYPASS.LTC128B.128 [R6+0xc080], [R28.64], !P3 ;  /* 0x0c0800001c067fae */ /* 0x0003e2000d901d48 */
[----:B------:R-:W-:Y:S01]  /*1f80*/  LOP3.LUT P3, RZ, R20, 0x2, RZ, 0xc0, !PT ;  /* 0x0000000214ff7812 */ /* 0x000fe2000786c0ff */
[----:B------:R-:W-:Y:S02]  /*1f90*/  IMAD.SHL.U32 R19, R10, 0x40, RZ ;  /* 0x000000400a137824 */ /* 0x000fe400078e00ff */
[----:B------:R1:W-:Y:S01]  /*1fa0*/  LDGSTS.E.BYPASS.LTC128B.128 [R6+0xd080], [R28.64+0x40], !P2 ;  /* 0x0d0800401c067fae */ /* 0x0003e2000d101d48 */
[CC--:B------:R-:W-:Y:S01]  /*1fb0*/  ISETP.LE.OR P5, PT, R25.reuse, R218.reuse, !P3 ;  /* 0x000000da1900720c */ /* 0x0c0fe20005fa3670 */
[----:B------:R-:W-:Y:S01]  /*1fc0*/  IMAD.SHL.U32 R14, R4, 0x8, RZ ;  /* 0x00000008040e7824 */ /* 0x000fe200078e00ff */
[----:B------:R-:W-:Y:S01]  /*1fd0*/  LOP3.LUT P2, RZ, R20, 0x4, RZ, 0xc0, !PT ;  /* 0x0000000414ff7812 */ /* 0x000fe2000784c0ff */
[----:B------:R1:W-:Y:S01]  /*1fe0*/  LDGSTS.E.BYPASS.LTC128B.128 [R6+0xe080], [R28.64+0x80], !P6 ;  /* 0x0e0800801c067fae */ /* 0x0003e2000f101d48 */
[-C--:B------:R-:W-:Y:S01]  /*1ff0*/  ISETP.LE.OR P6, PT, R25, R218.reuse, !P4 ;  /* 0x000000da1900720c */ /* 0x080fe200067c3670 */
[----:B------:R-:W-:Y:S01]  /*2000*/  IMAD.SHL.U32 R206, R9, 0x8, RZ ;  /* 0x0000000809ce7824 */ /* 0x000fe200078e00ff */
[----:B------:R-:W-:Y:S01]  /*2010*/  SEL R20, RZ, 0xffffffff, P0 ;  /* 0xffffffffff147807 */ /* 0x000fe20000000000 */
[----:B------:R1:W-:Y:S01]  /*2020*/  @!P1 LDGSTS.E.BYPASS.LTC128B.128 [R31+0x18080], [R26.64] ;  /* 0x180800001a1f9fae */ /* 0x0003e2000b901d48 */
[C---:B------:R-:W-:Y:S01]  /*2030*/  LOP3.LUT P0, RZ, R22.reuse, 0x2, RZ, 0xc0, !PT ;  /* 0x0000000216ff7812 */ /* 0x040fe2000780c0ff */
[----:B------:R-:W-:Y:S01]  /*2040*/  IMAD.SHL.U32 R22, R22, 0x40, RZ ;  /* 0x0000004016167824 */ /* 0x000fe200078e00ff */
[----:B------:R-:W-:Y:S01]  /*2050*/  LOP3.LUT R19, R19, 0x1c0, RZ, 0xc0, !PT ;  /* 0x000001c013137812 */ /* 0x000fe200078ec0ff */
[----:B------:R-:W0:Y:S01]  /*2060*/  LDGDEPBAR ;  /* 0x00000000000079af */ /* 0x000e220000000000 */
[----:B------:R-:W-:Y:S01]  /*2070*/  LOP3.LUT R14, R14, 0x18, RZ, 0xc0, !PT ;  /* 0x000000180e0e7812 */ /* 0x000fe200078ec0ff */
[----:B------:R-:W-:Y:S01]  /*2080*/  IMAD.SHL.U32 R203, R203, 0x20, RZ ;  /* 0x00000020cbcb7824 */ /* 0x000fe200078e00ff */
[----:B------:R-:W-:Y:S01]  /*2090*/  LOP3.LUT R206, R206, 0x8, RZ, 0xc0, !PT ;  /* 0x00000008cece7812 */ /* 0x000fe200078ec0ff */
[----:B------:R-:W-:Y:S01]  /*20a0*/  IMAD R204, R9, 0x200, R204 ;  /* 0x0000020009cc7824 */ /* 0x000fe200078e02cc */
[----:B------:R-:W-:Y:S01]  /*20b0*/  SEL R196, R207, 0xfffffff0, !P0 ;  /* 0xfffffff0cfc47807 */ /* 0x000fe20004000000 */
[----:B------:R1:W-:Y:S01]  /*20c0*/  LDGSTS.E.BYPASS.LTC128B.128 [R6+0x12080], [R32.64], !P6 ;  /* 0x1208000020067fae */ /* 0x0003e2000f101d48 */
[----:B------:R-:W-:Y:S01]  /*20d0*/  ISETP.LE.OR P6, PT, R25, R218, !P2 ;  /* 0x000000da1900720c */ /* 0x000fe200057c3670 */
[----:B------:R-:W-:Y:S01]  /*20e0*/  IMAD.SHL.U32 R20, R20, 0x2, RZ ;  /* 0x0000000214147824 */ /* 0x000fe200078e00ff */
[----:B------:R-:W-:Y:S01]  /*20f0*/  LOP3.LUT R25, R22, 0xc0, RZ, 0xc0, !PT ;  /* 0x000000c016197812 */ /* 0x000fe200078ec0ff */
[----:B------:R1:W-:Y:S01]  /*2100*/  LDGSTS.E.BYPASS.LTC128B.128 [R6+0x13080], [R32.64+0x40], !P5 ;  /* 0x1308004020067fae */ /* 0x0003e2000e901d48 */
[----:B------:R-:W-:Y:S01]  /*2110*/  IADD3 R21, P5, R21, R232, RZ ;  /* 0x000000e815157210 */ /* 0x000fe20007fbe0ff */
[----:B------:R-:W-:Y:S01]  /*2120*/  IMAD.IADD R230, R225, 0x1, R11 ;  /* 0x00000001e1e67824 */ /* 0x000fe200078e020b */
[----:B------:R-:W-:-:S02]  /*2130*/  LOP3.LUT R23, R25, 0x8, R8, 0xf8, !PT ;  /* 0x0000000819177812 */ /* 0x000fc400078ef808 */
[----:B------:R-:W-:Y:S01]  /*2140*/  SHF.R.U32.HI R8, RZ, 0x3, R19 ;  /* 0x00000003ff087819 */ /* 0x000fe20000011613 */
[----:B------:R-:W-:Y:S01]  /*2150*/  IMAD.X R18, R18, 0x1, R210, P5 ;  /* 0x0000000112127824 */ /* 0x000fe200028e06d2 */
[C---:B------:R-:W-:Y:S02]  /*2160*/  LEA R24, P5, R21.reuse, c[0x0][0x280], 0x2 ;  /* 0x0000a00015187a11 */ /* 0x040fe400078a10ff */
[----:B------:R-:W-:Y:S01]  /*2170*/  SHF.R.U32.HI R22, RZ, 0x3, R25 ;  /* 0x00000003ff167819 */ /* 0x000fe20000011619 */
[----:B------:R1:W-:Y:S01]  /*2180*/  LDGSTS.E.BYPASS.LTC128B.128 [R6+0x14080], [R32.64+0x80], !P6 ;  /* 0x1408008020067fae */ /* 0x0003e2000f101d48 */
[----:B------:R-:W-:Y:S01]  /*2190*/  LOP3.LUT R8, R8, R19, R14, 0x1e, !PT ;  /* 0x0000001308087212 */ /* 0x000fe200078e1e0e */
[C---:B------:R-:W-:Y:S01]  /*21a0*/  @!P1 IMAD.SHL.U32 R19, R2.reuse, 0x10, RZ ;  /* 0x0000001002139824 */ /* 0x040fe200078e00ff */
[----:B------:R-:W-:Y:S01]  /*21b0*/  LEA.HI.X R25, R21, c[0x0][0x284], R18, 0x2, P5 ;  /* 0x0000a10015197a11 */ /* 0x000fe200028f1412 */
[C---:B------:R-:W-:Y:S01]  /*21c0*/  IMAD.SHL.U32 R18, R15.reuse, 0x40, RZ ;  /* 0x000000400f127824 */ /* 0x040fe200078e00ff */
[----:B------:R-:W-:Y:S01]  /*21d0*/  LOP3.LUT P6, RZ, R15, 0x4, RZ, 0xc0, !PT ;  /* 0x000000040fff7812 */ /* 0x000fe200078cc0ff */
[----:B------:R-:W-:Y:S01]  /*21e0*/  IMAD.IADD R235, R235, 0x1, R8 ;  /* 0x00000001ebeb7824 */ /* 0x000fe200078e0208 */
[----:B------:R-:W-:Y:S01]  /*21f0*/  LOP3.LUT P5, RZ, R15, 0x2, RZ, 0xc0, !PT ;  /* 0x000000020fff7812 */ /* 0x000fe200078ac0ff */
[----:B------:R-:W-:Y:S01]  /*2200*/  IMAD.IADD R8, R2, 0x1, -R17 ;  /* 0x0000000102087824 */ /* 0x000fe200078e0a11 */
[----:B------:R-:W-:Y:S01]  /*2210*/  LOP3.LUT R18, R18, 0x1c0, RZ, 0xc0, !PT ;  /* 0x000001c012127812 */ /* 0x000fe200078ec0ff */
[C---:B------:R-:W-:Y:S01]  /*2220*/  IMAD.SHL.U32 R17, R3.reuse, 0x40, RZ ;  /* 0x0000004003117824 */ /* 0x040fe200078e00ff */
[----:B------:R-:W-:Y:S01]  /*2230*/  LOP3.LUT P0, RZ, R3, 0x2, RZ, 0xc0, !PT ;  /* 0x0000000203ff7812 */ /* 0x000fe2000780c0ff */
[----:B------:R-:W-:Y:S01]  /*2240*/  IMAD R3, R16, 0x200, R203 ;  /* 0x0000020010037824 */ /* 0x000fe200078e02cb */
[----:B------:R-:W-:Y:S01]  /*2250*/  SHF.R.U32.HI R15, RZ, 0x3, R18 ;  /* 0x00000003ff0f7819 */ /* 0x000fe20000011612 */
[----:B------:R1:W-:Y:S01]  /*2260*/  @!P1 LDGSTS.E.BYPASS.LTC128B.128 [R19+0x18280], [R24.64] ;  /* 0x1828000018139fae */ /* 0x0003e2000b901d48 */
[----:B------:R-:W-:Y:S01]  /*2270*/  LOP3.LUT R17, R17, 0xc0, RZ, 0xc0, !PT ;  /* 0x000000c011117812 */ /* 0x000fe200078ec0ff */
[----:B------:R-:W-:Y:S01]  /*2280*/  IMAD.SHL.U32 R235, R235, 0x2, RZ ;  /* 0x00000002ebeb7824 */ /* 0x000fe200078e00ff */
[----:B------:R-:W-:Y:S01]  /*2290*/  LOP3.LUT R15, R15, R18, R206, 0x1e, !PT ;  /* 0x000000120f0f7212 */ /* 0x000fe200078e1ece */
[----:B------:R-:W0:Y:S01]  /*22a0*/  LDGDEPBAR ;  /* 0x00000000000079af */ /* 0x000e220000000000 */
[----:B------:R-:W-:-:S02]  /*22b0*/  SHF.R.U32.HI R18, RZ, 0x3, R17 ;  /* 0x00000003ff127819 */ /* 0x000fc40000011611 */
[----:B------:R-:W-:Y:S01]  /*22c0*/  SEL R199, R207, 0xfffffff0, !P5 ;  /* 0xfffffff0cfc77807 */ /* 0x000fe20006800000 */
[----:B------:R-:W0:Y:S01]  /*22d0*/  LDGDEPBAR ;  /* 0x00000000000079af */ /* 0x000e220000000000 */
[----:B------:R-:W-:Y:S01]  /*22e0*/  LOP3.LUT R206, R18, R17, R206, 0x1e, !PT ;  /* 0x0000001112ce7212 */ /* 0x000fe200078e1ece */
[----:B------:R-:W-:Y:S01]  /*22f0*/  IMAD.IADD R202, R202, 0x1, R15 ;  /* 0x00000001caca7824 */ /* 0x000fe200078e020f */
[----:B------:R-:W-:Y:S02]  /*2300*/  SHF.R.S32.HI R9, RZ, 0x1f, R8 ;  /* 0x0000001fff097819 */ /* 0x000fe40000011408 */
[----:B------:R-:W-:Y:S01]  /*2310*/  LOP3.LUT R0, R18, R0, R17, 0x1e, !PT ;  /* 0x0000000012007212 */ /* 0x000fe200078e1e11 */
[----:B------:R-:W-:Y:S01]  /*2320*/  IMAD.IADD R206, R3, 0x1, R206 ;  /* 0x0000000103ce7824 */ /* 0x000fe200078e02ce */
[----:B------:R-:W-:Y:S02]  /*2330*/  IADD3 R3, R245, 0x1, RZ ;  /* 0x00000001f5037810 */ /* 0x000fe40007ffe0ff */
[----:B------:R-:W-:Y:S01]  /*2340*/  LEA.HI R9, R9, R8, RZ, 0x2 ;  /* 0x0000000809097211 */ /* 0x000fe200078f10ff */
[----:B------:R-:W-:Y:S01]  /*2350*/  IMAD.IADD R209, R203, 0x1, R0 ;  /* 0x00000001cbd17824 */ /* 0x000fe200078e0200 */
[----:B------:R-:W-:Y:S01]  /*2360*/  ISETP.GE.AND P5, PT, R3, R213, PT ;  /* 0x000000d50300720c */ /* 0x000fe20003fa6270 */
[----:B------:R-:W-:Y:S01]  /*2370*/  IMAD.MOV.U32 R0, RZ, RZ, 0x20 ;  /* 0x00000020ff007424 */ /* 0x000fe200078e00ff */
[----:B------:R-:W-:-:S02]  /*2380*/  LOP3.LUT R22, R23, R22, RZ, 0x3c, !PT ;  /* 0x0000001617167212 */ /* 0x000fc400078e3cff */
[----:B------:R-:W-:Y:S02]  /*2390*/  SHF.R.S32.HI R217, RZ, 0x2, R9 ;  /* 0x00000002ffd97819 */ /* 0x000fe40000011409 */
[----:B------:R-:W-:Y:S01]  /*23a0*/  LOP3.LUT R14, R18, R17, R14, 0x1e, !PT ;  /* 0x00000011120e7212 */ /* 0x000fe200078e1e0e */
[----:B------:R-:W-:Y:S01]  /*23b0*/  IMAD.U32 R205, R205, 0x20, R22 ;  /* 0x00000020cdcd7824 */ /* 0x000fe200078e0016 */
[----:B------:R-:W-:Y:S01]  /*23c0*/  LOP3.LUT R215, R20, 0x2, R215, 0xe2, !PT ;  /* 0x0000000214d77812 */ /* 0x000fe200078ee2d7 */
[----:B------:R-:W-:Y:S01]  /*23d0*/  IMAD R217, R16, 0x10, R217 ;  /* 0x0000001010d97824 */ /* 0x000fe200078e02d9 */
[----:B------:R-:W-:Y:S01]  /*23e0*/  SEL R0, R0, 0xffffffe0, !P6 ;  /* 0xffffffe000007807 */ /* 0x000fe20007000000 */
[----:B------:R-:W-:Y:S01]  /*23f0*/  IMAD.IADD R203, R203, 0x1, R14 ;  /* 0x00000001cbcb7824 */ /* 0x000fe200078e020e */
[----:B------:R-:W-:Y:S02]  /*2400*/  SEL R207, R207, 0xfffffff0, !P0 ;  /* 0xfffffff0cfcf7807 */ /* 0x000fe40004000000 */
[----:B------:R-:W-:Y:S01]  /*2410*/  IADD3 R11, R235, 0x18480, RZ ;  /* 0x00018480eb0b7810 */ /* 0x000fe20007ffe0ff */
[----:B------:R-:W-:Y:S05]  /*2420*/  @P5 BRA `(.L_x_1251) ;  /* 0x0000019000005947 */ /* 0x000fea0003800000 */
[----:B-1----:R-:W-:Y:S01]  /*2430*/  SHF.R.S32.HI R14, RZ, 0x1f, R3 ;  /* 0x0000001fff0e7819 */ /* 0x002fe20000011403 */
[C---:B------:R-:W-:Y:S01]  /*2440*/  IMAD R13, R3.reuse, UR5, RZ ;  /* 0x00000005030d7c24 */ /* 0x040fe2000f8e02ff */
[----:B------:R-:W-:Y:S01]  /*2450*/  BSSY B0, `(.L_x_1251) ;  /* 0x0000016000007945 */ /* 0x000fe20003800000 */
[----:B------:R-:W-:-:S02]  /*2460*/  IMAD.SHL.U32 R15, R3, 0x40, RZ ;  /* 0x00000040030f7824 */ /* 0x000fc400078e00ff */
        /* <DEDUP_REMOVED lines=20> */
.L_x_1252:
[----:B------:R-:W-:Y:S05]  /*25b0*/  BSYNC B0 ;  /* 0x0000000000007941 */ /* 0x000fea0003800000 */
.L_x_1251:
[----:B-1----:R-:W-:Y:S01]  /*25c0*/  SHF.R.S32.HI R3, RZ, 0x1f, R4 ;  /* 0x0000001fff037819 */ /* 0x002fe20000011404 */
[----:B------:R-:W0:Y:S01]  /*25d0*/  LDGDEPBAR ;  /* 0x00000000000079af */ /* 0x000e220000000000 */
[----:B------:R-:W-:Y:S01]  /*25e0*/  LOP3.LUT R9, R9, 0x7ffffffc, RZ, 0xc0, !PT ;  /* 0x7ffffffc09097812 */ /* 0x000fe200078ec0ff */
[----:B------:R-:W-:Y:S01]  /*25f0*/  IMAD.SHL.U32 R204, R204, 0x2, RZ ;  /* 0x00000002cccc7824 */ /* 0x000fe200078e00ff */
[----:B------:R-:W-:Y:S01]  /*2600*/  LEA.HI R3, R3, R4, RZ, 0x2 ;  /* 0x0000000403037211 */ /* 0x000fe200078f10ff */
[----:B------:R-:W-:Y:S01]  /*2610*/  IMAD.MOV.U32 R198, RZ, RZ, RZ ;  /* 0x000000ffffc67224 */ /* 0x000fe200078e00ff */
[----:B------:R-:W-:Y:S01]  /*2620*/  LOP3.LUT P0, RZ, R10, 0x4, RZ, 0xc0, !PT ;  /* 0x000000040aff7812 */ /* 0x000fe2000780c0ff */
[----:B------:R-:W-:Y:S01]  /*2630*/  IMAD.IADD R9, R8, 0x1, -R9 ;  /* 0x0000000108097824 */ /* 0x000fe200078e0a09 */
[----:B------:R-:W-:Y:S01]  /*2640*/  LOP3.LUT R3, R3, 0x1ffffffc, RZ, 0xc0, !PT ;  /* 0x1ffffffc03037812 */ /* 0x000fe200078ec0ff */
[----:B------:R-:W-:Y:S01]  /*2650*/  IMAD.MOV.U32 R239, RZ, RZ, RZ ;  /* 0x000000ffffef7224 */ /* 0x000fe200078e00ff */
[----:B------:R-:W-:Y:S01]  /*2660*/  LEA R202, R202, 0x1c480, 0x1 ;  /* 0x0001c480caca7811 */ /* 0x000fe200078e08ff */
[----:B------:R-:W-:Y:S01]  /*2670*/  CS2R R162, SRZ ;  /* 0x0000000000a27805 */ /* 0x000fe2000001ff00 */
[----:B------:R-:W-:Y:S01]  /*2680*/  SHF.L.U32 R205, R205, 0x1, RZ ;  /* 0x00000001cdcd7819 */ /* 0x000fe200000006ff */
[----:B------:R-:W-:Y:S01]  /*2690*/  IMAD.IADD R242, R4, 0x1, -R3 ;  /* 0x0000000104f27824 */ /* 0x000fe200078e0a03 */
[----:B------:R-:W-:Y:S01]  /*26a0*/  LEA R201, R199, R202, 0x1 ;  /* 0x000000cac7c97211 */ /* 0x000fe200078e08ff */
[----:B------:R-:W-:Y:S01]  /*26b0*/  IMAD R200, R0, 0x2, R202 ;  /* 0x0000000200c87824 */ /* 0x000fe200078e02ca */
[----:B------:R-:W-:Y:S01]  /*26c0*/  IADD3 R238, R235, 0x184c0, RZ ;  /* 0x000184c0ebee7810 */ /* 0x000fe20007ffe0ff */
[----:B------:R-:W-:Y:S01]  /*26d0*/  IMAD R242, R242, 0x4, R9 ;  /* 0x00000004f2f27824 */ /* 0x000fe200078e0209 */
[----:B------:R-:W-:Y:S01]  /*26e0*/  LEA R203, R203, 0x80, 0x1 ;  /* 0x00000080cbcb7811 */ /* 0x000fe200078e08ff */
[----:B------:R-:W-:Y:S01]  /*26f0*/  CS2R R160, SRZ ;  /* 0x0000000000a07805 */ /* 0x000fe2000001ff00 */
[----:B------:R-:W-:Y:S01]  /*2700*/  @P0 IADD3 R238, R11, -0x40, RZ ;  /* 0xffffffc00bee0810 */ /* 0x000fe20007ffe0ff */
[----:B------:R-:W-:Y:S01]  /*2710*/  IMAD.SHL.U32 R242, R242, 0x2, RZ ;  /* 0x00000002f2f27824 */ /* 0x000fe200078e00ff */
[----:B------:R-:W-:Y:S01]  /*2720*/  MOV R243, 0x1 ;  /* 0x0000000100f37802 */ /* 0x000fe20000000f00 */
        /* <DEDUP_REMOVED lines=50> */
[----:B------:R-:W-:-:S02]  /*2a50*/  IMAD.IADD R244, R5, 0x1, -R242 ;  /* 0x0000000105f47824 */ /* 0x000fc400078e0af2 */
.L_x_1255:
[----:B------:R-:W-:Y:S04]  /*2a60*/  DEPBAR.LE SB0, 0x1 ;  /* 0x000080400000791a */ /* 0x000fe80000000000 */
[----:B------:R-:W-:Y:S01]  /*2a70*/  BAR.SYNC.DEFER_BLOCKING 0x0 ;  /* 0x0000000000007b1d */ /* 0x000fe20000010000 */
[C---:B--2---:R-:W-:Y:S01]  /*2a80*/  IMAD R2, R198.reuse, 0x1800, R206 ;  /* 0x00001800c6027824 */ /* 0x044fe200078e02ce */
        /* <DEDUP_REMOVED lines=101> */
[----:B------:R-:W-:Y:S02]  /*30e0*/  LEA R3, P5, R42, R228, 0x6 ;  /* 0x000000e42a037211 */ /* 0x000fe400078a30ff */
[----:B------:R-:W-:Y:S01]  /*30f0*/  @!P1 IADD3 R37, P0, R36, R236, RZ ;  /* 0x000000ec24259210 */ /* 0x000fe20007f1e0ff */
[----:B------:R-:W-:Y:S03]  /*3100*/  IMAD R39, R246, c[0x0][0x17c], R39 ;  /* 0x00005f00f6277a24 */ /* 0x000fe600078e0227 */
[----:B------:R-:W-:Y:S01]  /*3110*/  @!P1 LEA.HI.X.SX32 R36, R36, R211, 0x1, P0 ;  /* 0x000000d324249211 */ /* 0x000fe200000f0eff */
[----:B------:R-:W-:Y:S01]  /*3120*/  IMAD.IADD R39, R43, 0x1, R39 ;  /* 0x000000012b277824 */ /* 0x000fe200078e0227 */
[----:B------:R-:W-:Y:S04]  /*3130*/  @!P1 LEA R40, P0, R37, c[0x0][0x258], 0x2 ;  /* 0x0000960025289a11 */ /* 0x000fe800078010ff */
[----:B--2---:R-:W-:Y:S01]  /*3140*/  LEA.HI.X R2, R42, R208, R39, 0x6, P5 ;  /* 0x000000d02a027211 */ /* 0x004fe200028f3427 */
[----:B------:R-:W-:Y:S01]  /*3150*/  IMAD R39, R246, -0x40, R220 ;  /* 0xffffffc0f6277824 */ /* 0x000fe200078e02dc */
[----:B------:R-:W-:Y:S02]  /*3160*/  LEA R42, P5, R3, c[0x0][0x160], 0x1 ;  /* 0x00005800032a7a11 */ /* 0x000fe400078a08ff */
[----:B------:R-:W-:Y:S01]  /*3170*/  @!P1 LEA.HI.X R41, R37, c[0x0][0x25c], R36, 0x2, P0 ;  /* 0x0000970025299a11 */ /* 0x000fe200000f1424 */
[----:B------:R-:W-:Y:S01]  /*3180*/  @!P1 IMAD R36, R243, 0x40, R216 ;  /* 0x00000040f3249824 */ /* 0x000fe200078e02d8 */
[----:B------:R-:W-:Y:S01]  /*3190*/  LEA.HI.X R43, R3, c[0x0][0x164], R2, 0x1, P5 ;  /* 0x00005900032b7a11 */ /* 0x000fe200028f0c02 */
[----:B------:R-:W-:Y:S01]  /*31a0*/  IMAD R3, R243, 0x3000, R234 ;  /* 0x00003000f3037824 */ /* 0x000fe200078e02ea */
[C---:B------:R-:W-:Y:S01]  /*31b0*/  LOP3.LUT P5, RZ, R215.reuse, 0x1, RZ, 0xc0, !PT ;  /* 0x00000001d7ff7812 */ /* 0x040fe200078ac0ff */
[----:B------:R-:W-:Y:S01]  /*31c0*/  @!P1 IMAD.SHL.U32 R2, R36, 0x4, RZ ;  /* 0x0000000424029824 */ /* 0x000fe200078e00ff */
[----:B------:R-:W-:Y:S02]  /*31d0*/  LOP3.LUT P0, RZ, R215, 0x2, RZ, 0xc0, !PT ;  /* 0x00000002d7ff7812 */ /* 0x000fe4000780c0ff */
[CC--:B------:R-:W-:Y:S02]  /*31e0*/  ISETP.LE.OR P5, PT, R39.reuse, R218.reuse, !P5 ;  /* 0x000000da2700720c */ /* 0x0c0fe40006fa3670 */
[CC--:B------:R-:W-:Y:S02]  /*31f0*/  ISETP.LE.OR P0, PT, R39.reuse, R218.reuse, !P0 ;  /* 0x000000da2700720c */ /* 0x0c0fe40004703670 */
[----:B------:R-:W-:Y:S04]  /*3200*/  ISETP.GT.AND P6, PT, R39, R218, PT ;  /* 0x000000da2700720c */ /* 0x000fe80003fc4270 */
[----:B------:R-:W-:Y:S05]  /*3210*/  ISETP.GE.OR P6, PT, R214, c[0x0][0x16c], !P6 ;  /* 0x00005b00d6007a0c */ /* 0x000fea00077c6670 */
[----:B------:R-:W-:Y:S01]  /*3220*/  @!PT LDS RZ, [RZ] ;  /* 0x00000000fffff984 */ /* 0x000fe20000000800 */
[----:B------:R-:W-:Y:S01]  /*3230*/  @!PT LDS RZ, [RZ] ;  /* 0x00000000fffff984 */ /* 0x000fe20000000800 */
[----:B------:R-:W-:Y:S01]  /*3240*/  @!PT LDS RZ, [RZ] ;  /* 0x00000000fffff984 */ /* 0x000fe20000000800 */
[----:B------:R1:W-:Y:S05]  /*3250*/  LDGSTS.E.BYPASS.LTC128B.128 [R3], [R42.64], !P5 ;  /* 0x000000002a037fae */ /* 0x0003ea000e901d48 */
[----:B------:R1:W-:Y:S05]  /*3260*/  LDGSTS.E.BYPASS.LTC128B.128 [R3+0x1000], [R42.64+0x40], !P0 ;  /* 0x010000402a037fae */ /* 0x0003ea000c101d48 */
[----:B------:R1:W-:Y:S05]  /*3270*/  LDGSTS.E.BYPASS.LTC128B.128 [R3+0x2000], [R42.64+0x80], !P6 ;  /* 0x020000802a037fae */ /* 0x0003ea000f101d48 */
[----:B------:R1:W-:Y:S02]  /*3280*/  @!P1 LDGSTS.E.BYPASS.LTC128B.128 [R2+0x18080], [R40.64] ;  /* 0x1808000028029fae */ /* 0x0003e4000b901d48 */
.L_x_1253:
[-C--:B--234-:R-:W-:Y:S01]  /*3290*/  HMMA.16816.F32 R36, R164, R168.reuse, RZ ;  /* 0x000000a8a424723c */ /* 0x09cfe200000018ff */
[----:B------:R-:W-:Y:S03]  /*32a0*/  LDSM.16.M88.4 R192, [R205+0x8080] ;  /* 0x00808000cdc0783b */ /* 0x000fe60000000200 */
[----:B-1----:R-:W-:Y:S04]  /*32b0*/  IMAD.MOV.U32 R3, RZ, RZ, 0x1800 ;  /* 0x00001800ff037424 */ /* 0x002fe800078e00ff */
[C---:B------:R-:W-:Y:S01]  /*32c0*/  HMMA.16816.F32 R40, R172.reuse, R168, RZ ;  /* 0x000000a8ac28723c */ /* 0x040fe200000018ff */
[----:B------:R-:W0:Y:S03]  /*32d0*/  LDGDEPBAR ;  /* 0x00000000000079af */ /* 0x000e260000000000 */
[----:B------:R-:W-:Y:S04]  /*32e0*/  IMAD R3, R198, R3, 0x800 ;  /* 0x00000800c6037424 */ /* 0x000fe800078e0203 */
[-C--:B------:R-:W-:Y:S01]  /*32f0*/  HMMA.16816.F32 R44, R172, R170.reuse, RZ ;  /* 0x000000aaac2c723c */ /* 0x080fe200000018ff */
[----:B------:R-:W-:Y:S04]  /*3300*/  IMAD.IADD R60, R206, 0x1, R3 ;  /* 0x00000001ce3c7824 */ /* 0x000fe800078e0203 */
[----:B------:R-:W-:Y:S03]  /*3310*/  IMAD.SHL.U32 R2, R60, 0x2, RZ ;  /* 0x000000023c027824 */ /* 0x000fe600078e00ff */
[C---:B------:R-:W-:Y:S02]  /*3320*/  HMMA.16816.F32 R48, R164.reuse, R170, RZ ;  /* 0x000000aaa430723c */ /* 0x040fe400000018ff */
[----:B------:R-:W1:Y:S06]  /*3330*/  LDSM.16.M88.4 R168, [R2+0x12080] ;  /* 0x0120800002a8783b */ /* 0x000e6c0000000200 */
        /* <DEDUP_REMOVED lines=17> */
[----:B------:R-:W-:Y:S03]  /*3450*/  IADD3 R176, R219, R176, -R212 ;  /* 0x000000b0dbb07210 */ /* 0x000fe60007ffe8d4 */
[C---:B--2---:R-:W-:Y:S04]  /*3460*/  HMMA.16816.F32 R40, R164.reuse, R192, R40 ;  /* 0x000000c0a428723c */ /* 0x044fe80000001828 */
[----:B------:R-:W-:Y:S02]  /*3470*/  IADD3 R189, R217, R176, -R220 ;  /* 0x000000b0d9bd7210 */ /* 0x000fe40007ffe8dc */
[----:B------:R-:W-:Y:S02]  /*3480*/  IADD3 R176, R206, R3, R207 ;  /* 0x00000003ceb07210 */ /* 0x000fe40007ffe0cf */
        /* <DEDUP_REMOVED lines=26> */
[----:B------:R-:W-:Y:S03]  /*3630*/  MUFU.EX2 R191, R191 ;  /* 0x000000bf00bf7308 */ /* 0x000fe60000000800 */
        /* <DEDUP_REMOVED lines=52> */
[----:B------:R-:W-:Y:S01]  /*3980*/  ISETP.GT.AND P0, PT, R16, 0x41, PT ;  /* 0x000000411000780c */ /* 0x000fe20003f04270 */
[----:B------:R-:W3:Y:S01]  /*3990*/  MUFU.EX2 R251, R251 ;  /* 0x000000fb00fb7308 */ /* 0x000ee20000000800 */
[----:B------:R-:W-:Y:S01]  /*39a0*/  IMNMX R185, R244, R185, PT ;  /* 0x000000b9f4b97217 */ /* 0x000fe20003800200 */
[--C-:B------:R-:W-:Y:S03]  /*39b0*/  FFMA.FTZ R176, R17, c[0x0][0x29c], -R250.reuse ;  /* 0x0000a70011b07a23 */ /* 0x100fe600000108fa */
[----:B------:R-:W-:Y:S02]  /*39c0*/  FSEL R23, R23, -INF , P0 ;  /* 0xff80000017177808 */ /* 0x000fe40000000000 */
[----:B------:R-:W-:Y:S02]  /*39d0*/  ISETP.GT.AND P0, PT, R16, 0x60, PT ;  /* 0x000000601000780c */ /* 0x000fe40003f04270 */
[----:B------:R-:W-:Y:S01]  /*39e0*/  ISETP.GT.AND P5, PT, R185, 0x61, PT ;  /* 0x00000061b900780c */ /* 0x000fe20003fa4270 */
        /* <DEDUP_REMOVED lines=10> */
[----:B------:R-:W-:Y:S02]  /*3a90*/  FSEL R28, R28, -INF , P6 ;  /* 0xff8000001c1c7808 */ /* 0x000fe40003000000 */
[C---:B------:R-:W-:Y:S01]  /*3aa0*/  HMMA.16816.F32 R56, R180.reuse, R4, R56 ;  /* 0x00000004b438723c */ /* 0x040fe20000001838 */
[----:B------:R-:W2:Y:S03]  /*3ab0*/  MUFU.EX2 R177, R177 ;  /* 0x000000b100b17308 */ /* 0x000ea60000000800 */
[----:B------:R-:W-:Y:S01]  /*3ac0*/  FFMA.FTZ R250, R35, c[0x0][0x29c], -R250 ;  /* 0x0000a70023fa7a23 */ /* 0x000fe200000108fa */
[C---:B------:R-:W-:Y:S01]  /*3ad0*/  ISETP.GT.AND P0, PT, R185.reuse, RZ, PT ;  /* 0x000000ffb900720c */ /* 0x040fe20003f04270 */
[----:B------:R-:W4:Y:S02]  /*3ae0*/  LDSM.16.M88.4 R32, [R196+0xb080] ;  /* 0x00b08000c420783b */ /* 0x000f240000000200 */
[-C--:B------:R-:W-:Y:S03]  /*3af0*/  HMMA.16816.F32 R60, R180, R6.reuse, R60 ;  /* 0x00000006b43c723c */ /* 0x080fe6000000183c */
[----:B------:R-:W-:Y:S01]  /*3b00*/  MUFU.EX2 R178, R178 ;  /* 0x000000b200b27308 */ /* 0x000fe20000000800 */
[----:B------:R-:W-:Y:S02]  /*3b10*/  FSEL R8, R8, -INF , P0 ;  /* 0xff80000008087808 */ /* 0x000fe40000000000 */
[----:B------:R-:W-:Y:S02]  /*3b20*/  ISETP.GT.AND P0, PT, R185, 0x1, PT ;  /* 0x00000001b900780c */ /* 0x000fe40003f04270 */
[----:B------:R-:W-:Y:S04]  /*3b30*/  HMMA.16816.F32 R64, R168, R6, R64 ;  /* 0x00000006a840723c */ /* 0x000fe80000001840 */
[--C-:B------:R-:W-:Y:S01]  /*3b40*/  FFMA.FTZ R4, R8, c[0x0][0x29c], -R249.reuse ;  /* 0x0000a70008047a23 */ /* 0x100fe200000108f9 */
[----:B------:R-:W5:Y:S01]  /*3b50*/  MUFU.EX2 R5, R250 ;  /* 0x000000fa00057308 */ /* 0x000f620000000800 */
[----:B------:R-:W-:Y:S02]  /*3b60*/  FSEL R8, R9, -INF , P0 ;  /* 0xff80000009087808 */ /* 0x000fe40000000000 */
[C---:B------:R-:W-:Y:S04]  /*3b70*/  ISETP.GT.AND P0, PT, R185.reuse, 0x20, PT ;  /* 0x00000020b900780c */ /* 0x040fe80003f04270 */
[----:B------:R-:W-:Y:S01]  /*3b80*/  FSEL R12, R12, -INF , P0 ;  /* 0xff8000000c0c7808 */ /* 0x000fe20000000000 */
[--C-:B------:R-:W-:Y:S01]  /*3b90*/  FFMA.FTZ R7, R8, c[0x0][0x29c], -R249.reuse ;  /* 0x0000a70008077a23 */ /* 0x100fe200000108f9 */
[----:B------:R-:W-:Y:S01]  /*3ba0*/  ISETP.GT.AND P0, PT, R185, 0x21, PT ;  /* 0x00000021b900780c */ /* 0x000fe20003f04270 */
[----:B------:R-:W2:Y:S02]  /*3bb0*/  MUFU.EX2 R4, R4 ;  /* 0x0000000400047308 */ /* 0x000ea40000000800 */
[--C-:B------:R-:W-:Y:S01]  /*3bc0*/  FFMA.FTZ R6, R12, c[0x0][0x29c], -R249.reuse ;  /* 0x0000a7000c067a23 */ /* 0x100fe200000108f9 */
[----:B------:R-:W-:Y:S01]  /*3bd0*/  FSEL R8, R13, -INF , P0 ;  /* 0xff8000000d087808 */ /* 0x000fe20000000000 */
[----:B------:R-:W2:Y:S01]  /*3be0*/  LDS R12, [R247+0x18280] ;  /* 0x01828000f70c7984 */ /* 0x000ea20000000800 */
[-C--:B-1----:R-:W-:Y:S05]  /*3bf0*/  HMMA.16816.F32 R36, R16, R20.reuse, R36 ;  /* 0x000000141024723c */ /* 0x082fea0000001824 */
[----:B------:R-:W1:Y:S01]  /*3c00*/  MUFU.EX2 R7, R7 ;  /* 0x0000000700077308 */ /* 0x000e620000000800 */
[--C-:B------:R-:W-:Y:S01]  /*3c10*/  FFMA.FTZ R9, R8, c[0x0][0x29c], -R249.reuse ;  /* 0x0000a70008097a23 */ /* 0x100fe200000108f9 */
[C---:B------:R-:W-:Y:S01]  /*3c20*/  ISETP.GT.AND P0, PT, R185.reuse, 0x40, PT ;  /* 0x00000040b900780c */ /* 0x040fe20003f04270 */
[C---:B------:R-:W-:Y:S04]  /*3c30*/  HMMA.16816.F32 R40, R164.reuse, R20, R40 ;  /* 0x00000014a428723c */ /* 0x040fe80000001828 */
[----:B------:R-:W-:Y:S02]  /*3c40*/  FSEL R24, R24, -INF , P0 ;  /* 0xff80000018187808 */ /* 0x000fe40000000000 */
[----:B------:R-:W-:Y:S01]  /*3c50*/  ISETP.GT.AND P0, PT, R185, 0x41, PT ;  /* 0x00000041b900780c */ /* 0x000fe20003f04270 */
[----:B------:R-:W-:Y:S01]  /*3c60*/  MUFU.EX2 R6, R6 ;  /* 0x0000000600067308 */ /* 0x000fe20000000800 */
[-C--:B------:R-:W-:Y:S04]  /*3c70*/  HMMA.16816.F32 R44, R164, R22.reuse, R44 ;  /* 0x00000016a42c723c */ /* 0x080fe8000000182c */
[----:B------:R-:W-:Y:S02]  /*3c80*/  FSEL R20, R25, -INF , P0 ;  /* 0xff80000019147808 */ /* 0x000fe40000000000 */
[----:B------:R-:W-:Y:S02]  /*3c90*/  IADD3 R13, R189, 0x28, RZ ;  /* 0x00000028bd0d7810 */ /* 0x000fe40007ffe0ff */
[C---:B------:R-:W-:Y:S01]  /*3ca0*/  HMMA.16816.F32 R48, R16.reuse, R22, R48 ;  /* 0x000000161030723c */ /* 0x040fe20000001830 */
[----:B------:R-:W1:Y:S03]  /*3cb0*/  MUFU.EX2 R9, R9 ;  /* 0x0000000900097308 */ /* 0x000e660000000800 */
[----:B------:R-:W-:Y:S01]  /*3cc0*/  IMNMX R13, R244, R13, PT ;  /* 0x0000000df40d7217 */ /* 0x000fe20003800200 */
[--C-:B------:R-:W-:Y:S01]  /*3cd0*/  FFMA.FTZ R21, R20, c[0x0][0x29c], -R249.reuse ;  /* 0x0000a70014157a23 */ /* 0x100fe200000108f9 */
[----:B------:R-:W-:Y:S01]  /*3ce0*/  FSEL R20, R29, -INF , P5 ;  /* 0xff8000001d147808 */ /* 0x000fe20002800000 */
[--C-:B------:R-:W-:Y:S01]  /*3cf0*/  FFMA.FTZ R22, R24, c[0x0][0x29c], -R249.reuse ;  /* 0x0000a70018167a23 */ /* 0x100fe200000108f9 */
[-C--:B----4-:R-:W-:Y:S03]  /*3d00*/  HMMA.16816.F32 R52, R16, R32.reuse, R52 ;  /* 0x000000201034723c */ /* 0x090fe60000001834 */
[C---:B------:R-:W-:Y:S01]  /*3d10*/  ISETP.GT.AND P5, PT, R13.reuse, 0x20, PT ;  /* 0x000000200d00780c */ /* 0x040fe20003fa4270 */
[----:B------:R4:W-:Y:S01]  /*3d20*/  MUFU.EX2 R8, R22 ;  /* 0x0000001600087308 */ /* 0x0009e20000000800 */
[----:B------:R-:W-:Y:S02]  /*3d30*/  ISETP.GT.AND P6, PT, R13, 0x1, PT ;  /* 0x000000010d00780c */ /* 0x000fe40003fc4270 */
[----:B------:R-:W-:Y:S01]  /*3d40*/  FSEL R25, R14, -INF , P5 ;  /* 0xff8000000e197808 */ /* 0x000fe20002800000 */
[C---:B------:R-:W-:Y:S01]  /*3d50*/  HMMA.16816.F32 R56, R164.reuse, R32, R56 ;  /* 0x00000020a438723c */ /* 0x040fe20000001838 */
[----:B------:R-:W1:Y:S03]  /*3d60*/  LDS R14, [R247+0x182a0] ;  /* 0x0182a000f70e7984 */ /* 0x000e660000000800 */
[--C-:B------:R-:W-:Y:S01]  /*3d70*/  FFMA.FTZ R25, R25, c[0x0][0x29c], -R248.reuse ;  /* 0x0000a70019197a23 */ /* 0x100fe200000108f8 */
[----:B------:R-:W-:Y:S01]  /*3d80*/  ISETP.GT.AND P0, PT, R13, RZ, PT ;  /* 0x000000ff0d00720c */ /* 0x000fe20003f04270 */
[----:B------:R-:W-:Y:S01]  /*3d90*/  MUFU.EX2 R21, R21 ;  /* 0x0000001500157308 */ /* 0x000fe20000000800 */
[----:B---3--:R-:W-:Y:S01]  /*3da0*/  F2FP.PACK_AB R33, R251, R194 ;  /* 0x000000c2fb21723e */ /* 0x008fe200000000ff */
[-C--:B------:R-:W-:Y:S03]  /*3db0*/  HMMA.16816.F32 R60, R164, R34.reuse, R60 ;  /* 0x00000022a43c723c */ /* 0x080fe6000000183c */
[----:B------:R-:W-:Y:S02]  /*3dc0*/  ISETP.GT.AND P5, PT, R13, 0x60, PT ;  /* 0x000000600d00780c */ /* 0x000fe40003fa4270 */
[----:B------:R-:W-:Y:S02]  /*3dd0*/  FSEL R11, R11, -INF , P6 ;  /* 0xff8000000b0b7808 */ /* 0x000fe40003000000 */
[----:B------:R-:W-:Y:S01]  /*3de0*/  FSEL R23, R10, -INF , P0 ;  /* 0xff8000000a177808 */ /* 0x000fe20000000000 */
[----:B------:R-:W-:Y:S01]  /*3df0*/  HMMA.16816.F32 R64, R16, R34, R64 ;  /* 0x000000221040723c */ /* 0x000fe20000001840 */
[----:B------:R-:W-:Y:S03]  /*3e00*/  MUFU.EX2 R25, R25 ;  /* 0x0000001900197308 */ /* 0x000fe60000000800 */
[----:B------:R-:W-:Y:S01]  /*3e10*/  ISETP.GT.AND P0, PT, R13, 0x21, PT ;  /* 0x000000210d00780c */ /* 0x000fe20003f04270 */
[----:B------:R-:W-:Y:S01]  /*3e20*/  FFMA.FTZ R11, R11, c[0x0][0x29c], -R248 ;  /* 0x0000a7000b0b7a23 */ /* 0x000fe200000108f8 */
[----:B------:R-:W-:Y:S01]  /*3e30*/  ISETP.GT.AND P6, PT, R13, 0x41, PT ;  /* 0x000000410d00780c */ /* 0x000fe20003fc4270 */
[----:B--2---:R-:W-:Y:S01]  /*3e40*/  FADD.FTZ R16, R37, -R12 ;  /* 0x8000000c25107221 */ /* 0x004fe20000010000 */
[----:B------:R-:W-:Y:S01]  /*3e50*/  FSEL R15, R15, -INF , P0 ;  /* 0xff8000000f0f7808 */ /* 0x000fe20000000000 */
[--C-:B------:R-:W-:Y:S01]  /*3e60*/  FFMA.FTZ R10, R28, c[0x0][0x29c], -R249.reuse ;  /* 0x0000a7001c0a7a23 */ /* 0x100fe200000108f9 */
[----:B------:R-:W-:Y:S01]  /*3e70*/  ISETP.GT.AND P0, PT, R13, 0x40, PT ;  /* 0x000000400d00780c */ /* 0x000fe20003f04270 */
[----:B------:R-:W-:Y:S01]  /*3e80*/  MUFU.EX2 R176, R176 ;  /* 0x000000b000b07308 */ /* 0x000fe20000000800 */
[----:B------:R-:W-:Y:S01]  /*3e90*/  FMUL.FTZ R18, R191, R16 ;  /* 0x00000010bf127220 */ /* 0x000fe20000410000 */
[----:B------:R-:W-:Y:S01]  /*3ea0*/  FSEL R27, R27, -INF , P6 ;  /* 0xff8000001b1b7808 */ /* 0x000fe20003000000 */
[----:B------:R-:W2:Y:S01]  /*3eb0*/  LDS R16, [R247+0x18300] ;  /* 0x01830000f7107984 */ /* 0x000ea20000000800 */
[----:B------:R-:W-:Y:S01]  /*3ec0*/  FFMA.FTZ R249, R20, c[0x0][0x29c], -R249 ;  /* 0x0000a70014f97a23 */ /* 0x000fe200000108f9 */
[----:B------:R-:W-:Y:S01]  /*3ed0*/  FSEL R29, R26, -INF , P0 ;  /* 0xff8000001a1d7808 */ /* 0x000fe20000000000 */
[--C-:B------:R-:W-:Y:S01]  /*3ee0*/  FFMA.FTZ R15, R15, c[0x0][0x29c], -R248.reuse ;  /* 0x0000a7000f0f7a23 */ /* 0x100fe200000108f8 */
[----:B------:R-:W-:Y:S01]  /*3ef0*/  ISETP.GT.AND P0, PT, R13, 0x61, PT ;  /* 0x000000610d00780c */ /* 0x000fe20003f04270 */
[--C-:B------:R-:W-:Y:S01]  /*3f00*/  FFMA.FTZ R27, R27, c[0x0][0x29c], -R248.reuse ;  /* 0x0000a7001b1b7a23 */ /* 0x100fe200000108f8 */
[----:B------:R-:W-:Y:S01]  /*3f10*/  FSEL R13, R30, -INF , P5 ;  /* 0xff8000001e0d7808 */ /* 0x000fe20002800000 */
[----:B------:R3:W-:Y:S01]  /*3f20*/  MUFU.EX2 R20, R11 ;  /* 0x0000000b00147308 */ /* 0x0007e20000000800 */
[----:B------:R-:W-:Y:S01]  /*3f30*/  FSEL R31, R31, -INF , P0 ;  /* 0xff8000001f1f7808 */ /* 0x000fe20000000000 */
[--C-:B------:R-:W-:Y:S01]  /*3f40*/  FFMA.FTZ R23, R23, c[0x0][0x29c], -R248.reuse ;  /* 0x0000a70017177a23 */ /* 0x100fe200000108f8 */
[----:B------:R-:W2:Y:S01]  /*3f50*/  LDS R247, [R247+0x18320] ;  /* 0x01832000f7f77984 */ /* 0x000ea20000000800 */
[--C-:B------:R-:W-:Y:S02]  /*3f60*/  FFMA.FTZ R29, R29, c[0x0][0x29c], -R248.reuse ;  /* 0x0000a7001d1d7a23 */ /* 0x100fe400000108f8 */
[--C-:B------:R-:W-:Y:S02]  /*3f70*/  FFMA.FTZ R13, R13, c[0x0][0x29c], -R248.reuse ;  /* 0x0000a7000d0d7a23 */ /* 0x100fe400000108f8 */
[----:B------:R-:W-:Y:S02]  /*3f80*/  FFMA.FTZ R248, R31, c[0x0][0x29c], -R248 ;  /* 0x0000a7001ff87a23 */ /* 0x000fe400000108f8 */
[----:B------:R5:W2:Y:S01]  /*3f90*/  MUFU.EX2 R26, R15 ;  /* 0x0000000f001a7308 */ /* 0x000aa20000000800 */
[--C-:B------:R-:W-:Y:S02]  /*3fa0*/  FADD.FTZ R31, R52, -R12.reuse ;  /* 0x8000000c341f7221 */ /* 0x100fe40000010000 */
[--C-:B------:R-:W-:Y:S01]  /*3fb0*/  FADD.FTZ R24, R53, -R12.reuse ;  /* 0x8000000c35187221 */ /* 0x100fe20000010000 */
[----:B------:R-:W-:Y:S01]  /*3fc0*/  F2FP.PACK_AB R53, R177, R184 ;  /* 0x000000b8b135723e */ /* 0x000fe200000000ff */
[--C-:B------:R-:W-:Y:S02]  /*3fd0*/  FADD.FTZ R17, R36, -R12.reuse ;  /* 0x8000000c24117221 */ /* 0x100fe40000010000 */
[----:B------:R-:W-:Y:S01]  /*3fe0*/  FMUL.FTZ R31, R192, R31 ;  /* 0x0000001fc01f7220 */ /* 0x000fe20000410000 */
[C---:B------:R-:W-:Y:S01]  /*3ff0*/  F2FP.PACK_AB R192, R195.reuse, R192 ;  /* 0x000000c0c3c0723e */ /* 0x040fe200000000ff */
[----:B------:R-:W-:Y:S01]  /*4000*/  FMUL.FTZ R17, R188, R17 ;  /* 0x00000011bc117220 */ /* 0x000fe20000410000 */
[----:B------:R-:W-:Y:S01]  /*4010*/  MUFU.EX2 R23, R23 ;  /* 0x0000001700177308 */ /* 0x000fe20000000800 */
[----:B------:R-:W-:Y:S01]  /*4020*/  FMUL.FTZ R24, R195, R24 ;  /* 0x00000018c3187220 */ /* 0x000fe20000410000 */
[----:B------:R-:W-:Y:S01]  /*4030*/  F2FP.PACK_AB R188, R191, R188 ;  /* 0x000000bcbfbc723e */ /* 0x000fe200000000ff */
[--C-:B------:R-:W-:Y:S01]  /*4040*/  FADD.FTZ R19, R48, -R12.reuse ;  /* 0x8000000c30137221 */ /* 0x100fe20000010000 */
[----:B------:R-:W-:Y:S01]  /*4050*/  F2FP.PACK_AB R18, R18, R17 ;  /* 0x000000111212723e */ /* 0x000fe200000000ff */
[----:B----4-:R-:W-:Y:S01]  /*4060*/  FADD.FTZ R22, R49, -R12 ;  /* 0x8000000c31167221 */ /* 0x010fe20000010000 */
[----:B------:R-:W-:Y:S01]  /*4070*/  F2FP.PACK_AB R24, R24, R31 ;  /* 0x0000001f1818723e */ /* 0x000fe200000000ff */
[----:B------:R-:W-:Y:S01]  /*4080*/  FMUL.FTZ R19, R190, R19 ;  /* 0x00000013be137220 */ /* 0x000fe20000410000 */
[----:B------:R-:W-:Y:S01]  /*4090*/  STS [R235+0x18480], R188 ;  /* 0x018480bceb007388 */ /* 0x000fe20000000800 */
[C---:B------:R-:W-:Y:S01]  /*40a0*/  FMUL.FTZ R22, R193.reuse, R22 ;  /* 0x00000016c1167220 */ /* 0x040fe20000410000 */
[----:B------:R-:W-:Y:S01]  /*40b0*/  F2FP.PACK_AB R193, R193, R190 ;  /* 0x000000bec1c1723e */ /* 0x000fe200000000ff */
[--C-:B-1----:R-:W-:Y:S01]  /*40c0*/  FADD.FTZ R17, R38, -R14.reuse ;  /* 0x8000000e26117221 */ /* 0x102fe20000010000 */
[----:B------:R-:W1:Y:S01]  /*40d0*/  MUFU.EX2 R179, R179 ;  /* 0x000000b300b37308 */ /* 0x000e620000000800 */
[----:B------:R-:W-:Y:S01]  /*40e0*/  FADD.FTZ R31, R39, -R14 ;  /* 0x8000000e271f7221 */ /* 0x000fe20000010000 */
[----:B------:R-:W-:Y:S01]  /*40f0*/  F2FP.PACK_AB R19, R22, R19 ;  /* 0x000000131613723e */ /* 0x000fe200000000ff */
[----:B---3--:R-:W-:Y:S01]  /*4100*/  FADD.FTZ R11, R64, -R12 ;  /* 0x8000000c400b7221 */ /* 0x008fe20000010000 */
[----:B-----5:R-:W-:Y:S01]  /*4110*/  F2FP.PACK_AB R15, R5, R178 ;  /* 0x000000b2050f723e */ /* 0x020fe200000000ff */
[----:B------:R-:W-:Y:S02]  /*4120*/  FADD.FTZ R35, R54, -R14 ;  /* 0x8000000e36237221 */ /* 0x000fe40000010000 */
[----:B------:R-:W-:Y:S02]  /*4130*/  FADD.FTZ R12, R65, -R12 ;  /* 0x8000000c410c7221 */ /* 0x000fe40000010000 */
[----:B------:R-:W-:Y:S01]  /*4140*/  FMUL.FTZ R17, R252, R17 ;  /* 0x00000011fc117220 */ /* 0x000fe20000410000 */
[C---:B------:R-:W-:Y:S01]  /*4150*/  F2FP.PACK_AB R252, R2.reuse, R252 ;  /* 0x000000fc02fc723e */ /* 0x040fe200000000ff */
[----:B------:R-:W-:Y:S01]  /*4160*/  FMUL.FTZ R2, R2, R31 ;  /* 0x0000001f02027220 */ /* 0x000fe20000410000 */
[----:B------:R-:W-:Y:S01]  /*4170*/  MUFU.EX2 R29, R29 ;  /* 0x0000001d001d7308 */ /* 0x000fe20000000800 */
[--C-:B------:R-:W-:Y:S02]  /*4180*/  FADD.FTZ R31, R50, -R14.reuse ;  /* 0x8000000e321f7221 */ /* 0x100fe40000010000 */
[--C-:B------:R-:W-:Y:S01]  /*4190*/  FADD.FTZ R22, R51, -R14.reuse ;  /* 0x8000000e33167221 */ /* 0x100fe20000010000 */
[----:B------:R-:W-:Y:S01]  /*41a0*/  STS [R235+0x18880], R252 ;  /* 0x018880fceb007388 */ /* 0x000fe20000000800 */
[--C-:B------:R-:W-:Y:S01]  /*41b0*/  FADD.FTZ R28, R55, -R14.reuse ;  /* 0x8000000e371c7221 */ /* 0x100fe20000010000 */
[----:B------:R-:W-:Y:S01]  /*41c0*/  F2FP.PACK_AB R2, R2, R17 ;  /* 0x000000110202723e */ /* 0x000fe200000000ff */
[--C-:B------:R-:W-:Y:S01]  /*41d0*/  FADD.FTZ R55, R66, -R14.reuse ;  /* 0x8000000e42377221 */ /* 0x100fe20000010000 */
[----:B------:R-:W-:Y:S01]  /*41e0*/  STS [R238], R193 ;  /* 0x000000c1ee007388 */ /* 0x000fe20000000800 */
[----:B------:R-:W-:Y:S01]  /*41f0*/  FADD.FTZ R14, R67, -R14 ;  /* 0x8000000e430e7221 */ /* 0x000fe20000010000 */
[----:B------:R-:W3:Y:S01]  /*4200*/  MUFU.EX2 R10, R10 ;  /* 0x0000000a000a7308 */ /* 0x000ee20000000800 */
[----:B------:R-:W-:Y:S01]  /*4210*/  FMUL.FTZ R11, R194, R11 ;  /* 0x0000000bc20b7220 */ /* 0x000fe20000410000 */
[----:B------:R-:W-:Y:S01]  /*4220*/  STS [R238+0x400], R53 ;  /* 0x00040035ee007388 */ /* 0x000fe20000000800 */
[----:B------:R-:W-:Y:S02]  /*4230*/  FMUL.FTZ R12, R251, R12 ;  /* 0x0000000cfb0c7220 */ /* 0x000fe40000410000 */
[----:B------:R-:W-:Y:S02]  /*4240*/  FMUL.FTZ R31, R184, R31 ;  /* 0x0000001fb81f7220 */ /* 0x000fe40000410000 */
[----:B------:R-:W-:Y:S01]  /*4250*/  FMUL.FTZ R22, R177, R22 ;  /* 0x00000016b1167220 */ /* 0x000fe20000410000 */
[----:B------:R-:W-:Y:S01]  /*4260*/  F2FP.PACK_AB R65, R12, R11 ;  /* 0x0000000b0c41723e */ /* 0x000fe200000000ff */
[----:B------:R-:W-:Y:S01]  /*4270*/  FMUL.FTZ R55, R178, R55 ;  /* 0x00000037b2377220 */ /* 0x000fe20000410000 */
[----:B------:R-:W-:Y:S01]  /*4280*/  MUFU.EX2 R12, R27 ;  /* 0x0000001b000c7308 */ /* 0x000fe20000000800 */
[----:B------:R-:W-:Y:S01]  /*4290*/  FMUL.FTZ R14, R5, R14 ;  /* 0x0000000e050e7220 */ /* 0x000fe20000410000 */
[----:B------:R-:W-:Y:S01]  /*42a0*/  F2FP.PACK_AB R31, R22, R31 ;  /* 0x0000001f161f723e */ /* 0x000fe200000000ff */
[--C-:B--2---:R-:W-:Y:S02]  /*42b0*/  FADD.FTZ R5, R40, -R16.reuse ;  /* 0x8000001028057221 */ /* 0x104fe40000010000 */
[--C-:B------:R-:W-:Y:S01]  /*42c0*/  FADD.FTZ R11, R44, -R16.reuse ;  /* 0x800000102c0b7221 */ /* 0x100fe20000010000 */
[----:B------:R-:W-:Y:S01]  /*42d0*/  F2FP.PACK_AB R55, R14, R55 ;  /* 0x000000370e37723e */ /* 0x000fe200000000ff */
[--C-:B------:R-:W-:Y:S02]  /*42e0*/  FADD.FTZ R14, R41, -R16.reuse ;  /* 0x80000010290e7221 */ /* 0x100fe40000010000 */
[--C-:B------:R-:W-:Y:S01]  /*42f0*/  FADD.FTZ R22, R45, -R16.reuse ;  /* 0x800000102d167221 */ /* 0x100fe20000010000 */
[----:B------:R-:W2:Y:S01]  /*4300*/  MUFU.EX2 R249, R249 ;  /* 0x000000f900f97308 */ /* 0x000ea20000000800 */
[----:B------:R-:W-:Y:S01]  /*4310*/  FMUL.FTZ R5, R4, R5 ;  /* 0x0000000504057220 */ /* 0x000fe20000410000 */
[----:B------:R-:W-:Y:S01]  /*4320*/  F2FP.PACK_AB R4, R7, R4 ;  /* 0x000000040704723e */ /* 0x000fe200000000ff */
[----:B------:R-:W-:Y:S02]  /*4330*/  FMUL.FTZ R22, R9, R22 ;  /* 0x0000001609167220 */ /* 0x000fe40000410000 */
[----:B------:R-:W-:Y:S01]  /*4340*/  FMUL.FTZ R14, R7, R14 ;  /* 0x0000000e070e7220 */ /* 0x000fe20000410000 */
[----:B------:R-:W-:Y:S01]  /*4350*/  F2FP.PACK_AB R7, R9, R6 ;  /* 0x000000060907723e */ /* 0x000fe200000000ff */
[--C-:B------:R-:W-:Y:S01]  /*4360*/  FADD.FTZ R9, R56, -R16.reuse ;  /* 0x8000001038097221 */ /* 0x100fe20000010000 */
[----:B------:R4:W-:Y:S01]  /*4370*/  STS [R235+0x19480], R4 ;  /* 0x01948004eb007388 */ /* 0x0009e20000000800 */
[----:B------:R-:W-:Y:S01]  /*4380*/  FMUL.FTZ R11, R6, R11 ;  /* 0x0000000b060b7220 */ /* 0x000fe20000410000 */
[----:B------:R-:W-:Y:S01]  /*4390*/  F2FP.PACK_AB R14, R14, R5 ;  /* 0x000000050e0e723e */ /* 0x000fe200000000ff */
[--C-:B------:R-:W-:Y:S01]  /*43a0*/  FADD.FTZ R6, R57, -R16.reuse ;  /* 0x8000001039067221 */ /* 0x100fe20000010000 */
[----:B------:R-:W-:Y:S01]  /*43b0*/  F2FP.PACK_AB R5, R26, R25 ;  /* 0x000000191a05723e */ /* 0x000fe200000000ff */
[----:B------:R-:W-:Y:S01]  /*43c0*/  FMUL.FTZ R9, R8, R9 ;  /* 0x0000000908097220 */ /* 0x000fe20000410000 */
[----:B------:R-:W-:Y:S01]  /*43d0*/  MUFU.EX2 R13, R13 ;  /* 0x0000000d000d7308 */ /* 0x000fe20000000800 */
[C---:B------:R-:W-:Y:S01]  /*43e0*/  FMUL.FTZ R6, R21.reuse, R6 ;  /* 0x0000000615067220 */ /* 0x040fe20000410000 */
[----:B------:R-:W-:Y:S01]  /*43f0*/  F2FP.PACK_AB R8, R21, R8 ;  /* 0x000000081508723e */ /* 0x000fe200000000ff */
[----:B------:R-:W-:Y:S01]  /*4400*/  FMUL.FTZ R35, R176, R35 ;  /* 0x00000023b0237220 */ /* 0x000fe20000410000 */
[----:B-1----:R-:W-:Y:S01]  /*4410*/  F2FP.PACK_AB R176, R179, R176 ;  /* 0x000000b0b3b0723e */ /* 0x002fe200000000ff */
[--C-:B------:R-:W-:Y:S01]  /*4420*/  FADD.FTZ R17, R60, -R16.reuse ;  /* 0x800000103c117221 */ /* 0x100fe20000010000 */
[----:B------:R-:W-:Y:S01]  /*4430*/  F2FP.PACK_AB R30, R6, R9 ;  /* 0x00000009061e723e */ /* 0x000fe200000000ff */
[----:B------:R-:W-:Y:S01]  /*4440*/  FADD.FTZ R16, R61, -R16 ;  /* 0x800000103d107221 */ /* 0x000fe20000010000 */
[----:B------:R-:W-:Y:S01]  /*4450*/  F2FP.PACK_AB R6, R20, R23 ;  /* 0x000000171406723e */ /* 0x000fe200000000ff */
[----:B---3--:R-:W-:Y:S01]  /*4460*/  FMUL.FTZ R17, R10, R17 ;  /* 0x000000110a117220 */ /* 0x008fe20000410000 */
[----:B------:R-:W1:Y:S01]  /*4470*/  MUFU.EX2 R248, R248 ;  /* 0x000000f800f87308 */ /* 0x000e620000000800 */
[C---:B--2---:R-:W-:Y:S01]  /*4480*/  F2FP.PACK_AB R21, R249.reuse, R10 ;  /* 0x0000000af915723e */ /* 0x044fe200000000ff */
[----:B------:R-:W-:Y:S01]  /*4490*/  FMUL.FTZ R16, R249, R16 ;  /* 0x00000010f9107220 */ /* 0x000fe20000410000 */
[----:B------:R-:W-:Y:S01]  /*44a0*/  STS [R235+0x19880], R6 ;  /* 0x01988006eb007388 */ /* 0x000fe20000000800 */
[----:B------:R-:W-:Y:S01]  /*44b0*/  F2FP.PACK_AB R10, R12, R29 ;  /* 0x0000001d0c0a723e */ /* 0x000fe200000000ff */
[--C-:B------:R-:W-:Y:S01]  /*44c0*/  FADD.FTZ R9, R43, -R247.reuse ;  /* 0x800000f72b097221 */ /* 0x100fe20000010000 */
[----:B------:R-:W-:Y:S01]  /*44d0*/  F2FP.PACK_AB R11, R22, R11 ;  /* 0x0000000b160b723e */ /* 0x000fe200000000ff */
[----:B------:R1:W-:Y:S01]  /*44e0*/  STS [R238+0x1400], R5 ;  /* 0x00140005ee007388 */ /* 0x0003e20000000800 */
[----:B------:R-:W-:Y:S01]  /*44f0*/  F2FP.PACK_AB R57, R16, R17 ;  /* 0x000000111039723e */ /* 0x000fe200000000ff */
[--C-:B------:R-:W-:Y:S02]  /*4500*/  FADD.FTZ R16, R42, -R247.reuse ;  /* 0x800000f72a107221 */ /* 0x100fe40000010000 */
[----:B------:R2:W-:Y:S01]  /*4510*/  STS [R238+0x1000], R7 ;  /* 0x00100007ee007388 */ /* 0x0005e20000000800 */
[----:B------:R-:W-:Y:S02]  /*4520*/  FMUL.FTZ R9, R20, R9 ;  /* 0x0000000914097220 */ /* 0x000fe40000410000 */
[----:B------:R-:W-:Y:S01]  /*4530*/  FMUL.FTZ R16, R23, R16 ;  /* 0x0000001017107220 */ /* 0x000fe20000410000 */
[----:B------:R-:W-:Y:S01]  /*4540*/  STS [R235+0x1a480], R192 ;  /* 0x01a480c0eb007388 */ /* 0x000fe20000000800 */
[--C-:B----4-:R-:W-:Y:S02]  /*4550*/  FADD.FTZ R4, R46, -R247.reuse ;  /* 0x800000f72e047221 */ /* 0x110fe40000010000 */
        /* <DEDUP_REMOVED lines=13> */
[----:B-1----:R-:W-:Y:S01]  /*4630*/  F2FP.PACK_AB R5, R248, R13 ;  /* 0x0000000df805723e */ /* 0x002fe200000000ff */
[--C-:B------:R-:W-:Y:S01]  /*4640*/  FADD.FTZ R63, R63, -R247.reuse ;  /* 0x800000f73f3f7221 */ /* 0x100fe20000010000 */
[----:B------:R-:W-:Y:S01]  /*4650*/  F2FP.PACK_AB R58, R59, R58 ;  /* 0x0000003a3b3a723e */ /* 0x000fe200000000ff */
[----:B------:R-:W-:Y:S01]  /*4660*/  STS [R235+0x1b880], R10 ;  /* 0x01b8800aeb007388 */ /* 0x000fe20000000800 */
[----:B--2---:R-:W-:Y:S02]  /*4670*/  FADD.FTZ R7, R47, -R247 ;  /* 0x800000f72f077221 */ /* 0x004fe40000010000 */
[----:B------:R-:W-:Y:S01]  /*4680*/  FMUL.FTZ R62, R13, R62 ;  /* 0x0000003e0d3e7220 */ /* 0x000fe20000410000 */
[----:B------:R-:W-:Y:S01]  /*4690*/  STS [R238+0x3000], R21 ;  /* 0x00300015ee007388 */ /* 0x000fe20000000800 */
[----:B------:R-:W-:Y:S02]  /*46a0*/  FMUL.FTZ R7, R26, R7 ;  /* 0x000000071a077220 */ /* 0x000fe40000410000 */
[----:B------:R-:W-:Y:S01]  /*46b0*/  FMUL.FTZ R63, R248, R63 ;  /* 0x0000003ff83f7220 */ /* 0x000fe20000410000 */
[----:B------:R-:W-:Y:S02]  /*46c0*/  STS [R238+0x3400], R5 ;  /* 0x00340005ee007388 */ /* 0x000fe40000000800 */
[----:B------:R-:W-:Y:S02]  /*46d0*/  F2FP.PACK_AB R7, R7, R4 ;  /* 0x000000040707723e */ /* 0x000fe400000000ff */
[----:B------:R-:W-:Y:S01]  /*46e0*/  BAR.SYNC.DEFER_BLOCKING 0x0 ;  /* 0x0000000000007b1d */ /* 0x000fe20000010000 */
[----:B------:R-:W-:Y:S07]  /*46f0*/  F2FP.PACK_AB R63, R63, R62 ;  /* 0x0000003e3f3f723e */ /* 0x000fee00000000ff */
[----:B------:R1:W-:Y:S04]  /*4700*/  STS [R235+0x1c880], R2 ;  /* 0x01c88002eb007388 */ /* 0x0003e80000000800 */
[----:B------:R-:W-:Y:S04]  /*4710*/  STS [R235+0x1c480], R18 ;  /* 0x01c48012eb007388 */ /* 0x000fe80000000800 */
[----:B------:R-:W-:Y:S04]  /*4720*/  STS [R238+0x4000], R19 ;  /* 0x00400013ee007388 */ /* 0x000fe80000000800 */
[----:B------:R-:W-:Y:S04]  /*4730*/  STS [R238+0x4400], R31 ;  /* 0x0044001fee007388 */ /* 0x000fe80000000800 */
[----:B------:R-:W-:Y:S04]  /*4740*/  STS [R235+0x1d480], R14 ;  /* 0x01d4800eeb007388 */ /* 0x000fe80000000800 */
[----:B------:R-:W-:Y:S04]  /*4750*/  STS [R235+0x1d880], R16 ;  /* 0x01d88010eb007388 */ /* 0x000fe80000000800 */
[----:B------:R-:W-:Y:S01]  /*4760*/  STS [R238+0x5000], R11 ;  /* 0x0050000bee007388 */ /* 0x000fe20000000800 */
[----:B-1----:R-:W-:Y:S03]  /*4770*/  IMAD R2, R198, 0x1800, R209 ;  /* 0x00001800c6027824 */ /* 0x002fe600078e02d1 */
        /* <DEDUP_REMOVED lines=94> */
[----:B------:R-:W-:Y:S03]  /*4d60*/  IMAD.WIDE.U32 R10, R4, c[0x0][0x208], RZ ;  /* 0x00008200040a7a25 */ /* 0x000fe600078e00ff */
[----:B------:R-:W-:Y:S01]  /*4d70*/  IADD3 R7, P5, R9, R232, RZ ;  /* 0x000000e809077210 */ /* 0x000fe20007fbe0ff */
[----:B------:R-:W-:Y:S03]  /*4d80*/  IMAD R5, R5, c[0x0][0x208], RZ ;  /* 0x0000820005057a24 */ /* 0x000fe600078e02ff */
[----:B------:R-:W-:Y:S01]  /*4d90*/  LEA.HI.X.SX32 R6, R9, R210, 0x1, P5 ;  /* 0x000000d209067211 */ /* 0x000fe200028f0eff */
[----:B------:R-:W-:Y:S01]  /*4da0*/  IMAD.IADD R9, R220, 0x1, -R9 ;  /* 0x00000001dc097824 */ /* 0x000fe200078e0a09 */
[----:B------:R-:W-:Y:S01]  /*4db0*/  LEA R12, P5, R7, c[0x0][0x280], 0x2 ;  /* 0x0000a000070c7a11 */ /* 0x000fe200078a10ff */
[----:B------:R-:W-:Y:S01]  /*4dc0*/  IMAD R5, R4, c[0x0][0x20c], R5 ;  /* 0x0000830004057a24 */ /* 0x000fe200078e0205 */
[C---:B------:R-:W-:Y:S02]  /*4dd0*/  LEA R4, P0, R10.reuse, R226, 0x6 ;  /* 0x000000e20a047211 */ /* 0x040fe400078030ff */
[-C--:B------:R-:W-:Y:S01]  /*4de0*/  ISETP.LE.OR P6, PT, R9, R218.reuse, !P4 ;  /* 0x000000da0900720c */ /* 0x080fe200067c3670 */
[----:B------:R-:W-:Y:S01]  /*4df0*/  IMAD.IADD R5, R11, 0x1, R5 ;  /* 0x000000010b057824 */ /* 0x000fe200078e0205 */
        /* <DEDUP_REMOVED lines=16> */
.L_x_1254:
[-C--:B-12-4-:R-:W-:Y:S01]  /*4f00*/  HMMA.16816.F32 R4, R28, R2.reuse, RZ ;  /* 0x000000021c04723c */ /* 0x096fe200000018ff */
[----:B------:R-:W-:Y:S02]  /*4f10*/  LDSM.16.M88.4 R36, [R200] ;  /* 0x00000000c824783b */ /* 0x000fe40000000200 */
[----:B------:R-:W-:Y:S01]  /*4f20*/  ISETP.GE.AND P6, PT, R243, 0x1, PT ;  /* 0x00000001f300780c */ /* 0x000fe20003fc6270 */
[----:B------:R-:W-:Y:S01]  /*4f30*/  IMAD R245, R245, 0x1800, RZ ;  /* 0x00001800f5f57824 */ /* 0x000fe200078e02ff */
[----:B------:R-:W-:Y:S01]  /*4f40*/  LDSM.16.MT88.2 R40, [R203+0x2800] ;  /* 0x00280000cb28783b */ /* 0x000fe20000004100 */
[----:B------:R-:W-:Y:S02]  /*4f50*/  ISETP.GE.AND P5, PT, R239, 0x1, PT ;  /* 0x00000001ef00780c */ /* 0x000fe40003fa6270 */
        /* <DEDUP_REMOVED lines=24> */
[-C--:B------:R-:W-:Y:S08]  /*50e0*/  HMMA.16816.F32 R20, R64, R168.reuse, R20 ;  /* 0x000000a84014723c */ /* 0x080ff00000001814 */
        /* <DEDUP_REMOVED lines=52> */
[C---:B------:R-:W-:Y:S01]  /*5430*/  IADD3 R36, P0, R245.reuse, R224, RZ ;  /* 0x000000e0f5247210 */ /* 0x040fe20007f1e0ff */
[-C--:B------:R-:W-:Y:S04]  /*5440*/  HMMA.16816.F32 R12, R40, R38.reuse, R12 ;  /* 0x00000026280c723c */ /* 0x080fe8000000180c */
[----:B------:R-:W-:Y:S02]  /*5450*/  LEA.HI.X.SX32 R245, R245, R230, 0x1, P0 ;  /* 0x000000e6f5f57211 */ /* 0x000fe400000f0eff */
[C---:B------:R-:W-:Y:S02]  /*5460*/  LEA R44, P0, R36.reuse, c[0x0][0x220], 0x2 ;  /* 0x00008800242c7a11 */ /* 0x040fe400078010ff */
[C---:B------:R-:W-:Y:S04]  /*5470*/  HMMA.16816.F32 R16, R32.reuse, R38, R16 ;  /* 0x000000262010723c */ /* 0x040fe80000001810 */
[----:B------:R-:W-:Y:S01]  /*5480*/  LEA.HI.X R45, R36, c[0x0][0x224], R245, 0x2, P0 ;  /* 0x00008900242d7a11 */ /* 0x000fe200000f14f5 */
[----:B------:R-:W-:Y:S01]  /*5490*/  IMAD.MOV.U32 R245, RZ, RZ, R246 ;  /* 0x000000fffff57224 */ /* 0x000fe200078e00f6 */
[----:B------:R-:W-:Y:S01]  /*54a0*/  LDSM.16.MT88.4 R36, [R204+0x1cc80] ;  /* 0x01cc8000cc24783b */ /* 0x000fe20000004200 */
[C---:B------:R-:W-:Y:S01]  /*54b0*/  ISETP.GE.AND P0, PT, R198.reuse, 0x1, PT ;  /* 0x00000001c600780c */ /* 0x040fe20003f06270 */
[-C--:B-1----:R-:W-:Y:S02]  /*54c0*/  HMMA.16816.F32 R20, R32, R2.reuse, R20 ;  /* 0x000000022014723c */ /* 0x082fe40000001814 */
[----:B------:R-:W-:Y:S02]  /*54d0*/  RED.E.ADD.F32.FTZ.RN.STRONG.GPU [R44.64], R4 ;  /* 0x000000042c00798e */ /* 0x000fe4000c10e788 */
[----:B------:R-:W-:Y:S02]  /*54e0*/  IADD3 R198, R198, 0x1, RZ ;  /* 0x00000001c6c67810 */ /* 0x000fe40007ffe0ff */
[----:B------:R-:W-:Y:S02]  /*54f0*/  RED.E.ADD.F32.FTZ.RN.STRONG.GPU [R44.64+0x400], R5 ;  /* 0x000400052c00798e */ /* 0x000fe4000c10e788 */
[----:B------:R-:W-:Y:S02]  /*5500*/  HMMA.16816.F32 R24, R40, R2, R24 ;  /* 0x000000022818723c */ /* 0x000fe40000001818 */
        /* <DEDUP_REMOVED lines=33> */
[----:B------:R-:W2:Y:S04]  /*5720*/  LDSM.16.MT88.4 R24, [R170+0xd480] ;  /* 0x00d48000aa18783b */ /* 0x000ea80000004200 */
[----:B------:R-:W-:Y:S01]  /*5730*/  LDSM.16.MT88.4 R44, [R204+0x1fc80] ;  /* 0x01fc8000cc2c783b */ /* 0x000fe20000004200 */
[C---:B------:R-:W-:Y:S03]  /*5740*/  HMMA.16816.F32 R128, R8.reuse, R18, R128 ;  /* 0x000000120880723c */ /* 0x040fe60000001880 */
[----:B------:R-:W4:Y:S05]  /*5750*/  LDSM.16.MT88.4 R16, [R170+0xe480] ;  /* 0x00e48000aa10783b */ /* 0x000f2a0000004200 */
[-C--:B------:R-:W-:Y:S08]  /*5760*/  HMMA.16816.F32 R132, R8, R28.reuse, R132 ;  /* 0x0000001c0884723c */ /* 0x080ff00000001884 */
[C---:B------:R-:W-:Y:S08]  /*5770*/  HMMA.16816.F32 R136, R12.reuse, R28, R136 ;  /* 0x0000001c0c88723c */ /* 0x040ff00000001888 */
[-C--:B------:R-:W-:Y:S08]  /*5780*/  HMMA.16816.F32 R140, R12, R30.reuse, R140 ;  /* 0x0000001e0c8c723c */ /* 0x080ff0000000188c */
[C---:B------:R-:W-:Y:S01]  /*5790*/  HMMA.16816.F32 R144, R8.reuse, R30, R144 ;  /* 0x0000001e0890723c */ /* 0x040fe20000001890 */
[----:B------:R-:W-:Y:S07]  /*57a0*/  LDSM.16.MT88.4 R28, [R204+0x1f480] ;  /* 0x01f48000cc1c783b */ /* 0x000fee0000004200 */
[-C--:B---3--:R-:W-:Y:S08]  /*57b0*/  HMMA.16816.F32 R148, R8, R32.reuse, R148 ;  /* 0x000000200894723c */ /* 0x088ff00000001894 */
        /* <DEDUP_REMOVED lines=97> */
.L_x_1250:
        /* <DEDUP_REMOVED lines=48> */
[----:B------:R-:W-:Y:S02]  /*60d0*/  LOP3.LUT R9, R9, R6, RZ, 0x3c, !PT ;  /* 0x0000000609097212 */ /* 0x000fe400078e3cff */
[----:B------:R-:W-:-:S02]  /*60e0*/  F2FP.PACK_AB R102, R103, R102 ;  /* 0x000000666766723e */ /* 0x000fc400000000ff */
[----:B------:R-:W-:Y:S01]  /*60f0*/  F2FP.PACK_AB R112, R113, R112 ;  /* 0x000000707170723e */ /* 0x000fe200000000ff */
[----:B------:R-:W-:Y:S01]  /*6100*/  IMAD.U32 R4, R4, 0x2, R9 ;  /* 0x0000000204047824 */ /* 0x000fe200078e0009 */
[----:B------:R-:W-:Y:S02]  /*6110*/  F2FP.PACK_AB R114, R115, R114 ;  /* 0x000000727372723e */ /* 0x000fe400000000ff */
        /* <DEDUP_REMOVED lines=98> */
.L_x_1257:
[----:B-1----:R-:W-:Y:S01]  /*6740*/  LEA.HI R9, R3, R0, RZ, 0x3 ;  /* 0x0000000003097211 */ /* 0x002fe200078f18ff */
[----:B------:R-:W-:Y:S01]  /*6750*/  IMAD.SHL.U32 R58, R2, 0x8, RZ ;  /* 0x00000008023a7824 */ /* 0x000fe200078e00ff */
[----:B------:R-:W-:Y:S01]  /*6760*/  LEA.HI R0, R5, R5, RZ, 0x1 ;  /* 0x0000000505007211 */ /* 0x000fe200078f08ff */
[----:B-----5:R-:W-:Y:S01]  /*6770*/  IMAD.IADD R4, R45, 0x1, -R212 ;  /* 0x000000012d047824 */ /* 0x020fe200078e0ad4 */
[----:B------:R-:W-:Y:S01]  /*6780*/  IADD3 R62, P0, R5, R46, RZ ;  /* 0x0000002e053e7210 */ /* 0x000fe20007f1e0ff */
[----:B------:R-:W-:Y:S01]  /*6790*/  IMAD.SHL.U32 R9, R9, 0x8, RZ ;  /* 0x0000000809097824 */ /* 0x000fe200078e00ff */
[----:B------:R-:W-:Y:S01]  /*67a0*/  LOP3.LUT R2, R0, 0x3fffffe, RZ, 0xc0, !PT ;  /* 0x03fffffe00027812 */ /* 0x000fe200078ec0ff */
[----:B------:R-:W-:Y:S01]  /*67b0*/  BSSY B0, `(.L_x_1258) ;  /* 0x0000036000007945 */ /* 0x000fe20003800000 */
[----:B------:R-:W-:-:S02]  /*67c0*/  IMNMX R4, R4, 0x80, PT ;  /* 0x0000008004047817 */ /* 0x000fc40003800200 */
[----:B------:R-:W-:Y:S01]  /*67d0*/  LOP3.LUT R9, R9, 0xc0, RZ, 0xc0, !PT ;  /* 0x000000c009097812 */ /* 0x000fe200078ec0ff */
[----:B------:R-:W-:Y:S01]  /*67e0*/  IMAD.IADD R2, R5, 0x1, -R2 ;  /* 0x0000000105027824 */ /* 0x000fe200078e0a02 */
[--C-:B------:R-:W-:Y:S02]  /*67f0*/  SHF.R.S32.HI R59, RZ, 0x1f, R58.reuse ;  /* 0x0000001fff3b7819 */ /* 0x100fe4000001143a */
[----:B------:R-:W-:Y:S01]  /*6800*/  LOP3.LUT R3, R9, 0x18, R58, 0xf8, !PT ;  /* 0x0000001809037812 */ /* 0x000fe200078ef83a */
[----:B------:R-:W-:Y:S01]  /*6810*/  IMAD R2, R7, 0x8, R2 ;  /* 0x0000000807027824 */ /* 0x000fe200078e0202 */
[----:B------:R-:W-:Y:S01]  /*6820*/  SHF.R.U32.HI R0, RZ, 0x3, R9 ;  /* 0x00000003ff007819 */ /* 0x000fe20000011609 */
[----:B------:R-:W-:Y:S01]  /*6830*/  IMAD.WIDE.U32 R48, R222, c[0x0][0x338], R58 ;  /* 0x0000ce00de307a25 */ /* 0x000fe200078e003a */
[----:B------:R-:W-:Y:S02]  /*6840*/  ISETP.GE.AND P4, PT, R5, R4, PT ;  /* 0x000000040500720c */ /* 0x000fe40003f86270 */
[----:B------:R-:W-:-:S02]  /*6850*/  LOP3.LUT R3, R3, R0, RZ, 0x3c, !PT ;  /* 0x0000000003037212 */ /* 0x000fc400078e3cff */
[----:B------:R-:W-:Y:S02]  /*6860*/  SHF.R.S32.HI R0, RZ, 0x1f, R222 ;  /* 0x0000001fff007819 */ /* 0x000fe400000114de */
[----:B------:R-:W-:Y:S01]  /*6870*/  LEA.HI.X.SX32 R63, R5, R47, 0x1, P0 ;  /* 0x0000002f053f7211 */ /* 0x000fe200000f0eff */
[----:B------:R-:W-:Y:S02]  /*6880*/  IMAD.U32 R2, R2, 0x20, R3 ;  /* 0x0000002002027824 */ /* 0x000fe400078e0003 */
[----:B------:R-:W-:Y:S02]  /*6890*/  IMAD R3, R0, c[0x0][0x338], RZ ;  /* 0x0000ce0000037a24 */ /* 0x000fe400078e02ff */
[----:B------:R-:W-:Y:S01]  /*68a0*/  IMAD.SHL.U32 R56, R2, 0x2, RZ ;  /* 0x0000000202387824 */ /* 0x000fe200078e00ff */
[----:B------:R-:W-:Y:S01]  /*68b0*/  SHF.R.S32.HI R2, RZ, 0x1f, R221 ;  /* 0x0000001fff027819 */ /* 0x000fe200000114dd */
[----:B------:R-:W-:Y:S01]  /*68c0*/  IMAD R3, R222, c[0x0][0x33c], R3 ;  /* 0x0000cf00de037a24 */ /* 0x000fe200078e0203 */
[----:B------:R-:W-:Y:S01]  /*68d0*/  SEL R221, R221, RZ, !P1 ;  /* 0x000000ffdddd7207 */ /* 0x000fe20004800000 */
[----:B------:R-:W-:Y:S01]  /*68e0*/  IMAD.WIDE R62, R223, 0x80, R62 ;  /* 0x00000080df3e7825 */ /* 0x000fe200078e023e */
[----:B------:R1:W2:Y:S01]  /*68f0*/  LDS.128 R40, [R56+0x7080] ;  /* 0x0070800038287984 */ /* 0x0002a20000000c00 */
[----:B------:R-:W-:-:S02]  /*6900*/  SEL R2, R2, RZ, !P1 ;  /* 0x000000ff02027207 */ /* 0x000fc40004800000 */
[----:B------:R-:W-:Y:S01]  /*6910*/  IMAD.IADD R49, R49, 0x1, R3 ;  /* 0x0000000131317824 */ /* 0x000fe200078e0203 */
[----:B------:R1:W3:Y:S02]  /*6920*/  LDS.128 R36, [R56+0x9080] ;  /* 0x0090800038247984 */ /* 0x0002e40000000c00 */
[----:B------:R-:W-:Y:S02]  /*6930*/  IMAD R6, R2, c[0x0][0x340], RZ ;  /* 0x0000d00002067a24 */ /* 0x000fe400078e02ff */
[----:B------:R1:W4:Y:S01]  /*6940*/  LDS.128 R32, [R56+0xb080] ;  /* 0x00b0800038207984 */ /* 0x0003220000000c00 */
[----:B------:R-:W-:-:S03]  /*6950*/  IMAD.WIDE.U32 R60, R221, c[0x0][0x340], R48 ;  /* 0x0000d000dd3c7a25 */ /* 0x000fc600078e0030 */
[----:B------:R1:W1:Y:S01]  /*6960*/  LDS.128 R28, [R56+0x80] ;  /* 0x00008000381c7984 */ /* 0x0002620000000c00 */
[----:B------:R-:W-:Y:S01]  /*6970*/  IMAD R3, R221, c[0x0][0x344], R6 ;  /* 0x0000d100dd037a24 */ /* 0x000fe200078e0206 */
[----:B------:R-:W-:Y:S02]  /*6980*/  IADD3 R6, R58, 0x20, RZ ;  /* 0x000000203a067810 */ /* 0x000fe40007ffe0ff */
        /* <DEDUP_REMOVED lines=24> */
.L_x_1259:
[----:B------:R-:W-:Y:S05]  /*6b10*/  BSYNC B0 ;  /* 0x0000000000007941 */ /* 0x000fea0003800000 */
.L_x_1258:
[----:B------:R-:W-:Y:S01]  /*6b20*/  IADD3 R5, R5, 0x40, RZ ;  /* 0x0000004005057810 */ /* 0x000fe20007ffe0ff */
[----:B------:R-:W-:Y:S03]  /*6b30*/  BSSY B0, `(.L_x_1260) ;  /* 0x0000014000007945 */ /* 0x000fe60003800000 */
[----:B------:R-:W-:-:S13]  /*6b40*/  ISETP.GE.AND P3, PT, R5, R4, PT ;  /* 0x000000040500720c */ /* 0x000fda0003f66270 */
[----:B------:R-:W-:Y:S05]  /*6b50*/  @P3 BRA `(.L_x_1261) ;  /* 0x0000011000003947 */ /* 0x000fea0003800000 */
[----:B------:R-:W-:Y:S01]  /*6b60*/  IADD3 R5, P0, R62, 0x40, RZ ;  /* 0x000000403e057810 */ /* 0x000fe20007f1e0ff */
[----:B-1----:R-:W-:Y:S01]  /*6b70*/  IMAD.MOV.U32 R44, RZ, RZ, R60 ;  /* 0x000000ffff2c7224 */ /* 0x002fe200078e003c */
        /* <DEDUP_REMOVED lines=15> */
.L_x_1261:
[----:B------:R-:W-:Y:S05]  /*6c70*/  BSYNC B0 ;  /* 0x0000000000007941 */ /* 0x000fea0003800000 */
.L_x_1260:
        /* <DEDUP_REMOVED lines=24> */
.L_x_1263:
[----:B------:R-:W-:Y:S05]  /*6e00*/  BSYNC B0 ;  /* 0x0000000000007941 */ /* 0x000fea0003800000 */
.L_x_1262:
        /* <DEDUP_REMOVED lines=19> */
.L_x_1256:
        /* <DEDUP_REMOVED lines=17> */
[----:B--2---:R-:W-:-:S03]  /*7050*/  IADD3 R7, -R7, R0, RZ ;  /* 0x0000000007077210 */ /* 0x004fc60007ffe1ff */
.L_x_1264:
[----:B-1----:R-:W1:Y:S01]  /*7060*/  S2R R4, SR_TID.X ;  /* 0x0000000000047919 */ /* 0x002e620000002100 */
[----:B------:R-:W-:Y:S01]  /*7070*/  SHF.R.S32.HI R0, RZ, 0x1f, R222 ;  /* 0x0000001fff007819 */ /* 0x000fe200000114de */
[----:B-----5:R-:W-:Y:S01]  /*7080*/  IMAD.IADD R7, R7, 0x1, -R212 ;  /* 0x0000000107077824 */ /* 0x020fe200078e0ad4 */
[----:B------:R-:W-:Y:S03]  /*7090*/  BSSY B0, `(.L_x_1265) ;  /* 0x0000028000007945 */ /* 0x000fe60003800000 */
[----:B------:R-:W-:-:S04]  /*70a0*/  IMAD R9, R0, c[0x0][0x308], RZ ;  /* 0x0000c20000097a24 */ /* 0x000fc800078e02ff */
[----:B------:R-:W-:Y:S01]  /*70b0*/  IMAD R10, R222, c[0x0][0x30c], R9 ;  /* 0x0000c300de0a7a24 */ /* 0x000fe200078e0209 */
[----:B-1----:R-:W-:-:S04]  /*70c0*/  SHF.R.S32.HI R3, RZ, 0x1f, R4 ;  /* 0x0000001fff037819 */ /* 0x002fc80000011404 */
[----:B------:R-:W-:-:S04]  /*70d0*/  LEA.HI R2, R3, R4, RZ, 0x2 ;  /* 0x0000000403027211 */ /* 0x000fc800078f10ff */
[----:B------:R-:W-:Y:S02]  /*70e0*/  LOP3.LUT R3, R2, 0x1ffffffc, RZ, 0xc0, !PT ;  /* 0x1ffffffc02037812 */ /* 0x000fe400078ec0ff */
[----:B------:R-:W-:-:S03]  /*70f0*/  SHF.R.S32.HI R2, RZ, 0x2, R2 ;  /* 0x00000002ff027819 */ /* 0x000fc60000011402 */
[----:B------:R-:W-:Y:S01]  /*7100*/  IMAD.IADD R4, R4, 0x1, -R3 ;  /* 0x0000000104047824 */ /* 0x000fe200078e0a03 */
[----:B------:R-:W-:Y:S02]  /*7110*/  SHF.R.S32.HI R3, RZ, 0x1f, R221 ;  /* 0x0000001fff037819 */ /* 0x000fe400000114dd */
[----:B------:R-:W-:Y:S01]  /*7120*/  ISETP.GE.AND P4, PT, R2, R7, PT ;  /* 0x000000070200720c */ /* 0x000fe20003f86270 */
[----:B------:R-:W-:Y:S01]  /*7130*/  IMAD.SHL.U32 R4, R4, 0x8, RZ ;  /* 0x0000000804047824 */ /* 0x000fe200078e00ff */
[----:B------:R-:W-:Y:S02]  /*7140*/  SEL R3, R3, RZ, !P1 ;  /* 0x000000ff03037207 */ /* 0x000fe40004800000 */
[----:B------:R-:W-:Y:S02]  /*7150*/  IADD3 R12, P0, R2, R12, RZ ;  /* 0x0000000c020c7210 */ /* 0x000fe40007f1e0ff */
[----:B------:R-:W-:Y:S01]  /*7160*/  SHF.R.S32.HI R5, RZ, 0x1f, R4 ;  /* 0x0000001fff057819 */ /* 0x000fe20000011404 */
[----:B------:R-:W-:Y:S01]  /*7170*/  IMAD R6, R3, c[0x0][0x310], RZ ;  /* 0x0000c40003067a24 */ /* 0x000fe200078e02ff */
[----:B------:R-:W-:-:S02]  /*7180*/  SEL R221, R221, RZ, !P1 ;  /* 0x000000ffdddd7207 */ /* 0x000fc40004800000 */
[----:B------:R-:W-:Y:S01]  /*7190*/  LEA.HI.X.SX32 R13, R2, R13, 0x1, P0 ;  /* 0x0000000d020d7211 */ /* 0x000fe200000f0eff */
[----:B------:R-:W-:-:S04]  /*71a0*/  IMAD.WIDE.U32 R8, R222, c[0x0][0x308], R4 ;  /* 0x0000c200de087a25 */ /* 0x000fc800078e0004 */
[----:B------:R-:W-:Y:S01]  /*71b0*/  IMAD.IADD R11, R9, 0x1, R10 ;  /* 0x00000001090b7824 */ /* 0x000fe200078e020a */
[C---:B------:R-:W-:Y:S01]  /*71c0*/  IADD3 R9, R4.reuse, 0x20, RZ ;  /* 0x0000002004097810 */ /* 0x040fe20007ffe0ff */
[----:B------:R-:W-:Y:S01]  /*71d0*/  IMAD.MOV.U32 R10, RZ, RZ, R8 ;  /* 0x000000ffff0a7224 */ /* 0x000fe200078e0008 */
[----:B------:R-:W-:Y:S01]  /*71e0*/  IADD3 R8, R4, 0x40, RZ ;  /* 0x0000004004087810 */ /* 0x000fe20007ffe0ff */
        /* <DEDUP_REMOVED lines=18> */
.L_x_1266:
[----:B------:R-:W-:Y:S05]  /*7310*/  BSYNC B0 ;  /* 0x0000000000007941 */ /* 0x000fea0003800000 */
.L_x_1265:
        /* <DEDUP_REMOVED lines=19> */
.L_x_1268:
[----:B------:R-:W-:Y:S05]  /*7450*/  BSYNC B0 ;  /* 0x0000000000007941 */ /* 0x000fea0003800000 */
.L_x_1267:
        /* <DEDUP_REMOVED lines=23> */
.L_x_1270:
[----:B------:R-:W-:Y:S05]  /*75d0*/  BSYNC B0 ;  /* 0x0000000000007941 */ /* 0x000fea0003800000 */
.L_x_1269:
        /* <DEDUP_REMOVED lines=19> */
.L_x_1271:
        /* <DEDUP_REMOVED lines=15> */
.L_x_1437:


//--------------------- .text._ZN7cutlass13device_kernelIN5flash19enable_sm80_to_sm89INS1_16FlashAttnBwdSm80INS1_25CollectiveMainloopBwdSm80ILi2ELi2EN4cute5tupleIJNS5_1CILi64EEENS7_ILi128EEENS7_ILi96EEEEEENS_6half_tEfNS_4arch4Sm80ELb1ELb0ELb0ELb1ELb1ELb0ELb0ELb0ELi2ELi2ELi4ELi2ELb0EEENS1_21CollectiveEpilogueBwdISB_SC_SE_Li256ELb1ELb0ELi2EEENS1_25SingleTileBwdLPTSchedulerILb1ELi128ELb1EEEEEEEEEvNT_6ParamsE --------------------------
	.section	.text._ZN7cutlass13device_kernelIN5flash19enable_sm80_to_sm89INS1_16FlashAttnBwdSm80INS1_25CollectiveMainloopBwdSm80ILi2ELi2EN4cute5tupleIJNS5_1CILi64EEENS7_ILi128EEENS7_ILi96EEEEEENS_6half_tEfNS_4arch4Sm80ELb1ELb0ELb0ELb1ELb1ELb0ELb0ELb0ELi2ELi2ELi4ELi2ELb0EEENS1_21CollectiveEpilogueBwdISB_SC_SE_Li256ELb1ELb0ELi2EEENS1_25SingleTileBwdLPTSchedulerILb1ELi128ELb1EEEEEEEEEvNT_6ParamsE,"ax",@progbits
	.sectioninfo	@"SHI_REGISTERS=255"
	.align	128
.text._ZN7cutlass13device_kernelIN5flash19enable_sm80_to_sm89INS1_16FlashAttnBwdSm80INS1_25CollectiveMainloopBwdSm80ILi2ELi2EN4cute5tupleIJNS5_1CILi64EEENS7_ILi128EEENS7_ILi96EEEEEENS_6half_tEfNS_4arch4Sm80ELb1ELb0ELb0ELb1ELb1ELb0ELb0ELb0ELi2ELi2ELi4ELi2ELb0EEENS1_21CollectiveEpilogueBwdISB_SC_SE_Li256ELb1ELb0ELi2EEENS1_25SingleTileBwdLPTSchedulerILb1ELi128ELb1EEEEEEEEEvNT_6ParamsE:
        .type           _ZN7cutlass13device_kernelIN5flash19enable_sm80_to_sm89INS1_16FlashAttnBwdSm80INS1_25CollectiveMainloopBwdSm80ILi2ELi2EN4cute5tupleIJNS5_1CILi64EEENS7_ILi128EEENS7_ILi96EEEEEENS_6half_tEfNS_4arch4Sm80ELb1ELb0ELb0ELb1ELb1ELb0ELb0ELb0ELi2ELi2ELi4ELi2ELb0EEENS1_21CollectiveEpilogueBwdISB_SC_SE_Li256ELb1ELb0ELi2EEENS1_25SingleTileBwdLPTSchedulerILb1ELi128ELb1EEEEEEEEEvNT_6ParamsE,@function
        .size           _ZN7cutlass13device_kernelIN5flash19enable_sm80_to_sm89INS1_16FlashAttnBwdSm80INS1_25CollectiveMainloopBwdSm80ILi2ELi2EN4cute5tupleIJNS5_1CILi64EEENS7_ILi128EEENS7_ILi96EEEEEENS_6half_tEfNS_4arch4Sm80ELb1ELb0ELb0ELb1ELb1ELb0ELb0ELb0ELi2ELi2ELi4ELi2ELb0EEENS1_21CollectiveEpilogueBwdISB_SC_SE_Li256ELb1ELb0ELi2EEENS1_25SingleTileBwdLPTSchedulerILb1ELi128ELb1EEEEEEEEEvNT_6ParamsE,(.L_x_1438 - _ZN7cutlass13device_kernelIN5flash19enable_sm80_to_sm89INS1_16FlashAttnBwdSm80INS1_25CollectiveMainloopBwdSm80ILi2ELi2EN4cute5tupleIJNS5_1CILi64EEENS7_ILi128EEENS7_ILi96EEEEEENS_6half_tEfNS_4arch4Sm80ELb1ELb0ELb0ELb1ELb1ELb0ELb0ELb0ELi2ELi2ELi4ELi2ELb0EEENS1_21CollectiveEpilogueBwdISB_SC_SE_Li256ELb1ELb0ELi2EEENS1_25SingleTileBwdLPTSchedulerILb1ELi128ELb1EEEEEEEEEvNT_6ParamsE)
        .other          _ZN7cutlass13device_kernelIN5flash19enable_sm80_to_sm89INS1_16FlashAttnBwdSm80INS1_25CollectiveMainloopBwdSm80ILi2ELi2EN4cute5tupleIJNS5_1CILi64EEENS7_ILi128EEENS7_ILi96EEEEEENS_6half_tEfNS_4arch4Sm80ELb1ELb0ELb0ELb1ELb1ELb0ELb0ELb0ELi2ELi2ELi4ELi2ELb0EEENS1_21CollectiveEpilogueBwdISB_SC_SE_Li256ELb1ELb0ELi2EEENS1_25SingleTileBwdLPTSchedulerILb1ELi128ELb1EEEEEEEEEvNT_6ParamsE,@"STO_CUDA_ENTRY STV_DEFAULT"
_ZN7cutlass13device_kernelIN5flash19enable_sm80_to_sm89INS1_16FlashAttnBwdSm80INS1_25CollectiveMainloopBwdSm80ILi2ELi2EN4cute5tupleIJNS5_1CILi64EEENS7_ILi128EEENS7_ILi96EEEEEENS_6half_tEfNS_4arch4Sm80ELb1ELb0ELb0ELb1ELb1ELb0ELb0ELb0ELi2ELi2ELi4ELi2ELb0EEENS1_21CollectiveEpilogueBwdISB_SC_SE_Li256ELb1ELb0ELi2EEENS1_25SingleTileBwdLPTSchedulerILb1ELi128ELb1EEEEEEEEEvNT_6ParamsE:
        /* <DEDUP_REMOVED lines=24> */
.L_x_1273:
[----:B------:R-:W-:Y:S02]  /*0180*/  MOV R3, c[0x0][0x3ac] ;  /* 0x0000eb0000037a02 */ /* 0x000fe40000000f00 */
[----:B------:R-:W-:Y:S02]  /*0190*/  MOV R4, R0 ;  /* 0x0000000000047202 */ /* 0x000fe40000000f00 */
[----:B------:R-:W-:-:S13]  /*01a0*/  ISETP.NE.AND P0, PT, R3, 0x1, PT ;  /* 0x000000010300780c */ /* 0x000fda0003f05270 */
[----:B------:R-:W-:-:S05]  /*01b0*/  @P0 IMAD.HI.U32 R3, R0, c[0x0][0x3b0], RZ ;  /* 0x0000ec0000030a27 */ /* 0x000fca00078e00ff */
[----:B------:R-:W-:-:S05]  /*01c0*/  @P0 SHF.R.U32.HI R4, RZ, c[0x0][0x3b4], R3 ;  /* 0x0000ed00ff040a19 */ /* 0x000fca0000011603 */
[----:B------:R-:W-:Y:S02]  /*01d0*/  IMAD R5, R4, c[0x0][0x3ac], RZ ;  /* 0x0000eb0004057a24 */ /* 0x000fe400078e02ff */
.L_x_1274:
        /* <DEDUP_REMOVED lines=16> */
.L_x_1275:
        /* <DEDUP_REMOVED lines=9> */
.L_x_1277:
[----:B------:R-:W-:-:S04]  /*0370*/  MOV R3, c[0x0][0x3d4] ;  /* 0x0000f50000037a02 */ /* 0x000fc80000000f00 */
.L_x_1276:
[----:B-----5:R-:W-:-:S04]  /*0380*/  IADD3 R3, R3, 0x7f, RZ ;  /* 0x0000007f03037810 */ /* 0x020fc80007ffe0ff */
[----:B------:R-:W-:-:S04]  /*0390*/  SHF.R.S32.HI R0, RZ, 0x1f, R3 ;  /* 0x0000001fff007819 */ /* 0x000fc80000011403 */
[----:B------:R-:W-:-:S04]  /*03a0*/  LEA.HI R3, R0, R3, RZ, 0x7 ;  /* 0x0000000300037211 */ /* 0x000fc800078f38ff */
[----:B------:R-:W-:-:S04]  /*03b0*/  SHF.R.S32.HI R3, RZ, 0x7, R3 ;  /* 0x00000007ff037819 */ /* 0x000fc80000011403 */
[-C--:B------:R-:W-:Y:S02]  /*03c0*/  ISETP.GT.AND P0, PT, R3, R4.reuse, PT ;  /* 0x000000040300720c */ /* 0x080fe40003f04270 */
[----:B------:R-:W-:Y:S02]  /*03d0*/  LOP3.LUT R4, RZ, R4, RZ, 0x33, !PT ;  /* 0x00000004ff047212 */ /* 0x000fe400078e33ff */
[----:B------:R-:W-:-:S03]  /*03e0*/  SEL R221, R221, 0xffffffff, P0 ;  /* 0xffffffffdddd7807 */ /* 0x000fc60000000000 */
[----:B------:R-:W-:Y:S01]  /*03f0*/  IMAD.IADD R222, R3, 0x1, R4 ;  /* 0x0000000103de7824 */ /* 0x000fe200078e0204 */
[----:B------:R-:W-:Y:S05]  /*0400*/  BRA `(.L_x_1278) ;  /* 0x0000038000007947 */ /* 0x000fea0003800000 */
.L_x_1272:
        /* <DEDUP_REMOVED lines=16> */
.L_x_1279:
[----:B------:R-:W-:Y:S02]  /*0510*/  MOV R0, c[0x0][0x3ac] ;  /* 0x0000eb0000007a02 */ /* 0x000fe40000000f00 */
[----:B------:R-:W-:Y:S02]  /*0520*/  MOV R4, R3 ;  /* 0x0000000300047202 */ /* 0x000fe40000000f00 */
[----:B------:R-:W-:-:S13]  /*0530*/  ISETP.NE.AND P0, PT, R0, 0x1, PT ;  /* 0x000000010000780c */ /* 0x000fda0003f05270 */
[----:B------:R-:W-:-:S05]  /*0540*/  @P0 IMAD.HI.U32 R0, R3, c[0x0][0x3b0], RZ ;  /* 0x0000ec0003000a27 */ /* 0x000fca00078e00ff */
[----:B------:R-:W-:-:S05]  /*0550*/  @P0 SHF.R.U32.HI R4, RZ, c[0x0][0x3b4], R0 ;  /* 0x0000ed00ff040a19 */ /* 0x000fca0000011600 */
[----:B------:R-:W-:Y:S02]  /*0560*/  IMAD R6, R4, c[0x0][0x3ac], RZ ;  /* 0x0000eb0004067a24 */ /* 0x000fe400078e02ff */
.L_x_1280:
        /* <DEDUP_REMOVED lines=16> */
.L_x_1281:
        /* <DEDUP_REMOVED lines=9> */
.L_x_1283:
[----:B------:R-:W-:-:S04]  /*0700*/  MOV R3, c[0x0][0x3d4] ;  /* 0x0000f50000037a02 */ /* 0x000fc80000000f00 */
.L_x_1282:
[----:B-----5:R-:W-:-:S04]  /*0710*/  IADD3 R3, R3, 0x7f, RZ ;  /* 0x0000007f03037810 */ /* 0x020fc80007ffe0ff */
[----:B------:R-:W-:-:S04]  /*0720*/  SHF.R.S32.HI R0, RZ, 0x1f, R3 ;  /* 0x0000001fff007819 */ /* 0x000fc80000011403 */
[----:B------:R-:W-:-:S04]  /*0730*/  LEA.HI R3, R0, R3, RZ, 0x7 ;  /* 0x0000000300037211 */ /* 0x000fc800078f38ff */
[----:B------:R-:W-:-:S04]  /*0740*/  SHF.R.S32.HI R3, RZ, 0x7, R3 ;  /* 0x00000007ff037819 */ /* 0x000fc80000011403 */
[-C--:B------:R-:W-:Y:S02]  /*0750*/  ISETP.GT.AND P0, PT, R3, R4.reuse, PT ;  /* 0x000000040300720c */ /* 0x080fe40003f04270 */
[----:B------:R-:W-:Y:S02]  /*0760*/  LOP3.LUT R4, RZ, R4, RZ, 0x33, !PT ;  /* 0x00000004ff047212 */ /* 0x000fe400078e33ff */
[----:B------:R-:W-:-:S03]  /*0770*/  SEL R221, R221, 0xffffffff, P0 ;  /* 0xffffffffdddd7807 */ /* 0x000fc60000000000 */
[----:B------:R-:W-:Y:S02]  /*0780*/  IMAD.IADD R222, R3, 0x1, R4 ;  /* 0x0000000103de7824 */ /* 0x000fe400078e0204 */
.L_x_1278:
        /* <DEDUP_REMOVED lines=10> */
[----:B------:R-:W2:Y:S01]  /*0830*/  @P2 LDG.E R4, [R10.64] ;  /* 0x000000080a042981 */ /* 0x000ea2000c1e1900 */
[----:B------:R-:W-:Y:S01]  /*0840*/  IMAD.MOV.U32 R220, RZ, RZ, c[0x0][0x168] ;  /* 0x00005a00ffdc7624 */ /* 0x000fe200078e00ff */
[----:B-1----:R-:W-:Y:S01]  /*0850*/  MOV R7, RZ ;  /* 0x000000ff00077202 */ /* 0x002fe20000000f00 */
        /* <DEDUP_REMOVED lines=17> */
.L_x_1284:
[----:B-1----:R-:W-:-:S04]  /*0970*/  ISETP.NE.U32.AND P0, PT, RZ, c[0x0][0x2e0], PT ;  /* 0x0000b800ff007a0c */ /* 0x002fc80003f05070 */
[----:B------:R-:W-:-:S13]  /*0980*/  ISETP.NE.AND.EX P0, PT, RZ, c[0x0][0x2e4], PT, P0 ;  /* 0x0000b900ff007a0c */ /* 0x000fda0003f05300 */
[----:B------:R-:W-:Y:S05]  /*0990*/  @!P0 BRA `(.L_x_1285) ;  /* 0x0000003000008947 */ /* 0x000fea0003800000 */
[----:B------:R-:W-:-:S05]  /*09a0*/  IMAD.WIDE R8, R221, R0, c[0x0][0x2e0] ;  /* 0x0000b800dd087625 */ /* 0x000fca00078e0200 */
[----:B------:R1:W5:Y:S01]  /*09b0*/  LDG.E R219, [R8.64] ;  /* 0x0000000808db7981 */ /* 0x000362000c1e1900 */
[----:B------:R-:W-:Y:S05]  /*09c0*/  BRA `(.L_x_1286) ;  /* 0x0000004000007947 */ /* 0x000fea0003800000 */
.L_x_1285:
[----:B------:R-:W-:Y:S05]  /*09d0*/  @!P1 BRA `(.L_x_1286) ;  /* 0x0000003000009947 */ /* 0x000fea0003800000 */
[----:B------:R-:W2:Y:S04]  /*09e0*/  LDG.E R219, [R8.64] ;  /* 0x0000000808db7981 */ /* 0x000ea8000c1e1900 */
[----:B------:R-:W2:Y:S02]  /*09f0*/  LDG.E R0, [R8.64+0x4] ;  /* 0x0000040808007981 */ /* 0x000ea4000c1e1900 */
[----:B--2---:R-:W-:Y:S02]  /*0a00*/  IADD3 R219, -R219, R0, RZ ;  /* 0x00000000dbdb7210 */ /* 0x004fe40007ffe1ff */
.L_x_1286:
        /* <DEDUP_REMOVED lines=71> */
[-C--:B------:R-:W-:Y:S01]  /*0e80*/  LEA.HI R8, R23, R2.reuse, RZ, 0x3 ;  /* 0x0000000217087211 */ /* 0x080fe200078f18ff */
        /* <DEDUP_REMOVED lines=9> */
[----:B------:R-:W-:Y:S01]  /*0f20*/  LEA.HI R4, R23, R2, RZ, 0x4 ;  /* 0x0000000217047211 */ /* 0x000fe200078f20ff */
[----:B------:R-:W-:Y:S01]  /*0f30*/  USHF.L.U32 UR4, UR4, 0x6, URZ ;  /* 0x0000000604047899 */ /* 0x000fe2000800063f */
[----:B------:R-:W-:Y:S01]  /*0f40*/  SHF.R.S32.HI R10, RZ, 0x1f, R218 ;  /* 0x0000001fff0a7819 */ /* 0x000fe200000114da */
[----:B------:R-:W-:Y:S01]  /*0f50*/  IMAD.SHL.U32 R12, R235, 0x8, RZ ;  /* 0x00000008eb0c7824 */ /* 0x000fe200078e00ff */
[----:B------:R-:W-:Y:S01]  /*0f60*/  @P0 SHF.R.U32.HI R21, RZ, c[0x0][0x250], R0 ;  /* 0x00009400ff150a19 */ /* 0x000fe20000011600 */
[----:B------:R-:W-:Y:S01]  /*0f70*/  IMAD R25, R14, c[0x0][0x1e8], RZ ;  /* 0x00007a000e197a24 */ /* 0x000fe200078e02ff */
[----:B------:R-:W-:Y:S01]  /*0f80*/  SHF.R.S32.HI R0, RZ, 0x1f, R2 ;  /* 0x0000001fff007819 */ /* 0x000fe20000011402 */
[----:B------:R-:W-:Y:S01]  /*0f90*/  IMAD.MOV.U32 R207, RZ, RZ, 0x10 ;  /* 0x00000010ffcf7424 */ /* 0x000fe200078e00ff */
[----:B------:R-:W-:-:S02]  /*0fa0*/  SHF.R.S32.HI R24, RZ, 0x1f, R21 ;  /* 0x0000001fff187819 */ /* 0x000fc40000011415 */
[--C-:B------:R-:W-:Y:S02]  /*0fb0*/  SHF.R.S32.HI R13, RZ, 0x1f, R12.reuse ;  /* 0x0000001fff0d7819 */ /* 0x100fe4000001140c */
[----:B------:R-:W-:Y:S01]  /*0fc0*/  IADD3 R38, P0, R9, R2, RZ ;  /* 0x0000000209267210 */ /* 0x000fe20007f1e0ff */
[----:B------:R-:W-:Y:S01]  /*0fd0*/  IMAD R16, R24, c[0x0][0x1e0], RZ ;  /* 0x0000780018107a24 */ /* 0x000fe200078e02ff */
[----:B------:R-:W-:Y:S01]  /*0fe0*/  IADD3 R33, P1, R218, R5, RZ ;  /* 0x00000005da217210 */ /* 0x000fe20007f3e0ff */
[----:B------:R-:W-:Y:S01]  /*0ff0*/  IMAD.WIDE.U32 R26, R21, c[0x0][0x1e0], R12 ;  /* 0x00007800151a7a25 */ /* 0x000fe200078e000c */
[----:B------:R-:W-:Y:S02]  /*1000*/  LOP3.LUT R15, R15, 0xc0, RZ, 0xc0, !PT ;  /* 0x000000c00f0f7812 */ /* 0x000fe400078ec0ff */
[----:B------:R-:W-:Y:S01]  /*1010*/  LEA.HI.X.SX32 R39, R9, R0, 0x1, P0 ;  /* 0x0000000009277211 */ /* 0x000fe200000f0eff */
[----:B------:R-:W-:Y:S01]  /*1020*/  IMAD R16, R21, c[0x0][0x1e4], R16 ;  /* 0x0000790015107a24 */ /* 0x000fe200078e0210 */
[----:B------:R-:W-:Y:S01]  /*1030*/  SHF.R.S32.HI R9, RZ, 0x4, R4 ;  /* 0x00000004ff097819 */ /* 0x000fe20000011404 */
[----:B------:R-:W-:Y:S01]  /*1040*/  IMAD R24, R24, c[0x0][0x1b0], RZ ;  /* 0x00006c0018187a24 */ /* 0x000fe200078e02ff */
[----:B------:R-:W-:Y:S01]  /*1050*/  IADD3 R34, P0, R218, R7, RZ ;  /* 0x00000007da227210 */ /* 0x000fe20007f1e0ff */
[----:B------:R-:W-:Y:S01]  /*1060*/  IMAD.IADD R17, R27, 0x1, R16 ;  /* 0x000000011b117824 */ /* 0x000fe200078e0210 */
[----:B------:R-:W-:Y:S01]  /*1070*/  LEA.HI.X.SX32 R36, R5, R10, 0x1, P1 ;  /* 0x0000000a05247211 */ /* 0x000fe200008f0eff */
[----:B------:R-:W-:Y:S01]  /*1080*/  IMAD.MOV.U32 R16, RZ, RZ, R26 ;  /* 0x000000ffff107224 */ /* 0x000fe200078e001a */
[----:B------:R-:W-:Y:S01]  /*1090*/  SHF.R.U32.HI R6, RZ, 0x3, R15 ;  /* 0x00000003ff067819 */ /* 0x000fe2000001160f */
[C---:B------:R-:W-:Y:S01]  /*10a0*/  IMAD R26, R18.reuse, c[0x0][0x1ec], R25 ;  /* 0x00007b00121a7a24 */ /* 0x040fe200078e0219 */
[----:B------:R-:W-:Y:S01]  /*10b0*/  LOP3.LUT R5, R15, 0x18, R12, 0xf8, !PT ;  /* 0x000000180f057812 */ /* 0x000fe200078ef80c */
[----:B------:R-:W-:Y:S01]  /*10c0*/  IMAD.WIDE.U32 R16, R18, c[0x0][0x1e8], R16 ;  /* 0x00007a0012107a25 */ /* 0x000fe200078e0010 */
[----:B------:R-:W-:-:S02]  /*10d0*/  LEA.HI R0, R4, R9, RZ, 0x1 ;  /* 0x0000000904007211 */ /* 0x000fc400078f08ff */
[----:B------:R-:W-:Y:S01]  /*10e0*/  LEA.HI.X.SX32 R35, R7, R10, 0x1, P0 ;  /* 0x0000000a07237211 */ /* 0x000fe200000f0eff */
[----:B------:R-:W-:Y:S01]  /*10f0*/  IMAD.IADD R27, R17, 0x1, R26 ;  /* 0x00000001111b7824 */ /* 0x000fe200078e021a */
[----:B------:R-:W-:Y:S01]  /*1100*/  LOP3.LUT R6, R5, R6, RZ, 0x3c, !PT ;  /* 0x0000000605067212 */ /* 0x000fe200078e3cff */
[----:B------:R-:W-:Y:S01]  /*1110*/  IMAD.MOV.U32 R26, RZ, RZ, R16 ;  /* 0x000000ffff1a7224 */ /* 0x000fe200078e0010 */
[----:B------:R-:W-:Y:S01]  /*1120*/  LEA.HI R7, R19, R218, RZ, 0x1 ;  /* 0x000000da13077211 */ /* 0x000fe200078f08ff */
[----:B------:R-:W-:Y:S01]  /*1130*/  IMAD.WIDE R34, R222, 0x80, R34 ;  /* 0x00000080de227825 */ /* 0x000fe200078e0222 */
[----:B------:R-:W-:Y:S02]  /*1140*/  SHF.R.S32.HI R5, RZ, 0x1f, R3 ;  /* 0x0000001fff057819 */ /* 0x000fe40000011403 */
[----:B------:R-:W-:Y:S01]  /*1150*/  IADD3 R28, P0, R216, R3, RZ ;  /* 0x00000003d81c7210 */ /* 0x000fe20007f1e0ff */
[----:B------:R-:W-:Y:S01]  /*1160*/  IMAD R3, R35, c[0x0][0x1d8], RZ ;  /* 0x0000760023037a24 */ /* 0x000fe200078e02ff */
[----:B------:R-:W-:Y:S01]  /*1170*/  LOP3.LUT R0, R0, 0xfffffffe, RZ, 0xc0, !PT ;  /* 0xfffffffe00007812 */ /* 0x000fe200078ec0ff */
[----:B------:R-:W-:Y:S01]  /*1180*/  IMAD.WIDE.U32 R26, R34, c[0x0][0x1d8], R26 ;  /* 0x00007600221a7a25 */ /* 0x000fe200078e001a */
[----:B------:R-:W-:-:S02]  /*1190*/  SHF.R.S32.HI R20, RZ, 0x1f, R223 ;  /* 0x0000001fff147819 */ /* 0x000fc400000114df */
[----:B------:R-:W-:Y:S01]  /*11a0*/  LEA.HI R17, R23, R2, RZ, 0x5 ;  /* 0x0000000217117211 */ /* 0x000fe200078f28ff */
[----:B------:R-:W-:Y:S01]  /*11b0*/  IMAD.IADD R9, R9, 0x1, -R0 ;  /* 0x0000000109097824 */ /* 0x000fe200078e0a00 */
[----:B------:R-:W-:Y:S01]  /*11c0*/  LOP3.LUT R7, R7, 0x7fffffe, RZ, 0xc0, !PT ;  /* 0x07fffffe07077812 */ /* 0x000fe200078ec0ff */
[----:B------:R-:W-:Y:S01]  /*11d0*/  IMAD R236, R20, c[0x0][0x270], RZ ;  /* 0x00009c0014ec7a24 */ /* 0x000fe200078e02ff */
[----:B------:R-:W-:Y:S01]  /*11e0*/  LEA.HI.X.SX32 R29, R216, R5, 0x1, P0 ;  /* 0x00000005d81d7211 */ /* 0x000fe200000f0eff */
[----:B------:R-:W-:Y:S01]  /*11f0*/  IMAD.IADD R5, R219, 0x1, -R212 ;  /* 0x00000001db057824 */ /* 0x000fe200078e0ad4 */
[----:B------:R-:W-:Y:S01]  /*1200*/  SHF.R.S32.HI R0, RZ, 0x5, R17 ;  /* 0x00000005ff007819 */ /* 0x000fe20000011411 */
[----:B------:R-:W-:Y:S01]  /*1210*/  IMAD.IADD R7, R218, 0x1, -R7 ;  /* 0x00000001da077824 */ /* 0x000fe200078e0a07 */
[C---:B------:R-:W-:Y:S01]  /*1220*/  ISETP.GE.AND P5, PT, R12.reuse, c[0x0][0x1cc], PT ;  /* 0x000073000c007a0c */ /* 0x040fe20003fa6270 */
[----:B------:R-:W-:Y:S01]  /*1230*/  IMAD.IADD R15, R5, 0x1, -R218 ;  /* 0x00000001050f7824 */ /* 0x000fe200078e0ada */
[----:B------:R-:W-:Y:S01]  /*1240*/  IADD3 R214, R12, 0x40, RZ ;  /* 0x000000400cd67810 */ /* 0x000fe20007ffe0ff */
[----:B------:R-:W-:Y:S01]  /*1250*/  IMAD R236, R223, c[0x0][0x274], R236 ;  /* 0x00009d00dfec7a24 */ /* 0x000fe200078e02ec */
[----:B------:R-:W-:Y:S01]  /*1260*/  SEL R226, R221, RZ, !P2 ;  /* 0x000000ffdde27207 */ /* 0x000fe20005000000 */
[----:B------:R-:W-:Y:S01]  /*1270*/  IMAD.WIDE.U32 R30, R223, c[0x0][0x270], R28 ;  /* 0x00009c00df1e7a25 */ /* 0x000fe200078e001c */
[----:B------:R-:W-:-:S02]  /*1280*/  ISETP.LT.OR P1, PT, R15, 0x1, P5 ;  /* 0x000000010f00780c */ /* 0x000fc40002f21670 */
[----:B------:R-:W-:Y:S01]  /*1290*/  SEL R11, R11, RZ, !P2 ;  /* 0x000000ff0b0b7207 */ /* 0x000fe20005000000 */
[----:B------:R-:W-:Y:S01]  /*12a0*/  IMAD R3, R34, c[0x0][0x1dc], R3 ;  /* 0x0000770022037a24 */ /* 0x000fe200078e0203 */
[----:B------:R-:W-:Y:S01]  /*12b0*/  SHF.R.S32.HI R19, RZ, 0x1f, R19 ;  /* 0x0000001fff137819 */ /* 0x000fe20000011413 */
[----:B------:R-:W-:Y:S02]  /*12c0*/  IMAD R7, R0, 0x8, R7 ;  /* 0x0000000800077824 */ /* 0x000fe400078e0207 */
[----:B------:R-:W-:Y:S01]  /*12d0*/  IMAD.IADD R237, R31, 0x1, R236 ;  /* 0x000000011fed7824 */ /* 0x000fe200078e02ec */
[----:B------:R-:W-:Y:S01]  /*12e0*/  LEA.HI R19, R19, R218, RZ, 0x3 ;  /* 0x000000da13137211 */ /* 0x000fe200078f18ff */
[----:B------:R-:W-:Y:S01]  /*12f0*/  IMAD.MOV.U32 R236, RZ, RZ, R30 ;  /* 0x000000ffffec7224 */ /* 0x000fe200078e001e */
[----:B------:R-:W-:Y:S01]  /*1300*/  LEA R30, P0, R26, c[0x0][0x1c0], 0x1 ;  /* 0x000070001a1e7a11 */ /* 0x000fe200078008ff */
[----:B------:R-:W-:Y:S01]  /*1310*/  IMAD.IADD R3, R27, 0x1, R3 ;  /* 0x000000011b037824 */ /* 0x000fe200078e0203 */
[----:B------:R-:W-:Y:S01]  /*1320*/  LOP3.LUT R19, R19, 0xfffffff8, RZ, 0xc0, !PT ;  /* 0xfffffff813137812 */ /* 0x000fe200078ec0ff */
[----:B------:R-:W-:Y:S01]  /*1330*/  IMAD.U32 R6, R7, 0x20, R6 ;  /* 0x0000002007067824 */ /* 0x000fe200078e0006 */
[----:B------:R-:W-:Y:S01]  /*1340*/  IADD3 R7, R12, 0x20, RZ ;  /* 0x000000200c077810 */ /* 0x000fe20007ffe0ff */
[----:B------:R-:W-:Y:S01]  /*1350*/  IMAD R232, R20, c[0x0][0x288], RZ ;  /* 0x0000a20014e87a24 */ /* 0x000fe200078e02ff */
[----:B------:R-:W-:Y:S01]  /*1360*/  LEA.HI.X R31, R26, c[0x0][0x1c4], R3, 0x1, P0 ;  /* 0x000071001a1f7a11 */ /* 0x000fe200000f0c03 */
[----:B------:R-:W-:Y:S01]  /*1370*/  IMAD.WIDE.U32 R28, R223, c[0x0][0x288], R28 ;  /* 0x0000a200df1c7a25 */ /* 0x000fe200078e001c */
[----:B------:R-:W-:-:S02]  /*1380*/  ISETP.GE.AND P6, PT, R7, c[0x0][0x1cc], PT ;  /* 0x0000730007007a0c */ /* 0x000fc40003fc6270 */
[----:B------:R-:W-:Y:S01]  /*1390*/  ISETP.GE.AND P0, PT, R214, c[0x0][0x1cc], PT ;  /* 0x00007300d6007a0c */ /* 0x000fe20003f06270 */
[----:B------:R-:W-:Y:S01]  /*13a0*/  IMAD R232, R223, c[0x0][0x28c], R232 ;  /* 0x0000a300dfe87a24 */ /* 0x000fe200078e02e8 */
[C---:B------:R-:W-:Y:S01]  /*13b0*/  ISETP.LT.OR P4, PT, R15.reuse, 0x1, P6 ;  /* 0x000000010f00780c */ /* 0x040fe20003781670 */
[----:B------:R-:W-:Y:S01]  /*13c0*/  IMAD.SHL.U32 R6, R6, 0x2, RZ ;  /* 0x0000000206067824 */ /* 0x000fe200078e00ff */
[C---:B------:R-:W-:Y:S01]  /*13d0*/  ISETP.LT.OR P3, PT, R15.reuse, 0x1, P0 ;  /* 0x000000010f00780c */ /* 0x040fe20000761670 */
        /* <DEDUP_REMOVED lines=8> */
[----:B------:R-:W-:Y:S01]  /*1460*/  LEA R28, P1, R10, R30, 0x7 ;  /* 0x0000001e0a1c7211 */ /* 0x000fe200078238ff */
[----:B------:R-:W-:Y:S01]  /*1470*/  IMAD.MOV.U32 R3, RZ, RZ, c[0x0][0x1dc] ;  /* 0x00007700ff037624 */ /* 0x000fe200078e00ff */
[----:B------:R-:W-:Y:S01]  /*1480*/  ISETP.GE.AND P2, PT, R7, c[0x0][0x19c], PT ;  /* 0x0000670007007a0c */ /* 0x000fe20003f46270 */
[----:B------:R-:W-:Y:S01]  /*1490*/  IMAD R224, R20, c[0x0][0x238], RZ ;  /* 0x00008e0014e07a24 */ /* 0x000fe200078e02ff */
[----:B------:R-:W-:Y:S01]  /*14a0*/  ISETP.LT.OR P0, PT, R15, 0x41, P0 ;  /* 0x000000410f00780c */ /* 0x000fe20000701670 */
[C---:B------:R-:W-:Y:S01]  /*14b0*/  IMAD.WIDE.U32 R38, R223.reuse, c[0x0][0x238], R38 ;  /* 0x00008e00df267a25 */ /* 0x040fe200078e0026 */
[----:B------:R-:W-:Y:S01]  /*14c0*/  LEA.HI.X R29, R10, R31, R3, 0x7, P1 ;  /* 0x0000001f0a1d7211 */ /* 0x000fe200008f3c03 */
[----:B------:R1:W-:Y:S01]  /*14d0*/  LDGSTS.E.BYPASS.LTC128B.128 [R6+0x8080], [R30.64+0x40], !P4 ;  /* 0x080800401e067fae */ /* 0x0003e2000e101d48 */
[----:B------:R-:W-:Y:S01]  /*14e0*/  LOP3.LUT R3, R8, 0xfffffff8, RZ, 0xc0, !PT ;  /* 0xfffffff808037812 */ /* 0x000fe200078ec0ff */
[----:B------:R-:W-:Y:S01]  /*14f0*/  IMAD R224, R223, c[0x0][0x23c], R224 ;  /* 0x00008f00dfe07a24 */ /* 0x000fe200078e02e0 */
[----:B------:R-:W-:Y:S01]  /*1500*/  ISETP.GE.AND P4, PT, R214, c[0x0][0x19c], PT ;  /* 0x00006700d6007a0c */ /* 0x000fe20003f86270 */
[----:B------:R-:W-:Y:S01]  /*1510*/  IMAD R24, R21, c[0x0][0x1b4], R24 ;  /* 0x00006d0015187a24 */ /* 0x000fe200078e0218 */
[----:B------:R1:W-:Y:S01]  /*1520*/  LDGSTS.E.BYPASS.LTC128B.128 [R6+0xa080], [R30.64+0x80], !P3 ;  /* 0x0a0800801e067fae */ /* 0x0003e2000d901d48 */
[----:B------:R-:W-:Y:S01]  /*1530*/  IMAD.IADD R225, R39, 0x1, R224 ;  /* 0x0000000127e17824 */ /* 0x000fe200078e02e0 */
[----:B------:R-:W-:Y:S01]  /*1540*/  ISETP.LT.OR P3, PT, R15, 0x41, P5 ;  /* 0x000000410f00780c */ /* 0x000fe20002f61670 */
[----:B------:R-:W-:Y:S01]  /*1550*/  IMAD.MOV.U32 R224, RZ, RZ, R38 ;  /* 0x000000ffffe07224 */ /* 0x000fe200078e0026 */
[----:B------:R-:W-:Y:S01]  /*1560*/  ISETP.GE.AND P5, PT, R12, c[0x0][0x19c], PT ;  /* 0x000067000c007a0c */ /* 0x000fe20003fa6270 */
[----:B------:R-:W-:Y:S01]  /*1570*/  IMAD.WIDE.U32 R38, R21, c[0x0][0x1b0], R12 ;  /* 0x00006c0015267a25 */ /* 0x000fe200078e000c */
[----:B------:R-:W-:-:S02]  /*1580*/  LOP3.LUT R21, R4, 0xfffffff0, RZ, 0xc0, !PT ;  /* 0xfffffff004157812 */ /* 0x000fc400078ec0ff */
[----:B------:R-:W-:Y:S01]  /*1590*/  ISETP.LT.OR P1, PT, R15, 0x1, P5 ;  /* 0x000000010f00780c */ /* 0x000fe20002f21670 */
[C---:B------:R-:W-:Y:S01]  /*15a0*/  IMAD.IADD R204, R2.reuse, 0x1, -R3 ;  /* 0x0000000102cc7824 */ /* 0x040fe200078e0a03 */
[----:B------:R-:W-:Y:S01]  /*15b0*/  LEA.HI R3, R23, R2, RZ, 0x6 ;  /* 0x0000000217037211 */ /* 0x000fe200078f30ff */
[----:B------:R-:W-:Y:S01]  /*15c0*/  IMAD.IADD R16, R2, 0x1, -R21 ;  /* 0x0000000102107824 */ /* 0x000fe200078e0a15 */
[----:B------:R-:W-:Y:S01]  /*15d0*/  ISETP.LT.OR P5, PT, R15, 0x41, P5 ;  /* 0x000000410f00780c */ /* 0x000fe20002fa1670 */
[----:B------:R-:W-:Y:S01]  /*15e0*/  IMAD.IADD R39, R39, 0x1, R24 ;  /* 0x0000000127277824 */ /* 0x000fe200078e0218 */
[----:B------:R-:W-:Y:S01]  /*15f0*/  LEA.HI R10, R204, R204, RZ, 0x1 ;  /* 0x000000cccc0a7211 */ /* 0x000fe200078f08ff */
[----:B------:R2:W-:Y:S01]  /*1600*/  LDGSTS.E.BYPASS.LTC128B.128 [R6+0x7080], [R28.64], !P3 ;  /* 0x070800001c067fae */ /* 0x0005e2000d901d48 */
[----:B------:R-:W-:Y:S01]  /*1610*/  SHF.R.S32.HI R4, RZ, 0x6, R3 ;  /* 0x00000006ff047819 */ /* 0x000fe20000011403 */
[----:B------:R-:W-:Y:S01]  /*1620*/  IMAD R22, R36, c[0x0][0x178], RZ ;  /* 0x00005e0024167a24 */ /* 0x000fe200078e02ff */
[----:B------:R-:W-:Y:S01]  /*1630*/  LOP3.LUT R3, R10, 0x7fffffe, RZ, 0xc0, !PT ;  /* 0x07fffffe0a037812 */ /* 0x000fe200078ec0ff */
[----:B------:R2:W-:Y:S01]  /*1640*/  LDGSTS.E.BYPASS.LTC128B.128 [R6+0x9080], [R28.64+0x40], !P6 ;  /* 0x090800401c067fae */ /* 0x0005e2000f101d48 */
[----:B------:R-:W-:Y:S01]  /*1650*/  SHF.R.S32.HI R21, RZ, 0x1f, R16 ;  /* 0x0000001fff157819 */ /* 0x000fe20000011410 */
[----:B------:R-:W-:Y:S01]  /*1660*/  IMAD R22, R33, c[0x0][0x17c], R22 ;  /* 0x00005f0021167a24 */ /* 0x000fe200078e0216 */
[----:B------:R-:W-:Y:S01]  /*1670*/  ISETP.LT.OR P3, PT, R15, 0x1, P2 ;  /* 0x000000010f00780c */ /* 0x000fe20001761670 */
[----:B------:R-:W-:Y:S01]  /*1680*/  IMAD.WIDE.U32 R26, R33, c[0x0][0x178], R12 ;  /* 0x00005e00211a7a25 */ /* 0x000fe200078e000c */
[-C--:B------:R-:W-:Y:S01]  /*1690*/  LEA.HI R21, R21, R16.reuse, RZ, 0x3 ;  /* 0x0000001015157211 */ /* 0x080fe200078f18ff */
[----:B------:R2:W-:Y:S01]  /*16a0*/  LDGSTS.E.BYPASS.LTC128B.128 [R6+0xb080], [R28.64+0x80], !P0 ;  /* 0x0b0800801c067fae */ /* 0x0005e2000c101d48 */
[----:B------:R-:W-:Y:S01]  /*16b0*/  ISETP.LT.OR P6, PT, R15, 0x1, P4 ;  /* 0x000000010f00780c */ /* 0x000fe200027c1670 */
[----:B-1----:R-:W-:Y:S01]  /*16c0*/  IMAD.IADD R30, R204, 0x1, -R3 ;  /* 0x00000001cc1e7824 */ /* 0x002fe200078e0a03 */
[----:B------:R-:W-:Y:S01]  /*16d0*/  LEA.HI R3, R16, R16, RZ, 0x1 ;  /* 0x0000001010037211 */ /* 0x000fe200078f08ff */
[----:B------:R-:W-:Y:S01]  /*16e0*/  IMAD.WIDE.U32 R38, R18, c[0x0][0x1b8], R38 ;  /* 0x00006e0012267a25 */ /* 0x000fe200078e0026 */
[----:B------:R-:W-:-:S02]  /*16f0*/  LEA.HI R31, R17, R0, RZ, 0x1 ;  /* 0x00000000111f7211 */ /* 0x000fc400078f08ff */
[----:B------:R-:W-:Y:S01]  /*1700*/  ISETP.LT.OR P2, PT, R15, 0x41, P2 ;  /* 0x000000410f00780c */ /* 0x000fe20001741670 */
[----:B------:R-:W-:Y:S01]  /*1710*/  IMAD.IADD R27, R27, 0x1, R22 ;  /* 0x000000011b1b7824 */ /* 0x000fe200078e0216 */
[----:B------:R-:W-:Y:S01]  /*1720*/  ISETP.LT.OR P4, PT, R15, 0x41, P4 ;  /* 0x000000410f00780c */ /* 0x000fe20002781670 */
[----:B------:R-:W-:Y:S01]  /*1730*/  IMAD R205, R9, 0x4, R4 ;  /* 0x0000000409cd7824 */ /* 0x000fe200078e0204 */
[----:B------:R-:W-:Y:S01]  /*1740*/  LOP3.LUT R25, R3, 0x7fffffe, RZ, 0xc0, !PT ;  /* 0x07fffffe03197812 */ /* 0x000fe200078ec0ff */
[----:B------:R-:W-:Y:S01]  /*1750*/  IMAD.WIDE.U32 R228, R223, c[0x0][0x180], R26 ;  /* 0x00006000dfe47a25 */ /* 0x000fe200078e001a */
[----:B------:R-:W-:Y:S02]  /*1760*/  LOP3.LUT R15, R21, 0xfffffff8, RZ, 0xc0, !PT ;  /* 0xfffffff8150f7812 */ /* 0x000fe400078ec0ff */
[----:B------:R-:W-:Y:S01]  /*1770*/  LOP3.LUT R31, R31, 0xfffffffe, RZ, 0xc0, !PT ;  /* 0xfffffffe1f1f7812 */ /* 0x000fe200078ec0ff */
[C---:B------:R-:W-:Y:S01]  /*1780*/  IMAD.IADD R24, R16.reuse, 0x1, -R25 ;  /* 0x0000000110187824 */ /* 0x040fe200078e0a19 */
[----:B------:R-:W-:Y:S01]  /*1790*/  SHF.R.S32.HI R21, RZ, 0x3, R21 ;  /* 0x00000003ff157819 */ /* 0x000fe20000011415 */
[----:B------:R-:W-:Y:S01]  /*17a0*/  IMAD.IADD R15, R16, 0x1, -R15 ;  /* 0x00000001100f7824 */ /* 0x000fe200078e0a0f */
[----:B------:R-:W-:Y:S01]  /*17b0*/  LOP3.LUT R17, R17, 0xffffffe0, RZ, 0xc0, !PT ;  /* 0xffffffe011117812 */ /* 0x000fe200078ec0ff */
[----:B------:R-:W-:Y:S01]  /*17c0*/  IMAD.IADD R16, R0, 0x1, -R31 ;  /* 0x0000000100107824 */ /* 0x000fe200078e0a1f */
[----:B------:R-:W-:Y:S01]  /*17d0*/  IADD3 R234, R6, 0xc080, RZ ;  /* 0x0000c08006ea7810 */ /* 0x000fe20007ffe0ff */
[----:B------:R-:W-:Y:S01]  /*17e0*/  IMAD R25, R14, c[0x0][0x1b8], RZ ;  /* 0x00006e000e197a24 */ /* 0x000fe200078e02ff */
[----:B------:R-:W-:Y:S01]  /*17f0*/  IADD3 R231, R6, 0x12080, RZ ;  /* 0x0001208006e77810 */ /* 0x000fe20007ffe0ff */
[----:B------:R-:W-:-:S02]  /*1800*/  IMAD.SHL.U32 R202, R16, 0x400, RZ ;  /* 0x0000040010ca7824 */ /* 0x000fc400078e00ff */
[----:B------:R-:W-:Y:S02]  /*1810*/  IMAD R14, R18, c[0x0][0x1bc], R25 ;  /* 0x00006f00120e7a24 */ /* 0x000fe400078e0219 */
[----:B------:R-:W-:Y:S02]  /*1820*/  IMAD R235, R235, 0x2, R202 ;  /* 0x00000002ebeb7824 */ /* 0x000fe400078e02ca */
[C---:B------:R-:W-:Y:S02]  /*1830*/  IMAD R203, R21.reuse, 0x8, R24 ;  /* 0x0000000815cb7824 */ /* 0x040fe400078e0218 */
[----:B------:R-:W-:Y:S02]  /*1840*/  IMAD R202, R21, 0x200, R202 ;  /* 0x0000020015ca7824 */ /* 0x000fe400078e02ca */
[----:B------:R-:W-:Y:S02]  /*1850*/  IMAD R18, R20, c[0x0][0x180], RZ ;  /* 0x0000600014127a24 */ /* 0x000fe400078e02ff */
[----:B------:R-:W-:-:S02]  /*1860*/  IMAD.IADD R39, R39, 0x1, R14 ;  /* 0x0000000127277824 */ /* 0x000fc400078e020e */
[----:B------:R-:W-:Y:S02]  /*1870*/  IMAD R21, R35, c[0x0][0x1a8], RZ ;  /* 0x00006a0023157a24 */ /* 0x000fe400078e02ff */
[----:B------:R-:W-:Y:S02]  /*1880*/  IMAD R18, R223, c[0x0][0x184], R18 ;  /* 0x00006100df127a24 */ /* 0x000fe400078e0212 */
[C---:B------:R-:W-:Y:S02]  /*1890*/  IMAD R14, R34.reuse, c[0x0][0x1ac], R21 ;  /* 0x00006b00220e7a24 */ /* 0x040fe400078e0215 */
[----:B------:R-:W-:-:S04]  /*18a0*/  IMAD.WIDE.U32 R38, R34, c[0x0][0x1a8], R38 ;  /* 0x00006a0022267a25 */ /* 0x000fc800078e0026 */
[----:B------:R-:W-:Y:S01]  /*18b0*/  IMAD.IADD R229, R229, 0x1, R18 ;  /* 0x00000001e5e57824 */ /* 0x000fe200078e0212 */
[C---:B------:R-:W-:Y:S01]  /*18c0*/  LEA R34, P0, R38.reuse, c[0x0][0x190], 0x1 ;  /* 0x0000640026227a11 */ /* 0x040fe200078008ff */
[----:B------:R-:W-:Y:S01]  /*18d0*/  IMAD.IADD R14, R39, 0x1, R14 ;  /* 0x00000001270e7824 */ /* 0x000fe200078e020e */
[----:B------:R-:W-:Y:S01]  /*18e0*/  SHF.R.S32.HI R18, RZ, 0x1f, R245 ;  /* 0x0000001fff127819 */ /* 0x000fe200000114f5 */
[----:B------:R-:W-:Y:S02]  /*18f0*/  IMAD.MOV.U32 R27, RZ, RZ, c[0x0][0x1a8] ;  /* 0x00006a00ff1b7624 */ /* 0x000fe400078e00ff */
[----:B--2---:R-:W-:Y:S01]  /*1900*/  IMAD R29, R245, UR5, RZ ;  /* 0x00000005f51d7c24 */ /* 0x004fe2000f8e02ff */
[----:B------:R-:W-:Y:S01]  /*1910*/  LEA.HI.X R35, R38, c[0x0][0x194], R14, 0x1, P0 ;  /* 0x0000650026237a11 */ /* 0x000fe200000f0c0e */
[----:B------:R-:W-:Y:S01]  /*1920*/  IMAD R205, R205, 0x8, R30 ;  /* 0x00000008cdcd7824 */ /* 0x000fe200078e021e */
[----:B------:R-:W-:Y:S01]  /*1930*/  LEA R30, P0, R27, R34, 0x7 ;  /* 0x000000221b1e7211 */ /* 0x000fe200078038ff */
[----:B------:R-:W-:-:S02]  /*1940*/  IMAD.MOV.U32 R21, RZ, RZ, c[0x0][0x1ac] ;  /* 0x00006b00ff157624 */ /* 0x000fc400078e00ff */
[C---:B------:R-:W-:Y:S01]  /*1950*/  IMAD R14, R18.reuse, UR4, R29 ;  /* 0x00000004120e7c24 */ /* 0x040fe2000f8e021d */
[----:B------:R1:W-:Y:S01]  /*1960*/  LDGSTS.E.BYPASS.LTC128B.128 [R6+0x80], [R34.64], !P1 ;  /* 0x0008000022067fae */ /* 0x0003e2000c901d48 */
[----:B------:R-:W-:Y:S01]  /*1970*/  IMAD R25, R11, c[0x0][0x188], RZ ;  /* 0x000062000b197a24 */ /* 0x000fe200078e02ff */
[----:B------:R-:W-:Y:S01]  /*1980*/  LEA.HI.X R31, R27, R35, R21, 0x7, P0 ;  /* 0x000000231b1f7211 */ /* 0x000fe200000f3c15 */
[----:B------:R-:W-:Y:S01]  /*1990*/  IMAD R18, R18, c[0x0][0x178], RZ ;  /* 0x00005e0012127a24 */ /* 0x000fe200078e02ff */
[----:B------:R-:W-:Y:S01]  /*19a0*/  ISETP.GE.AND P1, PT, R214, c[0x0][0x16c], PT ;  /* 0x00005b00d6007a0c */ /* 0x000fe20003f26270 */
[C---:B------:R-:W-:Y:S01]  /*19b0*/  IMAD.WIDE.U32 R26, R245.reuse, c[0x0][0x178], RZ ;  /* 0x00005e00f51a7a25 */ /* 0x040fe200078e00ff */
[----:B------:R-:W-:Y:S01]  /*19c0*/  ISETP.GE.AND P0, PT, R12, c[0x0][0x16c], PT ;  /* 0x00005b000c007a0c */ /* 0x000fe20003f06270 */
[----:B------:R1:W-:Y:S01]  /*19d0*/  LDGSTS.E.BYPASS.LTC128B.128 [R6+0x2080], [R34.64+0x40], !P3 ;  /* 0x0208004022067fae */ /* 0x0003e2000d901d48 */
[----:B------:R-:W-:Y:S01]  /*19e0*/  SEL R22, RZ, 0x4, P1 ;  /* 0x00000004ff167807 */ /* 0x000fe20000800000 */
[C---:B------:R-:W-:Y:S01]  /*19f0*/  IMAD R25, R226.reuse, c[0x0][0x18c], R25 ;  /* 0x00006300e2197a24 */ /* 0x040fe200078e0219 */
[----:B------:R-:W-:Y:S01]  /*1a00*/  SEL R215, RZ, 0x1, P0 ;  /* 0x00000001ffd77807 */ /* 0x000fe20000000000 */
[----:B------:R-:W-:Y:S01]  /*1a10*/  IMAD R21, R245, c[0x0][0x17c], R18 ;  /* 0x00005f00f5157a24 */ /* 0x000fe200078e0212 */
[----:B------:R-:W-:Y:S01]  /*1a20*/  ISETP.GE.AND P0, PT, R7, c[0x0][0x16c], PT ;  /* 0x00005b0007007a0c */ /* 0x000fe20003f06270 */
[----:B------:R-:W-:Y:S01]  /*1a30*/  IMAD.WIDE.U32 R228, R226, c[0x0][0x188], R228 ;  /* 0x00006200e2e47a25 */ /* 0x000fe200078e00e4 */
[----:B------:R1:W-:Y:S02]  /*1a40*/  LDGSTS.E.BYPASS.LTC128B.128 [R6+0x4080], [R34.64+0x80], !P6 ;  /* 0x0408008022067fae */ /* 0x0003e4000f101d48 */
[----:B------:R-:W-:Y:S01]  /*1a50*/  SEL R18, RZ, 0x2, P0 ;  /* 0x00000002ff127807 */ /* 0x000fe20000000000 */
[----:B------:R-:W-:Y:S01]  /*1a60*/  IMAD.IADD R21, R27, 0x1, R21 ;  /* 0x000000011b157824 */ /* 0x000fe200078e0215 */
[----:B------:R2:W-:Y:S01]  /*1a70*/  LDGSTS.E.BYPASS.LTC128B.128 [R6+0x1080], [R30.64], !P5 ;  /* 0x010800001e067fae */ /* 0x0005e2000e901d48 */
[----:B------:R-:W-:Y:S01]  /*1a80*/  IMAD.IADD R208, R229, 0x1, R25 ;  /* 0x00000001e5d07824 */ /* 0x000fe200078e0219 */
[----:B------:R-:W-:Y:S01]  /*1a90*/  LEA R25, P1, R26, R228, 0x6 ;  /* 0x000000e41a197211 */ /* 0x000fe200078230ff */
[----:B------:R-:W-:Y:S01]  /*1aa0*/  IMAD.SHL.U32 R27, R0, 0x10, RZ ;  /* 0x00000010001b7824 */ /* 0x000fe200078e00ff */
[----:B------:R-:W-:Y:S01]  /*1ab0*/  IADD3 R22, R22, R18, R215 ;  /* 0x0000001216167210 */ /* 0x000fe20007ffe0d7 */
[----:B------:R-:W-:Y:S01]  /*1ac0*/  IMAD.SHL.U32 R204, R204, 0x40, RZ ;  /* 0x00000040cccc7824 */ /* 0x000fe200078e00ff */
[----:B------:R-:W-:Y:S01]  /*1ad0*/  LEA.HI.X R0, R26, R208, R21, 0x6, P1 ;  /* 0x000000d01a007211 */ /* 0x000fe200008f3415 */
[----:B------:R-:W-:Y:S01]  /*1ae0*/  IMAD R211, R11, c[0x0][0x278], RZ ;  /* 0x00009e000bd37a24 */ /* 0x000fe200078e02ff */
[----:B------:R-:W-:Y:S01]  /*1af0*/  ISETP.GT.AND P1, PT, R2, 0xf, PT ;  /* 0x0000000f0200780c */ /* 0x000fe20003f24270 */
[----:B------:R-:W-:Y:S01]  /*1b00*/  IMAD.SHL.U32 R21, R245, 0x40, RZ ;  /* 0x00000040f5157824 */ /* 0x000fe200078e00ff */
[C---:B------:R-:W-:Y:S01]  /*1b10*/  LEA R28, P3, R25.reuse, c[0x0][0x160], 0x1 ;  /* 0x00005800191c7a11 */ /* 0x040fe200078608ff */
[----:B------:R-:W-:Y:S01]  /*1b20*/  IMAD.WIDE.U32 R236, R226, c[0x0][0x278], R236 ;  /* 0x00009e00e2ec7a25 */ /* 0x000fe200078e00ec */
[----:B------:R-:W-:Y:S01]  /*1b30*/  LOP3.LUT R204, R204, 0x1c0, RZ, 0xc0, !PT ;  /* 0x000001c0cccc7812 */ /* 0x000fe200078ec0ff */
[----:B------:R2:W-:Y:S01]  /*1b40*/  LDGSTS.E.BYPASS.LTC128B.128 [R6+0x3080], [R30.64+0x40], !P2 ;  /* 0x030800401e067fae */ /* 0x0005e2000d101d48 */
[----:B------:R-:W-:Y:S01]  /*1b50*/  LEA.HI.X R29, R25, c[0x0][0x164], R0, 0x1, P3 ;  /* 0x00005900191d7a11 */ /* 0x000fe200018f0c00 */
[----:B------:R-:W-:Y:S01]  /*1b60*/  IMAD R36, R36, c[0x0][0x208], RZ ;  /* 0x0000820024247a24 */ /* 0x000fe200078e02ff */
[----:B------:R-:W-:Y:S01]  /*1b70*/  SHF.R.S32.HI R18, RZ, 0x1f, R21 ;  /* 0x0000001fff127819 */ /* 0x000fe20000011415 */
[----:B------:R-:W-:Y:S01]  /*1b80*/  IMAD R211, R226, c[0x0][0x27c], R211 ;  /* 0x00009f00e2d37a24 */ /* 0x000fe200078e02d3 */
[----:B------:R-:W-:Y:S01]  /*1b90*/  LOP3.LUT R27, R204, 0x30, R27, 0xf8, !PT ;  /* 0x00000030cc1b7812 */ /* 0x000fe200078ef81b */
[----:B------:R-:W-:Y:S01]  /*1ba0*/  IMAD R36, R33, c[0x0][0x20c], R36 ;  /* 0x0000830021247a24 */ /* 0x000fe200078e0224 */
[----:B------:R-:W-:Y:S01]  /*1bb0*/  LEA.HI R0, R23, R2, RZ, 0x7 ;  /* 0x0000000217007211 */ /* 0x000fe200078f38ff */
[----:B------:R-:W-:Y:S01]  /*1bc0*/  IMAD.IADD R211, R237, 0x1, R211 ;  /* 0x00000001edd37824 */ /* 0x000fe200078e02d3 */
[----:B------:R-:W-:Y:S01]  /*1bd0*/  @!P1 IADD3 R24, P3, R21, R236, RZ ;  /* 0x000000ec15189210 */ /* 0x000fe20007f7e0ff */
[----:B------:R-:W-:Y:S01]  /*1be0*/  IMAD.WIDE.U32 R32, R33, c[0x0][0x208], R12 ;  /* 0x0000820021207a25 */ /* 0x000fe200078e000c */
[----:B------:R-:W-:Y:S01]  /*1bf0*/  SHF.R.U32.HI R204, RZ, 0x3, R204 ;  /* 0x00000003ffcc7819 */ /* 0x000fe200000116cc */
[----:B------:R2:W-:Y:S01]  /*1c00*/  LDGSTS.E.BYPASS.LTC128B.128 [R6+0x5080], [R30.64+0x80], !P4 ;  /* 0x050800801e067fae */ /* 0x0005e2000e101d48 */
[----:B------:R-:W-:Y:S01]  /*1c10*/  LOP3.LUT R27, R27, 0x8, R8, 0xf8, !PT ;  /* 0x000000081b1b7812 */ /* 0x000fe200078ef808 */
[----:B------:R-:W-:Y:S01]  /*1c20*/  @!P1 IMAD.X R23, R18, 0x1, R211, P3 ;  /* 0x0000000112179824 */ /* 0x000fe200018e06d3 */
[----:B------:R-:W-:Y:S01]  /*1c30*/  ISETP.GE.AND P3, PT, R12, c[0x0][0x1fc], PT ;  /* 0x00007f000c007a0c */ /* 0x000fe20003f66270 */
[----:B------:R-:W-:Y:S01]  /*1c40*/  IMAD.IADD R37, R33, 0x1, R36 ;  /* 0x0000000121257824 */ /* 0x000fe200078e0224 */
[----:B------:R-:W-:Y:S01]  /*1c50*/  LOP3.LUT R204, R27, R204, RZ, 0x3c, !PT ;  /* 0x000000cc1bcc7212 */ /* 0x000fe200078e3cff */
[----:B------:R-:W-:Y:S01]  /*1c60*/  IMAD.MOV.U32 R36, RZ, RZ, R32 ;  /* 0x000000ffff247224 */ /* 0x000fe200078e0020 */
[--C-:B------:R-:W-:Y:S01]  /*1c70*/  SHF.R.S32.HI R32, RZ, 0x1, R3.reuse ;  /* 0x00000001ff207819 */ /* 0x100fe20000011403 */
[----:B------:R-:W-:Y:S01]  /*1c80*/  IMAD R20, R20, c[0x0][0x210], RZ ;  /* 0x0000840014147a24 */ /* 0x000fe200078e02ff */
[----:B------:R-:W-:Y:S01]  /*1c90*/  SHF.R.S32.HI R3, RZ, 0x1f, R3 ;  /* 0x0000001fff037819 */ /* 0x000fe20000011403 */
[----:B------:R-:W-:Y:S01]  /*1ca0*/  IMAD.SHL.U32 R27, R9, 0x10, RZ ;  /* 0x00000010091b7824 */ /* 0x000fe200078e00ff */
[----:B------:R-:W-:Y:S01]  /*1cb0*/  SEL R25, RZ, 0x1, P3 ;  /* 0x00000001ff197807 */ /* 0x000fe20001800000 */
[----:B------:R-:W-:Y:S01]  /*1cc0*/  IMAD R33, R223, c[0x0][0x214], R20 ;  /* 0x00008500df217a24 */ /* 0x000fe200078e0214 */
[----:B------:R-:W-:Y:S01]  /*1cd0*/  ISETP.GE.AND P3, PT, R7, c[0x0][0x1fc], PT ;  /* 0x00007f0007007a0c */ /* 0x000fe20003f66270 */
[----:B------:R-:W-:Y:S01]  /*1ce0*/  IMAD.WIDE.U32 R36, R223, c[0x0][0x210], R36 ;  /* 0x00008400df247a25 */ /* 0x000fe200078e0024 */
[----:B------:R-:W-:Y:S01]  /*1cf0*/  LEA.HI R3, R3, R32, RZ, 0x2 ;  /* 0x0000002003037211 */ /* 0x000fe200078f10ff */
[----:B------:R-:W0:Y:S01]  /*1d00*/  LDGDEPBAR ;  /* 0x00000000000079af */ /* 0x000e220000000000 */
[----:B------:R-:W-:Y:S01]  /*1d10*/  SHF.R.U32.HI R0, RZ, 0x4, R0 ;  /* 0x00000004ff007819 */ /* 0x000fe20000011600 */
[----:B------:R-:W-:Y:S01]  /*1d20*/  IMAD R241, R11, c[0x0][0x218], RZ ;  /* 0x000086000bf17a24 */ /* 0x000fe200078e02ff */
[----:B------:R-:W-:Y:S01]  /*1d30*/  SEL R20, RZ, 0xffffffff, P3 ;  /* 0xffffffffff147807 */ /* 0x000fe20001800000 */
[----:B------:R-:W-:Y:S01]  /*1d40*/  IMAD.IADD R33, R37, 0x1, R33 ;  /* 0x0000000125217824 */ /* 0x000fe200078e0221 */
[----:B------:R-:W-:Y:S01]  /*1d50*/  LOP3.LUT R27, R27, 0x10, RZ, 0xc0, !PT ;  /* 0x000000101b1b7812 */ /* 0x000fe200078ec0ff */
[----:B------:R-:W-:Y:S01]  /*1d60*/  IMAD R241, R226, c[0x0][0x21c], R241 ;  /* 0x00008700e2f17a24 */ /* 0x000fe200078e02f1 */
[----:B------:R-:W-:Y:S01]  /*1d70*/  @!P1 LEA R26, P3, R24, c[0x0][0x258], 0x2 ;  /* 0x00009600181a9a11 */ /* 0x000fe200078610ff */
[----:B------:R-:W-:Y:S01]  /*1d80*/  IMAD.SHL.U32 R20, R20, 0x2, RZ ;  /* 0x0000000214147824 */ /* 0x000fe200078e00ff */
[----:B------:R-:W-:Y:S01]  /*1d90*/  LOP3.LUT R3, R3, 0xfffffffc, RZ, 0xc0, !PT ;  /* 0xfffffffc03037812 */ /* 0x000fe200078ec0ff */
[----:B------:R-:W-:Y:S01]  /*1da0*/  IMAD.WIDE.U32 R224, R226, c[0x0][0x240], R224 ;  /* 0x00009000e2e07a25 */ /* 0x000fe200078e00e0 */
[----:B------:R-:W-:-:S02]  /*1db0*/  LOP3.LUT R0, R27, 0x8, R0, 0xf8, !PT ;  /* 0x000000081b007812 */ /* 0x000fc400078ef800 */
[----:B------:R-:W-:Y:S01]  /*1dc0*/  @!P1 LEA.HI.X R27, R24, c[0x0][0x25c], R23, 0x2, P3 ;  /* 0x00009700181b9a11 */ /* 0x000fe200018f1417 */
[C---:B------:R-:W-:Y:S01]  /*1dd0*/  IMAD R23, R11.reuse, c[0x0][0x290], RZ ;  /* 0x0000a4000b177a24 */ /* 0x040fe200078e02ff */
[----:B------:R-:W-:Y:S01]  /*1de0*/  ISETP.GE.AND P3, PT, R214, c[0x0][0x1fc], PT ;  /* 0x00007f00d6007a0c */ /* 0x000fe20003f66270 */
[----:B------:R-:W-:Y:S01]  /*1df0*/  IMAD.IADD R3, R32, 0x1, -R3 ;  /* 0x0000000120037824 */ /* 0x000fe200078e0a03 */
[----:B------:R-:W-:Y:S01]  /*1e00*/  LOP3.LUT R20, R20, 0x2, R25, 0xe2, !PT ;  /* 0x0000000214147812 */ /* 0x000fe200078ee219 */
[----:B------:R-:W-:Y:S01]  /*1e10*/  IMAD R11, R11, c[0x0][0x240], RZ ;  /* 0x000090000b0b7a24 */ /* 0x000fe200078e02ff */
[C---:B------:R-:W-:Y:S01]  /*1e20*/  LOP3.LUT P5, RZ, R22.reuse, 0x2, RZ, 0xc0, !PT ;  /* 0x0000000216ff7812 */ /* 0x040fe200078ac0ff */
[----:B------:R-:W-:Y:S01]  /*1e30*/  IMAD.MOV.U32 R32, RZ, RZ, R36 ;  /* 0x000000ffff207224 */ /* 0x000fe200078e0024 */
[----:B------:R-:W-:Y:S01]  /*1e40*/  LOP3.LUT P6, RZ, R22, 0x4, RZ, 0xc0, !PT ;  /* 0x0000000416ff7812 */ /* 0x000fe200078cc0ff */
[C---:B------:R-:W-:Y:S02]  /*1e50*/  IMAD R23, R226.reuse, c[0x0][0x294], R23 ;  /* 0x0000a500e2177a24 */ /* 0x040fe400078e0217 */
[----:B------:R-:W-:-:S02]  /*1e60*/  IMAD R11, R226, c[0x0][0x244], R11 ;  /* 0x00009100e20b7a24 */ /* 0x000fc400078e020b */
        /* <DEDUP_REMOVED lines=120> */
.L_x_1289:
[----:B------:R-:W-:Y:S05]  /*25f0*/  BSYNC B0 ;  /* 0x0000000000007941 */ /* 0x000fea0003800000 */
.L_x_1288:
        /* <DEDUP_REMOVED lines=74> */
.L_x_1292:
        /* <DEDUP_REMOVED lines=131> */
.L_x_1290:
        /* <DEDUP_REMOVED lines=455> */
.L_x_1291:
        /* <DEDUP_REMOVED lines=237> */
.L_x_1287:
        /* <DEDUP_REMOVED lines=151> */
.L_x_1294:
        /* <DEDUP_REMOVED lines=10> */
[----:B------:R-:W-:Y:S01]  /*6820*/  LEA.HI.X.SX32 R63, R5, R47, 0x1, P0 ;  /* 0x0000002f053f7211 */ /* 0x000fe200000f0eff */
[----:B------:R-:W-:Y:S01]  /*6830*/  IMAD.WIDE.U32 R48, R223, c[0x0][0x338], R58 ;  /* 0x0000ce00df307a25 */ /* 0x000fe200078e003a */
[----:B------:R-:W-:Y:S02]  /*6840*/  LOP3.LUT R3, R9, 0x18, R58, 0xf8, !PT ;  /* 0x0000001809037812 */ /* 0x000fe400078ef83a */
[----:B------:R-:W-:Y:S01]  /*6850*/  SHF.R.U32.HI R0, RZ, 0x3, R9 ;  /* 0x00000003ff007819 */ /* 0x000fe20000011609 */
[----:B------:R-:W-:Y:S02]  /*6860*/  IMAD R2, R7, 0x8, R2 ;  /* 0x0000000807027824 */ /* 0x000fe400078e0202 */
[----:B------:R-:W-:Y:S01]  /*6870*/  IMAD.WIDE R62, R222, 0x80, R62 ;  /* 0x00000080de3e7825 */ /* 0x000fe200078e023e */
[----:B------:R-:W-:-:S02]  /*6880*/  LOP3.LUT R3, R3, R0, RZ, 0x3c, !PT ;  /* 0x0000000003037212 */ /* 0x000fc400078e3cff */
[----:B------:R-:W-:-:S03]  /*6890*/  SHF.R.S32.HI R0, RZ, 0x1f, R223 ;  /* 0x0000001fff007819 */ /* 0x000fc600000114df */
[----:B------:R-:W-:Y:S02]  /*68a0*/  IMAD.U32 R2, R2, 0x20, R3 ;  /* 0x0000002002027824 */ /* 0x000fe400078e0003 */
[----:B------:R-:W-:Y:S02]  /*68b0*/  IMAD R4, R0, c[0x0][0x338], RZ ;  /* 0x0000ce0000047a24 */ /* 0x000fe400078e02ff */
[----:B------:R-:W-:Y:S01]  /*68c0*/  IMAD.SHL.U32 R56, R2, 0x2, RZ ;  /* 0x0000000202387824 */ /* 0x000fe200078e00ff */
[----:B------:R-:W-:Y:S01]  /*68d0*/  SHF.R.S32.HI R2, RZ, 0x1f, R221 ;  /* 0x0000001fff027819 */ /* 0x000fe200000114dd */
[----:B------:R-:W-:Y:S01]  /*68e0*/  IMAD R3, R223, c[0x0][0x33c], R4 ;  /* 0x0000cf00df037a24 */ /* 0x000fe200078e0204 */
[----:B------:R-:W-:Y:S01]  /*68f0*/  SEL R221, R221, RZ, !P1 ;  /* 0x000000ffdddd7207 */ /* 0x000fe20004800000 */
[----:B-----5:R-:W-:Y:S01]  /*6900*/  IMAD.IADD R4, R45, 0x1, -R212 ;  /* 0x000000012d047824 */ /* 0x020fe200078e0ad4 */
[----:B------:R1:W2:Y:S01]  /*6910*/  LDS.128 R40, [R56+0x7080] ;  /* 0x0070800038287984 */ /* 0x0002a20000000c00 */
[----:B------:R-:W-:Y:S01]  /*6920*/  SEL R2, R2, RZ, !P1 ;  /* 0x000000ff02027207 */ /* 0x000fe20004800000 */
[----:B------:R-:W-:-:S02]  /*6930*/  IMAD.IADD R49, R49, 0x1, R3 ;  /* 0x0000000131317824 */ /* 0x000fc400078e0203 */
[----:B------:R1:W3:Y:S01]  /*6940*/  LDS.128 R36, [R56+0x9080] ;  /* 0x0090800038247984 */ /* 0x0002e20000000c00 */
[----:B------:R-:W-:Y:S01]  /*6950*/  IMNMX R4, R4, 0x80, PT ;  /* 0x0000008004047817 */ /* 0x000fe20003800200 */
[----:B------:R-:W-:Y:S02]  /*6960*/  IMAD R6, R2, c[0x0][0x340], RZ ;  /* 0x0000d00002067a24 */ /* 0x000fe400078e02ff */
[----:B------:R1:W4:Y:S01]  /*6970*/  LDS.128 R32, [R56+0xb080] ;  /* 0x00b0800038207984 */ /* 0x0003220000000c00 */
[----:B------:R-:W-:Y:S01]  /*6980*/  ISETP.GE.AND P4, PT, R5, R4, PT ;  /* 0x000000040500720c */ /* 0x000fe20003f86270 */
[C---:B------:R-:W-:Y:S01]  /*6990*/  IMAD R3, R221.reuse, c[0x0][0x344], R6 ;  /* 0x0000d100dd037a24 */ /* 0x040fe200078e0206 */
[----:B------:R-:W-:Y:S01]  /*69a0*/  IADD3 R6, R58, 0x20, RZ ;  /* 0x000000203a067810 */ /* 0x000fe20007ffe0ff */
        /* <DEDUP_REMOVED lines=26> */
.L_x_1296:
[----:B------:R-:W-:Y:S05]  /*6b50*/  BSYNC B0 ;  /* 0x0000000000007941 */ /* 0x000fea0003800000 */
.L_x_1295:
        /* <DEDUP_REMOVED lines=21> */
.L_x_1298:
[----:B------:R-:W-:Y:S05]  /*6cb0*/  BSYNC B0 ;  /* 0x0000000000007941 */ /* 0x000fea0003800000 */
.L_x_1297:
        /* <DEDUP_REMOVED lines=24> */
.L_x_1300:
[----:B------:R-:W-:Y:S05]  /*6e40*/  BSYNC B0 ;  /* 0x0000000000007941 */ /* 0x000fea0003800000 */
.L_x_1299:
        /* <DEDUP_REMOVED lines=19> */
.L_x_1293:
        /* <DEDUP_REMOVED lines=18> */
.L_x_1301:
        /* <DEDUP_REMOVED lines=43> */
.L_x_1303:
[----:B------:R-:W-:Y:S05]  /*7350*/  BSYNC B0 ;  /* 0x0000000000007941 */ /* 0x000fea0003800000 */
.L_x_1302:
        /* <DEDUP_REMOVED lines=19> */
.L_x_1305:
[----:B------:R-:W-:Y:S05]  /*7490*/  BSYNC B0 ;  /* 0x0000000000007941 */ /* 0x000fea0003800000 */
.L_x_1304:
        /* <DEDUP_REMOVED lines=23> */
.L_x_1307:
[----:B------:R-:W-:Y:S05]  /*7610*/  BSYNC B0 ;  /* 0x0000000000007941 */ /* 0x000fea0003800000 */
.L_x_1306:
        /* <DEDUP_REMOVED lines=18> */
.L_x_1308:
        /* <DEDUP_REMOVED lines=12> */
.L_x_1438:


//--------------------- .text._ZN7cutlass13device_kernelIN5flash19enable_sm80_to_sm89INS1_16FlashAttnBwdSm80INS1_25CollectiveMainloopBwdSm80ILi2ELi2EN4cute5tupleIJNS5_1CILi64EEENS7_ILi128EEENS7_ILi96EEEEEENS_6half_tEfNS_4arch4Sm80ELb1ELb0ELb0ELb1ELb0ELb0ELb0ELb0ELi2ELi2ELi4ELi2ELb0EEENS1_24CollectiveEpilogueBwdGQAISB_fSE_Li256ELb1ELb0EEENS1_25SingleTileBwdLPTSchedulerILb1ELi128ELb0EEEEEEEEEvNT_6ParamsE --------------------------
	.section	.text._ZN7cutlass13device_kernelIN5flash19enable_sm80_to_sm89INS1_16FlashAttnBwdSm80INS1_25CollectiveMainloopBwdSm80ILi2ELi2EN4cute5tupleIJNS5_1CILi64EEENS7_ILi128EEENS7_ILi96EEEEEENS_6half_tEfNS_4arch4Sm80ELb1ELb0ELb0ELb1ELb0ELb0ELb0ELb0ELi2ELi2ELi4ELi2ELb0EEENS1_24CollectiveEpilogueBwdGQAISB_fSE_Li256ELb1ELb0EEENS1_25SingleTileBwdLPTSchedulerILb1ELi128ELb0EEEEEEEEEvNT_6ParamsE,"ax",@progbits
	.sectioninfo	@"SHI_REGISTERS=255"
	.align	128
.text._ZN7cutlass13device_kernelIN5flash19enable_sm80_to_sm89INS1_16FlashAttnBwdSm80INS1_25CollectiveMainloopBwdSm80ILi2ELi2EN4cute5tupleIJNS5_1CILi64EEENS7_ILi128EEENS7_ILi96EEEEEENS_6half_tEfNS_4arch4Sm80ELb1ELb0ELb0ELb1ELb0ELb0ELb0ELb0ELi2ELi2ELi4ELi2ELb0EEENS1_24CollectiveEpilogueBwdGQAISB_fSE_Li256ELb1ELb0EEENS1_25SingleTileBwdLPTSchedulerILb1ELi128ELb0EEEEEEEEEvNT_6ParamsE:
        .type           _ZN7cutlass13device_kernelIN5flash19enable_sm80_to_sm89INS1_16FlashAttnBwdSm80INS1_25CollectiveMainloopBwdSm80ILi2ELi2EN4cute5tupleIJNS5_1CILi64EEENS7_ILi128EEENS7_ILi96EEEEEENS_6half_tEfNS_4arch4Sm80ELb1ELb0ELb0ELb1ELb0ELb0ELb0ELb0ELi2ELi2ELi4ELi2ELb0EEENS1_24CollectiveEpilogueBwdGQAISB_fSE_Li256ELb1ELb0EEENS1_25SingleTileBwdLPTSchedulerILb1ELi128ELb0EEEEEEEEEvNT_6ParamsE,@function
        .size           _ZN7cutlass13device_kernelIN5flash19enable_sm80_to_sm89INS1_16FlashAttnBwdSm80INS1_25CollectiveMainloopBwdSm80ILi2ELi2EN4cute5tupleIJNS5_1CILi64EEENS7_ILi128EEENS7_ILi96EEEEEENS_6half_tEfNS_4arch4Sm80ELb1ELb0ELb0ELb1ELb0ELb0ELb0ELb0ELi2ELi2ELi4ELi2ELb0EEENS1_24CollectiveEpilogueBwdGQAISB_fSE_Li256ELb1ELb0EEENS1_25SingleTileBwdLPTSchedulerILb1ELi128ELb0EEEEEEEEEvNT_6ParamsE,(.L_x_1439 - _ZN7cutlass13device_kernelIN5flash19enable_sm80_to_sm89INS1_16FlashAttnBwdSm80INS1_25CollectiveMainloopBwdSm80ILi2ELi2EN4cute5tupleIJNS5_1CILi64EEENS7_ILi128EEENS7_ILi96EEEEEENS_6half_tEfNS_4arch4Sm80ELb1ELb0ELb0ELb1ELb0ELb0ELb0ELb0ELi2ELi2ELi4ELi2ELb0EEENS1_24CollectiveEpilogueBwdGQAISB_fSE_Li256ELb1ELb0EEENS1_25SingleTileBwdLPTSchedulerILb1ELi128ELb0EEEEEEEEEvNT_6ParamsE)
        .other          _ZN7cutlass13device_kernelIN5flash19enable_sm80_to_sm89INS1_16FlashAttnBwdSm80INS1_25CollectiveMainloopBwdSm80ILi2ELi2EN4cute5tupleIJNS5_1CILi64EEENS7_ILi128EEENS7_ILi96EEEEEENS_6half_tEfNS_4arch4Sm80ELb1ELb0ELb0ELb1ELb0ELb0ELb0ELb0ELi2ELi2ELi4ELi2ELb0EEENS1_24CollectiveEpilogueBwdGQAISB_fSE_Li256ELb1ELb0EEENS1_25SingleTileBwdLPTSchedulerILb1ELi128ELb0EEEEEEEEEvNT_6ParamsE,@"STO_CUDA_ENTRY STV_DEFAULT"
_ZN7cutlass13device_kernelIN5flash19enable_sm80_to_sm89INS1_16FlashAttnBwdSm80INS1_25CollectiveMainloopBwdSm80ILi2ELi2EN4cute5tupleIJNS5_1CILi64EEENS7_ILi128EEENS7_ILi96EEEEEENS_6half_tEfNS_4arch4Sm80ELb1ELb0ELb0ELb1ELb0ELb0ELb0ELb0ELi2ELi2ELi4ELi2ELb0EEENS1_24CollectiveEpilogueBwdGQAISB_fSE_Li256ELb1ELb0EEENS1_25SingleTileBwdLPTSchedulerILb1ELi128ELb0EEEEEEEEEvNT_6ParamsE:
        /* <DEDUP_REMOVED lines=24> */
.L_x_1310:
[----:B------:R-:W-:Y:S02]  /*0180*/  MOV R3, c[0x0][0x3b4] ;  /* 0x0000ed0000037a02 */ /* 0x000fe40000000f00 */
[----:B------:R-:W-:Y:S02]  /*0190*/  MOV R223, R0 ;  /* 0x0000000000df7202 */ /* 0x000fe40000000f00 */
[----:B------:R-:W-:-:S13]  /*01a0*/  ISETP.NE.AND P0, PT, R3, 0x1, PT ;  /* 0x000000010300780c */ /* 0x000fda0003f05270 */
[----:B------:R-:W-:-:S05]  /*01b0*/  @P0 IMAD.HI.U32 R3, R0, c[0x0][0x3b8], RZ ;  /* 0x0000ee0000030a27 */ /* 0x000fca00078e00ff */
[----:B------:R-:W-:-:S05]  /*01c0*/  @P0 SHF.R.U32.HI R223, RZ, c[0x0][0x3bc], R3 ;  /* 0x0000ef00ffdf0a19 */ /* 0x000fca0000011603 */
[----:B------:R-:W-:Y:S02]  /*01d0*/  IMAD R5, R223, c[0x0][0x3b4], RZ ;  /* 0x0000ed00df057a24 */ /* 0x000fe400078e02ff */
.L_x_1311:
        /* <DEDUP_REMOVED lines=16> */
.L_x_1312:
        /* <DEDUP_REMOVED lines=9> */
.L_x_1314:
[----:B------:R-:W-:-:S04]  /*0370*/  MOV R3, c[0x0][0x3dc] ;  /* 0x0000f70000037a02 */ /* 0x000fc80000000f00 */
.L_x_1313:
[----:B-----5:R-:W-:-:S04]  /*0380*/  IADD3 R3, R3, 0x7f, RZ ;  /* 0x0000007f03037810 */ /* 0x020fc80007ffe0ff */
[----:B------:R-:W-:-:S04]  /*0390*/  SHF.R.S32.HI R0, RZ, 0x1f, R3 ;  /* 0x0000001fff007819 */ /* 0x000fc80000011403 */
[----:B------:R-:W-:-:S04]  /*03a0*/  LEA.HI R0, R0, R3, RZ, 0x7 ;  /* 0x0000000300007211 */ /* 0x000fc800078f38ff */
[----:B------:R-:W-:-:S04]  /*03b0*/  SHF.R.S32.HI R0, RZ, 0x7, R0 ;  /* 0x00000007ff007819 */ /* 0x000fc80000011400 */
[----:B------:R-:W-:-:S04]  /*03c0*/  ISETP.GE.AND P0, PT, R223, R0, PT ;  /* 0x00000000df00720c */ /* 0x000fc80003f06270 */
[----:B------:R-:W-:Y:S01]  /*03d0*/  SEL R221, R221, 0xffffffff, !P0 ;  /* 0xffffffffdddd7807 */ /* 0x000fe20004000000 */
[----:B------:R-:W-:Y:S05]  /*03e0*/  BRA `(.L_x_1315) ;  /* 0x0000036000007947 */ /* 0x000fea0003800000 */
.L_x_1309:
        /* <DEDUP_REMOVED lines=16> */
.L_x_1316:
[----:B------:R-:W-:Y:S02]  /*04f0*/  MOV R0, c[0x0][0x3b4] ;  /* 0x0000ed0000007a02 */ /* 0x000fe40000000f00 */
[----:B------:R-:W-:Y:S02]  /*0500*/  MOV R223, R3 ;  /* 0x0000000300df7202 */ /* 0x000fe40000000f00 */
[----:B------:R-:W-:-:S13]  /*0510*/  ISETP.NE.AND P0, PT, R0, 0x1, PT ;  /* 0x000000010000780c */ /* 0x000fda0003f05270 */
[----:B------:R-:W-:-:S05]  /*0520*/  @P0 IMAD.HI.U32 R0, R3, c[0x0][0x3b8], RZ ;  /* 0x0000ee0003000a27 */ /* 0x000fca00078e00ff */
[----:B------:R-:W-:-:S05]  /*0530*/  @P0 SHF.R.U32.HI R223, RZ, c[0x0][0x3bc], R0 ;  /* 0x0000ef00ffdf0a19 */ /* 0x000fca0000011600 */
[----:B------:R-:W-:Y:S02]  /*0540*/  IMAD R4, R223, c[0x0][0x3b4], RZ ;  /* 0x0000ed00df047a24 */ /* 0x000fe400078e02ff */
.L_x_1317:
        /* <DEDUP_REMOVED lines=16> */
.L_x_1318:
        /* <DEDUP_REMOVED lines=9> */
.L_x_1320:
[----:B------:R-:W-:-:S04]  /*06e0*/  MOV R3, c[0x0][0x3dc] ;  /* 0x0000f70000037a02 */ /* 0x000fc80000000f00 */
.L_x_1319:
[----:B-----5:R-:W-:-:S04]  /*06f0*/  IADD3 R3, R3, 0x7f, RZ ;  /* 0x0000007f03037810 */ /* 0x020fc80007ffe0ff */
[----:B------:R-:W-:-:S04]  /*0700*/  SHF.R.S32.HI R0, RZ, 0x1f, R3 ;  /* 0x0000001fff007819 */ /* 0x000fc80000011403 */
[----:B------:R-:W-:-:S04]  /*0710*/  LEA.HI R0, R0, R3, RZ, 0x7 ;  /* 0x0000000300007211 */ /* 0x000fc800078f38ff */
[----:B------:R-:W-:-:S04]  /*0720*/  SHF.R.S32.HI R0, RZ, 0x7, R0 ;  /* 0x00000007ff007819 */ /* 0x000fc80000011400 */
[----:B------:R-:W-:-:S04]  /*0730*/  ISETP.GE.AND P0, PT, R223, R0, PT ;  /* 0x00000000df00720c */ /* 0x000fc80003f06270 */
[----:B------:R-:W-:-:S04]  /*0740*/  SEL R221, R221, 0xffffffff, !P0 ;  /* 0xffffffffdddd7807 */ /* 0x000fc80004000000 */
.L_x_1315:
[----:B------:R-:W-:-:S13]  /*0750*/  ISETP.GE.AND P0, PT, R221, RZ, PT ;  /* 0x000000ffdd00720c */ /* 0x000fda0003f06270 */
[----:B------:R-:W-:Y:S05]  /*0760*/  @!P0 EXIT ;  /* 0x000000000000894d */ /* 0x000fea0003800000 */
[----:B------:R-:W-:Y:S01]  /*0770*/  ISETP.NE.U32.AND P1, PT, RZ, c[0x0][0x2c8], PT ;  /* 0x0000b200ff007a0c */ /* 0x000fe20003f25070 */
[----:B------:R-:W-:Y:S01]  /*0780*/  IMAD.MOV.U32 R0, RZ, RZ, 0x4 ;  /* 0x00000004ff007424 */ /* 0x000fe200078e00ff */
[----:B------:R-:W-:Y:S02]  /*0790*/  ISETP.NE.U32.AND P2, PT, RZ, c[0x0][0x2d0], PT ;  /* 0x0000b400ff007a0c */ /* 0x000fe40003f45070 */
[----:B------:R-:W-:Y:S01]  /*07a0*/  ISETP.NE.AND.EX P1, PT, RZ, c[0x0][0x2cc], PT, P1 ;  /* 0x0000b300ff007a0c */ /* 0x000fe20003f25310 */
[----:B------:R-:W-:Y:S01]  /*07b0*/  IMAD.WIDE R14, R221, R0, c[0x0][0x2c8] ;  /* 0x0000b200dd0e7625 */ /* 0x000fe200078e0200 */
[----:B------:R-:W-:Y:S02]  /*07c0*/  ISETP.NE.U32.AND P0, PT, RZ, c[0x0][0x2d8], PT ;  /* 0x0000b600ff007a0c */ /* 0x000fe40003f05070 */
[----:B------:R-:W-:Y:S02]  /*07d0*/  ISETP.NE.AND.EX P2, PT, RZ, c[0x0][0x2d4], PT, P2 ;  /* 0x0000b500ff007a0c */ /* 0x000fe40003f45320 */
[----:B------:R-:W-:-:S07]  /*07e0*/  ISETP.NE.AND.EX P0, PT, RZ, c[0x0][0x2dc], PT, P0 ;  /* 0x0000b700ff007a0c */ /* 0x000fce0003f05300 */
[----:B-1----:R-:W2:Y:S01]  /*07f0*/  @P1 LDG.E R4, [R14.64] ;  /* 0x000000080e041981 */ /* 0x002ea2000c1e1900 */
[----:B------:R-:W-:-:S03]  /*0800*/  IMAD.WIDE R12, R221, R0, c[0x0][0x2d0] ;  /* 0x0000b400dd0c7625 */ /* 0x000fc600078e0200 */
[----:B------:R-:W3:Y:S01]  /*0810*/  @P1 LDG.E R11, [R14.64] ;  /* 0x000000080e0b1981 */ /* 0x000ee2000c1e1900 */
[----:B------:R-:W-:Y:S02]  /*0820*/  IMAD.MOV.U32 R220, RZ, RZ, c[0x0][0x168] ;  /* 0x00005a00ffdc7624 */ /* 0x000fe400078e00ff */
[----:B------:R-:W-:Y:S01]  /*0830*/  @P0 IMAD.WIDE R16, R221, R0, c[0x0][0x2d8] ;  /* 0x0000b600dd100625 */ /* 0x000fe200078e0200 */
[----:B------:R-:W4:Y:S04]  /*0840*/  @P2 LDG.E R9, [R12.64] ;  /* 0x000000080c092981 */ /* 0x000f28000c1e1900 */
[----:B------:R1:W5:Y:S01]  /*0850*/  @P0 LDG.E R220, [R16.64] ;  /* 0x0000000810dc0981 */ /* 0x000362000c1e1900 */
[----:B------:R-:W-:Y:S01]  /*0860*/  CS2R R6, SRZ ;  /* 0x0000000000067805 */ /* 0x000fe2000001ff00 */
[----:B------:R-:W-:-:S02]  /*0870*/  IMAD.MOV.U32 R219, RZ, RZ, c[0x0][0x198] ;  /* 0x00006600ffdb7624 */ /* 0x000fc400078e00ff */
[----:B--2---:R-:W-:Y:S02]  /*0880*/  @P1 IMAD R3, R221, 0x40, R4 ;  /* 0x00000040dd031824 */ /* 0x004fe400078e0204 */
[----:B------:R-:W-:Y:S02]  /*0890*/  CS2R R4, SRZ ;  /* 0x0000000000047805 */ /* 0x000fe4000001ff00 */
[--C-:B---3--:R-:W-:Y:S01]  /*08a0*/  @P1 SHF.R.S32.HI R5, RZ, 0x1f, R11.reuse ;  /* 0x0000001fff051819 */ /* 0x108fe2000001140b */
[----:B------:R-:W-:Y:S01]  /*08b0*/  @P1 IMAD.MOV.U32 R4, RZ, RZ, R11 ;  /* 0x000000ffff041224 */ /* 0x000fe200078e000b */
[----:B------:R-:W-:Y:S02]  /*08c0*/  @P1 SHF.R.S32.HI R8, RZ, 0x1f, R3 ;  /* 0x0000001fff081819 */ /* 0x000fe40000011403 */
[--C-:B----4-:R-:W-:Y:S01]  /*08d0*/  @P2 SHF.R.S32.HI R7, RZ, 0x1f, R9.reuse ;  /* 0x0000001fff072819 */ /* 0x110fe20000011409 */
[----:B------:R-:W-:Y:S01]  /*08e0*/  @P2 IMAD.MOV.U32 R6, RZ, RZ, R9 ;  /* 0x000000ffff062224 */ /* 0x000fe200078e0009 */
        /* <DEDUP_REMOVED lines=8> */
.L_x_1321:
[----:B-1----:R-:W-:-:S04]  /*0970*/  ISETP.NE.U32.AND P0, PT, RZ, c[0x0][0x2e0], PT ;  /* 0x0000b800ff007a0c */ /* 0x002fc80003f05070 */
[----:B------:R-:W-:-:S13]  /*0980*/  ISETP.NE.AND.EX P0, PT, RZ, c[0x0][0x2e4], PT, P0 ;  /* 0x0000b900ff007a0c */ /* 0x000fda0003f05300 */
[----:B------:R-:W-:Y:S05]  /*0990*/  @!P0 BRA `(.L_x_1322) ;  /* 0x0000003000008947 */ /* 0x000fea0003800000 */
[----:B------:R-:W-:-:S05]  /*09a0*/  IMAD.WIDE R8, R221, R0, c[0x0][0x2e0] ;  /* 0x0000b800dd087625 */ /* 0x000fca00078e0200 */
[----:B------:R1:W5:Y:S01]  /*09b0*/  LDG.E R219, [R8.64] ;  /* 0x0000000808db7981 */ /* 0x000362000c1e1900 */
[----:B------:R-:W-:Y:S05]  /*09c0*/  BRA `(.L_x_1323) ;  /* 0x0000004000007947 */ /* 0x000fea0003800000 */
.L_x_1322:
[----:B------:R-:W-:Y:S05]  /*09d0*/  @!P2 BRA `(.L_x_1323) ;  /* 0x000000300000a947 */ /* 0x000fea0003800000 */
[----:B------:R-:W2:Y:S04]  /*09e0*/  LDG.E R219, [R12.64] ;  /* 0x000000080cdb7981 */ /* 0x000ea8000c1e1900 */
[----:B------:R-:W2:Y:S02]  /*09f0*/  LDG.E R0, [R12.64+0x4] ;  /* 0x000004080c007981 */ /* 0x000ea4000c1e1900 */
[----:B--2---:R-:W-:Y:S02]  /*0a00*/  IADD3 R219, -R219, R0, RZ ;  /* 0x00000000dbdb7210 */ /* 0x004fe40007ffe1ff */
.L_x_1323:
[----:B------:R-:W-:Y:S01]  /*0a10*/  IMAD.SHL.U32 R212, R223, 0x80, RZ ;  /* 0x00000080dfd47824 */ /* 0x000fe200078e00ff */
[----:B-1---5:R-:W-:Y:S01]  /*0a20*/  IADD3 R8, R220, 0x3f, RZ ;  /* 0x0000003fdc087810 */ /* 0x022fe20007ffe0ff */
        /* <DEDUP_REMOVED lines=64> */
[----:B------:R-:W-:Y:S01]  /*0e30*/  IMAD R21, R3, 0x60, RZ ;  /* 0x0000006003157824 */ /* 0x000fe200078e02ff */
[----:B------:R-:W-:Y:S01]  /*0e40*/  ISETP.NE.AND P0, PT, R0, 0x1, PT ;  /* 0x000000010000780c */ /* 0x000fe20003f05270 */
[C---:B------:R-:W-:Y:S01]  /*0e50*/  IMAD.SHL.U32 R216, R2.reuse, 0x4, RZ ;  /* 0x0000000402d87824 */ /* 0x040fe200078e00ff */
[CC--:B------:R-:W-:Y:S01]  /*0e60*/  LEA.HI R17, R23.reuse, R2.reuse, RZ, 0x2 ;  /* 0x0000000217117211 */ /* 0x0c0fe200078f10ff */
[----:B------:R-:W-:Y:S01]  /*0e70*/  UMOV UR6, 0x6 ;  /* 0x0000000600067882 */ /* 0x000fe20000000000 */
[----:B------:R-:W-:Y:S01]  /*0e80*/  LEA.HI R10, R23, R2, RZ, 0x4 ;  /* 0x00000002170a7211 */ /* 0x000fe200078f20ff */
[----:B------:R-:W-:Y:S01]  /*0e90*/  ULDC.64 UR4, c[0x0][0x208] ;  /* 0x0000820000047ab9 */ /* 0x000fe20000000a00 */
[----:B------:R-:W-:Y:S01]  /*0ea0*/  LOP3.LUT R235, R17, 0xfffffffc, RZ, 0xc0, !PT ;  /* 0xfffffffc11eb7812 */ /* 0x000fe200078ec0ff */
[----:B------:R-:W-:Y:S01]  /*0eb0*/  USHF.L.U64.HI UR5, UR4, UR6, UR5 ;  /* 0x0000000604057299 */ /* 0x000fe20008010205 */
[----:B------:R-:W-:Y:S01]  /*0ec0*/  SEL R14, R11, RZ, !P2 ;  /* 0x000000ff0b0e7207 */ /* 0x000fe20005000000 */
[----:B------:R-:W-:Y:S01]  /*0ed0*/  USHF.L.U32 UR4, UR4, 0x6, URZ ;  /* 0x0000000604047899 */ /* 0x000fe2000800063f */
[----:B------:R-:W-:Y:S01]  /*0ee0*/  SHF.R.S32.HI R218, RZ, 0x2, R17 ;  /* 0x00000002ffda7819 */ /* 0x000fe20000011411 */
[----:B------:R-:W-:Y:S01]  /*0ef0*/  IMAD.IADD R235, R2, 0x1, -R235 ;  /* 0x0000000102eb7824 */ /* 0x000fe200078e0aeb */
[----:B------:R-:W-:Y:S01]  /*0f00*/  SHF.R.S32.HI R19, RZ, 0x4, R10 ;  /* 0x00000004ff137819 */ /* 0x000fe2000001140a */
[----:B------:R-:W-:Y:S01]  /*0f10*/  @P0 IMAD.HI.U32 R0, R222, c[0x0][0x24c], RZ ;  /* 0x00009300de000a27 */ /* 0x000fe200078e00ff */
[----:B------:R-:W-:-:S02]  /*0f20*/  SHF.R.S32.HI R16, RZ, 0x1f, R2 ;  /* 0x0000001fff107819 */ /* 0x000fc40000011402 */
[----:B------:R-:W-:Y:S01]  /*0f30*/  SHF.R.S32.HI R33, RZ, 0x1f, R222 ;  /* 0x0000001fff217819 */ /* 0x000fe200000114de */
[----:B------:R-:W-:Y:S01]  /*0f40*/  IMAD.SHL.U32 R12, R235, 0x8, RZ ;  /* 0x00000008eb0c7824 */ /* 0x000fe200078e00ff */
[----:B------:R-:W-:Y:S01]  /*0f50*/  @P0 SHF.R.U32.HI R15, RZ, c[0x0][0x250], R0 ;  /* 0x00009400ff0f0a19 */ /* 0x000fe20000011600 */
[----:B------:R-:W-:Y:S01]  /*0f60*/  IMAD.MOV.U32 R207, RZ, RZ, 0x10 ;  /* 0x00000010ffcf7424 */ /* 0x000fe200078e00ff */
[----:B------:R-:W-:Y:S02]  /*0f70*/  SEL R0, R221, RZ, !P2 ;  /* 0x000000ffdd007207 */ /* 0x000fe40005000000 */
[----:B------:R-:W-:Y:S02]  /*0f80*/  SHF.R.S32.HI R20, RZ, 0x1f, R15 ;  /* 0x0000001fff147819 */ /* 0x000fe4000001140f */
[--C-:B------:R-:W-:Y:S02]  /*0f90*/  SHF.R.S32.HI R13, RZ, 0x1f, R12.reuse ;  /* 0x0000001fff0d7819 */ /* 0x100fe4000001140c */
[----:B------:R-:W-:Y:S01]  /*0fa0*/  IADD3 R28, P0, R21, R2, RZ ;  /* 0x00000002151c7210 */ /* 0x000fe20007f1e0ff */
[----:B------:R-:W-:Y:S01]  /*0fb0*/  IMAD R24, R20, c[0x0][0x1e0], RZ ;  /* 0x0000780014187a24 */ /* 0x000fe200078e02ff */
[----:B------:R-:W-:Y:S01]  /*0fc0*/  IADD3 R27, P2, R218, R4, RZ ;  /* 0x00000004da1b7210 */ /* 0x000fe20007f5e0ff */
[----:B------:R-:W-:Y:S01]  /*0fd0*/  IMAD.WIDE.U32 R8, R15, c[0x0][0x1e0], R12 ;  /* 0x000078000f087a25 */ /* 0x000fe200078e000c */
[----:B------:R-:W-:-:S02]  /*0fe0*/  LEA.HI R4, R10, R19, RZ, 0x1 ;  /* 0x000000130a047211 */ /* 0x000fc400078f08ff */
[----:B------:R-:W-:Y:S01]  /*0ff0*/  LEA.HI.X.SX32 R29, R21, R16, 0x1, P0 ;  /* 0x00000010151d7211 */ /* 0x000fe200000f0eff */
[----:B------:R-:W-:Y:S01]  /*1000*/  IMAD R24, R15, c[0x0][0x1e4], R24 ;  /* 0x000079000f187a24 */ /* 0x000fe200078e0218 */
[----:B------:R-:W-:Y:S01]  /*1010*/  IADD3 R34, P0, R218, R6, RZ ;  /* 0x00000006da227210 */ /* 0x000fe20007f1e0ff */
[----:B------:R-:W-:Y:S01]  /*1020*/  IMAD R20, R20, c[0x0][0x1b0], RZ ;  /* 0x00006c0014147a24 */ /* 0x000fe200078e02ff */
[----:B------:R-:W-:Y:S01]  /*1030*/  LOP3.LUT R4, R4, 0xfffffffe, RZ, 0xc0, !PT ;  /* 0xfffffffe04047812 */ /* 0x000fe200078ec0ff */
[----:B------:R-:W-:Y:S01]  /*1040*/  IMAD.IADD R25, R9, 0x1, R24 ;  /* 0x0000000109197824 */ /* 0x000fe200078e0218 */
[----:B------:R-:W-:Y:S01]  /*1050*/  LEA.HI R18, R23, R2, RZ, 0x3 ;  /* 0x0000000217127211 */ /* 0x000fe200078f18ff */
[----:B------:R-:W-:Y:S01]  /*1060*/  IMAD R9, R14, c[0x0][0x1e8], RZ ;  /* 0x00007a000e097a24 */ /* 0x000fe200078e02ff */
[C---:B------:R-:W-:Y:S01]  /*1070*/  ISETP.GE.AND P5, PT, R12.reuse, c[0x0][0x1cc], PT ;  /* 0x000073000c007a0c */ /* 0x040fe20003fa6270 */
[----:B------:R-:W-:Y:S01]  /*1080*/  IMAD.MOV.U32 R24, RZ, RZ, R8 ;  /* 0x000000ffff187224 */ /* 0x000fe200078e0008 */
[----:B------:R-:W-:Y:S01]  /*1090*/  IADD3 R214, R12, 0x40, RZ ;  /* 0x000000400cd67810 */ /* 0x000fe20007ffe0ff */
[C---:B------:R-:W-:Y:S01]  /*10a0*/  IMAD R8, R0.reuse, c[0x0][0x1ec], R9 ;  /* 0x00007b0000087a24 */ /* 0x040fe200078e0209 */
[----:B------:R-:W-:Y:S01]  /*10b0*/  SHF.R.S32.HI R9, RZ, 0x1f, R218 ;  /* 0x0000001fff097819 */ /* 0x000fe200000114da */
[----:B------:R-:W-:Y:S01]  /*10c0*/  IMAD.WIDE.U32 R24, R0, c[0x0][0x1e8], R24 ;  /* 0x00007a0000187a25 */ /* 0x000fe200078e0018 */
[----:B------:R-:W-:-:S02]  /*10d0*/  SEL R226, R221, RZ, !P1 ;  /* 0x000000ffdde27207 */ /* 0x000fc40004800000 */
[----:B------:R-:W-:Y:S01]  /*10e0*/  SEL R11, R11, RZ, !P1 ;  /* 0x000000ff0b0b7207 */ /* 0x000fe20004800000 */
[C---:B------:R-:W-:Y:S02]  /*10f0*/  IMAD.X R36, R9.reuse, 0x1, R5, P2 ;  /* 0x0000000109247824 */ /* 0x040fe400010e0605 */
[----:B------:R-:W-:Y:S01]  /*1100*/  IMAD.X R35, R9, 0x1, R7, P0 ;  /* 0x0000000109237824 */ /* 0x000fe200000e0607 */
[----:B------:R-:W-:Y:S01]  /*1110*/  SHF.R.S32.HI R7, RZ, 0x1f, R3 ;  /* 0x0000001fff077819 */ /* 0x000fe20000011403 */
[----:B------:R-:W-:Y:S02]  /*1120*/  IMAD.IADD R9, R19, 0x1, -R4 ;  /* 0x0000000113097824 */ /* 0x000fe400078e0a04 */
[----:B------:R-:W-:Y:S01]  /*1130*/  IMAD.MOV.U32 R4, RZ, RZ, R24 ;  /* 0x000000ffff047224 */ /* 0x000fe200078e0018 */
[C---:B------:R-:W-:Y:S01]  /*1140*/  IADD3 R24, P0, R216.reuse, R3, RZ ;  /* 0x00000003d8187210 */ /* 0x040fe20007f1e0ff */
[----:B------:R-:W-:Y:S01]  /*1150*/  IMAD.IADD R5, R25, 0x1, R8 ;  /* 0x0000000119057824 */ /* 0x000fe200078e0208 */
[----:B------:R-:W-:Y:S01]  /*1160*/  LEA.HI R8, R23, R2, RZ, 0x5 ;  /* 0x0000000217087211 */ /* 0x000fe200078f28ff */
[----:B------:R-:W-:Y:S01]  /*1170*/  IMAD R3, R33, c[0x0][0x238], RZ ;  /* 0x00008e0021037a24 */ /* 0x000fe200078e02ff */
[----:B------:R-:W-:Y:S01]  /*1180*/  LEA.HI.X.SX32 R25, R216, R7, 0x1, P0 ;  /* 0x00000007d8197211 */ /* 0x000fe200000f0eff */
[----:B------:R-:W-:-:S02]  /*1190*/  IMAD.SHL.U32 R7, R18, 0x8, RZ ;  /* 0x0000000812077824 */ /* 0x000fc400078e00ff */
[----:B------:R-:W-:-:S03]  /*11a0*/  IMAD.WIDE R34, R223, 0x80, R34 ;  /* 0x00000080df227825 */ /* 0x000fc600078e0222 */
[----:B------:R-:W-:Y:S01]  /*11b0*/  LOP3.LUT R7, R7, 0xc0, RZ, 0xc0, !PT ;  /* 0x000000c007077812 */ /* 0x000fe200078ec0ff */
[C---:B------:R-:W-:Y:S02]  /*11c0*/  IMAD R224, R222.reuse, c[0x0][0x23c], R3 ;  /* 0x00008f00dee07a24 */ /* 0x040fe400078e0203 */
[----:B------:R-:W-:Y:S01]  /*11d0*/  IMAD R3, R35, c[0x0][0x1d8], RZ ;  /* 0x0000760023037a24 */ /* 0x000fe200078e02ff */
[----:B------:R-:W-:Y:S01]  /*11e0*/  SHF.R.U32.HI R6, RZ, 0x3, R7 ;  /* 0x00000003ff067819 */ /* 0x000fe20000011607 */
[----:B------:R-:W-:Y:S01]  /*11f0*/  IMAD.WIDE.U32 R28, R222, c[0x0][0x238], R28 ;  /* 0x00008e00de1c7a25 */ /* 0x000fe200078e001c */
[----:B------:R-:W-:-:S03]  /*1200*/  LOP3.LUT R7, R7, 0x18, R12, 0xf8, !PT ;  /* 0x0000001807077812 */ /* 0x000fc600078ef80c */
[C---:B------:R-:W-:Y:S01]  /*1210*/  IMAD R3, R34.reuse, c[0x0][0x1dc], R3 ;  /* 0x0000770022037a24 */ /* 0x040fe200078e0203 */
[----:B------:R-:W-:Y:S01]  /*1220*/  LOP3.LUT R6, R7, R6, RZ, 0x3c, !PT ;  /* 0x0000000607067212 */ /* 0x000fe200078e3cff */
[----:B------:R-:W-:-:S04]  /*1230*/  IMAD.WIDE.U32 R4, R34, c[0x0][0x1d8], R4 ;  /* 0x0000760022047a25 */ /* 0x000fc800078e0004 */
[----:B------:R-:W-:Y:S02]  /*1240*/  IMAD.IADD R225, R29, 0x1, R224 ;  /* 0x000000011de17824 */ /* 0x000fe400078e02e0 */
[----:B------:R-:W-:Y:S01]  /*1250*/  IMAD.MOV.U32 R224, RZ, RZ, R28 ;  /* 0x000000ffffe07224 */ /* 0x000fe200078e001c */
[C---:B------:R-:W-:Y:S01]  /*1260*/  LEA R28, P0, R4.reuse, c[0x0][0x1c0], 0x1 ;  /* 0x00007000041c7a11 */ /* 0x040fe200078008ff */
[----:B------:R-:W-:Y:S02]  /*1270*/  IMAD.IADD R3, R5, 0x1, R3 ;  /* 0x0000000105037824 */ /* 0x000fe400078e0203 */
[----:B------:R-:W-:Y:S02]  /*1280*/  IMAD R19, R33, c[0x0][0x288], RZ ;  /* 0x0000a20021137a24 */ /* 0x000fe400078e02ff */
[----:B------:R-:W-:Y:S01]  /*1290*/  IMAD.MOV.U32 R7, RZ, RZ, c[0x0][0x1d8] ;  /* 0x00007600ff077624 */ /* 0x000fe200078e00ff */
[----:B------:R-:W-:Y:S01]  /*12a0*/  LEA.HI.X R29, R4, c[0x0][0x1c4], R3, 0x1, P0 ;  /* 0x00007100041d7a11 */ /* 0x000fe200000f0c03 */
[C---:B------:R-:W-:Y:S01]  /*12b0*/  IMAD R232, R222.reuse, c[0x0][0x28c], R19 ;  /* 0x0000a300dee87a24 */ /* 0x040fe200078e0213 */
[----:B------:R-:W-:Y:S01]  /*12c0*/  LEA.HI R19, R17, R218, RZ, 0x1 ;  /* 0x000000da11137211 */ /* 0x000fe200078f08ff */
[----:B------:R-:W-:Y:S01]  /*12d0*/  IMAD.MOV.U32 R3, RZ, RZ, c[0x0][0x1dc] ;  /* 0x00007700ff037624 */ /* 0x000fe200078e00ff */
[----:B------:R-:W-:Y:S01]  /*12e0*/  LEA R38, P0, R7, R28, 0x7 ;  /* 0x0000001c07267211 */ /* 0x000fe200078038ff */
[----:B------:R-:W-:Y:S01]  /*12f0*/  IMAD.WIDE.U32 R30, R222, c[0x0][0x270], R24 ;  /* 0x00009c00de1e7a25 */ /* 0x000fe200078e0018 */
[----:B------:R-:W-:-:S02]  /*1300*/  LOP3.LUT R19, R19, 0x7fffffe, RZ, 0xc0, !PT ;  /* 0x07fffffe13137812 */ /* 0x000fc400078ec0ff */
[----:B------:R-:W-:Y:S01]  /*1310*/  LEA.HI.X R39, R7, R29, R3, 0x7, P0 ;  /* 0x0000001d07277211 */ /* 0x000fe200000f3c03 */
[----:B------:R-:W-:Y:S01]  /*1320*/  IMAD.WIDE.U32 R24, R222, c[0x0][0x288], R24 ;  /* 0x0000a200de187a25 */ /* 0x000fe200078e0018 */
[----:B------:R-:W-:Y:S02]  /*1330*/  IADD3 R7, R12, 0x20, RZ ;  /* 0x000000200c077810 */ /* 0x000fe40007ffe0ff */
[----:B------:R-:W-:Y:S01]  /*1340*/  ISETP.GE.AND P0, PT, R214, c[0x0][0x1cc], PT ;  /* 0x00007300d6007a0c */ /* 0x000fe20003f06270 */
[----:B------:R-:W-:Y:S01]  /*1350*/  IMAD.IADD R5, R219, 0x1, -R212 ;  /* 0x00000001db057824 */ /* 0x000fe200078e0ad4 */
[----:B------:R-:W-:Y:S01]  /*1360*/  ISETP.GE.AND P6, PT, R7, c[0x0][0x1cc], PT ;  /* 0x0000730007007a0c */ /* 0x000fe20003fc6270 */
[----:B------:R-:W-:Y:S01]  /*1370*/  IMAD.IADD R233, R25, 0x1, R232 ;  /* 0x0000000119e97824 */ /* 0x000fe200078e02e8 */
[----:B------:R-:W-:Y:S01]  /*1380*/  SHF.R.S32.HI R25, RZ, 0x5, R8 ;  /* 0x00000005ff197819 */ /* 0x000fe20000011408 */
[----:B------:R-:W-:Y:S01]  /*1390*/  IMAD.IADD R3, R5, 0x1, -R218 ;  /* 0x0000000105037824 */ /* 0x000fe200078e0ada */
[----:B------:R-:W-:Y:S01]  /*13a0*/  SHF.R.S32.HI R17, RZ, 0x1f, R17 ;  /* 0x0000001fff117819 */ /* 0x000fe20000011411 */
[----:B------:R-:W-:-:S02]  /*13b0*/  IMAD.IADD R16, R218, 0x1, -R19 ;  /* 0x00000001da107824 */ /* 0x000fc400078e0a13 */
[----:B------:R-:W-:Y:S01]  /*13c0*/  IMAD R20, R15, c[0x0][0x1b4], R20 ;  /* 0x00006d000f147a24 */ /* 0x000fe200078e0214 */
[----:B------:R-:W-:Y:S01]  /*13d0*/  ISETP.LT.OR P4, PT, R3, 0x1, P5 ;  /* 0x000000010300780c */ /* 0x000fe20002f81670 */
[----:B------:R-:W-:Y:S01]  /*13e0*/  IMAD R19, R25, 0x8, R16 ;  /* 0x0000000819137824 */ /* 0x000fe200078e0210 */
[----:B------:R-:W-:Y:S01]  /*13f0*/  ISETP.LT.OR P3, PT, R3, 0x1, P6 ;  /* 0x000000010300780c */ /* 0x000fe20003761670 */
[----:B------:R-:W-:Y:S01]  /*1400*/  IMAD.WIDE.U32 R40, R15, c[0x0][0x1b0], R12 ;  /* 0x00006c000f287a25 */ /* 0x000fe200078e000c */
[----:B------:R-:W-:Y:S02]  /*1410*/  ISETP.LT.OR P2, PT, R3, 0x1, P0 ;  /* 0x000000010300780c */ /* 0x000fe40000741670 */
[----:B------:R-:W-:Y:S01]  /*1420*/  LOP3.LUT R15, R18, 0xfffffff8, RZ, 0xc0, !PT ;  /* 0xfffffff8120f7812 */ /* 0x000fe200078ec0ff */
[----:B------:R-:W-:Y:S01]  /*1430*/  IMAD.U32 R6, R19, 0x20, R6 ;  /* 0x0000002013067824 */ /* 0x000fe200078e0006 */
[----:B------:R-:W-:Y:S01]  /*1440*/  ISETP.LT.OR P6, PT, R3, 0x41, P6 ;  /* 0x000000410300780c */ /* 0x000fe200037c1670 */
[----:B------:R-:W-:Y:S01]  /*1450*/  IMAD R21, R33, c[0x0][0x270], RZ ;  /* 0x00009c0021157a24 */ /* 0x000fe200078e02ff */
[----:B------:R-:W-:Y:S01]  /*1460*/  ISETP.LT.OR P0, PT, R3, 0x41, P0 ;  /* 0x000000410300780c */ /* 0x000fe20000701670 */
[----:B------:R-:W-:Y:S01]  /*1470*/  IMAD.SHL.U32 R6, R6, 0x2, RZ ;  /* 0x0000000206067824 */ /* 0x000fe200078e00ff */
[----:B------:R-:W-:Y:S01]  /*1480*/  LEA.HI R16, R8, R25, RZ, 0x1 ;  /* 0x0000001908107211 */ /* 0x000fe200078f08ff */
[----:B------:R-:W-:Y:S01]  /*1490*/  IMAD.IADD R204, R2, 0x1, -R15 ;  /* 0x0000000102cc7824 */ /* 0x000fe200078e0a0f */
[----:B------:R-:W-:Y:S01]  /*14a0*/  LOP3.LUT R15, R10, 0xfffffff0, RZ, 0xc0, !PT ;  /* 0xfffffff00a0f7812 */ /* 0x000fe200078ec0ff */
[----:B------:R-:W-:Y:S01]  /*14b0*/  IMAD R236, R222, c[0x0][0x274], R21 ;  /* 0x00009d00deec7a24 */ /* 0x000fe200078e0215 */
[----:B------:R-:W-:Y:S01]  /*14c0*/  @!PT LDS RZ, [RZ] ;  /* 0x00000000fffff984 */ /* 0x000fe20000000800 */
[----:B------:R-:W-:Y:S01]  /*14d0*/  @!PT LDS RZ, [RZ] ;  /* 0x00000000fffff984 */ /* 0x000fe20000000800 */
[----:B------:R-:W-:Y:S01]  /*14e0*/  @!PT LDS RZ, [RZ] ;  /* 0x00000000fffff984 */ /* 0x000fe20000000800 */
[----:B------:R1:W-:Y:S01]  /*14f0*/  LDGSTS.E.BYPASS.LTC128B.128 [R6+0x6080], [R28.64], !P4 ;  /* 0x060800001c067fae */ /* 0x0003e2000e101d48 */
[----:B------:R-:W-:Y:S01]  /*1500*/  ISETP.GE.AND P4, PT, R214, c[0x0][0x19c], PT ;  /* 0x00006700d6007a0c */ /* 0x000fe20003f86270 */
[----:B------:R-:W-:Y:S01]  /*1510*/  IMAD.IADD R41, R41, 0x1, R20 ;  /* 0x0000000129297824 */ /* 0x000fe200078e0214 */
[----:B------:R-:W-:Y:S01]  /*1520*/  LEA.HI R10, R204, R204, RZ, 0x1 ;  /* 0x000000cccc0a7211 */ /* 0x000fe200078f08ff */
[----:B------:R1:W-:Y:S01]  /*1530*/  LDGSTS.E.BYPASS.LTC128B.128 [R6+0x8080], [R28.64+0x40], !P3 ;  /* 0x080800401c067fae */ /* 0x0003e2000d901d48 */
[----:B------:R-:W-:Y:S01]  /*1540*/  ISETP.LT.OR P3, PT, R3, 0x41, P5 ;  /* 0x000000410300780c */ /* 0x000fe20002f61670 */
[----:B------:R-:W-:Y:S01]  /*1550*/  IMAD.IADD R22, R2, 0x1, -R15 ;  /* 0x0000000102167824 */ /* 0x000fe200078e0a0f */
[----:B------:R-:W-:Y:S01]  /*1560*/  ISETP.GE.AND P5, PT, R12, c[0x0][0x19c], PT ;  /* 0x000067000c007a0c */ /* 0x000fe20003fa6270 */
[----:B------:R1:W-:Y:S01]  /*1570*/  LDGSTS.E.BYPASS.LTC128B.128 [R6+0xa080], [R28.64+0x80], !P2 ;  /* 0x0a0800801c067fae */ /* 0x0003e2000d101d48 */
[----:B------:R-:W-:Y:S01]  /*1580*/  ISETP.GE.AND P2, PT, R7, c[0x0][0x19c], PT ;  /* 0x0000670007007a0c */ /* 0x000fe20003f46270 */
[----:B------:R-:W-:Y:S01]  /*1590*/  IMAD.MOV.U32 R232, RZ, RZ, R24 ;  /* 0x000000ffffe87224 */ /* 0x000fe200078e0018 */
[C---:B------:R-:W-:Y:S01]  /*15a0*/  ISETP.LT.OR P1, PT, R3.reuse, 0x1, P5 ;  /* 0x000000010300780c */ /* 0x040fe20002f21670 */
[----:B------:R-:W-:Y:S01]  /*15b0*/  IMAD.WIDE.U32 R40, R0, c[0x0][0x1b8], R40 ;  /* 0x00006e0000287a25 */ /* 0x000fe200078e0028 */
[----:B------:R-:W-:-:S02]  /*15c0*/  ISETP.LT.OR P5, PT, R3, 0x41, P5 ;  /* 0x000000410300780c */ /* 0x000fc40002fa1670 */
[----:B------:R-:W-:Y:S01]  /*15d0*/  SHF.R.S32.HI R21, RZ, 0x1f, R22 ;  /* 0x0000001fff157819 */ /* 0x000fe20000011416 */
[----:B------:R-:W-:Y:S01]  /*15e0*/  IMAD R4, R36, c[0x0][0x178], RZ ;  /* 0x00005e0024047a24 */ /* 0x000fe200078e02ff */
[----:B------:R-:W-:Y:S01]  /*15f0*/  LOP3.LUT R16, R16, 0xfffffffe, RZ, 0xc0, !PT ;  /* 0xfffffffe10107812 */ /* 0x000fe200078ec0ff */
[----:B------:R2:W-:Y:S01]  /*1600*/  LDGSTS.E.BYPASS.LTC128B.128 [R6+0x7080], [R38.64], !P3 ;  /* 0x0708000026067fae */ /* 0x0005e2000d901d48 */
[----:B------:R-:W-:Y:S01]  /*1610*/  ISETP.LT.OR P3, PT, R3, 0x1, P2 ;  /* 0x000000010300780c */ /* 0x000fe20001761670 */
[----:B------:R-:W-:Y:S01]  /*1620*/  IMAD.IADD R237, R31, 0x1, R236 ;  /* 0x000000011fed7824 */ /* 0x000fe200078e02ec */
[C---:B------:R-:W-:Y:S01]  /*1630*/  ISETP.LT.OR P2, PT, R3.reuse, 0x41, P2 ;  /* 0x000000410300780c */ /* 0x040fe20001741670 */
[----:B------:R2:W-:Y:S01]  /*1640*/  LDGSTS.E.BYPASS.LTC128B.128 [R6+0x9080], [R38.64+0x40], !P6 ;  /* 0x0908004026067fae */ /* 0x0005e2000f101d48 */
[----:B------:R-:W-:Y:S01]  /*1650*/  ISETP.LT.OR P6, PT, R3, 0x1, P4 ;  /* 0x000000010300780c */ /* 0x000fe200027c1670 */
[----:B------:R-:W-:Y:S01]  /*1660*/  IMAD.IADD R16, R25, 0x1, -R16 ;  /* 0x0000000119107824 */ /* 0x000fe200078e0a10 */
[----:B------:R-:W-:Y:S01]  /*1670*/  ISETP.LT.OR P4, PT, R3, 0x41, P4 ;  /* 0x000000410300780c */ /* 0x000fe20002781670 */
[----:B------:R-:W-:Y:S01]  /*1680*/  IMAD.MOV.U32 R236, RZ, RZ, R30 ;  /* 0x000000ffffec7224 */ /* 0x000fe200078e001e */
[-C--:B------:R-:W-:Y:S01]  /*1690*/  LEA.HI R3, R22, R22.reuse, RZ, 0x1 ;  /* 0x0000001616037211 */ /* 0x080fe200078f08ff */
[----:B------:R-:W-:Y:S01]  /*16a0*/  IMAD.SHL.U32 R202, R16, 0x400, RZ ;  /* 0x0000040010ca7824 */ /* 0x000fe200078e00ff */
[----:B------:R-:W-:Y:S01]  /*16b0*/  LOP3.LUT R15, R10, 0x7fffffe, RZ, 0xc0, !PT ;  /* 0x07fffffe0a0f7812 */ /* 0x000fe200078ec0ff */
[----:B------:R-:W-:Y:S01]  /*16c0*/  IMAD R19, R27, c[0x0][0x17c], R4 ;  /* 0x00005f001b137a24 */ /* 0x000fe200078e0204 */
[----:B------:R-:W-:Y:S01]  /*16d0*/  LEA.HI R21, R21, R22, RZ, 0x3 ;  /* 0x0000001615157211 */ /* 0x000fe200078f18ff */
[----:B------:R-:W-:Y:S01]  /*16e0*/  IMAD R235, R235, 0x2, R202 ;  /* 0x00000002ebeb7824 */ /* 0x000fe200078e02ca */
[----:B------:R2:W-:Y:S01]  /*16f0*/  LDGSTS.E.BYPASS.LTC128B.128 [R6+0xb080], [R38.64+0x80], !P0 ;  /* 0x0b08008026067fae */ /* 0x0005e2000c101d48 */
[----:B------:R-:W-:Y:S01]  /*1700*/  IMAD.IADD R24, R204, 0x1, -R15 ;  /* 0x00000001cc187824 */ /* 0x000fe200078e0a0f */
[----:B-1----:R-:W-:Y:S01]  /*1710*/  LOP3.LUT R29, R3, 0x7fffffe, RZ, 0xc0, !PT ;  /* 0x07fffffe031d7812 */ /* 0x002fe200078ec0ff */
[----:B------:R-:W-:Y:S01]  /*1720*/  IMAD.WIDE.U32 R30, R27, c[0x0][0x178], R12 ;  /* 0x00005e001b1e7a25 */ /* 0x000fe200078e000c */
[----:B------:R-:W-:-:S02]  /*1730*/  LOP3.LUT R15, R21, 0xfffffff8, RZ, 0xc0, !PT ;  /* 0xfffffff8150f7812 */ /* 0x000fc400078ec0ff */
[----:B------:R-:W-:Y:S01]  /*1740*/  SHF.R.S32.HI R21, RZ, 0x3, R21 ;  /* 0x00000003ff157819 */ /* 0x000fe20000011415 */
[----:B------:R-:W-:Y:S01]  /*1750*/  IMAD.IADD R20, R22, 0x1, -R29 ;  /* 0x0000000116147824 */ /* 0x000fe200078e0a1d */
[----:B------:R-:W-:Y:S01]  /*1760*/  LEA.HI R4, R23, R2, RZ, 0x6 ;  /* 0x0000000217047211 */ /* 0x000fe200078f30ff */
[----:B------:R-:W-:Y:S01]  /*1770*/  IMAD R29, R14, c[0x0][0x1b8], RZ ;  /* 0x00006e000e1d7a24 */ /* 0x000fe200078e02ff */
[----:B------:R-:W-:Y:S01]  /*1780*/  SHF.R.S32.HI R32, RZ, 0x1, R3 ;  /* 0x00000001ff207819 */ /* 0x000fe20000011403 */
[C---:B------:R-:W-:Y:S01]  /*1790*/  IMAD R203, R21.reuse, 0x8, R20 ;  /* 0x0000000815cb7824 */ /* 0x040fe200078e0214 */
[----:B------:R-:W-:Y:S01]  /*17a0*/  SHF.R.S32.HI R4, RZ, 0x6, R4 ;  /* 0x00000006ff047819 */ /* 0x000fe20000011404 */
[----:B------:R-:W-:Y:S01]  /*17b0*/  IMAD R14, R0, c[0x0][0x1bc], R29 ;  /* 0x00006f00000e7a24 */ /* 0x000fe200078e021d */
[----:B------:R-:W-:Y:S01]  /*17c0*/  SHF.R.S32.HI R3, RZ, 0x1f, R3 ;  /* 0x0000001fff037819 */ /* 0x000fe20000011403 */
[----:B------:R-:W-:Y:S01]  /*17d0*/  IMAD R202, R21, 0x200, R202 ;  /* 0x0000020015ca7824 */ /* 0x000fe200078e02ca */
[----:B------:R-:W-:Y:S01]  /*17e0*/  LEA.HI R17, R17, R218, RZ, 0x3 ;  /* 0x000000da11117211 */ /* 0x000fe200078f18ff */
[----:B------:R-:W-:Y:S01]  /*17f0*/  IMAD.IADD R41, R41, 0x1, R14 ;  /* 0x0000000129297824 */ /* 0x000fe200078e020e */
[----:B------:R-:W-:Y:S01]  /*1800*/  LEA.HI R3, R3, R32, RZ, 0x2 ;  /* 0x0000002003037211 */ /* 0x000fe200078f10ff */
[----:B------:R-:W-:Y:S01]  /*1810*/  IMAD R21, R35, c[0x0][0x1a8], RZ ;  /* 0x00006a0023157a24 */ /* 0x000fe200078e02ff */
[----:B------:R-:W-:Y:S01]  /*1820*/  LOP3.LUT R17, R17, 0xfffffff8, RZ, 0xc0, !PT ;  /* 0xfffffff811117812 */ /* 0x000fe200078ec0ff */
[----:B------:R-:W-:Y:S01]  /*1830*/  IMAD.WIDE.U32 R40, R34, c[0x0][0x1a8], R40 ;  /* 0x00006a0022287a25 */ /* 0x000fe200078e0028 */
[----:B------:R-:W-:-:S02]  /*1840*/  LOP3.LUT R3, R3, 0xfffffffc, RZ, 0xc0, !PT ;  /* 0xfffffffc03037812 */ /* 0x000fc400078ec0ff */
[----:B------:R-:W-:Y:S01]  /*1850*/  IADD3 R234, R6, 0xc080, RZ ;  /* 0x0000c08006ea7810 */ /* 0x000fe20007ffe0ff */
[----:B------:R-:W-:Y:S01]  /*1860*/  IMAD R0, R34, c[0x0][0x1ac], R21 ;  /* 0x00006b0022007a24 */ /* 0x000fe200078e0215 */
[----:B------:R-:W-:Y:S01]  /*1870*/  LEA R34, P0, R40, c[0x0][0x190], 0x1 ;  /* 0x0000640028227a11 */ /* 0x000fe200078008ff */
[----:B------:R-:W-:Y:S01]  /*1880*/  IMAD.IADD R31, R31, 0x1, R19 ;  /* 0x000000011f1f7824 */ /* 0x000fe200078e0213 */
[----:B------:R-:W-:Y:S01]  /*1890*/  IADD3 R231, R6, 0x12080, RZ ;  /* 0x0001208006e77810 */ /* 0x000fe20007ffe0ff */
[----:B------:R-:W-:Y:S02]  /*18a0*/  IMAD.IADD R0, R41, 0x1, R0 ;  /* 0x0000000129007824 */ /* 0x000fe400078e0200 */
[----:B------:R-:W-:Y:S02]  /*18b0*/  IMAD.MOV.U32 R29, RZ, RZ, c[0x0][0x1a8] ;  /* 0x00006a00ff1d7624 */ /* 0x000fe400078e00ff */
[----:B------:R-:W-:Y:S01]  /*18c0*/  IMAD R19, R33, c[0x0][0x180], RZ ;  /* 0x0000600021137a24 */ /* 0x000fe200078e02ff */
[----:B------:R-:W-:Y:S01]  /*18d0*/  LEA.HI.X R35, R40, c[0x0][0x194], R0, 0x1, P0 ;  /* 0x0000650028237a11 */ /* 0x000fe200000f0c00 */
[----:B------:R-:W-:Y:S01]  /*18e0*/  IMAD.WIDE.U32 R228, R222, c[0x0][0x180], R30 ;  /* 0x00006000dee47a25 */ /* 0x000fe200078e001e */
[----:B------:R-:W-:-:S02]  /*18f0*/  SHF.R.S32.HI R0, RZ, 0x1f, R245 ;  /* 0x0000001fff007819 */ /* 0x000fc400000114f5 */
[----:B------:R-:W-:Y:S01]  /*1900*/  LEA R30, P0, R29, R34, 0x7 ;  /* 0x000000221d1e7211 */ /* 0x000fe200078038ff */
[----:B------:R-:W-:Y:S01]  /*1910*/  IMAD R31, R245, UR5, RZ ;  /* 0x00000005f51f7c24 */ /* 0x000fe2000f8e02ff */
[----:B------:R1:W-:Y:S01]  /*1920*/  LDGSTS.E.BYPASS.LTC128B.128 [R6+0x80], [R34.64], !P1 ;  /* 0x0008000022067fae */ /* 0x0003e2000c901d48 */
[----:B------:R-:W-:Y:S01]  /*1930*/  IMAD.MOV.U32 R21, RZ, RZ, c[0x0][0x1ac] ;  /* 0x00006b00ff157624 */ /* 0x000fe200078e00ff */
[----:B------:R-:W-:Y:S01]  /*1940*/  ISETP.GE.AND P1, PT, R214, c[0x0][0x16c], PT ;  /* 0x00005b00d6007a0c */ /* 0x000fe20003f26270 */
[----:B------:R-:W-:Y:S01]  /*1950*/  IMAD R19, R222, c[0x0][0x184], R19 ;  /* 0x00006100de137a24 */ /* 0x000fe200078e0213 */
[----:B------:R1:W-:Y:S01]  /*1960*/  LDGSTS.E.BYPASS.LTC128B.128 [R6+0x2080], [R34.64+0x40], !P3 ;  /* 0x0208004022067fae */ /* 0x0003e2000d901d48 */
[----:B------:R-:W-:Y:S01]  /*1970*/  IMAD R14, R0, UR4, R31 ;  /* 0x00000004000e7c24 */ /* 0x000fe2000f8e021f */
[----:B------:R-:W-:Y:S01]  /*1980*/  LEA.HI.X R31, R29, R35, R21, 0x7, P0 ;  /* 0x000000231d1f7211 */ /* 0x000fe200000f3c15 */
[----:B------:R-:W-:Y:S01]  /*1990*/  IMAD.IADD R229, R229, 0x1, R19 ;  /* 0x00000001e5e57824 */ /* 0x000fe200078e0213 */
[----:B------:R-:W-:Y:S01]  /*19a0*/  ISETP.GE.AND P0, PT, R12, c[0x0][0x16c], PT ;  /* 0x00005b000c007a0c */ /* 0x000fe20003f06270 */
[----:B------:R-:W-:Y:S01]  /*19b0*/  IMAD R19, R11, c[0x0][0x188], RZ ;  /* 0x000062000b137a24 */ /* 0x000fe200078e02ff */
[----:B------:R1:W-:Y:S01]  /*19c0*/  LDGSTS.E.BYPASS.LTC128B.128 [R6+0x4080], [R34.64+0x80], !P6 ;  /* 0x0408008022067fae */ /* 0x0003e2000f101d48 */
[----:B------:R-:W-:Y:S01]  /*19d0*/  IMAD R0, R0, c[0x0][0x178], RZ ;  /* 0x00005e0000007a24 */ /* 0x000fe200078e02ff */
[----:B------:R-:W-:Y:S01]  /*19e0*/  SEL R215, RZ, 0x1, P0 ;  /* 0x00000001ffd77807 */ /* 0x000fe20000000000 */
[----:B------:R-:W-:Y:S01]  /*19f0*/  IMAD.WIDE.U32 R28, R245, c[0x0][0x178], RZ ;  /* 0x00005e00f51c7a25 */ /* 0x000fe200078e00ff */
[----:B------:R-:W-:Y:S01]  /*1a00*/  ISETP.GE.AND P0, PT, R7, c[0x0][0x16c], PT ;  /* 0x00005b0007007a0c */ /* 0x000fe20003f06270 */
[----:B------:R3:W-:Y:S02]  /*1a10*/  LDGSTS.E.BYPASS.LTC128B.128 [R6+0x1080], [R30.64], !P5 ;  /* 0x010800001e067fae */ /* 0x0007e4000e901d48 */
[----:B------:R-:W-:-:S02]  /*1a20*/  IMAD R19, R226, c[0x0][0x18c], R19 ;  /* 0x00006300e2137a24 */ /* 0x000fc400078e0213 */
[----:B------:R-:W-:Y:S01]  /*1a30*/  IMAD R21, R245, c[0x0][0x17c], R0 ;  /* 0x00005f00f5157a24 */ /* 0x000fe200078e0200 */
[----:B------:R-:W-:Y:S01]  /*1a40*/  SEL R0, RZ, 0x2, P0 ;  /* 0x00000002ff007807 */ /* 0x000fe20000000000 */
[----:B------:R-:W-:Y:S01]  /*1a50*/  IMAD.WIDE.U32 R228, R226, c[0x0][0x188], R228 ;  /* 0x00006200e2e47a25 */ /* 0x000fe200078e00e4 */
[----:B------:R3:W-:Y:S03]  /*1a60*/  LDGSTS.E.BYPASS.LTC128B.128 [R6+0x3080], [R30.64+0x40], !P2 ;  /* 0x030800401e067fae */ /* 0x0007e6000d101d48 */
[----:B------:R-:W-:Y:S01]  /*1a70*/  IMAD.IADD R15, R22, 0x1, -R15 ;  /* 0x00000001160f7824 */ /* 0x000fe200078e0a0f */
[----:B------:R-:W-:Y:S01]  /*1a80*/  SEL R22, RZ, 0x4, P1 ;  /* 0x00000004ff167807 */ /* 0x000fe20000800000 */
[----:B------:R-:W-:Y:S01]  /*1a90*/  IMAD.IADD R21, R29, 0x1, R21 ;  /* 0x000000011d157824 */ /* 0x000fe200078e0215 */
[----:B------:R3:W-:Y:S01]  /*1aa0*/  LDGSTS.E.BYPASS.LTC128B.128 [R6+0x5080], [R30.64+0x80], !P4 ;  /* 0x050800801e067fae */ /* 0x0007e2000e101d48 */
[----:B------:R-:W-:Y:S01]  /*1ab0*/  IMAD.IADD R208, R229, 0x1, R19 ;  /* 0x00000001e5d07824 */ /* 0x000fe200078e0213 */
[----:B------:R-:W-:Y:S01]  /*1ac0*/  LEA R19, P1, R28, R228, 0x6 ;  /* 0x000000e41c137211 */ /* 0x000fe200078230ff */
[----:B------:R-:W-:Y:S01]  /*1ad0*/  IMAD.SHL.U32 R204, R204, 0x40, RZ ;  /* 0x00000040cccc7824 */ /* 0x000fe200078e00ff */
[----:B------:R-:W-:Y:S01]  /*1ae0*/  IADD3 R22, R22, R0, R215 ;  /* 0x0000000016167210 */ /* 0x000fe20007ffe0d7 */
[----:B------:R-:W-:Y:S01]  /*1af0*/  IMAD R211, R11, c[0x0][0x278], RZ ;  /* 0x00009e000bd37a24 */ /* 0x000fe200078e02ff */
[----:B------:R-:W-:Y:S01]  /*1b00*/  LEA.HI.X R0, R28, R208, R21, 0x6, P1 ;  /* 0x000000d01c007211 */ /* 0x000fe200008f3415 */
[----:B------:R-:W-:Y:S01]  /*1b10*/  IMAD R205, R9, 0x4, R4 ;  /* 0x0000000409cd7824 */ /* 0x000fe200078e0204 */
[----:B------:R-:W-:Y:S01]  /*1b20*/  ISETP.GT.AND P1, PT, R2, 0xf, PT ;  /* 0x0000000f0200780c */ /* 0x000fe20003f24270 */
[----:B------:R-:W-:Y:S01]  /*1b30*/  IMAD.SHL.U32 R21, R245, 0x40, RZ ;  /* 0x00000040f5157824 */ /* 0x000fe200078e00ff */
[C---:B------:R-:W-:Y:S01]  /*1b40*/  LEA R28, P3, R19.reuse, c[0x0][0x160], 0x1 ;  /* 0x00005800131c7a11 */ /* 0x040fe200078608ff */
[----:B------:R-:W-:Y:S01]  /*1b50*/  IMAD.WIDE.U32 R236, R226, c[0x0][0x278], R236 ;  /* 0x00009e00e2ec7a25 */ /* 0x000fe200078e00ec */
[----:B------:R-:W-:Y:S01]  /*1b60*/  LOP3.LUT R204, R204, 0x1c0, RZ, 0xc0, !PT ;  /* 0x000001c0cccc7812 */ /* 0x000fe200078ec0ff */
[----:B------:R-:W0:Y:S01]  /*1b70*/  LDGDEPBAR ;  /* 0x00000000000079af */ /* 0x000e220000000000 */
[----:B------:R-:W-:Y:S01]  /*1b80*/  LEA.HI.X R29, R19, c[0x0][0x164], R0, 0x1, P3 ;  /* 0x00005900131d7a11 */ /* 0x000fe200018f0c00 */
[----:B------:R-:W-:Y:S01]  /*1b90*/  IMAD.SHL.U32 R25, R25, 0x10, RZ ;  /* 0x0000001019197824 */ /* 0x000fe200078e00ff */
[----:B------:R-:W-:Y:S01]  /*1ba0*/  SHF.R.S32.HI R19, RZ, 0x1f, R21 ;  /* 0x0000001fff137819 */ /* 0x000fe20000011415 */
[----:B------:R-:W-:Y:S01]  /*1bb0*/  IMAD R211, R226, c[0x0][0x27c], R211 ;  /* 0x00009f00e2d37a24 */ /* 0x000fe200078e02d3 */
[----:B------:R-:W-:Y:S01]  /*1bc0*/  LEA.HI R0, R23, R2, RZ, 0x7 ;  /* 0x0000000217007211 */ /* 0x000fe200078f38ff */
[----:B------:R-:W-:Y:S01]  /*1bd0*/  IMAD R205, R205, 0x8, R24 ;  /* 0x00000008cdcd7824 */ /* 0x000fe200078e0218 */
[----:B------:R-:W-:Y:S01]  /*1be0*/  LOP3.LUT R25, R204, 0x30, R25, 0xf8, !PT ;  /* 0x00000030cc197812 */ /* 0x000fe200078ef819 */
[----:B------:R-:W-:Y:S01]  /*1bf0*/  IMAD R36, R36, c[0x0][0x208], RZ ;  /* 0x0000820024247a24 */ /* 0x000fe200078e02ff */
[----:B------:R-:W-:Y:S01]  /*1c00*/  @!P1 IADD3 R24, P3, R21, R236, RZ ;  /* 0x000000ec15189210 */ /* 0x000fe20007f7e0ff */
[----:B------:R-:W-:Y:S01]  /*1c10*/  IMAD.IADD R211, R237, 0x1, R211 ;  /* 0x00000001edd37824 */ /* 0x000fe200078e02d3 */
[----:B------:R-:W-:Y:S01]  /*1c20*/  SHF.R.U32.HI R204, RZ, 0x3, R204 ;  /* 0x00000003ffcc7819 */ /* 0x000fe200000116cc */
[----:B------:R-:W-:Y:S01]  /*1c30*/  IMAD R36, R27, c[0x0][0x20c], R36 ;  /* 0x000083001b247a24 */ /* 0x000fe200078e0224 */
[----:B------:R-:W-:Y:S01]  /*1c40*/  LOP3.LUT R25, R25, 0x8, R18, 0xf8, !PT ;  /* 0x0000000819197812 */ /* 0x000fe200078ef812 */
[----:B------:R-:W-:Y:S01]  /*1c50*/  IMAD.WIDE.U32 R26, R27, c[0x0][0x208], R12 ;  /* 0x000082001b1a7a25 */ /* 0x000fe200078e000c */
[----:B------:R-:W-:-:S02]  /*1c60*/  SHF.R.U32.HI R0, RZ, 0x4, R0 ;  /* 0x00000004ff007819 */ /* 0x000fc40000011600 */
[----:B------:R-:W-:Y:S01]  /*1c70*/  LOP3.LUT R204, R25, R204, RZ, 0x3c, !PT ;  /* 0x000000cc19cc7212 */ /* 0x000fe200078e3cff */
[----:B------:R-:W-:Y:S01]  /*1c80*/  @!P1 IMAD.X R23, R19, 0x1, R211, P3 ;  /* 0x0000000113179824 */ /* 0x000fe200018e06d3 */
[----:B------:R-:W-:Y:S01]  /*1c90*/  ISETP.GE.AND P3, PT, R12, c[0x0][0x1fc], PT ;  /* 0x00007f000c007a0c */ /* 0x000fe20003f66270 */
[----:B------:R-:W-:Y:S01]  /*1ca0*/  IMAD.IADD R37, R27, 0x1, R36 ;  /* 0x000000011b257824 */ /* 0x000fe200078e0224 */
[----:B------:R-:W-:Y:S01]  /*1cb0*/  LOP3.LUT P5, RZ, R22, 0x2, RZ, 0xc0, !PT ;  /* 0x0000000216ff7812 */ /* 0x000fe200078ac0ff */
[----:B------:R-:W-:Y:S01]  /*1cc0*/  IMAD.SHL.U32 R27, R9, 0x10, RZ ;  /* 0x00000010091b7824 */ /* 0x000fe200078e00ff */
[----:B------:R-:W-:Y:S01]  /*1cd0*/  SEL R25, RZ, 0x1, P3 ;  /* 0x00000001ff197807 */ /* 0x000fe20001800000 */
[----:B------:R-:W-:Y:S01]  /*1ce0*/  IMAD.MOV.U32 R36, RZ, RZ, R26 ;  /* 0x000000ffff247224 */ /* 0x000fe200078e001a */
[----:B------:R-:W-:Y:S01]  /*1cf0*/  ISETP.GE.AND P3, PT, R7, c[0x0][0x1fc], PT ;  /* 0x00007f0007007a0c */ /* 0x000fe20003f66270 */
[----:B------:R-:W-:Y:S01]  /*1d00*/  IMAD R33, R33, c[0x0][0x210], RZ ;  /* 0x0000840021217a24 */ /* 0x000fe200078e02ff */
[----:B------:R-:W-:Y:S01]  /*1d10*/  LOP3.LUT R27, R27, 0x10, RZ, 0xc0, !PT ;  /* 0x000000101b1b7812 */ /* 0x000fe200078ec0ff */
[----:B------:R-:W-:Y:S01]  /*1d20*/  IMAD.WIDE.U32 R36, R222, c[0x0][0x210], R36 ;  /* 0x00008400de247a25 */ /* 0x000fe200078e0024 */
[----:B------:R-:W-:-:S02]  /*1d30*/  SEL R20, RZ, 0xffffffff, P3 ;  /* 0xffffffffff147807 */ /* 0x000fc40001800000 */
[----:B------:R-:W-:Y:S01]  /*1d40*/  @!P1 LEA R26, P3, R24, c[0x0][0x258], 0x2 ;  /* 0x00009600181a9a11 */ /* 0x000fe200078610ff */
[----:B------:R-:W-:Y:S01]  /*1d50*/  IMAD R33, R222, c[0x0][0x214], R33 ;  /* 0x00008500de217a24 */ /* 0x000fe200078e0221 */
[----:B------:R-:W-:Y:S01]  /*1d60*/  LOP3.LUT R0, R27, 0x8, R0, 0xf8, !PT ;  /* 0x000000081b007812 */ /* 0x000fe200078ef800 */
[C---:B------:R-:W-:Y:S01]  /*1d70*/  IMAD R241, R11.reuse, c[0x0][0x218], RZ ;  /* 0x000086000bf17a24 */ /* 0x040fe200078e02ff */
[----:B------:R-:W-:Y:S01]  /*1d80*/  @!P1 LEA.HI.X R27, R24, c[0x0][0x25c], R23, 0x2, P3 ;  /* 0x00009700181b9a11 */ /* 0x000fe200018f1417 */
[C---:B------:R-:W-:Y:S01]  /*1d90*/  IMAD R23, R11.reuse, c[0x0][0x290], RZ ;  /* 0x0000a4000b177a24 */ /* 0x040fe200078e02ff */
[----:B------:R-:W-:Y:S01]  /*1da0*/  ISETP.GE.AND P3, PT, R214, c[0x0][0x1fc], PT ;  /* 0x00007f00d6007a0c */ /* 0x000fe20003f66270 */
[----:B------:R-:W-:Y:S01]  /*1db0*/  IMAD.SHL.U32 R20, R20, 0x2, RZ ;  /* 0x0000000214147824 */ /* 0x000fe200078e00ff */
[----:B------:R-:W-:Y:S01]  /*1dc0*/  LOP3.LUT P6, RZ, R22, 0x4, RZ, 0xc0, !PT ;  /* 0x0000000416ff7812 */ /* 0x000fe200078cc0ff */
[----:B------:R-:W-:Y:S02]  /*1dd0*/  IMAD.IADD R3, R32, 0x1, -R3 ;  /* 0x0000000120037824 */ /* 0x000fe400078e0a03 */
[----:B------:R-:W-:Y:S01]  /*1de0*/  IMAD R11, R11, c[0x0][0x240], RZ ;  /* 0x000090000b0b7a24 */ /* 0x000fe200078e02ff */
[----:B------:R-:W-:Y:S01]  /*1df0*/  LOP3.LUT R20, R20, 0x2, R25, 0xe2, !PT ;  /* 0x0000000214147812 */ /* 0x000fe200078ee219 */
[----:B------:R-:W-:-:S02]  /*1e00*/  IMAD.IADD R33, R37, 0x1, R33 ;  /* 0x0000000125217824 */ /* 0x000fc400078e0221 */
[----:B------:R-:W-:Y:S02]  /*1e10*/  IMAD.MOV.U32 R32, RZ, RZ, R36 ;  /* 0x000000ffff207224 */ /* 0x000fe400078e0024 */
[C---:B------:R-:W-:Y:S02]  /*1e20*/  IMAD R241, R226.reuse, c[0x0][0x21c], R241 ;  /* 0x00008700e2f17a24 */ /* 0x040fe400078e02f1 */
        /* <DEDUP_REMOVED lines=13> */
[----:B---3--:R-:W-:Y:S01]  /*1f00*/  @!P1 IMAD.SHL.U32 R31, R2, 0x10, RZ ;  /* 0x00000010021f9824 */ /* 0x008fe200078e00ff */
        /* <DEDUP_REMOVED lines=13> */
[----:B------:R-:W-:Y:S01]  /*1fe0*/  LOP3.LUT P2, RZ, R20, 0x4, RZ, 0xc0, !PT ;  /* 0x0000000414ff7812 */ /* 0x000fe2000784c0ff */
[----:B------:R-:W-:Y:S01]  /*1ff0*/  IMAD.SHL.U32 R14, R4, 0x8, RZ ;  /* 0x00000008040e7824 */ /* 0x000fe200078e00ff */
[----:B------:R-:W-:Y:S01]  /*2000*/  SEL R20, RZ, 0xffffffff, P0 ;  /* 0xffffffffff147807 */ /* 0x000fe20000000000 */
[----:B------:R2:W-:Y:S01]  /*2010*/  LDGSTS.E.BYPASS.LTC128B.128 [R6+0xe080], [R28.64+0x80], !P6 ;  /* 0x0e0800801c067fae */ /* 0x0005e2000f101d48 */
[-C--:B------:R-:W-:Y:S01]  /*2020*/  ISETP.LE.OR P6, PT, R25, R218.reuse, !P4 ;  /* 0x000000da1900720c */ /* 0x080fe200067c3670 */
[----:B------:R-:W-:Y:S01]  /*2030*/  IMAD.SHL.U32 R206, R9, 0x8, RZ ;  /* 0x0000000809ce7824 */ /* 0x000fe200078e00ff */
[C---:B------:R-:W-:Y:S01]  /*2040*/  LOP3.LUT P0, RZ, R22.reuse, 0x2, RZ, 0xc0, !PT ;  /* 0x0000000216ff7812 */ /* 0x040fe2000780c0ff */
[----:B------:R-:W-:Y:S01]  /*2050*/  IMAD.SHL.U32 R22, R22, 0x40, RZ ;  /* 0x0000004016167824 */ /* 0x000fe200078e00ff */
[----:B------:R1:W-:Y:S01]  /*2060*/  @!P1 LDGSTS.E.BYPASS.LTC128B.128 [R31+0x18080], [R26.64] ;  /* 0x180800001a1f9fae */ /* 0x0003e2000b901d48 */
[-C--:B------:R-:W-:Y:S01]  /*2070*/  ISETP.LE.OR P5, PT, R25, R218.reuse, !P3 ;  /* 0x000000da1900720c */ /* 0x080fe20005fa3670 */
[----:B------:R-:W-:Y:S01]  /*2080*/  IMAD.SHL.U32 R203, R203, 0x20, RZ ;  /* 0x00000020cbcb7824 */ /* 0x000fe200078e00ff */
[----:B------:R-:W-:Y:S01]  /*2090*/  LOP3.LUT R17, R17, 0x1c0, RZ, 0xc0, !PT ;  /* 0x000001c011117812 */ /* 0x000fe200078ec0ff */
[----:B------:R-:W0:Y:S01]  /*20a0*/  LDGDEPBAR ;  /* 0x00000000000079af */ /* 0x000e220000000000 */
[----:B------:R-:W-:Y:S01]  /*20b0*/  LOP3.LUT R14, R14, 0x18, RZ, 0xc0, !PT ;  /* 0x000000180e0e7812 */ /* 0x000fe200078ec0ff */
[----:B------:R-:W-:Y:S01]  /*20c0*/  IMAD R204, R9, 0x200, R204 ;  /* 0x0000020009cc7824 */ /* 0x000fe200078e02cc */
[----:B------:R-:W-:Y:S01]  /*20d0*/  LOP3.LUT R206, R206, 0x8, RZ, 0xc0, !PT ;  /* 0x00000008cece7812 */ /* 0x000fe200078ec0ff */
[----:B------:R-:W-:Y:S01]  /*20e0*/  IMAD.SHL.U32 R20, R20, 0x2, RZ ;  /* 0x0000000214147824 */ /* 0x000fe200078e00ff */
[----:B------:R2:W-:Y:S01]  /*20f0*/  LDGSTS.E.BYPASS.LTC128B.128 [R6+0x12080], [R32.64], !P6 ;  /* 0x1208000020067fae */ /* 0x0005e2000f101d48 */
[----:B------:R-:W-:Y:S01]  /*2100*/  ISETP.LE.OR P6, PT, R25, R218, !P2 ;  /* 0x000000da1900720c */ /* 0x000fe200057c3670 */
[----:B------:R-:W-:Y:S01]  /*2110*/  IMAD.IADD R230, R225, 0x1, R11 ;  /* 0x00000001e1e67824 */ /* 0x000fe200078e020b */
[----:B------:R-:W-:-:S02]  /*2120*/  LOP3.LUT R25, R22, 0xc0, RZ, 0xc0, !PT ;  /* 0x000000c016197812 */ /* 0x000fc400078ec0ff */
[----:B------:R2:W-:Y:S01]  /*2130*/  LDGSTS.E.BYPASS.LTC128B.128 [R6+0x13080], [R32.64+0x40], !P5 ;  /* 0x1308004020067fae */ /* 0x0005e2000e901d48 */
[----:B------:R-:W-:Y:S02]  /*2140*/  IADD3 R21, P5, R21, R232, RZ ;  /* 0x000000e815157210 */ /* 0x000fe40007fbe0ff */
[----:B------:R-:W-:Y:S02]  /*2150*/  LOP3.LUT R23, R25, 0x8, R18, 0xf8, !PT ;  /* 0x0000000819177812 */ /* 0x000fe400078ef812 */
[----:B------:R-:W-:Y:S01]  /*2160*/  SHF.R.U32.HI R18, RZ, 0x3, R17 ;  /* 0x00000003ff127819 */ /* 0x000fe20000011611 */
[----:B------:R-:W-:Y:S01]  /*2170*/  IMAD.X R24, R19, 0x1, R210, P5 ;  /* 0x0000000113187824 */ /* 0x000fe200028e06d2 */
[----:B------:R-:W-:Y:S01]  /*2180*/  SEL R196, R207, 0xfffffff0, !P0 ;  /* 0xfffffff0cfc47807 */ /* 0x000fe20004000000 */
[----:B------:R-:W-:Y:S01]  /*2190*/  @!P1 IMAD.SHL.U32 R19, R2, 0x10, RZ ;  /* 0x0000001002139824 */ /* 0x000fe200078e00ff */
[----:B------:R-:W-:Y:S01]  /*21a0*/  LOP3.LUT R18, R18, R17, R14, 0x1e, !PT ;  /* 0x0000001112127212 */ /* 0x000fe200078e1e0e */
[----:B------:R2:W-:Y:S01]  /*21b0*/  LDGSTS.E.BYPASS.LTC128B.128 [R6+0x14080], [R32.64+0x80], !P6 ;  /* 0x1408008020067fae */ /* 0x0005e2000f101d48 */
[----:B------:R-:W-:-:S02]  /*21c0*/  LOP3.LUT R17, R8, 0xffffffe0, RZ, 0xc0, !PT ;  /* 0xffffffe008117812 */ /* 0x000fc400078ec0ff */
[----:B-1----:R-:W-:Y:S01]  /*21d0*/  LEA R26, P5, R21, c[0x0][0x280], 0x2 ;  /* 0x0000a000151a7a11 */ /* 0x002fe200078a10ff */
[----:B------:R-:W-:Y:S01]  /*21e0*/  IMAD.IADD R235, R235, 0x1, R18 ;  /* 0x00000001ebeb7824 */ /* 0x000fe200078e0212 */
[C---:B------:R-:W-:Y:S01]  /*21f0*/  LOP3.LUT P6, RZ, R15.reuse, 0x4, RZ, 0xc0, !PT ;  /* 0x000000040fff7812 */ /* 0x040fe200078cc0ff */
[----:B------:R-:W-:Y:S01]  /*2200*/  IMAD.SHL.U32 R18, R15, 0x40, RZ ;  /* 0x000000400f127824 */ /* 0x000fe200078e00ff */
[----:B------:R-:W-:Y:S01]  /*2210*/  LEA.HI.X R27, R21, c[0x0][0x284], R24, 0x2, P5 ;  /* 0x0000a100151b7a11 */ /* 0x000fe200028f1418 */
[----:B------:R-:W-:Y:S01]  /*2220*/  IMAD.IADD R8, R2, 0x1, -R17 ;  /* 0x0000000102087824 */ /* 0x000fe200078e0a11 */
[----:B------:R-:W-:Y:S01]  /*2230*/  LOP3.LUT P5, RZ, R15, 0x2, RZ, 0xc0, !PT ;  /* 0x000000020fff7812 */ /* 0x000fe200078ac0ff */
[C---:B------:R-:W-:Y:S01]  /*2240*/  IMAD.SHL.U32 R17, R3.reuse, 0x40, RZ ;  /* 0x0000004003117824 */ /* 0x040fe200078e00ff */
[----:B------:R-:W-:Y:S01]  /*2250*/  LOP3.LUT R18, R18, 0x1c0, RZ, 0xc0, !PT ;  /* 0x000001c012127812 */ /* 0x000fe200078ec0ff */
[----:B------:R2:W-:Y:S01]  /*2260*/  @!P1 LDGSTS.E.BYPASS.LTC128B.128 [R19+0x18280], [R26.64] ;  /* 0x182800001a139fae */ /* 0x0005e2000b901d48 */
[----:B------:R-:W-:Y:S01]  /*2270*/  LOP3.LUT P0, RZ, R3, 0x2, RZ, 0xc0, !PT ;  /* 0x0000000203ff7812 */ /* 0x000fe2000780c0ff */
[----:B------:R-:W-:Y:S01]  /*2280*/  IMAD R3, R16, 0x200, R203 ;  /* 0x0000020010037824 */ /* 0x000fe200078e02cb */
[----:B------:R-:W-:Y:S01]  /*2290*/  SHF.R.U32.HI R15, RZ, 0x3, R18 ;  /* 0x00000003ff0f7819 */ /* 0x000fe20000011612 */
[----:B------:R-:W-:Y:S01]  /*22a0*/  IMAD.SHL.U32 R235, R235, 0x2, RZ ;  /* 0x00000002ebeb7824 */ /* 0x000fe200078e00ff */
[----:B------:R-:W-:Y:S01]  /*22b0*/  LOP3.LUT R17, R17, 0xc0, RZ, 0xc0, !PT ;  /* 0x000000c011117812 */ /* 0x000fe200078ec0ff */
[----:B------:R-:W0:Y:S01]  /*22c0*/  LDGDEPBAR ;  /* 0x00000000000079af */ /* 0x000e220000000000 */
[----:B------:R-:W-:-:S02]  /*22d0*/  LOP3.LUT R15, R15, R18, R206, 0x1e, !PT ;  /* 0x000000120f0f7212 */ /* 0x000fc400078e1ece */
[----:B------:R-:W-:Y:S01]  /*22e0*/  SHF.R.U32.HI R18, RZ, 0x3, R17 ;  /* 0x00000003ff127819 */ /* 0x000fe20000011611 */
[----:B------:R-:W0:Y:S01]  /*22f0*/  LDGDEPBAR ;  /* 0x00000000000079af */ /* 0x000e220000000000 */
[----:B------:R-:W-:Y:S01]  /*2300*/  SEL R199, R207, 0xfffffff0, !P5 ;  /* 0xfffffff0cfc77807 */ /* 0x000fe20006800000 */
[----:B------:R-:W-:Y:S01]  /*2310*/  IMAD.IADD R202, R202, 0x1, R15 ;  /* 0x00000001caca7824 */ /* 0x000fe200078e020f */
[C---:B------:R-:W-:Y:S02]  /*2320*/  LOP3.LUT R206, R18.reuse, R17, R206, 0x1e, !PT ;  /* 0x0000001112ce7212 */ /* 0x040fe400078e1ece */
[----:B------:R-:W-:Y:S02]  /*2330*/  SHF.R.S32.HI R9, RZ, 0x1f, R8 ;  /* 0x0000001fff097819 */ /* 0x000fe40000011408 */
[----:B------:R-:W-:Y:S01]  /*2340*/  LOP3.LUT R0, R18, R0, R17, 0x1e, !PT ;  /* 0x0000000012007212 */ /* 0x000fe200078e1e11 */
[----:B------:R-:W-:Y:S01]  /*2350*/  IMAD.IADD R206, R3, 0x1, R206 ;  /* 0x0000000103ce7824 */ /* 0x000fe200078e02ce */
[----:B------:R-:W-:-:S02]  /*2360*/  IADD3 R3, R245, 0x1, RZ ;  /* 0x00000001f5037810 */ /* 0x000fc40007ffe0ff */
[----:B------:R-:W-:Y:S01]  /*2370*/  SHF.R.U32.HI R22, RZ, 0x3, R25 ;  /* 0x00000003ff167819 */ /* 0x000fe20000011619 */
[----:B------:R-:W-:Y:S01]  /*2380*/  IMAD.IADD R209, R203, 0x1, R0 ;  /* 0x00000001cbd17824 */ /* 0x000fe200078e0200 */
[----:B------:R-:W-:Y:S01]  /*2390*/  ISETP.GE.AND P5, PT, R3, R213, PT ;  /* 0x000000d50300720c */ /* 0x000fe20003fa6270 */
[----:B------:R-:W-:Y:S01]  /*23a0*/  IMAD.MOV.U32 R0, RZ, RZ, 0x20 ;  /* 0x00000020ff007424 */ /* 0x000fe200078e00ff */
[----:B------:R-:W-:Y:S02]  /*23b0*/  LEA.HI R9, R9, R8, RZ, 0x2 ;  /* 0x0000000809097211 */ /* 0x000fe400078f10ff */
[----:B------:R-:W-:Y:S02]  /*23c0*/  LOP3.LUT R22, R23, R22, RZ, 0x3c, !PT ;  /* 0x0000001617167212 */ /* 0x000fe400078e3cff */
[----:B------:R-:W-:Y:S02]  /*23d0*/  SHF.R.S32.HI R217, RZ, 0x2, R9 ;  /* 0x00000002ffd97819 */ /* 0x000fe40000011409 */
[----:B------:R-:W-:Y:S01]  /*23e0*/  LOP3.LUT R14, R18, R17, R14, 0x1e, !PT ;  /* 0x00000011120e7212 */ /* 0x000fe200078e1e0e */
[----:B------:R-:W-:Y:S01]  /*23f0*/  IMAD.U32 R205, R205, 0x20, R22 ;  /* 0x00000020cdcd7824 */ /* 0x000fe200078e0016 */
[----:B------:R-:W-:Y:S01]  /*2400*/  LOP3.LUT R215, R20, 0x2, R215, 0xe2, !PT ;  /* 0x0000000214d77812 */ /* 0x000fe200078ee2d7 */
[----:B------:R-:W-:Y:S01]  /*2410*/  IMAD R217, R16, 0x10, R217 ;  /* 0x0000001010d97824 */ /* 0x000fe200078e02d9 */
[----:B------:R-:W-:Y:S01]  /*2420*/  SEL R0, R0, 0xffffffe0, !P6 ;  /* 0xffffffe000007807 */ /* 0x000fe20007000000 */
        /* <DEDUP_REMOVED lines=28> */
.L_x_1326:
[----:B------:R-:W-:Y:S05]  /*25f0*/  BSYNC B0 ;  /* 0x0000000000007941 */ /* 0x000fea0003800000 */
.L_x_1325:
[----:B--2---:R-:W-:Y:S01]  /*2600*/  SHF.R.S32.HI R3, RZ, 0x1f, R4 ;  /* 0x0000001fff037819 */ /* 0x004fe20000011404 */
        /* <DEDUP_REMOVED lines=73> */
.L_x_1329:
        /* <DEDUP_REMOVED lines=22> */
[-C--:B-12---:R-:W-:Y:S03]  /*2c00*/  HMMA.16816.F32 R4, R36, R40.reuse, RZ ;  /* 0x000000282404723c */ /* 0x086fe600000018ff */
[----:B------:R-:W-:Y:S04]  /*2c10*/  LDS R250, [R247+0x180a0] ;  /* 0x0180a000f7fa7984 */ /* 0x000fe80000000800 */
[----:B------:R-:W-:Y:S01]  /*2c20*/  LDS R249, [R247+0x18100] ;  /* 0x01810000f7f97984 */ /* 0x000fe20000000800 */
[C---:B---3--:R-:W-:Y:S03]  /*2c30*/  HMMA.16816.F32 R8, R44.reuse, R40, RZ ;  /* 0x000000282c08723c */ /* 0x048fe600000018ff */
[----:B------:R-:W-:Y:S05]  /*2c40*/  LDS R248, [R247+0x18120] ;  /* 0x01812000f7f87984 */ /* 0x000fea0000000800 */
[-C--:B------:R-:W-:Y:S08]  /*2c50*/  HMMA.16816.F32 R12, R44, R42.reuse, RZ ;  /* 0x0000002a2c0c723c */ /* 0x080ff000000018ff */
        /* <DEDUP_REMOVED lines=103> */
.L_x_1327:
        /* <DEDUP_REMOVED lines=25> */
[----:B------:R-:W-:Y:S01]  /*3460*/  IADD3 R177, R207, 0x800, R3 ;  /* 0x00000800cfb17810 */ /* 0x000fe20007ffe003 */
[-C--:B-1----:R-:W-:Y:S05]  /*3470*/  HMMA.16816.F32 R36, R168, R192.reuse, R36 ;  /* 0x000000c0a824723c */ /* 0x082fea0000001824 */
[----:B------:R-:W-:Y:S01]  /*3480*/  IMAD.IADD R177, R206, 0x1, R177 ;  /* 0x00000001ceb17824 */ /* 0x000fe200078e02b1 */
[----:B------:R-:W-:Y:S02]  /*3490*/  LEA R176, R245, 0x1, 0x6 ;  /* 0x00000001f5b07811 */ /* 0x000fe400078e30ff */
[C---:B--2---:R-:W-:Y:S04]  /*34a0*/  HMMA.16816.F32 R40, R164.reuse, R192, R40 ;  /* 0x000000c0a428723c */ /* 0x044fe80000001828 */
[----:B------:R-:W-:Y:S01]  /*34b0*/  IADD3 R176, R219, R176, -R212 ;  /* 0x000000b0dbb07210 */ /* 0x000fe20007ffe8d4 */
[----:B------:R-:W-:Y:S03]  /*34c0*/  IMAD.SHL.U32 R3, R177, 0x2, RZ ;  /* 0x00000002b1037824 */ /* 0x000fe600078e00ff */
[-C--:B------:R-:W-:Y:S02]  /*34d0*/  HMMA.16816.F32 R44, R164, R194.reuse, R44 ;  /* 0x000000c2a42c723c */ /* 0x080fe4000000182c */
[----:B------:R-:W-:Y:S02]  /*34e0*/  LDSM.16.M88.4 R184, [R3+0x12880] ;  /* 0x0128800003b8783b */ /* 0x000fe40000000200 */
[----:B------:R-:W-:Y:S04]  /*34f0*/  IADD3 R189, R217, R176, -R220 ;  /* 0x000000b0d9bd7210 */ /* 0x000fe80007ffe8dc */
[C---:B------:R-:W-:Y:S02]  /*3500*/  HMMA.16816.F32 R48, R168.reuse, R194, R48 ;  /* 0x000000c2a830723c */ /* 0x040fe40000001830 */
[----:B------:R-:W1:Y:S02]  /*3510*/  LDSM.16.M88.4 R176, [R3+0x12080] ;  /* 0x0120800003b0783b */ /* 0x000e640000000200 */
[----:B------:R-:W-:Y:S04]  /*3520*/  IMAD.IADD R189, R189, 0x1, -R242 ;  /* 0x00000001bdbd7824 */ /* 0x000fe800078e0af2 */
[-C--:B------:R-:W-:Y:S04]  /*3530*/  HMMA.16816.F32 R52, R168, R172.reuse, R52 ;  /* 0x000000aca834723c */ /* 0x080fe80000001834 */
[----:B------:R-:W-:Y:S04]  /*3540*/  IMNMX R252, R244, R189, PT ;  /* 0x000000bdf4fc7217 */ /* 0x000fe80003800200 */
[C---:B------:R-:W-:Y:S04]  /*3550*/  HMMA.16816.F32 R56, R164.reuse, R172, R56 ;  /* 0x000000aca438723c */ /* 0x040fe80000001838 */
[----:B------:R-:W-:Y:S04]  /*3560*/  ISETP.GT.AND P0, PT, R252, RZ, PT ;  /* 0x000000fffc00720c */ /* 0x000fe80003f04270 */
[-C--:B------:R-:W-:Y:S01]  /*3570*/  HMMA.16816.F32 R60, R164, R174.reuse, R60 ;  /* 0x000000aea43c723c */ /* 0x080fe2000000183c */
[----:B------:R-:W2:Y:S03]  /*3580*/  LDSM.16.M88.4 R164, [R196+0x9080] ;  /* 0x00908000c4a4783b */ /* 0x000ea60000000200 */
[----:B------:R-:W-:Y:S02]  /*3590*/  FSEL R4, R4, -INF , P0 ;  /* 0xff80000004047808 */ /* 0x000fe40000000000 */
[----:B------:R-:W-:Y:S02]  /*35a0*/  ISETP.GT.AND P0, PT, R252, 0x1, PT ;  /* 0x00000001fc00780c */ /* 0x000fe40003f04270 */
[----:B------:R-:W-:Y:S01]  /*35b0*/  HMMA.16816.F32 R64, R168, R174, R64 ;  /* 0x000000aea840723c */ /* 0x000fe20000001840 */
[----:B------:R-:W-:Y:S03]  /*35c0*/  LDSM.16.M88.4 R172, [R205+0xa080] ;  /* 0x00a08000cdac783b */ /* 0x000fe60000000200 */
[--C-:B------:R-:W-:Y:S01]  /*35d0*/  FFMA.FTZ R188, R4, c[0x0][0x29c], -R251.reuse ;  /* 0x0000a70004bc7a23 */ /* 0x100fe200000108fb */
[----:B------:R-:W-:Y:S02]  /*35e0*/  FSEL R4, R5, -INF , P0 ;  /* 0xff80000005047808 */ /* 0x000fe40000000000 */
[----:B------:R-:W-:Y:S02]  /*35f0*/  ISETP.GT.AND P0, PT, R252, 0x20, PT ;  /* 0x00000020fc00780c */ /* 0x000fe40003f04270 */
[----:B------:R-:W3:Y:S01]  /*3600*/  LDSM.16.M88.4 R168, [R2+0x13080] ;  /* 0x0130800002a8783b */ /* 0x000ee20000000200 */
[-C--:B-1----:R-:W-:Y:S01]  /*3610*/  HMMA.16816.F32 R36, R176, R180.reuse, R36 ;  /* 0x000000b4b024723c */ /* 0x082fe20000001824 */
[----:B------:R-:W-:Y:S04]  /*3620*/  MUFU.EX2 R188, R188 ;  /* 0x000000bc00bc7308 */ /* 0x000fe80000000800 */
[----:B------:R-:W-:Y:S01]  /*3630*/  FSEL R16, R16, -INF , P0 ;  /* 0xff80000010107808 */ /* 0x000fe20000000000 */
[--C-:B------:R-:W-:Y:S01]  /*3640*/  FFMA.FTZ R191, R4, c[0x0][0x29c], -R251.reuse ;  /* 0x0000a70004bf7a23 */ /* 0x100fe200000108fb */
[----:B------:R-:W-:Y:S01]  /*3650*/  ISETP.GT.AND P0, PT, R252, 0x21, PT ;  /* 0x00000021fc00780c */ /* 0x000fe20003f04270 */
[C---:B------:R-:W-:Y:S04]  /*3660*/  HMMA.16816.F32 R40, R184.reuse, R180, R40 ;  /* 0x000000b4b828723c */ /* 0x040fe80000001828 */
[----:B------:R-:W-:Y:S01]  /*3670*/  FSEL R4, R17, -INF , P0 ;  /* 0xff80000011047808 */ /* 0x000fe20000000000 */
[--C-:B------:R-:W-:Y:S01]  /*3680*/  FFMA.FTZ R190, R16, c[0x0][0x29c], -R251.reuse ;  /* 0x0000a70010be7a23 */ /* 0x100fe200000108fb */
[----:B------:R-:W-:Y:S01]  /*3690*/  ISETP.GT.AND P0, PT, R252, 0x40, PT ;  /* 0x00000040fc00780c */ /* 0x000fe20003f04270 */
[----:B------:R-:W-:Y:S01]  /*36a0*/  MUFU.EX2 R191, R191 ;  /* 0x000000bf00bf7308 */ /* 0x000fe20000000800 */
[-C--:B------:R-:W-:Y:S04]  /*36b0*/  HMMA.16816.F32 R44, R184, R182.reuse, R44 ;  /* 0x000000b6b82c723c */ /* 0x080fe8000000182c */
[----:B------:R-:W-:Y:S01]  /*36c0*/  FSEL R20, R20, -INF , P0 ;  /* 0xff80000014147808 */ /* 0x000fe20000000000 */
[--C-:B------:R-:W-:Y:S01]  /*36d0*/  FFMA.FTZ R193, R4, c[0x0][0x29c], -R251.reuse ;  /* 0x0000a70004c17a23 */ /* 0x100fe200000108fb */
[----:B------:R-:W-:Y:S02]  /*36e0*/  ISETP.GT.AND P0, PT, R252, 0x41, PT ;  /* 0x00000041fc00780c */ /* 0x000fe40003f04270 */
[C---:B------:R-:W-:Y:S01]  /*36f0*/  HMMA.16816.F32 R48, R176.reuse, R182, R48 ;  /* 0x000000b6b030723c */ /* 0x040fe20000001830 */
[----:B------:R-:W1:Y:S01]  /*3700*/  LDSM.16.M88.4 R180, [R2+0x13880] ;  /* 0x0138800002b4783b */ /* 0x000e620000000200 */
[----:B------:R-:W-:Y:S02]  /*3710*/  MUFU.EX2 R190, R190 ;  /* 0x000000be00be7308 */ /* 0x000fe40000000800 */
[----:B------:R-:W-:Y:S01]  /*3720*/  FSEL R4, R21, -INF , P0 ;  /* 0xff80000015047808 */ /* 0x000fe20000000000 */
[--C-:B------:R-:W-:Y:S01]  /*3730*/  FFMA.FTZ R192, R20, c[0x0][0x29c], -R251.reuse ;  /* 0x0000a70014c07a23 */ /* 0x100fe200000108fb */
[----:B------:R-:W-:Y:S02]  /*3740*/  ISETP.GT.AND P0, PT, R252, 0x60, PT ;  /* 0x00000060fc00780c */ /* 0x000fe40003f04270 */
[-C--:B--2---:R-:W-:Y:S04]  /*3750*/  HMMA.16816.F32 R52, R176, R164.reuse, R52 ;  /* 0x000000a4b034723c */ /* 0x084fe80000001834 */
[----:B------:R-:W-:Y:S01]  /*3760*/  IADD3 R5, R189, 0x8, RZ ;  /* 0x00000008bd057810 */ /* 0x000fe20007ffe0ff */
[--C-:B------:R-:W-:Y:S01]  /*3770*/  FFMA.FTZ R195, R4, c[0x0][0x29c], -R251.reuse ;  /* 0x0000a70004c37a23 */ /* 0x100fe200000108fb */
[----:B------:R-:W-:Y:S01]  /*3780*/  FSEL R32, R32, -INF , P0 ;  /* 0xff80000020207808 */ /* 0x000fe20000000000 */
[----:B------:R-:W-:Y:S01]  /*3790*/  MUFU.EX2 R193, R193 ;  /* 0x000000c100c17308 */ /* 0x000fe20000000800 */
[C---:B------:R-:W-:Y:S04]  /*37a0*/  HMMA.16816.F32 R56, R184.reuse, R164, R56 ;  /* 0x000000a4b838723c */ /* 0x040fe80000001838 */
[----:B------:R-:W-:Y:S01]  /*37b0*/  IMNMX R16, R244, R5, PT ;  /* 0x00000005f4107217 */ /* 0x000fe20003800200 */
[--C-:B------:R-:W-:Y:S01]  /*37c0*/  FFMA.FTZ R194, R32, c[0x0][0x29c], -R251.reuse ;  /* 0x0000a70020c27a23 */ /* 0x100fe200000108fb */
[----:B------:R-:W-:Y:S02]  /*37d0*/  ISETP.GT.AND P0, PT, R252, 0x61, PT ;  /* 0x00000061fc00780c */ /* 0x000fe40003f04270 */
[-C--:B------:R-:W-:Y:S01]  /*37e0*/  HMMA.16816.F32 R60, R184, R166.reuse, R60 ;  /* 0x000000a6b83c723c */ /* 0x080fe2000000183c */
[----:B------:R-:W-:Y:S03]  /*37f0*/  MUFU.EX2 R192, R192 ;  /* 0x000000c000c07308 */ /* 0x000fe60000000800 */
[----:B------:R-:W-:Y:S02]  /*3800*/  FSEL R4, R33, -INF , P0 ;  /* 0xff80000021047808 */ /* 0x000fe40000000000 */
[----:B------:R-:W-:Y:S02]  /*3810*/  ISETP.GT.AND P0, PT, R16, RZ, PT ;  /* 0x000000ff1000720c */ /* 0x000fe40003f04270 */
[----:B------:R-:W-:Y:S01]  /*3820*/  HMMA.16816.F32 R64, R176, R166, R64 ;  /* 0x000000a6b040723c */ /* 0x000fe20000001840 */
[----:B------:R-:W-:Y:S02]  /*3830*/  LDSM.16.M88.4 R164, [R3+0x13880] ;  /* 0x0138800003a4783b */ /* 0x000fe40000000200 */
[----:B------:R-:W-:Y:S01]  /*3840*/  MUFU.EX2 R194, R194 ;  /* 0x000000c200c27308 */ /* 0x000fe20000000800 */
[----:B------:R-:W-:Y:S01]  /*3850*/  FSEL R5, R6, -INF , P0 ;  /* 0xff80000006057808 */ /* 0x000fe20000000000 */
[----:B------:R-:W-:Y:S01]  /*3860*/  FFMA.FTZ R251, R4, c[0x0][0x29c], -R251 ;  /* 0x0000a70004fb7a23 */ /* 0x000fe200000108fb */
[C---:B------:R-:W-:Y:S02]  /*3870*/  ISETP.GT.AND P0, PT, R16.reuse, 0x1, PT ;  /* 0x000000011000780c */ /* 0x040fe40003f04270 */
[-C--:B---3--:R-:W-:Y:S05]  /*3880*/  HMMA.16816.F32 R36, R168, R172.reuse, R36 ;  /* 0x000000aca824723c */ /* 0x088fea0000001824 */
[----:B------:R-:W-:Y:S01]  /*3890*/  FSEL R7, R7, -INF , P0 ;  /* 0xff80000007077808 */ /* 0x000fe20000000000 */
[--C-:B------:R-:W-:Y:S01]  /*38a0*/  FFMA.FTZ R252, R5, c[0x0][0x29c], -R250.reuse ;  /* 0x0000a70005fc7a23 */ /* 0x100fe200000108fa */
[----:B------:R-:W-:Y:S01]  /*38b0*/  ISETP.GT.AND P0, PT, R16, 0x20, PT ;  /* 0x000000201000780c */ /* 0x000fe20003f04270 */
[C---:B-1----:R-:W-:Y:S01]  /*38c0*/  HMMA.16816.F32 R40, R180.reuse, R172, R40 ;  /* 0x000000acb428723c */ /* 0x042fe20000001828 */
[----:B------:R-:W-:Y:S03]  /*38d0*/  MUFU.EX2 R251, R251 ;  /* 0x000000fb00fb7308 */ /* 0x000fe60000000800 */
[--C-:B------:R-:W-:Y:S01]  /*38e0*/  FFMA.FTZ R20, R7, c[0x0][0x29c], -R250.reuse ;  /* 0x0000a70007147a23 */ /* 0x100fe200000108fa */
[----:B------:R-:W-:Y:S01]  /*38f0*/  FSEL R17, R18, -INF , P0 ;  /* 0xff80000012117808 */ /* 0x000fe20000000000 */
[----:B------:R-:W1:Y:S01]  /*3900*/  LDSM.16.M88.4 R4, [R205+0xb080] ;  /* 0x00b08000cd04783b */ /* 0x000e620000000200 */
[C---:B------:R-:W-:Y:S01]  /*3910*/  ISETP.GT.AND P0, PT, R16.reuse, 0x21, PT ;  /* 0x000000211000780c */ /* 0x040fe20003f04270 */
[-C--:B------:R-:W-:Y:S03]  /*3920*/  HMMA.16816.F32 R44, R180, R174.reuse, R44 ;  /* 0x000000aeb42c723c */ /* 0x080fe6000000182c */
[----:B------:R2:W-:Y:S01]  /*3930*/  MUFU.EX2 R2, R20 ;  /* 0x0000001400027308 */ /* 0x0005e20000000800 */
[----:B------:R-:W-:Y:S01]  /*3940*/  FSEL R19, R19, -INF , P0 ;  /* 0xff80000013137808 */ /* 0x000fe20000000000 */
[--C-:B------:R-:W-:Y:S01]  /*3950*/  FFMA.FTZ R184, R17, c[0x0][0x29c], -R250.reuse ;  /* 0x0000a70011b87a23 */ /* 0x100fe200000108fa */
[----:B------:R-:W-:Y:S02]  /*3960*/  ISETP.GT.AND P0, PT, R16, 0x40, PT ;  /* 0x000000401000780c */ /* 0x000fe40003f04270 */
[C---:B------:R-:W-:Y:S04]  /*3970*/  HMMA.16816.F32 R48, R168.reuse, R174, R48 ;  /* 0x000000aea830723c */ /* 0x040fe80000001830 */
[----:B------:R-:W-:Y:S01]  /*3980*/  FSEL R17, R22, -INF , P0 ;  /* 0xff80000016117808 */ /* 0x000fe20000000000 */
[--C-:B------:R-:W-:Y:S01]  /*3990*/  FFMA.FTZ R177, R19, c[0x0][0x29c], -R250.reuse ;  /* 0x0000a70013b17a23 */ /* 0x100fe200000108fa */
[C---:B------:R-:W-:Y:S01]  /*39a0*/  ISETP.GT.AND P0, PT, R16.reuse, 0x41, PT ;  /* 0x000000411000780c */ /* 0x040fe20003f04270 */
[----:B------:R-:W-:Y:S01]  /*39b0*/  MUFU.EX2 R252, R252 ;  /* 0x000000fc00fc7308 */ /* 0x000fe20000000800 */
[----:B------:R-:W-:Y:S01]  /*39c0*/  IADD3 R185, R189, 0x20, RZ ;  /* 0x00000020bdb97810 */ /* 0x000fe20007ffe0ff */
[--C-:B------:R-:W-:Y:S03]  /*39d0*/  FFMA.FTZ R176, R17, c[0x0][0x29c], -R250.reuse ;  /* 0x0000a70011b07a23 */ /* 0x100fe600000108fa */
[----:B------:R-:W-:Y:S02]  /*39e0*/  FSEL R23, R23, -INF , P0 ;  /* 0xff80000017177808 */ /* 0x000fe40000000000 */
[----:B------:R-:W-:Y:S02]  /*39f0*/  ISETP.GT.AND P0, PT, R16, 0x60, PT ;  /* 0x000000601000780c */ /* 0x000fe40003f04270 */
[----:B------:R-:W-:Y:S01]  /*3a00*/  IADD3 R189, R189, 0x28, RZ ;  /* 0x00000028bdbd7810 */ /* 0x000fe20007ffe0ff */
[--C-:B------:R-:W-:Y:S01]  /*3a10*/  FFMA.FTZ R179, R23, c[0x0][0x29c], -R250.reuse ;  /* 0x0000a70017b37a23 */ /* 0x100fe200000108fa */
[----:B------:R-:W-:Y:S01]  /*3a20*/  FSEL R33, R34, -INF , P0 ;  /* 0xff80000022217808 */ /* 0x000fe20000000000 */
[----:B--2---:R-:W-:Y:S01]  /*3a30*/  LDSM.16.M88.4 R20, [R196+0xa080] ;  /* 0x00a08000c414783b */ /* 0x004fe20000000200 */
[----:B------:R-:W-:Y:S01]  /*3a40*/  ISETP.GT.AND P0, PT, R16, 0x61, PT ;  /* 0x000000611000780c */ /* 0x000fe20003f04270 */
[----:B------:R-:W-:Y:S01]  /*3a50*/  MUFU.EX2 R184, R184 ;  /* 0x000000b800b87308 */ /* 0x000fe20000000800 */
[----:B------:R-:W-:Y:S01]  /*3a60*/  IMNMX R185, R244, R185, PT ;  /* 0x000000b9f4b97217 */ /* 0x000fe20003800200 */
[--C-:B------:R-:W-:Y:S01]  /*3a70*/  FFMA.FTZ R178, R33, c[0x0][0x29c], -R250.reuse ;  /* 0x0000a70021b27a23 */ /* 0x100fe200000108fa */
[----:B------:R-:W-:Y:S02]  /*3a80*/  FSEL R35, R35, -INF , P0 ;  /* 0xff80000023237808 */ /* 0x000fe40000000000 */
[C---:B------:R-:W-:Y:S01]  /*3a90*/  ISETP.GT.AND P5, PT, R185.reuse, 0x61, PT ;  /* 0x00000061b900780c */ /* 0x040fe20003fa4270 */
[----:B------:R2:W3:Y:S01]  /*3aa0*/  LDSM.16.M88.4 R16, [R3+0x13080] ;  /* 0x013080000310783b */ /* 0x0004e20000000200 */
[----:B------:R-:W-:Y:S01]  /*3ab0*/  ISETP.GT.AND P6, PT, R185, 0x60, PT ;  /* 0x00000060b900780c */ /* 0x000fe20003fc4270 */
[----:B------:R-:W-:Y:S01]  /*3ac0*/  FFMA.FTZ R250, R35, c[0x0][0x29c], -R250 ;  /* 0x0000a70023fa7a23 */ /* 0x000fe200000108fa */
[-C--:B-1----:R-:W-:Y:S01]  /*3ad0*/  HMMA.16816.F32 R52, R168, R4.reuse, R52 ;  /* 0x00000004a834723c */ /* 0x082fe20000001834 */
[----:B------:R-:W-:Y:S02]  /*3ae0*/  MUFU.EX2 R178, R178 ;  /* 0x000000b200b27308 */ /* 0x000fe40000000800 */
[----:B------:R-:W-:Y:S02]  /*3af0*/  FSEL R28, R28, -INF , P6 ;  /* 0xff8000001c1c7808 */ /* 0x000fe40003000000 */
[----:B------:R-:W1:Y:S01]  /*3b00*/  LDSM.16.M88.4 R32, [R196+0xb080] ;  /* 0x00b08000c420783b */ /* 0x000e620000000200 */
[C---:B------:R-:W-:Y:S02]  /*3b10*/  ISETP.GT.AND P0, PT, R185.reuse, RZ, PT ;  /* 0x000000ffb900720c */ /* 0x040fe40003f04270 */
[C---:B------:R-:W-:Y:S03]  /*3b20*/  HMMA.16816.F32 R56, R180.reuse, R4, R56 ;  /* 0x00000004b438723c */ /* 0x040fe60000001838 */
[----:B------:R-:W-:Y:S01]  /*3b30*/  MUFU.EX2 R5, R250 ;  /* 0x000000fa00057308 */ /* 0x000fe20000000800 */
[----:B------:R-:W-:Y:S02]  /*3b40*/  FSEL R8, R8, -INF , P0 ;  /* 0xff80000008087808 */ /* 0x000fe40000000000 */
[----:B------:R-:W-:Y:S02]  /*3b50*/  ISETP.GT.AND P0, PT, R185, 0x1, PT ;  /* 0x00000001b900780c */ /* 0x000fe40003f04270 */
[-C--:B------:R-:W-:Y:S04]  /*3b60*/  HMMA.16816.F32 R60, R180, R6.reuse, R60 ;  /* 0x00000006b43c723c */ /* 0x080fe8000000183c */
[----:B------:R-:W-:Y:S01]  /*3b70*/  FSEL R4, R9, -INF , P0 ;  /* 0xff80000009047808 */ /* 0x000fe20000000000 */
[----:B------:R-:W4:Y:S01]  /*3b80*/  MUFU.EX2 R177, R177 ;  /* 0x000000b100b17308 */ /* 0x000f220000000800 */
[C---:B------:R-:W-:Y:S01]  /*3b90*/  ISETP.GT.AND P0, PT, R185.reuse, 0x20, PT ;  /* 0x00000020b900780c */ /* 0x040fe20003f04270 */
[--C-:B------:R-:W-:Y:S01]  /*3ba0*/  FFMA.FTZ R180, R8, c[0x0][0x29c], -R249.reuse ;  /* 0x0000a70008b47a23 */ /* 0x100fe200000108f9 */
[----:B------:R-:W-:Y:S04]  /*3bb0*/  HMMA.16816.F32 R64, R168, R6, R64 ;  /* 0x00000006a840723c */ /* 0x000fe80000001840 */
[--C-:B------:R-:W-:Y:S01]  /*3bc0*/  FFMA.FTZ R9, R4, c[0x0][0x29c], -R249.reuse ;  /* 0x0000a70004097a23 */ /* 0x100fe200000108f9 */
[----:B------:R-:W-:Y:S02]  /*3bd0*/  FSEL R12, R12, -INF , P0 ;  /* 0xff8000000c0c7808 */ /* 0x000fe40000000000 */
[----:B--2---:R-:W-:Y:S01]  /*3be0*/  MUFU.EX2 R3, R180 ;  /* 0x000000b400037308 */ /* 0x004fe20000000800 */
[----:B------:R-:W-:Y:S04]  /*3bf0*/  ISETP.GT.AND P0, PT, R185, 0x21, PT ;  /* 0x00000021b900780c */ /* 0x000fe80003f04270 */
[----:B------:R-:W-:Y:S01]  /*3c00*/  FSEL R8, R13, -INF , P0 ;  /* 0xff8000000d087808 */ /* 0x000fe20000000000 */
[-C--:B---3--:R-:W-:Y:S04]  /*3c10*/  HMMA.16816.F32 R36, R16, R20.reuse, R36 ;  /* 0x000000141024723c */ /* 0x088fe80000001824 */
[----:B------:R2:W3:Y:S01]  /*3c20*/  MUFU.EX2 R4, R9 ;  /* 0x0000000900047308 */ /* 0x0004e20000000800 */
[--C-:B------:R-:W-:Y:S01]  /*3c30*/  FFMA.FTZ R7, R8, c[0x0][0x29c], -R249.reuse ;  /* 0x0000a70008077a23 */ /* 0x100fe200000108f9 */
[C---:B------:R-:W-:Y:S01]  /*3c40*/  ISETP.GT.AND P0, PT, R185.reuse, 0x40, PT ;  /* 0x00000040b900780c */ /* 0x040fe20003f04270 */
[--C-:B------:R-:W-:Y:S01]  /*3c50*/  FFMA.FTZ R6, R12, c[0x0][0x29c], -R249.reuse ;  /* 0x0000a7000c067a23 */ /* 0x100fe200000108f9 */
[C---:B------:R-:W-:Y:S04]  /*3c60*/  HMMA.16816.F32 R40, R164.reuse, R20, R40 ;  /* 0x00000014a428723c */ /* 0x040fe80000001828 */
[----:B------:R-:W-:Y:S02]  /*3c70*/  IMNMX R12, R244, R189, PT ;  /* 0x000000bdf40c7217 */ /* 0x000fe40003800200 */
[----:B------:R-:W-:Y:S01]  /*3c80*/  MUFU.EX2 R6, R6 ;  /* 0x0000000600067308 */ /* 0x000fe20000000800 */
[----:B------:R-:W-:Y:S01]  /*3c90*/  FSEL R24, R24, -INF , P0 ;  /* 0xff80000018187808 */ /* 0x000fe20000000000 */
[-C--:B------:R-:W-:Y:S03]  /*3ca0*/  HMMA.16816.F32 R44, R164, R22.reuse, R44 ;  /* 0x00000016a42c723c */ /* 0x080fe6000000182c */
[----:B------:R-:W-:Y:S01]  /*3cb0*/  ISETP.GT.AND P6, PT, R12, 0x1, PT ;  /* 0x000000010c00780c */ /* 0x000fe20003fc4270 */
[--C-:B------:R-:W-:Y:S01]  /*3cc0*/  FFMA.FTZ R21, R24, c[0x0][0x29c], -R249.reuse ;  /* 0x0000a70018157a23 */ /* 0x100fe200000108f9 */
[----:B------:R-:W-:Y:S02]  /*3cd0*/  ISETP.GT.AND P0, PT, R185, 0x41, PT ;  /* 0x00000041b900780c */ /* 0x000fe40003f04270 */
[----:B------:R-:W-:Y:S01]  /*3ce0*/  FSEL R11, R11, -INF , P6 ;  /* 0xff8000000b0b7808 */ /* 0x000fe20003000000 */
[C---:B------:R-:W-:Y:S01]  /*3cf0*/  HMMA.16816.F32 R48, R16.reuse, R22, R48 ;  /* 0x000000161030723c */ /* 0x040fe20000001830 */
[----:B------:R5:W-:Y:S01]  /*3d00*/  MUFU.EX2 R8, R21 ;  /* 0x0000001500087308 */ /* 0x000be20000000800 */
[----:B--2---:R-:W2:Y:S02]  /*3d10*/  LDS R9, [R247+0x18280] ;  /* 0x01828000f7097984 */ /* 0x004ea40000000800 */
[C---:B------:R-:W-:Y:S01]  /*3d20*/  ISETP.GT.AND P6, PT, R12.reuse, 0x41, PT ;  /* 0x000000410c00780c */ /* 0x040fe20003fc4270 */
[--C-:B------:R-:W-:Y:S01]  /*3d30*/  FFMA.FTZ R11, R11, c[0x0][0x29c], -R248.reuse ;  /* 0x0000a7000b0b7a23 */ /* 0x100fe200000108f8 */
[----:B------:R-:W-:Y:S02]  /*3d40*/  FSEL R20, R25, -INF , P0 ;  /* 0xff80000019147808 */ /* 0x000fe40000000000 */
[-C--:B-1----:R-:W-:Y:S03]  /*3d50*/  HMMA.16816.F32 R52, R16, R32.reuse, R52 ;  /* 0x000000201034723c */ /* 0x082fe60000001834 */
[----:B------:R-:W-:Y:S01]  /*3d60*/  ISETP.GT.AND P0, PT, R12, RZ, PT ;  /* 0x000000ff0c00720c */ /* 0x000fe20003f04270 */
[----:B------:R-:W1:Y:S01]  /*3d70*/  MUFU.EX2 R7, R7 ;  /* 0x0000000700077308 */ /* 0x000e620000000800 */
[----:B------:R-:W-:Y:S01]  /*3d80*/  FSEL R27, R27, -INF , P6 ;  /* 0xff8000001b1b7808 */ /* 0x000fe20003000000 */
[--C-:B------:R-:W-:Y:S01]  /*3d90*/  FFMA.FTZ R13, R20, c[0x0][0x29c], -R249.reuse ;  /* 0x0000a700140d7a23 */ /* 0x100fe200000108f9 */
[----:B------:R-:W-:Y:S01]  /*3da0*/  FSEL R20, R29, -INF , P5 ;  /* 0xff8000001d147808 */ /* 0x000fe20002800000 */
[C---:B------:R-:W-:Y:S04]  /*3db0*/  HMMA.16816.F32 R56, R164.reuse, R32, R56 ;  /* 0x00000020a438723c */ /* 0x040fe80000001838 */
[----:B------:R-:W-:Y:S01]  /*3dc0*/  ISETP.GT.AND P5, PT, R12, 0x20, PT ;  /* 0x000000200c00780c */ /* 0x000fe20003fa4270 */
[--C-:B------:R-:W-:Y:S01]  /*3dd0*/  FFMA.FTZ R27, R27, c[0x0][0x29c], -R248.reuse ;  /* 0x0000a7001b1b7a23 */ /* 0x100fe200000108f8 */
[----:B------:R-:W-:Y:S02]  /*3de0*/  MUFU.EX2 R13, R13 ;  /* 0x0000000d000d7308 */ /* 0x000fe40000000800 */
[-C--:B------:R-:W-:Y:S04]  /*3df0*/  HMMA.16816.F32 R60, R164, R34.reuse, R60 ;  /* 0x00000022a43c723c */ /* 0x080fe8000000183c */
[----:B------:R-:W-:Y:S02]  /*3e00*/  FSEL R23, R14, -INF , P5 ;  /* 0xff8000000e177808 */ /* 0x000fe40002800000 */
[----:B-----5:R-:W-:Y:S01]  /*3e10*/  FSEL R21, R10, -INF , P0 ;  /* 0xff8000000a157808 */ /* 0x020fe20000000000 */
[----:B------:R-:W5:Y:S01]  /*3e20*/  LDS R14, [R247+0x182a0] ;  /* 0x0182a000f70e7984 */ /* 0x000f620000000800 */
[----:B------:R-:W-:Y:S01]  /*3e30*/  HMMA.16816.F32 R64, R16, R34, R64 ;  /* 0x000000221040723c */ /* 0x000fe20000001840 */
[----:B------:R1:W-:Y:S03]  /*3e40*/  MUFU.EX2 R18, R11 ;  /* 0x0000000b00127308 */ /* 0x0003e60000000800 */
[----:B------:R-:W-:Y:S01]  /*3e50*/  ISETP.GT.AND P0, PT, R12, 0x21, PT ;  /* 0x000000210c00780c */ /* 0x000fe20003f04270 */
[--C-:B------:R-:W-:Y:S01]  /*3e60*/  FFMA.FTZ R10, R28, c[0x0][0x29c], -R249.reuse ;  /* 0x0000a7001c0a7a23 */ /* 0x100fe200000108f9 */
[----:B------:R-:W-:Y:S01]  /*3e70*/  ISETP.GT.AND P5, PT, R12, 0x60, PT ;  /* 0x000000600c00780c */ /* 0x000fe20003fa4270 */
[----:B------:R-:W-:Y:S01]  /*3e80*/  FFMA.FTZ R249, R20, c[0x0][0x29c], -R249 ;  /* 0x0000a70014f97a23 */ /* 0x000fe200000108f9 */
[----:B------:R-:W-:Y:S01]  /*3e90*/  FSEL R15, R15, -INF , P0 ;  /* 0xff8000000f0f7808 */ /* 0x000fe20000000000 */
[--C-:B------:R-:W-:Y:S01]  /*3ea0*/  FFMA.FTZ R21, R21, c[0x0][0x29c], -R248.reuse ;  /* 0x0000a70015157a23 */ /* 0x100fe200000108f8 */
[----:B------:R-:W-:Y:S01]  /*3eb0*/  ISETP.GT.AND P0, PT, R12, 0x40, PT ;  /* 0x000000400c00780c */ /* 0x000fe20003f04270 */
[----:B------:R-:W-:Y:S01]  /*3ec0*/  MUFU.EX2 R195, R195 ;  /* 0x000000c300c37308 */ /* 0x000fe20000000800 */
[--C-:B--2---:R-:W-:Y:S01]  /*3ed0*/  FADD.FTZ R17, R36, -R9.reuse ;  /* 0x8000000924117221 */ /* 0x104fe20000010000 */
[----:B------:R-:W-:Y:S01]  /*3ee0*/  FSEL R29, R30, -INF , P5 ;  /* 0xff8000001e1d7808 */ /* 0x000fe20002800000 */
[--C-:B------:R-:W-:Y:S01]  /*3ef0*/  FFMA.FTZ R15, R15, c[0x0][0x29c], -R248.reuse ;  /* 0x0000a7000f0f7a23 */ /* 0x100fe200000108f8 */
[----:B------:R-:W-:Y:S01]  /*3f00*/  FSEL R25, R26, -INF , P0 ;  /* 0xff8000001a197808 */ /* 0x000fe20000000000 */
[--C-:B------:R-:W-:Y:S01]  /*3f10*/  FADD.FTZ R19, R48, -R9.reuse ;  /* 0x8000000930137221 */ /* 0x100fe20000010000 */
[----:B------:R-:W-:Y:S01]  /*3f20*/  ISETP.GT.AND P0, PT, R12, 0x61, PT ;  /* 0x000000610c00780c */ /* 0x000fe20003f04270 */
[--C-:B------:R-:W-:Y:S01]  /*3f30*/  FADD.FTZ R12, R37, -R9.reuse ;  /* 0x80000009250c7221 */ /* 0x100fe20000010000 */
[----:B----4-:R-:W-:Y:S01]  /*3f40*/  F2FP.PACK_AB R35, R177, R184 ;  /* 0x000000b8b123723e */ /* 0x010fe200000000ff */
[--C-:B------:R-:W-:Y:S01]  /*3f50*/  FADD.FTZ R20, R49, -R9.reuse ;  /* 0x8000000931147221 */ /* 0x100fe20000010000 */
[----:B------:R2:W-:Y:S01]  /*3f60*/  MUFU.EX2 R26, R15 ;  /* 0x0000000f001a7308 */ /* 0x0005e20000000800 */
[----:B------:R-:W-:Y:S01]  /*3f70*/  FMUL.FTZ R16, R191, R12 ;  /* 0x0000000cbf107220 */ /* 0x000fe20000410000 */
[----:B------:R-:W-:Y:S01]  /*3f80*/  FSEL R31, R31, -INF , P0 ;  /* 0xff8000001f1f7808 */ /* 0x000fe20000000000 */
[----:B------:R-:W4:Y:S01]  /*3f90*/  LDS R12, [R247+0x18300] ;  /* 0x01830000f70c7984 */ /* 0x000f220000000800 */
[----:B------:R-:W-:Y:S01]  /*3fa0*/  FMUL.FTZ R17, R188, R17 ;  /* 0x00000011bc117220 */ /* 0x000fe20000410000 */
[----:B------:R-:W-:Y:S01]  /*3fb0*/  F2FP.PACK_AB R188, R191, R188 ;  /* 0x000000bcbfbc723e */ /* 0x000fe200000000ff */
[----:B------:R-:W-:Y:S01]  /*3fc0*/  FMUL.FTZ R19, R190, R19 ;  /* 0x00000013be137220 */ /* 0x000fe20000410000 */
[----:B------:R-:W3:Y:S01]  /*3fd0*/  LDS R247, [R247+0x18320] ;  /* 0x01832000f7f77984 */ /* 0x000ee20000000800 */
[----:B------:R-:W-:Y:S01]  /*3fe0*/  FMUL.FTZ R20, R193, R20 ;  /* 0x00000014c1147220 */ /* 0x000fe20000410000 */
[----:B------:R-:W-:Y:S01]  /*3ff0*/  F2FP.PACK_AB R16, R16, R17 ;  /* 0x000000111010723e */ /* 0x000fe200000000ff */
[--C-:B-1----:R-:W-:Y:S01]  /*4000*/  FADD.FTZ R11, R64, -R9.reuse ;  /* 0x80000009400b7221 */ /* 0x102fe20000010000 */
[----:B------:R-:W-:Y:S01]  /*4010*/  MUFU.EX2 R21, R21 ;  /* 0x0000001500157308 */ /* 0x000fe20000000800 */
[--C-:B------:R-:W-:Y:S01]  /*4020*/  FFMA.FTZ R23, R23, c[0x0][0x29c], -R248.reuse ;  /* 0x0000a70017177a23 */ /* 0x100fe200000108f8 */
[----:B------:R-:W-:Y:S01]  /*4030*/  F2FP.PACK_AB R19, R20, R19 ;  /* 0x000000131413723e */ /* 0x000fe200000000ff */
[--C-:B------:R-:W-:Y:S01]  /*4040*/  FADD.FTZ R20, R65, -R9.reuse ;  /* 0x8000000941147221 */ /* 0x100fe20000010000 */
[----:B------:R-:W-:Y:S01]  /*4050*/  F2FP.PACK_AB R193, R193, R190 ;  /* 0x000000bec1c1723e */ /* 0x000fe200000000ff */
[--C-:B------:R-:W-:Y:S01]  /*4060*/  FFMA.FTZ R25, R25, c[0x0][0x29c], -R248.reuse ;  /* 0x0000a70019197a23 */ /* 0x100fe200000108f8 */
[----:B------:R-:W-:Y:S01]  /*4070*/  STS [R235+0x18480], R188 ;  /* 0x018480bceb007388 */ /* 0x000fe20000000800 */
[--C-:B------:R-:W-:Y:S02]  /*4080*/  FFMA.FTZ R29, R29, c[0x0][0x29c], -R248.reuse ;  /* 0x0000a7001d1d7a23 */ /* 0x100fe400000108f8 */
[----:B------:R-:W-:Y:S01]  /*4090*/  FFMA.FTZ R248, R31, c[0x0][0x29c], -R248 ;  /* 0x0000a7001ff87a23 */ /* 0x000fe200000108f8 */
[----:B------:R-:W1:Y:S01]  /*40a0*/  MUFU.EX2 R23, R23 ;  /* 0x0000001700177308 */ /* 0x000e620000000800 */
[--C-:B------:R-:W-:Y:S02]  /*40b0*/  FADD.FTZ R31, R52, -R9.reuse ;  /* 0x80000009341f7221 */ /* 0x100fe40000010000 */
[----:B------:R-:W-:Y:S01]  /*40c0*/  FADD.FTZ R22, R53, -R9 ;  /* 0x8000000935167221 */ /* 0x000fe20000010000 */
[----:B--2---:R-:W-:Y:S01]  /*40d0*/  F2FP.PACK_AB R15, R5, R178 ;  /* 0x000000b2050f723e */ /* 0x004fe200000000ff */
[--C-:B-----5:R-:W-:Y:S02]  /*40e0*/  FADD.FTZ R9, R38, -R14.reuse ;  /* 0x8000000e26097221 */ /* 0x120fe40000010000 */
[--C-:B------:R-:W-:Y:S02]  /*40f0*/  FADD.FTZ R17, R39, -R14.reuse ;  /* 0x8000000e27117221 */ /* 0x100fe40000010000 */
[--C-:B------:R-:W-:Y:S01]  /*4100*/  FADD.FTZ R33, R54, -R14.reuse ;  /* 0x8000000e36217221 */ /* 0x100fe20000010000 */
[----:B------:R-:W2:Y:S01]  /*4110*/  MUFU.EX2 R176, R176 ;  /* 0x000000b000b07308 */ /* 0x000ea20000000800 */
[--C-:B------:R-:W-:Y:S02]  /*4120*/  FADD.FTZ R53, R66, -R14.reuse ;  /* 0x8000000e42357221 */ /* 0x100fe40000010000 */
[----:B------:R-:W-:Y:S01]  /*4130*/  FMUL.FTZ R9, R252, R9 ;  /* 0x00000009fc097220 */ /* 0x000fe20000410000 */
[C---:B------:R-:W-:Y:S01]  /*4140*/  F2FP.PACK_AB R252, R2.reuse, R252 ;  /* 0x000000fc02fc723e */ /* 0x040fe200000000ff */
[----:B------:R-:W-:Y:S02]  /*4150*/  FMUL.FTZ R2, R2, R17 ;  /* 0x0000001102027220 */ /* 0x000fe40000410000 */
[--C-:B------:R-:W-:Y:S02]  /*4160*/  FADD.FTZ R17, R50, -R14.reuse ;  /* 0x8000000e32117221 */ /* 0x100fe40000010000 */
[--C-:B------:R-:W-:Y:S01]  /*4170*/  FADD.FTZ R24, R51, -R14.reuse ;  /* 0x8000000e33187221 */ /* 0x100fe20000010000 */
[----:B------:R-:W-:Y:S01]  /*4180*/  F2FP.PACK_AB R2, R2, R9 ;  /* 0x000000090202723e */ /* 0x000fe200000000ff */
[--C-:B------:R-:W-:Y:S01]  /*4190*/  FADD.FTZ R28, R55, -R14.reuse ;  /* 0x8000000e371c7221 */ /* 0x100fe20000010000 */
[----:B------:R-:W-:Y:S01]  /*41a0*/  STS [R235+0x18880], R252 ;  /* 0x018880fceb007388 */ /* 0x000fe20000000800 */
[----:B------:R-:W-:Y:S01]  /*41b0*/  FADD.FTZ R14, R67, -R14 ;  /* 0x8000000e430e7221 */ /* 0x000fe20000010000 */
[----:B------:R-:W5:Y:S01]  /*41c0*/  MUFU.EX2 R179, R179 ;  /* 0x000000b300b37308 */ /* 0x000f620000000800 */
[----:B------:R-:W-:Y:S01]  /*41d0*/  FMUL.FTZ R53, R178, R53 ;  /* 0x00000035b2357220 */ /* 0x000fe20000410000 */
[----:B------:R-:W-:Y:S01]  /*41e0*/  STS [R238], R193 ;  /* 0x000000c1ee007388 */ /* 0x000fe20000000800 */
[----:B------:R-:W-:Y:S02]  /*41f0*/  FMUL.FTZ R14, R5, R14 ;  /* 0x0000000e050e7220 */ /* 0x000fe40000410000 */
[----:B------:R-:W-:Y:S01]  /*4200*/  FMUL.FTZ R17, R184, R17 ;  /* 0x00000011b8117220 */ /* 0x000fe20000410000 */
[----:B------:R-:W-:Y:S01]  /*4210*/  STS [R238+0x400], R35 ;  /* 0x00040023ee007388 */ /* 0x000fe20000000800 */
[----:B------:R-:W-:Y:S01]  /*4220*/  FMUL.FTZ R24, R177, R24 ;  /* 0x00000018b1187220 */ /* 0x000fe20000410000 */
[----:B------:R-:W-:Y:S01]  /*4230*/  F2FP.PACK_AB R53, R14, R53 ;  /* 0x000000350e35723e */ /* 0x000fe200000000ff */
[--C-:B----4-:R-:W-:Y:S01]  /*4240*/  FADD.FTZ R14, R40, -R12.reuse ;  /* 0x8000000c280e7221 */ /* 0x110fe20000010000 */
[----:B------:R-:W-:Y:S01]  /*4250*/  MUFU.EX2 R25, R25 ;  /* 0x0000001900197308 */ /* 0x000fe20000000800 */
[--C-:B------:R-:W-:Y:S01]  /*4260*/  FADD.FTZ R5, R41, -R12.reuse ;  /* 0x8000000c29057221 */ /* 0x100fe20000010000 */
[----:B------:R-:W-:Y:S01]  /*4270*/  F2FP.PACK_AB R17, R24, R17 ;  /* 0x000000111811723e */ /* 0x000fe200000000ff */
[--C-:B------:R-:W-:Y:S01]  /*4280*/  FADD.FTZ R30, R45, -R12.reuse ;  /* 0x8000000c2d1e7221 */ /* 0x100fe20000010000 */
[----:B---3--:R-:W-:Y:S01]  /*4290*/  F2FP.PACK_AB R24, R4, R3 ;  /* 0x000000030418723e */ /* 0x008fe200000000ff */
[--C-:B------:R-:W-:Y:S02]  /*42a0*/  FADD.FTZ R9, R44, -R12.reuse ;  /* 0x8000000c2c097221 */ /* 0x100fe40000010000 */
[----:B------:R-:W-:Y:S01]  /*42b0*/  FMUL.FTZ R14, R3, R14 ;  /* 0x0000000e030e7220 */ /* 0x000fe20000410000 */
[C---:B------:R-:W-:Y:S01]  /*42c0*/  F2FP.PACK_AB R3, R7.reuse, R6 ;  /* 0x000000060703723e */ /* 0x040fe200000000ff */
[----:B------:R-:W-:Y:S01]  /*42d0*/  FMUL.FTZ R5, R4, R5 ;  /* 0x0000000504057220 */ /* 0x000fe20000410000 */
[----:B------:R-:W-:Y:S01]  /*42e0*/  STS [R235+0x19480], R24 ;  /* 0x01948018eb007388 */ /* 0x000fe20000000800 */
[----:B------:R-:W-:Y:S01]  /*42f0*/  FMUL.FTZ R30, R7, R30 ;  /* 0x0000001e071e7220 */ /* 0x000fe20000410000 */
[----:B------:R-:W-:Y:S01]  /*4300*/  MUFU.EX2 R29, R29 ;  /* 0x0000001d001d7308 */ /* 0x000fe20000000800 */
[--C-:B------:R-:W-:Y:S01]  /*4310*/  FADD.FTZ R7, R56, -R12.reuse ;  /* 0x8000000c38077221 */ /* 0x100fe20000010000 */
[----:B------:R-:W-:Y:S01]  /*4320*/  F2FP.PACK_AB R14, R5, R14 ;  /* 0x0000000e050e723e */ /* 0x000fe200000000ff */
[--C-:B------:R-:W-:Y:S01]  /*4330*/  FADD.FTZ R4, R57, -R12.reuse ;  /* 0x8000000c39047221 */ /* 0x100fe20000010000 */
[----:B-1----:R-:W-:Y:S01]  /*4340*/  F2FP.PACK_AB R5, R26, R23 ;  /* 0x000000171a05723e */ /* 0x002fe200000000ff */
[----:B------:R-:W-:Y:S02]  /*4350*/  FMUL.FTZ R9, R6, R9 ;  /* 0x0000000906097220 */ /* 0x000fe40000410000 */
[----:B------:R-:W-:Y:S01]  /*4360*/  FMUL.FTZ R7, R8, R7 ;  /* 0x0000000708077220 */ /* 0x000fe20000410000 */
[C---:B------:R-:W-:Y:S01]  /*4370*/  F2FP.PACK_AB R8, R13.reuse, R8 ;  /* 0x000000080d08723e */ /* 0x040fe200000000ff */
[----:B------:R-:W-:Y:S01]  /*4380*/  FMUL.FTZ R4, R13, R4 ;  /* 0x000000040d047220 */ /* 0x000fe20000410000 */
[----:B------:R-:W-:Y:S01]  /*4390*/  F2FP.PACK_AB R9, R30, R9 ;  /* 0x000000091e09723e */ /* 0x000fe200000000ff */
[----:B------:R-:W-:Y:S01]  /*43a0*/  FMUL.FTZ R11, R194, R11 ;  /* 0x0000000bc20b7220 */ /* 0x000fe20000410000 */
[----:B------:R-:W1:Y:S01]  /*43b0*/  MUFU.EX2 R10, R10 ;  /* 0x0000000a000a7308 */ /* 0x000e620000000800 */
[----:B------:R-:W-:Y:S01]  /*43c0*/  FMUL.FTZ R20, R251, R20 ;  /* 0x00000014fb147220 */ /* 0x000fe20000410000 */
[----:B------:R-:W-:Y:S01]  /*43d0*/  F2FP.PACK_AB R30, R4, R7 ;  /* 0x00000007041e723e */ /* 0x000fe200000000ff */
[----:B------:R-:W-:Y:S01]  /*43e0*/  FMUL.FTZ R31, R192, R31 ;  /* 0x0000001fc01f7220 */ /* 0x000fe20000410000 */
[----:B------:R-:W-:Y:S01]  /*43f0*/  F2FP.PACK_AB R4, R18, R21 ;  /* 0x000000151204723e */ /* 0x000fe200000000ff */
[C---:B------:R-:W-:Y:S01]  /*4400*/  FMUL.FTZ R22, R195.reuse, R22 ;  /* 0x00000016c3167220 */ /* 0x040fe20000410000 */
[----:B------:R-:W-:Y:S01]  /*4410*/  F2FP.PACK_AB R55, R20, R11 ;  /* 0x0000000b1437723e */ /* 0x000fe200000000ff */
[----:B--2---:R-:W-:Y:S01]  /*4420*/  FMUL.FTZ R33, R176, R33 ;  /* 0x00000021b0217220 */ /* 0x004fe20000410000 */
[----:B------:R-:W-:Y:S01]  /*4430*/  F2FP.PACK_AB R192, R195, R192 ;  /* 0x000000c0c3c0723e */ /* 0x000fe200000000ff */
[----:B------:R2:W-:Y:S01]  /*4440*/  STS [R235+0x19880], R4 ;  /* 0x01988004eb007388 */ /* 0x0005e20000000800 */
[----:B------:R-:W3:Y:S01]  /*4450*/  MUFU.EX2 R20, R27 ;  /* 0x0000001b00147308 */ /* 0x000ee20000000800 */
[----:B-----5:R-:W-:Y:S01]  /*4460*/  F2FP.PACK_AB R176, R179, R176 ;  /* 0x000000b0b3b0723e */ /* 0x020fe200000000ff */
[--C-:B------:R-:W-:Y:S01]  /*4470*/  FADD.FTZ R11, R60, -R12.reuse ;  /* 0x8000000c3c0b7221 */ /* 0x100fe20000010000 */
[----:B------:R-:W-:Y:S01]  /*4480*/  STS [R238+0x1000], R3 ;  /* 0x00100003ee007388 */ /* 0x000fe20000000800 */
[----:B------:R-:W-:Y:S01]  /*4490*/  F2FP.PACK_AB R22, R22, R31 ;  /* 0x0000001f1616723e */ /* 0x000fe200000000ff */
[--C-:B------:R-:W-:Y:S01]  /*44a0*/  FADD.FTZ R7, R43, -R247.reuse ;  /* 0x800000f72b077221 */ /* 0x100fe20000010000 */
[----:B------:R-:W-:Y:S01]  /*44b0*/  F2FP.PACK_AB R31, R251, R194 ;  /* 0x000000c2fb1f723e */ /* 0x000fe200000000ff */
[----:B------:R4:W-:Y:S01]  /*44c0*/  STS [R238+0x1400], R5 ;  /* 0x00140005ee007388 */ /* 0x0009e20000000800 */
[----:B------:R-:W-:Y:S02]  /*44d0*/  FMUL.FTZ R28, R179, R28 ;  /* 0x0000001cb31c7220 */ /* 0x000fe40000410000 */
[----:B------:R-:W5:Y:S01]  /*44e0*/  MUFU.EX2 R249, R249 ;  /* 0x000000f900f97308 */ /* 0x000f620000000800 */
[----:B------:R-:W-:Y:S01]  /*44f0*/  STS [R235+0x1a480], R192 ;  /* 0x01a480c0eb007388 */ /* 0x000fe20000000800 */
[----:B------:R-:W-:Y:S01]  /*4500*/  FMUL.FTZ R7, R18, R7 ;  /* 0x0000000712077220 */ /* 0x000fe20000410000 */
[----:B------:R-:W-:Y:S01]  /*4510*/  F2FP.PACK_AB R28, R28, R33 ;  /* 0x000000211c1c723e */ /* 0x000fe200000000ff */
[----:B-1----:R-:W-:Y:S01]  /*4520*/  FMUL.FTZ R11, R10, R11 ;  /* 0x0000000b0a0b7220 */ /* 0x002fe20000410000 */
[----:B------:R-:W-:Y:S01]  /*4530*/  STS [R235+0x1a880], R176 ;  /* 0x01a880b0eb007388 */ /* 0x000fe20000000800 */
[--C-:B------:R-:W-:Y:S02]  /*4540*/  FADD.FTZ R58, R58, -R247.reuse ;  /* 0x800000f73a3a7221 */ /* 0x100fe40000010000 */
[--C-:B------:R-:W-:Y:S01]  /*4550*/  FADD.FTZ R59, R59, -R247.reuse ;  /* 0x800000f73b3b7221 */ /* 0x100fe20000010000 */
[----:B------:R-:W-:Y:S01]  /*4560*/  STS [R238+0x2000], R31 ;  /* 0x0020001fee007388 */ /* 0x000fe20000000800 */
[----:B------:R-:W1:Y:S01]  /*4570*/  MUFU.EX2 R248, R248 ;  /* 0x000000f800f87308 */ /* 0x000e620000000800 */
[----:B------:R-:W-:Y:S02]  /*4580*/  FADD.FTZ R12, R61, -R12 ;  /* 0x8000000c3d0c7221 */ /* 0x000fe40000010000 */
[----:B------:R-:W-:Y:S01]  /*4590*/  STS [R238+0x2400], R15 ;  /* 0x0024000fee007388 */ /* 0x000fe20000000800 */
[----:B---3--:R-:W-:Y:S01]  /*45a0*/  F2FP.PACK_AB R6, R20, R25 ;  /* 0x000000191406723e */ /* 0x008fe200000000ff */
[--C-:B--2---:R-:W-:Y:S02]  /*45b0*/  FADD.FTZ R4, R46, -R247.reuse ;  /* 0x800000f72e047221 */ /* 0x104fe40000010000 */
[----:B------:R-:W-:Y:S01]  /*45c0*/  STS [R235+0x1b480], R8 ;  /* 0x01b48008eb007388 */ /* 0x000fe20000000800 */
[----:B------:R-:W-:Y:S02]  /*45d0*/  FMUL.FTZ R58, R25, R58 ;  /* 0x0000003a193a7220 */ /* 0x000fe40000410000 */
[----:B------:R-:W-:Y:S01]  /*45e0*/  FMUL.FTZ R4, R23, R4 ;  /* 0x0000000417047220 */ /* 0x000fe20000410000 */
[----:B------:R-:W-:Y:S01]  /*45f0*/  STS [R235+0x1b880], R6 ;  /* 0x01b88006eb007388 */ /* 0x000fe20000000800 */
[--C-:B----4-:R-:W-:Y:S01]  /*4600*/  FADD.FTZ R5, R47, -R247.reuse ;  /* 0x800000f72f057221 */ /* 0x110fe20000010000 */
[----:B-----5:R-:W-:Y:S01]  /*4610*/  F2FP.PACK_AB R13, R249, R10 ;  /* 0x0000000af90d723e */ /* 0x020fe200000000ff */
[--C-:B------:R-:W-:Y:S02]  /*4620*/  FADD.FTZ R10, R42, -R247.reuse ;  /* 0x800000f72a0a7221 */ /* 0x100fe40000010000 */
[----:B------:R-:W-:Y:S02]  /*4630*/  FMUL.FTZ R5, R26, R5 ;  /* 0x000000051a057220 */ /* 0x000fe40000410000 */
[----:B------:R-:W-:Y:S01]  /*4640*/  STS [R238+0x3000], R13 ;  /* 0x0030000dee007388 */ /* 0x000fe20000000800 */
[----:B------:R-:W-:Y:S02]  /*4650*/  FMUL.FTZ R10, R21, R10 ;  /* 0x0000000a150a7220 */ /* 0x000fe40000410000 */
[----:B------:R-:W-:Y:S01]  /*4660*/  F2FP.PACK_AB R5, R5, R4 ;  /* 0x000000040505723e */ /* 0x000fe200000000ff */
[----:B------:R-:W-:Y:S01]  /*4670*/  FMUL.FTZ R59, R20, R59 ;  /* 0x0000003b143b7220 */ /* 0x000fe20000410000 */
[----:B-1----:R-:W-:Y:S01]  /*4680*/  F2FP.PACK_AB R3, R248, R29 ;  /* 0x0000001df803723e */ /* 0x002fe200000000ff */
[--C-:B------:R-:W-:Y:S01]  /*4690*/  FADD.FTZ R62, R62, -R247.reuse ;  /* 0x800000f73e3e7221 */ /* 0x100fe20000010000 */
[----:B------:R-:W-:Y:S01]  /*46a0*/  F2FP.PACK_AB R10, R7, R10 ;  /* 0x0000000a070a723e */ /* 0x000fe200000000ff */
[----:B------:R-:W-:Y:S01]  /*46b0*/  FADD.FTZ R63, R63, -R247 ;  /* 0x800000f73f3f7221 */ /* 0x000fe20000010000 */
[----:B------:R-:W-:Y:S01]  /*46c0*/  F2FP.PACK_AB R58, R59, R58 ;  /* 0x0000003a3b3a723e */ /* 0x000fe200000000ff */
[----:B------:R-:W-:Y:S01]  /*46d0*/  STS [R238+0x3400], R3 ;  /* 0x00340003ee007388 */ /* 0x000fe20000000800 */
[----:B------:R-:W-:Y:S02]  /*46e0*/  FMUL.FTZ R12, R249, R12 ;  /* 0x0000000cf90c7220 */ /* 0x000fe40000410000 */
[----:B------:R-:W-:Y:S01]  /*46f0*/  FMUL.FTZ R62, R29, R62 ;  /* 0x0000003e1d3e7220 */ /* 0x000fe20000410000 */
[----:B------:R-:W-:Y:S01]  /*4700*/  BAR.SYNC.DEFER_BLOCKING 0x0 ;  /* 0x0000000000007b1d */ /* 0x000fe20000010000 */
[----:B------:R-:W-:Y:S01]  /*4710*/  FMUL.FTZ R63, R248, R63 ;  /* 0x0000003ff83f7220 */ /* 0x000fe20000410000 */
[----:B------:R-:W-:Y:S04]  /*4720*/  F2FP.PACK_AB R57, R12, R11 ;  /* 0x0000000b0c39723e */ /* 0x000fe800000000ff */
[----:B------:R-:W-:Y:S02]  /*4730*/  F2FP.PACK_AB R63, R63, R62 ;  /* 0x0000003e3f3f723e */ /* 0x000fe400000000ff */
        /* <DEDUP_REMOVED lines=128> */
.L_x_1328:
        /* <DEDUP_REMOVED lines=237> */
.L_x_1324:
[----:B------:R-:W-:Y:S05]  /*5e10*/  @P3 EXIT ;  /* 0x000000000000394d */ /* 0x000fea0003800000 */
[----:B------:R-:W-:-:S04]  /*5e20*/  ISETP.NE.U32.AND P2, PT, RZ, c[0x0][0x360], PT ;  /* 0x0000d800ff007a0c */ /* 0x000fc80003f45070 */
[----:B------:R-:W-:-:S13]  /*5e30*/  ISETP.NE.AND.EX P2, PT, RZ, c[0x0][0x364], PT, P2 ;  /* 0x0000d900ff007a0c */ /* 0x000fda0003f45320 */
[----:B------:R-:W-:-:S04]  /*5e40*/  @P2 IMAD.MOV.U32 R0, RZ, RZ, 0x4 ;  /* 0x00000004ff002424 */ /* 0x000fc800078e00ff */
[----:B------:R-:W-:-:S05]  /*5e50*/  @P2 IMAD.WIDE R6, R221, R0, c[0x0][0x360] ;  /* 0x0000d800dd062625 */ /* 0x000fca00078e0200 */
[----:B------:R1:W2:Y:S01]  /*5e60*/  @P2 LDG.E R4, [R6.64] ;  /* 0x0000000806042981 */ /* 0x0002a2000c1e1900 */
[----:B------:R-:W-:Y:S01]  /*5e70*/  MOV R2, 0x1 ;  /* 0x0000000100027802 */ /* 0x000fe20000000f00 */
[----:B------:R-:W-:Y:S02]  /*5e80*/  IMAD R223, R223, 0x3000, RZ ;  /* 0x00003000dfdf7824 */ /* 0x000fe400078e02ff */
[----:B------:R-:W1:Y:S04]  /*5e90*/  S2R R0, SR_TID.X ;  /* 0x0000000000007919 */ /* 0x000e680000002100 */
[----:B------:R-:W-:Y:S01]  /*5ea0*/  BAR.SYNC.DEFER_BLOCKING 0x1, 0x100 ;  /* 0x0044000000007b1d */ /* 0x000fe20000010000 */
[----:B------:R-:W-:-:S13]  /*5eb0*/  ISETP.NE.AND P0, PT, R2, c[0x0][0x338], PT ;  /* 0x0000ce0002007a0c */ /* 0x000fda0003f05270 */
[----:B------:R-:W-:-:S05]  /*5ec0*/  @P0 IMAD.HI.U32 R2, R222, c[0x0][0x33c], RZ ;  /* 0x0000cf00de020a27 */ /* 0x000fca00078e00ff */
[----:B------:R-:W-:Y:S02]  /*5ed0*/  @P0 SHF.R.U32.HI R222, RZ, c[0x0][0x340], R2 ;  /* 0x0000d000ffde0a19 */ /* 0x000fe40000011602 */
[----:B------:R-:W-:Y:S02]  /*5ee0*/  SHF.R.S32.HI R2, RZ, 0x1f, R223 ;  /* 0x0000001fff027819 */ /* 0x000fe400000114df */
[----:B-1----:R-:W-:Y:S01]  /*5ef0*/  SHF.R.S32.HI R7, RZ, 0x1f, R0 ;  /* 0x0000001fff077819 */ /* 0x002fe20000011400 */
[----:B--2---:R-:W-:-:S05]  /*5f00*/  @P2 IMAD R4, R221, 0x80, R4 ;  /* 0x00000080dd042824 */ /* 0x004fca00078e0204 */
[----:B------:R-:W-:-:S04]  /*5f10*/  @P2 SHF.R.S32.HI R3, RZ, 0x1f, R4 ;  /* 0x0000001fff032819 */ /* 0x000fc80000011404 */
[----:B------:R-:W-:Y:S02]  /*5f20*/  @P2 LEA.HI R4, R3, R4, RZ, 0x7 ;  /* 0x0000000403042211 */ /* 0x000fe400078f38ff */
[----:B------:R-:W-:Y:S02]  /*5f30*/  SHF.R.S32.HI R3, RZ, 0x1f, R222 ;  /* 0x0000001fff037819 */ /* 0x000fe400000114de */
[----:B------:R-:W-:-:S03]  /*5f40*/  @P2 SHF.R.S32.HI R4, RZ, 0x7, R4 ;  /* 0x00000007ff042819 */ /* 0x000fc60000011404 */
[C---:B------:R-:W-:Y:S02]  /*5f50*/  IMAD R9, R3.reuse, c[0x0][0x328], RZ ;  /* 0x0000ca0003097a24 */ /* 0x040fe400078e02ff */
[----:B------:R-:W-:Y:S02]  /*5f60*/  @P2 IMAD R4, R4, 0x3000, RZ ;  /* 0x0000300004042824 */ /* 0x000fe400078e02ff */
[C---:B------:R-:W-:Y:S02]  /*5f70*/  IMAD R9, R222.reuse, c[0x0][0x32c], R9 ;  /* 0x0000cb00de097a24 */ /* 0x040fe400078e0209 */
[----:B------:R-:W-:Y:S01]  /*5f80*/  IMAD R3, R3, c[0x0][0x300], RZ ;  /* 0x0000c00003037a24 */ /* 0x000fe200078e02ff */
[----:B------:R-:W-:Y:S02]  /*5f90*/  @P2 SHF.R.S32.HI R5, RZ, 0x1f, R4 ;  /* 0x0000001fff052819 */ /* 0x000fe40000011404 */
[----:B------:R-:W-:Y:S01]  /*5fa0*/  @!P2 CS2R R4, SRZ ;  /* 0x000000000004a805 */ /* 0x000fe2000001ff00 */
[----:B------:R-:W-:-:S05]  /*5fb0*/  IMAD R3, R222, c[0x0][0x304], R3 ;  /* 0x0000c100de037a24 */ /* 0x000fca00078e0203 */
[----:B------:R-:W-:Y:S02]  /*5fc0*/  IADD3 R4, P1, P0, R4, R223, R0 ;  /* 0x000000df04047210 */ /* 0x000fe4000783e000 */
[----:B------:R-:W-:Y:S02]  /*5fd0*/  SHF.R.S32.HI R0, RZ, 0x1f, R221 ;  /* 0x0000001fff007819 */ /* 0x000fe400000114dd */
[----:B------:R-:W-:Y:S02]  /*5fe0*/  IADD3.X R5, R5, R2, R7, P1, P0 ;  /* 0x0000000205057210 */ /* 0x000fe40000fe0407 */
[----:B------:R-:W-:Y:S02]  /*5ff0*/  SEL R0, R0, RZ, !P2 ;  /* 0x000000ff00007207 */ /* 0x000fe40005000000 */
[----:B------:R-:W-:Y:S01]  /*6000*/  SEL R221, R221, RZ, !P2 ;  /* 0x000000ffdddd7207 */ /* 0x000fe20005000000 */
[----:B------:R-:W-:-:S04]  /*6010*/  IMAD.WIDE.U32 R6, R222, c[0x0][0x328], R4 ;  /* 0x0000ca00de067a25 */ /* 0x000fc800078e0004 */
[----:B------:R-:W-:Y:S02]  /*6020*/  IMAD.IADD R7, R7, 0x1, R9 ;  /* 0x0000000107077824 */ /* 0x000fe400078e0209 */
[----:B------:R-:W-:Y:S02]  /*6030*/  IMAD R2, R0, c[0x0][0x330], RZ ;  /* 0x0000cc0000027a24 */ /* 0x000fe400078e02ff */
[----:B------:R-:W-:-:S04]  /*6040*/  IMAD.WIDE.U32 R4, R222, c[0x0][0x300], R4 ;  /* 0x0000c000de047a25 */ /* 0x000fc800078e0004 */
[----:B------:R-:W-:Y:S01]  /*6050*/  IMAD R2, R221, c[0x0][0x334], R2 ;  /* 0x0000cd00dd027a24 */ /* 0x000fe200078e0202 */
[----:B------:R-:W-:Y:S01]  /*6060*/  IADD3 R5, R5, R3, RZ ;  /* 0x0000000305057210 */ /* 0x000fe20007ffe0ff */
[----:B------:R-:W-:-:S04]  /*6070*/  IMAD.WIDE.U32 R6, R221, c[0x0][0x330], R6 ;  /* 0x0000cc00dd067a25 */ /* 0x000fc800078e0006 */
[----:B------:R-:W-:Y:S01]  /*6080*/  IMAD.IADD R3, R7, 0x1, R2 ;  /* 0x0000000107037824 */ /* 0x000fe200078e0202 */
[----:B------:R-:W-:Y:S01]  /*6090*/  LEA R8, P1, R6, c[0x0][0x310], 0x2 ;  /* 0x0000c40006087a11 */ /* 0x000fe200078210ff */
[----:B------:R-:W-:Y:S02]  /*60a0*/  IMAD R0, R0, c[0x0][0x308], RZ ;  /* 0x0000c20000007a24 */ /* 0x000fe400078e02ff */
[----:B------:R-:W-:Y:S01]  /*60b0*/  IMAD.WIDE.U32 R4, R221, c[0x0][0x308], R4 ;  /* 0x0000c200dd047a25 */ /* 0x000fe200078e0004 */
[----:B------:R-:W-:-:S03]  /*60c0*/  LEA.HI.X R9, R6, c[0x0][0x314], R3, 0x2, P1 ;  /* 0x0000c50006097a11 */ /* 0x000fc600008f1403 */
[----:B------:R-:W-:Y:S01]  /*60d0*/  IMAD R0, R221, c[0x0][0x30c], R0 ;  /* 0x0000c300dd007a24 */ /* 0x000fe200078e0200 */
[C---:B------:R-:W-:Y:S01]  /*60e0*/  LEA R2, P0, R4.reuse, c[0x0][0x2e8], 0x2 ;  /* 0x0000ba0004027a11 */ /* 0x040fe200078010ff */
[----:B------:R-:W-:Y:S03]  /*60f0*/  RED.E.ADD.F32.FTZ.RN.STRONG.GPU [R8.64], R68 ;  /* 0x000000440800798e */ /* 0x000fe6000c10e788 */
[----:B------:R-:W-:Y:S01]  /*6100*/  IADD3 R5, R5, R0, RZ ;  /* 0x0000000005057210 */ /* 0x000fe20007ffe0ff */
[----:B------:R-:W-:Y:S03]  /*6110*/  RED.E.ADD.F32.FTZ.RN.STRONG.GPU [R8.64+0x400], R69 ;  /* 0x000400450800798e */ /* 0x000fe6000c10e788 */
        /* <DEDUP_REMOVED lines=96> */
.L_x_1330:
        /* <DEDUP_REMOVED lines=14> */
.L_x_1439:


//--------------------- .text._ZN7cutlass13device_kernelIN5flash32FlashAttnBwdPostprocessConvertdQIN4cute5tupleIJNS3_1CILi128EEENS5_ILi96EEEEEENS_6half_tEfNS_4arch4Sm80ELi256ENS3_8TiledMMAINS3_8MMA_AtomIJNS3_28SM80_16x8x16_F32F16F16F32_TNEEEENS3_6LayoutINS4_IJNS5_ILi4EEENS5_ILi2EEENS5_ILi1EEEEEENS4_IJSJ_SH_NS5_ILi0EEEEEEEENS4_IJNS5_ILi64EEENS5_ILi32EEENS5_ILi16EEEEEEEELb0EEEEEvNT_6ParamsE --------------------------
	.section	.text._ZN7cutlass13device_kernelIN5flash32FlashAttnBwdPostprocessConvertdQIN4cute5tupleIJNS3_1CILi128EEENS5_ILi96EEEEEENS_6half_tEfNS_4arch4Sm80ELi256ENS3_8TiledMMAINS3_8MMA_AtomIJNS3_28SM80_16x8x16_F32F16F16F32_TNEEEENS3_6LayoutINS4_IJNS5_ILi4EEENS5_ILi2EEENS5_ILi1EEEEEENS4_IJSJ_SH_NS5_ILi0EEEEEEEENS4_IJNS5_ILi64EEENS5_ILi32EEENS5_ILi16EEEEEEEELb0EEEEEvNT_6ParamsE,"ax",@progbits
	.sectioninfo	@"SHI_REGISTERS=71"
	.align	128
.text._ZN7cutlass13device_kernelIN5flash32FlashAttnBwdPostprocessConvertdQIN4cute5tupleIJNS3_1CILi128EEENS5_ILi96EEEEEENS_6half_tEfNS_4arch4Sm80ELi256ENS3_8TiledMMAINS3_8MMA_AtomIJNS3_28SM80_16x8x16_F32F16F16F32_TNEEEENS3_6LayoutINS4_IJNS5_ILi4EEENS5_ILi2EEENS5_ILi1EEEEEENS4_IJSJ_SH_NS5_ILi0EEEEEEEENS4_IJNS5_ILi64EEENS5_ILi32EEENS5_ILi16EEEEEEEELb0EEEEEvNT_6ParamsE:
        .type           _ZN7cutlass13device_kernelIN5flash32FlashAttnBwdPostprocessConvertdQIN4cute5tupleIJNS3_1CILi128EEENS5_ILi96EEEEEENS_6half_tEfNS_4arch4Sm80ELi256ENS3_8TiledMMAINS3_8MMA_AtomIJNS3_28SM80_16x8x16_F32F16F16F32_TNEEEENS3_6LayoutINS4_IJNS5_ILi4EEENS5_ILi2EEENS5_ILi1EEEEEENS4_IJSJ_SH_NS5_ILi0EEEEEEEENS4_IJNS5_ILi64EEENS5_ILi32EEENS5_ILi16EEEEEEEELb0EEEEEvNT_6ParamsE,@function
        .size           _ZN7cutlass13device_kernelIN5flash32FlashAttnBwdPostprocessConvertdQIN4cute5tupleIJNS3_1CILi128EEENS5_ILi96EEEEEENS_6half_tEfNS_4arch4Sm80ELi256ENS3_8TiledMMAINS3_8MMA_AtomIJNS3_28SM80_16x8x16_F32F16F16F32_TNEEEENS3_6LayoutINS4_IJNS5_ILi4EEENS5_ILi2EEENS5_ILi1EEEEEENS4_IJSJ_SH_NS5_ILi0EEEEEEEENS4_IJNS5_ILi64EEENS5_ILi32EEENS5_ILi16EEEEEEEELb0EEEEEvNT_6ParamsE,(.L_x_1440 - _ZN7cutlass13device_kernelIN5flash32FlashAttnBwdPostprocessConvertdQIN4cute5tupleIJNS3_1CILi128EEENS5_ILi96EEEEEENS_6half_tEfNS_4arch4Sm80ELi256ENS3_8TiledMMAINS3_8MMA_AtomIJNS3_28SM80_16x8x16_F32F16F16F32_TNEEEENS3_6LayoutINS4_IJNS5_ILi4EEENS5_ILi2EEENS5_ILi1EEEEEENS4_IJSJ_SH_NS5_ILi0EEEEEEEENS4_IJNS5_ILi64EEENS5_ILi32EEENS5_ILi16EEEEEEEELb0EEEEEvNT_6ParamsE)
        .other          _ZN7cutlass13device_kernelIN5flash32FlashAttnBwdPostprocessConvertdQIN4cute5tupleIJNS3_1CILi128EEENS5_ILi96EEEEEENS_6half_tEfNS_4arch4Sm80ELi256ENS3_8TiledMMAINS3_8MMA_AtomIJNS3_28SM80_16x8x16_F32F16F16F32_TNEEEENS3_6LayoutINS4_IJNS5_ILi4EEENS5_ILi2EEENS5_ILi1EEEEEENS4_IJSJ_SH_NS5_ILi0EEEEEEEENS4_IJNS5_ILi64EEENS5_ILi32EEENS5_ILi16EEEEEEEELb0EEEEEvNT_6ParamsE,@"STO_CUDA_ENTRY STV_DEFAULT"
_ZN7cutlass13device_kernelIN5flash32FlashAttnBwdPostprocessConvertdQIN4cute5tupleIJNS3_1CILi128EEENS5_ILi96EEEEEENS_6half_tEfNS_4arch4Sm80ELi256ENS3_8TiledMMAINS3_8MMA_AtomIJNS3_28SM80_16x8x16_F32F16F16F32_TNEEEENS3_6LayoutINS4_IJNS5_ILi4EEENS5_ILi2EEENS5_ILi1EEEEEENS4_IJSJ_SH_NS5_ILi0EEEEEEEENS4_IJNS5_ILi64EEENS5_ILi32EEENS5_ILi16EEEEEEEELb0EEEEEvNT_6ParamsE:
[----:B------:R-:W-:Y:S02]  /*0000*/  IMAD.MOV.U32 R1, RZ, RZ, c[0x0][0x28] ;  /* 0x00000a00ff017624 */ /* 0x000fe400078e00ff */
[----:B------:R-:W0:Y:S01]  /*0010*/  S2R R9, SR_CTAID.Z ;  /* 0x0000000000097919 */ /* 0x000e220000002700 */
[----:B------:R-:W-:Y:S01]  /*0020*/  ISETP.NE.U32.AND P1, PT, RZ, c[0x0][0x1c8], PT ;  /* 0x00007200ff007a0c */ /* 0x000fe20003f25070 */
[----:B------:R-:W-:Y:S01]  /*0030*/  IMAD.MOV.U32 R4, RZ, RZ, 0x4 ;  /* 0x00000004ff047424 */ /* 0x000fe200078e00ff */
[----:B------:R-:W-:Y:S01]  /*0040*/  ISETP.NE.U32.AND P0, PT, RZ, c[0x0][0x1c0], PT ;  /* 0x00007000ff007a0c */ /* 0x000fe20003f05070 */
[----:B------:R-:W-:Y:S01]  /*0050*/  ULDC.64 UR4, c[0x0][0x118] ;  /* 0x0000460000047ab9 */ /* 0x000fe20000000a00 */
[----:B------:R-:W-:Y:S02]  /*0060*/  ISETP.NE.AND.EX P1, PT, RZ, c[0x0][0x1cc], PT, P1 ;  /* 0x00007300ff007a0c */ /* 0x000fe40003f25310 */
[----:B------:R-:W-:Y:S01]  /*0070*/  ISETP.NE.AND.EX P0, PT, RZ, c[0x0][0x1c4], PT, P0 ;  /* 0x00007100ff007a0c */ /* 0x000fe20003f05300 */
[----:B------:R-:W-:Y:S02]  /*0080*/  IMAD.MOV.U32 R58, RZ, RZ, c[0x0][0x190] ;  /* 0x00006400ff3a7624 */ /* 0x000fe400078e00ff */
[----:B0-----:R-:W-:-:S08]  /*0090*/  IMAD.WIDE R2, R9, R4, c[0x0][0x1c0] ;  /* 0x0000700009027625 */ /* 0x001fd000078e0204 */
[----:B------:R-:W-:Y:S02]  /*00a0*/  @P1 IMAD.WIDE R4, R9, R4, c[0x0][0x1c8] ;  /* 0x0000720009041625 */ /* 0x000fe400078e0204 */
[----:B------:R0:W5:Y:S01]  /*00b0*/  @P0 LDG.E R56, [R2.64] ;  /* 0x0000000402380981 */ /* 0x000162000c1e1900 */
[----:B------:R-:W-:-:S03]  /*00c0*/  ISETP.NE.U32.AND P2, PT, RZ, c[0x0][0x1c0], PT ;  /* 0x00007000ff007a0c */ /* 0x000fc60003f45070 */
[----:B------:R0:W5:Y:S04]  /*00d0*/  @P1 LDG.E R58, [R4.64] ;  /* 0x00000004043a1981 */ /* 0x000168000c1e1900 */
[----:B------:R-:W1:Y:S02]  /*00e0*/  S2R R54, SR_CTAID.X ;  /* 0x0000000000367919 */ /* 0x000e640000002500 */
[----:B-1----:R-:W-:Y:S01]  /*00f0*/  IMAD.SHL.U32 R57, R54, 0x80, RZ ;  /* 0x0000008036397824 */ /* 0x002fe200078e00ff */
[----:B------:R-:W-:Y:S05]  /*0100*/  @P1 BRA `(.L_x_1331) ;  /* 0x0000004000001947 */ /* 0x000fea0003800000 */
[----:B0-----:R-:W-:Y:S05]  /*0110*/  @!P0 BRA `(.L_x_1331) ;  /* 0x0000003000008947 */ /* 0x001fea0003800000 */
[----:B------:R-:W2:Y:S04]  /*0120*/  LDG.E R5, [R2.64] ;  /* 0x0000000402057981 */ /* 0x000ea8000c1e1900 */
[----:B-----5:R-:W2:Y:S02]  /*0130*/  LDG.E R58, [R2.64+0x4] ;  /* 0x00000404023a7981 */ /* 0x020ea4000c1e1900 */
[----:B--2---:R-:W-:-:S02]  /*0140*/  IADD3 R58, -R5, R58, RZ ;  /* 0x0000003a053a7210 */ /* 0x004fc40007ffe1ff */
.L_x_1331:
[----:B0-----:R-:W-:Y:S01]  /*0150*/  ISETP.NE.AND.EX P1, PT, RZ, c[0x0][0x1c4], PT, P2 ;  /* 0x00007100ff007a0c */ /* 0x001fe20003f25320 */
[----:B-----5:R-:W-:Y:S01]  /*0160*/  @P0 IMAD R2, R9, 0x80, R56 ;  /* 0x0000008009020824 */ /* 0x020fe200078e0238 */
[----:B------:R-:W-:-:S13]  /*0170*/  ISETP.LE.AND P2, PT, R58, R57, PT ;  /* 0x000000393a00720c */ /* 0x000fda0003f43270 */
[----:B------:R-:W-:Y:S05]  /*0180*/  @P1 EXIT P2 ;  /* 0x000000000000194d */ /* 0x000fea0001000000 */
[----:B------:R-:W0:Y:S01]  /*0190*/  S2R R53, SR_TID.X ;  /* 0x0000000000357919 */ /* 0x000e220000002100 */
[----:B------:R-:W-:Y:S01]  /*01a0*/  @P0 SHF.R.S32.HI R3, RZ, 0x1f, R2 ;  /* 0x0000001fff030819 */ /* 0x000fe20000011402 */
[----:B------:R-:W-:Y:S01]  /*01b0*/  CS2R R4, SRZ ;  /* 0x0000000000047805 */ /* 0x000fe2000001ff00 */
[----:B------:R-:W-:Y:S01]  /*01c0*/  IMAD R7, R54, 0x3000, RZ ;  /* 0x0000300036077824 */ /* 0x000fe200078e02ff */
[----:B------:R-:W1:Y:S01]  /*01d0*/  S2R R0, SR_CTAID.Y ;  /* 0x0000000000007919 */ /* 0x000e620000002600 */
[----:B------:R-:W-:Y:S02]  /*01e0*/  @P0 LEA.HI R3, R3, R2, RZ, 0x7 ;  /* 0x0000000203030211 */ /* 0x000fe400078f38ff */
[----:B------:R-:W-:Y:S02]  /*01f0*/  SEL R52, R9, RZ, !P1 ;  /* 0x000000ff09347207 */ /* 0x000fe40004800000 */
[----:B------:R-:W-:Y:S02]  /*0200*/  @P0 SHF.R.S32.HI R3, RZ, 0x7, R3 ;  /* 0x00000007ff030819 */ /* 0x000fe40000011403 */
[----:B------:R-:W-:-:S03]  /*0210*/  SHF.R.S32.HI R11, RZ, 0x1f, R7 ;  /* 0x0000001fff0b7819 */ /* 0x000fc60000011407 */
[----:B------:R-:W-:-:S04]  /*0220*/  @P0 IMAD R3, R3, 0x3000, RZ ;  /* 0x0000300003030824 */ /* 0x000fc800078e02ff */
[--C-:B------:R-:W-:Y:S01]  /*0230*/  @P0 IMAD.MOV.U32 R4, RZ, RZ, R3.reuse ;  /* 0x000000ffff040224 */ /* 0x100fe200078e0003 */
[----:B------:R-:W-:Y:S02]  /*0240*/  @P0 SHF.R.S32.HI R5, RZ, 0x1f, R3 ;  /* 0x0000001fff050819 */ /* 0x000fe40000011403 */
[----:B------:R-:W-:Y:S01]  /*0250*/  SHF.R.S32.HI R3, RZ, 0x1f, R9 ;  /* 0x0000001fff037819 */ /* 0x000fe20000011409 */
[----:B0-----:R-:W-:-:S03]  /*0260*/  IMAD.SHL.U32 R6, R53, 0x4, RZ ;  /* 0x0000000435067824 */ /* 0x001fc600078e00ff */
[----:B------:R-:W-:Y:S02]  /*0270*/  SEL R3, R3, RZ, !P1 ;  /* 0x000000ff03037207 */ /* 0x000fe40004800000 */
[----:B-1----:R-:W-:Y:S02]  /*0280*/  SHF.R.S32.HI R2, RZ, 0x1f, R0 ;  /* 0x0000001fff027819 */ /* 0x002fe40000011400 */
[----:B------:R-:W-:Y:S01]  /*0290*/  IADD3 R4, P2, P3, R4, R6, R7 ;  /* 0x0000000604047210 */ /* 0x000fe20007b5e007 */
[----:B------:R-:W-:Y:S01]  /*02a0*/  IMAD R9, R3, c[0x0][0x180], RZ ;  /* 0x0000600003097a24 */ /* 0x000fe200078e02ff */
[----:B------:R-:W-:Y:S01]  /*02b0*/  SHF.R.S32.HI R6, RZ, 0x1f, R6 ;  /* 0x0000001fff067819 */ /* 0x000fe20000011406 */
[----:B------:R-:W-:Y:S02]  /*02c0*/  IMAD R7, R2, c[0x0][0x178], RZ ;  /* 0x00005e0002077a24 */ /* 0x000fe400078e02ff */
[----:B------:R-:W-:Y:S01]  /*02d0*/  IMAD R9, R52, c[0x0][0x184], R9 ;  /* 0x0000610034097a24 */ /* 0x000fe200078e0209 */
[----:B------:R-:W-:Y:S01]  /*02e0*/  IADD3.X R5, R5, R6, R11, P2, P3 ;  /* 0x0000000605057210 */ /* 0x000fe200017e640b */
[----:B------:R-:W-:-:S04]  /*02f0*/  IMAD R7, R0, c[0x0][0x17c], R7 ;  /* 0x00005f0000077a24 */ /* 0x000fc800078e0207 */
[----:B------:R-:W-:-:S05]  /*0300*/  IMAD.WIDE.U32 R4, R0, c[0x0][0x178], R4 ;  /* 0x00005e0000047a25 */ /* 0x000fca00078e0004 */
[----:B------:R-:W-:-:S05]  /*0310*/  IADD3 R5, R5, R7, RZ ;  /* 0x0000000705057210 */ /* 0x000fca0007ffe0ff */
[----:B------:R-:W-:-:S04]  /*0320*/  IMAD.WIDE.U32 R4, R52, c[0x0][0x180], R4 ;  /* 0x0000600034047a25 */ /* 0x000fc800078e0004 */
[----:B------:R-:W-:Y:S01]  /*0330*/  IMAD.IADD R5, R5, 0x1, R9 ;  /* 0x0000000105057824 */ /* 0x000fe200078e0209 */
[----:B------:R-:W-:-:S04]  /*0340*/  LEA R64, P1, R4, c[0x0][0x160], 0x2 ;  /* 0x0000580004407a11 */ /* 0x000fc800078210ff */
[----:B------:R-:W-:-:S05]  /*0350*/  LEA.HI.X R65, R4, c[0x0][0x164], R5, 0x2, P1 ;  /* 0x0000590004417a11 */ /* 0x000fca00008f1405 */
[----:B------:R-:W2:Y:S04]  /*0360*/  LDG.E.128 R4, [R64.64] ;  /* 0x0000000440047981 */ /* 0x000ea8000c1e1d00 */
[----:B------:R-:W3:Y:S04]  /*0370*/  LDG.E.128 R8, [R64.64+0x1000] ;  /* 0x0010000440087981 */ /* 0x000ee8000c1e1d00 */
[----:B------:R-:W4:Y:S04]  /*0380*/  LDG.E.128 R12, [R64.64+0x2000] ;  /* 0x00200004400c7981 */ /* 0x000f28000c1e1d00 */
[----:B------:R-:W5:Y:S04]  /*0390*/  LDG.E.128 R16, [R64.64+0x3000] ;  /* 0x0030000440107981 */ /* 0x000f68000c1e1d00 */
[----:B------:R-:W5:Y:S04]  /*03a0*/  LDG.E.128 R20, [R64.64+0x4000] ;  /* 0x0040000440147981 */ /* 0x000f68000c1e1d00 */
[----:B------:R-:W5:Y:S04]  /*03b0*/  LDG.E.128 R24, [R64.64+0x5000] ;  /* 0x0050000440187981 */ /* 0x000f68000c1e1d00 */
[----:B------:R-:W5:Y:S04]  /*03c0*/  LDG.E.128 R28, [R64.64+0x6000] ;  /* 0x00600004401c7981 */ /* 0x000f68000c1e1d00 */
[----:B------:R-:W5:Y:S04]  /*03d0*/  LDG.E.128 R32, [R64.64+0x7000] ;  /* 0x0070000440207981 */ /* 0x000f68000c1e1d00 */
[----:B------:R-:W5:Y:S04]  /*03e0*/  LDG.E.128 R36, [R64.64+0x8000] ;  /* 0x0080000440247981 */ /* 0x000f68000c1e1d00 */
[----:B------:R-:W5:Y:S04]  /*03f0*/  LDG.E.128 R40, [R64.64+0x9000] ;  /* 0x0090000440287981 */ /* 0x000f68000c1e1d00 */
[----:B------:R-:W5:Y:S04]  /*0400*/  LDG.E.128 R44, [R64.64+0xa000] ;  /* 0x00a00004402c7981 */ /* 0x000f68000c1e1d00 */
[----:B------:R-:W5:Y:S01]  /*0410*/  LDG.E.128 R48, [R64.64+0xb000] ;  /* 0x00b0000440307981 */ /* 0x000f62000c1e1d00 */
[----:B------:R-:W-:Y:S01]  /*0420*/  SHF.R.S32.HI R60, RZ, 0x1f, R53 ;  /* 0x0000001fff3c7819 */ /* 0x000fe20000011435 */
[----:B------:R-:W-:Y:S01]  /*0430*/  IMAD.IADD R57, R58, 0x1, -R57 ;  /* 0x000000013a397824 */ /* 0x000fe200078e0a39 */
[----:B------:R-:W-:Y:S02]  /*0440*/  BSSY B0, `(.L_x_1332) ;  /* 0x00000f2000007945 */ /* 0x000fe40003800000 */
[----:B------:R-:W-:-:S02]  /*0450*/  LEA.HI R59, R60, R53, RZ, 0x2 ;  /* 0x000000353c3b7211 */ /* 0x000fc400078f10ff */
[----:B------:R-:W-:Y:S02]  /*0460*/  LEA.HI R61, R60, R53, RZ, 0x5 ;  /* 0x000000353c3d7211 */ /* 0x000fe400078f28ff */
[--C-:B------:R-:W-:Y:S02]  /*0470*/  SHF.R.S32.HI R55, RZ, 0x2, R59.reuse ;  /* 0x00000002ff377819 */ /* 0x100fe4000001143b */
[----:B------:R-:W-:Y:S02]  /*0480*/  SHF.R.S32.HI R62, RZ, 0x1f, R59 ;  /* 0x0000001fff3e7819 */ /* 0x000fe4000001143b */
[--C-:B------:R-:W-:Y:S02]  /*0490*/  SHF.R.S32.HI R63, RZ, 0x5, R61.reuse ;  /* 0x00000005ff3f7819 */ /* 0x100fe4000001143d */
[----:B------:R-:W-:Y:S02]  /*04a0*/  SHF.R.S32.HI R66, RZ, 0x1f, R61 ;  /* 0x0000001fff427819 */ /* 0x000fe4000001143d */
[----:B------:R-:W-:-:S02]  /*04b0*/  LEA.HI R61, R62, R55, RZ, 0x2 ;  /* 0x000000373e3d7211 */ /* 0x000fc400078f10ff */
[----:B------:R-:W-:Y:S02]  /*04c0*/  LEA.HI R62, R62, R55, RZ, 0x3 ;  /* 0x000000373e3e7211 */ /* 0x000fe400078f18ff */
[----:B------:R-:W-:Y:S02]  /*04d0*/  LEA.HI R66, R66, R63, RZ, 0x2 ;  /* 0x0000003f42427211 */ /* 0x000fe400078f10ff */
[----:B------:R-:W-:Y:S02]  /*04e0*/  LOP3.LUT R62, R62, 0xfffffff8, RZ, 0xc0, !PT ;  /* 0xfffffff83e3e7812 */ /* 0x000fe400078ec0ff */
[----:B------:R-:W-:Y:S02]  /*04f0*/  LOP3.LUT R66, R66, 0xfffffc, RZ, 0xc0, !PT ;  /* 0x00fffffc42427812 */ /* 0x000fe400078ec0ff */
[----:B------:R-:W-:Y:S01]  /*0500*/  LOP3.LUT R68, R61, 0xffffffc, RZ, 0xc0, !PT ;  /* 0x0ffffffc3d447812 */ /* 0x000fe200078ec0ff */
[----:B------:R-:W-:Y:S01]  /*0510*/  IMAD.IADD R62, R55, 0x1, -R62 ;  /* 0x00000001373e7824 */ /* 0x000fe200078e0a3e */
[----:B------:R-:W-:-:S02]  /*0520*/  IADD3 R61, R63, -R66, RZ ;  /* 0x800000423f3d7210 */ /* 0x000fc40007ffe0ff */
[----:B------:R-:W-:Y:S01]  /*0530*/  IMNMX R57, R57, 0x80, PT ;  /* 0x0000008039397817 */ /* 0x000fe20003800200 */
[----:B------:R-:W-:-:S03]  /*0540*/  IMAD.IADD R68, R55, 0x1, -R68 ;  /* 0x0000000137447824 */ /* 0x000fc600078e0a44 */
[----:B------:R-:W-:Y:S01]  /*0550*/  ISETP.GE.AND P1, PT, R55, R57, PT ;  /* 0x000000393700720c */ /* 0x000fe20003f26270 */
[----:B------:R-:W-:Y:S01]  /*0560*/  IMAD R58, R63, 0x8, R68 ;  /* 0x000000083f3a7824 */ /* 0x000fe200078e0244 */
[----:B--2---:R0:W-:Y:S04]  /*0570*/  STS.128 [R53.X16], R4 ;  /* 0x0000000435007388 */ /* 0x0041e8000000cc00 */
[----:B---3--:R-:W-:Y:S04]  /*0580*/  STS.128 [R53.X16+0x1000], R8 ;  /* 0x0010000835007388 */ /* 0x008fe8000000cc00 */
[----:B----4-:R1:W-:Y:S04]  /*0590*/  STS.128 [R53.X16+0x2000], R12 ;  /* 0x0020000c35007388 */ /* 0x0103e8000000cc00 */
[----:B-----5:R-:W-:Y:S01]  /*05a0*/  STS.128 [R53.X16+0x3000], R16 ;  /* 0x0030001035007388 */ /* 0x020fe2000000cc00 */
[----:B0-----:R-:W-:-:S03]  /*05b0*/  LEA.HI R5, R60, R53, RZ, 0x4 ;  /* 0x000000353c057211 */ /* 0x001fc600078f20ff */
[----:B------:R-:W-:Y:S01]  /*05c0*/  STS.128 [R53.X16+0x4000], R20 ;  /* 0x0040001435007388 */ /* 0x000fe2000000cc00 */
[----:B------:R-:W-:Y:S02]  /*05d0*/  LOP3.LUT R4, R59, 0xfffffffc, RZ, 0xc0, !PT ;  /* 0xfffffffc3b047812 */ /* 0x000fe400078ec0ff */
[-C--:B------:R-:W-:Y:S01]  /*05e0*/  LEA.HI R60, R60, R53.reuse, RZ, 0x7 ;  /* 0x000000353c3c7211 */ /* 0x080fe200078f38ff */
[----:B------:R-:W-:Y:S01]  /*05f0*/  STS.128 [R53.X16+0x5000], R24 ;  /* 0x0050001835007388 */ /* 0x000fe2000000cc00 */
[----:B------:R-:W-:Y:S01]  /*0600*/  IMAD.SHL.U32 R5, R5, 0x4, RZ ;  /* 0x0000000405057824 */ /* 0x000fe200078e00ff */
[----:B------:R-:W-:Y:S02]  /*0610*/  IADD3 R4, -R4, R53, RZ ;  /* 0x0000003504047210 */ /* 0x000fe40007ffe1ff */
[----:B------:R-:W-:Y:S01]  /*0620*/  STS.128 [R53.X16+0x6000], R28 ;  /* 0x0060001c35007388 */ /* 0x000fe2000000cc00 */
[----:B-1----:R-:W-:Y:S02]  /*0630*/  IADD3 R14, R55, 0x40, RZ ;  /* 0x00000040370e7810 */ /* 0x002fe40007ffe0ff */
[C---:B------:R-:W-:Y:S01]  /*0640*/  LEA.HI R6, R4.reuse, R4, RZ, 0x1 ;  /* 0x0000000404067211 */ /* 0x040fe200078f08ff */
[----:B------:R-:W-:Y:S01]  /*0650*/  STS.128 [R53.X16+0x7000], R32 ;  /* 0x0070002035007388 */ /* 0x000fe2000000cc00 */
[----:B------:R-:W-:Y:S01]  /*0660*/  LOP3.LUT R7, R5, 0x40, RZ, 0xc0, !PT ;  /* 0x0000004005077812 */ /* 0x000fe200078ec0ff */
[----:B------:R-:W-:Y:S01]  /*0670*/  IMAD R61, R61, 0x80, R4 ;  /* 0x000000803d3d7824 */ /* 0x000fe200078e0204 */
[----:B------:R-:W-:Y:S01]  /*0680*/  SHF.R.S32.HI R5, RZ, 0x1f, R62 ;  /* 0x0000001fff057819 */ /* 0x000fe2000001143e */
[----:B------:R-:W-:Y:S01]  /*0690*/  STS.128 [R53.X16+0x8000], R36 ;  /* 0x0080002435007388 */ /* 0x000fe2000000cc00 */
[----:B------:R-:W-:Y:S01]  /*06a0*/  IMAD.SHL.U32 R4, R4, 0x8, RZ ;  /* 0x0000000804047824 */ /* 0x000fe200078e00ff */
[----:B------:R-:W-:Y:S01]  /*06b0*/  SHF.R.U32.HI R15, RZ, 0x3, R7 ;  /* 0x00000003ff0f7819 */ /* 0x000fe20000011607 */
[----:B------:R-:W-:Y:S01]  /*06c0*/  IMAD.SHL.U32 R9, R6, 0x400, RZ ;  /* 0x0000040006097824 */ /* 0x000fe200078e00ff */
[----:B------:R-:W-:Y:S01]  /*06d0*/  STS.128 [R53.X16+0x9000], R40 ;  /* 0x0090002835007388 */ /* 0x000fe2000000cc00 */
[----:B------:R-:W-:-:S02]  /*06e0*/  LEA.HI R8, R5, R62, RZ, 0x2 ;  /* 0x0000003e05087211 */ /* 0x000fc400078f10ff */
[----:B------:R-:W-:Y:S01]  /*06f0*/  LOP3.LUT R6, R7, 0x8, R4, 0xf8, !PT ;  /* 0x0000000807067812 */ /* 0x000fe200078ef804 */
[----:B------:R-:W-:Y:S01]  /*0700*/  STS.128 [R53.X16+0xa000], R44 ;  /* 0x00a0002c35007388 */ /* 0x000fe2000000cc00 */
[C---:B------:R-:W-:Y:S01]  /*0710*/  LOP3.LUT R7, R8.reuse, 0x7fffffc, RZ, 0xc0, !PT ;  /* 0x07fffffc08077812 */ /* 0x040fe200078ec0ff */
[----:B------:R-:W-:Y:S01]  /*0720*/  IMAD.SHL.U32 R8, R8, 0x10, RZ ;  /* 0x0000001008087824 */ /* 0x000fe200078e00ff */
[----:B------:R-:W-:Y:S01]  /*0730*/  LOP3.LUT R9, R9, 0x7ffff800, RZ, 0xc0, !PT ;  /* 0x7ffff80009097812 */ /* 0x000fe200078ec0ff */
[----:B------:R-:W-:Y:S01]  /*0740*/  STS.128 [R53.X16+0xb000], R48 ;  /* 0x00b0003035007388 */ /* 0x000fe2000000cc00 */
[----:B------:R-:W-:Y:S02]  /*0750*/  LOP3.LUT R15, R6, R15, RZ, 0x3c, !PT ;  /* 0x0000000f060f7212 */ /* 0x000fe400078e3cff */
[----:B------:R-:W-:Y:S01]  /*0760*/  IADD3 R62, R62, -R7, RZ ;  /* 0x800000073e3e7210 */ /* 0x000fe20007ffe0ff */
[----:B------:R-:W-:Y:S01]  /*0770*/  BAR.SYNC.DEFER_BLOCKING 0x0 ;  /* 0x0000000000007b1d */ /* 0x000fe20000010000 */
[----:B------:R-:W-:Y:S01]  /*0780*/  CS2R R6, SRZ ;  /* 0x0000000000067805 */ /* 0x000fe2000001ff00 */
[----:B------:R-:W-:Y:S01]  /*0790*/  IMAD.U32 R58, R58, 0x10, R9 ;  /* 0x000000103a3a7824 */ /* 0x000fe200078e0009 */
[----:B------:R-:W-:Y:S01]  /*07a0*/  SHF.R.U32.HI R9, RZ, 0x4, R60 ;  /* 0x00000004ff097819 */ /* 0x000fe2000001163c */
[----:B------:R-:W-:Y:S01]  /*07b0*/  IMAD R62, R62, 0x8, R61 ;  /* 0x000000083e3e7824 */ /* 0x000fe200078e023d */
[----:B------:R-:W-:-:S02]  /*07c0*/  LOP3.LUT R8, R8, 0x40, RZ, 0xc0, !PT ;  /* 0x0000004008087812 */ /* 0x000fc400078ec0ff */
[----:B------:R-:W-:Y:S02]  /*07d0*/  @P0 MOV R6, R56 ;  /* 0x0000003800060202 */ /* 0x000fe40000000f00 */
[----:B------:R-:W-:Y:S02]  /*07e0*/  @P0 SHF.R.S32.HI R7, RZ, 0x1f, R56 ;  /* 0x0000001fff070819 */ /* 0x000fe40000011438 */
[----:B------:R-:W-:Y:S02]  /*07f0*/  LOP3.LUT R9, R8, 0x8, R9, 0xf8, !PT ;  /* 0x0000000808097812 */ /* 0x000fe400078ef809 */
[C---:B------:R-:W-:Y:S02]  /*0800*/  IADD3 R6, P0, R55.reuse, R6, RZ ;  /* 0x0000000637067210 */ /* 0x040fe40007f1e0ff */
[----:B------:R-:W-:Y:S02]  /*0810*/  SHF.R.U32.HI R8, RZ, 0x3, R8 ;  /* 0x00000003ff087819 */ /* 0x000fe40000011608 */
[----:B------:R-:W-:-:S02]  /*0820*/  LEA.HI.X.SX32 R7, R55, R7, 0x1, P0 ;  /* 0x0000000737077211 */ /* 0x000fc400000f0eff */
[----:B------:R-:W-:Y:S01]  /*0830*/  LOP3.LUT R9, R9, R8, RZ, 0x3c, !PT ;  /* 0x0000000809097212 */ /* 0x000fe200078e3cff */
[----:B------:R-:W-:Y:S01]  /*0840*/  IMAD.IADD R8, R58, 0x1, R15 ;  /* 0x000000013a087824 */ /* 0x000fe200078e020f */
[----:B------:R-:W-:Y:S01]  /*0850*/  ISETP.GE.AND P0, PT, R14, R57, PT ;  /* 0x000000390e00720c */ /* 0x000fe20003f06270 */
[----:B------:R-:W-:Y:S01]  /*0860*/  IMAD.WIDE R6, R54, 0x80, R6 ;  /* 0x0000008036067825 */ /* 0x000fe200078e0206 */
[----:B------:R-:W0:Y:S03]  /*0870*/  LDS R10, [R53.X4] ;  /* 0x00000000350a7984 */ /* 0x000e260000004800 */
[----:B------:R-:W-:Y:S01]  /*0880*/  IMAD.U32 R9, R62, 0x2, R9 ;  /* 0x000000023e097824 */ /* 0x000fe200078e0009 */
[----:B------:R-:W1:Y:S04]  /*0890*/  LDS R11, [R53.X4+0x400] ;  /* 0x00040000350b7984 */ /* 0x000e680000004800 */
[----:B------:R-:W2:Y:S04]  /*08a0*/  LDS R12, [R53.X4+0x800] ;  /* 0x00080000350c7984 */ /* 0x000ea80000004800 */
[----:B------:R-:W3:Y:S04]  /*08b0*/  LDS R13, [R53.X4+0xc00] ;  /* 0x000c0000350d7984 */ /* 0x000ee80000004800 */
[----:B------:R-:W4:Y:S04]  /*08c0*/  LDS R16, [R53.X4+0x1000] ;  /* 0x0010000035107984 */ /* 0x000f280000004800 */
[----:B------:R-:W5:Y:S04]  /*08d0*/  LDS R17, [R53.X4+0x1400] ;  /* 0x0014000035117984 */ /* 0x000f680000004800 */
[----:B------:R-:W5:Y:S04]  /*08e0*/  LDS R18, [R53.X4+0x1800] ;  /* 0x0018000035127984 */ /* 0x000f680000004800 */
[----:B------:R-:W5:Y:S04]  /*08f0*/  LDS R19, [R53.X4+0x1c00] ;  /* 0x001c000035137984 */ /* 0x000f680000004800 */
[----:B------:R-:W5:Y:S04]  /*0900*/  LDS R25, [R53.X4+0x2000] ;  /* 0x0020000035197984 */ /* 0x000f680000004800 */
[----:B------:R-:W5:Y:S04]  /*0910*/  LDS R26, [R53.X4+0x2400] ;  /* 0x00240000351a7984 */ /* 0x000f680000004800 */
[----:B------:R-:W5:Y:S01]  /*0920*/  LDS R15, [R53.X4+0x3800] ;  /* 0x00380000350f7984 */ /* 0x000f620000004800 */
[----:B0-----:R-:W-:-:S03]  /*0930*/  FMUL.FTZ R10, R10, c[0x0][0x1b8] ;  /* 0x00006e000a0a7a20 */ /* 0x001fc60000410000 */
[----:B------:R-:W0:Y:S01]  /*0940*/  LDS R14, [R53.X4+0x3c00] ;  /* 0x003c0000350e7984 */ /* 0x000e220000004800 */
[----:B-1----:R-:W-:-:S03]  /*0950*/  FMUL.FTZ R11, R11, c[0x0][0x1b8] ;  /* 0x00006e000b0b7a20 */ /* 0x002fc60000410000 */
[----:B------:R-:W1:Y:S01]  /*0960*/  LDS R27, [R53.X4+0x2800] ;  /* 0x00280000351b7984 */ /* 0x000e620000004800 */
[----:B--2---:R-:W-:Y:S01]  /*0970*/  FMUL.FTZ R12, R12, c[0x0][0x1b8] ;  /* 0x00006e000c0c7a20 */ /* 0x004fe20000410000 */
[----:B------:R-:W-:Y:S02]  /*0980*/  F2FP.PACK_AB R10, R11, R10 ;  /* 0x0000000a0b0a723e */ /* 0x000fe400000000ff */
[----:B------:R-:W2:Y:S01]  /*0990*/  LDS R30, [R53.X4+0x2c00] ;  /* 0x002c0000351e7984 */ /* 0x000ea20000004800 */
[----:B---3--:R-:W-:-:S03]  /*09a0*/  FMUL.FTZ R13, R13, c[0x0][0x1b8] ;  /* 0x00006e000d0d7a20 */ /* 0x008fc60000410000 */
[----:B------:R-:W3:Y:S01]  /*09b0*/  LDS R31, [R53.X4+0x3000] ;  /* 0x00300000351f7984 */ /* 0x000ee20000004800 */
[----:B----4-:R-:W-:Y:S01]  /*09c0*/  FMUL.FTZ R16, R16, c[0x0][0x1b8] ;  /* 0x00006e0010107a20 */ /* 0x010fe20000410000 */
[----:B------:R-:W-:Y:S02]  /*09d0*/  F2FP.PACK_AB R11, R13, R12 ;  /* 0x0000000c0d0b723e */ /* 0x000fe400000000ff */
[----:B------:R-:W4:Y:S01]  /*09e0*/  LDS R24, [R53.X4+0x3400] ;  /* 0x0034000035187984 */ /* 0x000f220000004800 */
[----:B-----5:R-:W-:-:S03]  /*09f0*/  FMUL.FTZ R17, R17, c[0x0][0x1b8] ;  /* 0x00006e0011117a20 */ /* 0x020fc60000410000 */
[----:B------:R-:W5:Y:S01]  /*0a00*/  LDS R43, [R53.X4+0x4000] ;  /* 0x00400000352b7984 */ /* 0x000f620000004800 */
[----:B------:R-:W-:Y:S01]  /*0a10*/  FMUL.FTZ R18, R18, c[0x0][0x1b8] ;  /* 0x00006e0012127a20 */ /* 0x000fe20000410000 */
[----:B------:R-:W-:Y:S02]  /*0a20*/  F2FP.PACK_AB R12, R17, R16 ;  /* 0x00000010110c723e */ /* 0x000fe400000000ff */
[----:B------:R-:W5:Y:S01]  /*0a30*/  LDS R44, [R53.X4+0x4400] ;  /* 0x00440000352c7984 */ /* 0x000f620000004800 */
[----:B------:R-:W-:-:S03]  /*0a40*/  FMUL.FTZ R19, R19, c[0x0][0x1b8] ;  /* 0x00006e0013137a20 */ /* 0x000fc60000410000 */
[----:B------:R-:W5:Y:S01]  /*0a50*/  LDS R45, [R53.X4+0x4800] ;  /* 0x00480000352d7984 */ /* 0x000f620000004800 */
[----:B------:R-:W-:Y:S01]  /*0a60*/  FMUL.FTZ R25, R25, c[0x0][0x1b8] ;  /* 0x00006e0019197a20 */ /* 0x000fe20000410000 */
[----:B------:R-:W-:Y:S02]  /*0a70*/  F2FP.PACK_AB R13, R19, R18 ;  /* 0x00000012130d723e */ /* 0x000fe400000000ff */
[----:B------:R-:W5:Y:S01]  /*0a80*/  LDS R16, [R53.X4+0x5000] ;  /* 0x0050000035107984 */ /* 0x000f620000004800 */
[----:B------:R-:W-:-:S03]  /*0a90*/  FMUL.FTZ R28, R26, c[0x0][0x1b8] ;  /* 0x00006e001a1c7a20 */ /* 0x000fc60000410000 */
[----:B------:R-:W5:Y:S01]  /*0aa0*/  LDS R17, [R53.X4+0x5400] ;  /* 0x0054000035117984 */ /* 0x000f620000004800 */
[----:B------:R-:W-:-:S03]  /*0ab0*/  FMUL.FTZ R40, R15, c[0x0][0x1b8] ;  /* 0x00006e000f287a20 */ /* 0x000fc60000410000 */
[----:B------:R-:W5:Y:S01]  /*0ac0*/  LDS R18, [R53.X4+0x5800] ;  /* 0x0058000035127984 */ /* 0x000f620000004800 */
[----:B0-----:R-:W-:-:S03]  /*0ad0*/  FMUL.FTZ R37, R14, c[0x0][0x1b8] ;  /* 0x00006e000e257a20 */ /* 0x001fc60000410000 */
[----:B------:R-:W0:Y:S01]  /*0ae0*/  LDS R19, [R53.X4+0x5c00] ;  /* 0x005c000035137984 */ /* 0x000e220000004800 */
[----:B-1----:R-:W-:Y:S01]  /*0af0*/  FMUL.FTZ R29, R27, c[0x0][0x1b8] ;  /* 0x00006e001b1d7a20 */ /* 0x002fe20000410000 */
[----:B------:R-:W-:Y:S02]  /*0b00*/  F2FP.PACK_AB R40, R37, R40 ;  /* 0x000000282528723e */ /* 0x000fe400000000ff */
[----:B------:R-:W1:Y:S01]  /*0b10*/  LDS R20, [R53.X4+0x6000] ;  /* 0x0060000035147984 */ /* 0x000e620000004800 */
[----:B--2---:R-:W-:-:S03]  /*0b20*/  FMUL.FTZ R30, R30, c[0x0][0x1b8] ;  /* 0x00006e001e1e7a20 */ /* 0x004fc60000410000 */
[----:B------:R-:W2:Y:S01]  /*0b30*/  LDS R21, [R53.X4+0x6400] ;  /* 0x0064000035157984 */ /* 0x000ea20000004800 */
[----:B---3--:R-:W-:-:S03]  /*0b40*/  FMUL.FTZ R31, R31, c[0x0][0x1b8] ;  /* 0x00006e001f1f7a20 */ /* 0x008fc60000410000 */
[----:B------:R-:W3:Y:S01]  /*0b50*/  LDS R22, [R53.X4+0x6800] ;  /* 0x0068000035167984 */ /* 0x000ee20000004800 */
[----:B----4-:R-:W-:Y:S01]  /*0b60*/  FMUL.FTZ R32, R24, c[0x0][0x1b8] ;  /* 0x00006e0018207a20 */ /* 0x010fe20000410000 */
[----:B------:R-:W-:Y:S02]  /*0b70*/  F2FP.PACK_AB R24, R28, R25 ;  /* 0x000000191c18723e */ /* 0x000fe400000000ff */
[----:B------:R-:W4:Y:S01]  /*0b80*/  LDS R23, [R53.X4+0x6c00] ;  /* 0x006c000035177984 */ /* 0x000f220000004800 */
[----:B------:R-:W-:Y:S01]  /*0b90*/  F2FP.PACK_AB R25, R30, R29 ;  /* 0x0000001d1e19723e */ /* 0x000fe200000000ff */
[----:B-----5:R-:W-:Y:S01]  /*0ba0*/  FMUL.FTZ R46, R43, c[0x0][0x1b8] ;  /* 0x00006e002b2e7a20 */ /* 0x020fe20000410000 */
[----:B------:R-:W-:Y:S01]  /*0bb0*/  F2FP.PACK_AB R31, R32, R31 ;  /* 0x0000001f201f723e */ /* 0x000fe200000000ff */
        /* <DEDUP_REMOVED lines=10> */
[----:B------:R-:W-:Y:S01]  /*0c60*/  FMUL.FTZ R18, R18, c[0x0][0x1b8] ;  /* 0x00006e0012127a20 */ /* 0x000fe20000410000 */
[----:B------:R-:W-:Y:S02]  /*0c70*/  F2FP.PACK_AB R16, R17, R16 ;  /* 0x000000101110723e */ /* 0x000fe400000000ff */
        /* <DEDUP_REMOVED lines=8> */
[----:B---3--:R-:W-:Y:S01]  /*0d00*/  FMUL.FTZ R22, R22, c[0x0][0x1b8] ;  /* 0x00006e0016167a20 */ /* 0x008fe20000410000 */
[----:B------:R-:W-:Y:S02]  /*0d10*/  F2FP.PACK_AB R18, R21, R20 ;  /* 0x000000141512723e */ /* 0x000fe400000000ff */
[----:B------:R-:W3:Y:S01]  /*0d20*/  LDS R28, [R53.X4+0x8000] ;  /* 0x00800000351c7984 */ /* 0x000ee20000004800 */
[----:B----4-:R-:W-:-:S03]  /*0d30*/  FMUL.FTZ R23, R23, c[0x0][0x1b8] ;  /* 0x00006e0017177a20 */ /* 0x010fc60000410000 */
[----:B------:R-:W4:Y:S01]  /*0d40*/  LDS R33, [R53.X4+0x8400] ;  /* 0x0084000035217984 */ /* 0x000f220000004800 */
[----:B-----5:R-:W-:Y:S01]  /*0d50*/  FMUL.FTZ R15, R15, c[0x0][0x1b8] ;  /* 0x00006e000f0f7a20 */ /* 0x020fe20000410000 */
[----:B------:R-:W-:Y:S01]  /*0d60*/  F2FP.PACK_AB R19, R23, R22 ;  /* 0x000000161713723e */ /* 0x000fe200000000ff */
[----:B------:R-:W-:Y:S01]  /*0d70*/  IMAD.SHL.U32 R23, R9, 0x2, RZ ;  /* 0x0000000209177824 */ /* 0x000fe200078e00ff */
[----:B------:R-:W5:Y:S01]  /*0d80*/  LDS R29, [R53.X4+0x8800] ;  /* 0x00880000351d7984 */ /* 0x000f620000004800 */
[----:B------:R-:W-:Y:S01]  /*0d90*/  FMUL.FTZ R36, R36, c[0x0][0x1b8] ;  /* 0x00006e0024247a20 */ /* 0x000fe20000410000 */
[----:B------:R-:W-:Y:S02]  /*0da0*/  LEA R9, R8, 0xc000, 0x1 ;  /* 0x0000c00008097811 */ /* 0x000fe400078e08ff */
[----:B------:R-:W5:Y:S01]  /*0db0*/  LDS R32, [R53.X4+0x8c00] ;  /* 0x008c000035207984 */ /* 0x000f620000004800 */
[----:B------:R-:W-:Y:S01]  /*0dc0*/  FMUL.FTZ R14, R14, c[0x0][0x1b8] ;  /* 0x00006e000e0e7a20 */ /* 0x000fe20000410000 */
[----:B------:R-:W-:-:S02]  /*0dd0*/  F2FP.PACK_AB R36, R36, R15 ;  /* 0x0000000f2424723e */ /* 0x000fc400000000ff */
[----:B------:R-:W5:Y:S01]  /*0de0*/  LDS R38, [R53.X4+0xa000] ;  /* 0x00a0000035267984 */ /* 0x000f620000004800 */
[----:B------:R-:W-:-:S03]  /*0df0*/  FMUL.FTZ R35, R35, c[0x0][0x1b8] ;  /* 0x00006e0023237a20 */ /* 0x000fc60000410000 */
[----:B------:R-:W5:Y:S01]  /*0e00*/  LDS R42, [R53.X4+0xa400] ;  /* 0x00a40000352a7984 */ /* 0x000f620000004800 */
[----:B------:R-:W-:Y:S01]  /*0e10*/  FMUL.FTZ R49, R49, c[0x0][0x1b8] ;  /* 0x00006e0031317a20 */ /* 0x000fe20000410000 */
[----:B------:R-:W-:Y:S02]  /*0e20*/  F2FP.PACK_AB R35, R35, R14 ;  /* 0x0000000e2323723e */ /* 0x000fe400000000ff */
        /* <DEDUP_REMOVED lines=14> */
[----:B----4-:R-:W-:Y:S02]  /*0f10*/  FMUL.FTZ R33, R33, c[0x0][0x1b8] ;  /* 0x00006e0021217a20 */ /* 0x010fe40000410000 */
[----:B-----5:R-:W-:Y:S01]  /*0f20*/  FMUL.FTZ R29, R29, c[0x0][0x1b8] ;  /* 0x00006e001d1d7a20 */ /* 0x020fe20000410000 */
[----:B------:R-:W-:Y:S02]  /*0f30*/  STS [R23+0xc000], R10 ;  /* 0x00c0000a17007388 */ /* 0x000fe40000000800 */
[----:B------:R-:W-:Y:S01]  /*0f40*/  F2FP.PACK_AB R28, R33, R28 ;  /* 0x0000001c211c723e */ /* 0x000fe200000000ff */
[----:B------:R-:W-:Y:S01]  /*0f50*/  FMUL.FTZ R32, R32, c[0x0][0x1b8] ;  /* 0x00006e0020207a20 */ /* 0x000fe20000410000 */
[----:B------:R-:W-:Y:S01]  /*0f60*/  STS [R23+0xc100], R11 ;  /* 0x00c1000b17007388 */ /* 0x000fe20000000800 */
[----:B------:R-:W-:-:S03]  /*0f70*/  FMUL.FTZ R38, R38, c[0x0][0x1b8] ;  /* 0x00006e0026267a20 */ /* 0x000fc60000410000 */
[----:B------:R-:W-:Y:S01]  /*0f80*/  F2FP.PACK_AB R29, R32, R29 ;  /* 0x0000001d201d723e */ /* 0x000fe200000000ff */
[----:B------:R4:W-:Y:S01]  /*0f90*/  STS [R23+0xd000], R24 ;  /* 0x00d0001817007388 */ /* 0x0009e20000000800 */
[----:B------:R-:W-:-:S03]  /*0fa0*/  FMUL.FTZ R15, R42, c[0x0][0x1b8] ;  /* 0x00006e002a0f7a20 */ /* 0x000fc60000410000 */
[----:B------:R5:W-:Y:S01]  /*0fb0*/  STS [R23+0xd100], R25 ;  /* 0x00d1001917007388 */ /* 0x000be20000000800 */
[----:B------:R-:W-:Y:S01]  /*0fc0*/  FMUL.FTZ R37, R37, c[0x0][0x1b8] ;  /* 0x00006e0025257a20 */ /* 0x000fe20000410000 */
[----:B------:R-:W-:Y:S02]  /*0fd0*/  F2FP.PACK_AB R15, R15, R38 ;  /* 0x000000260f0f723e */ /* 0x000fe400000000ff */
[----:B------:R1:W-:Y:S01]  /*0fe0*/  STS [R23+0xc800], R12 ;  /* 0x00c8000c17007388 */ /* 0x0003e20000000800 */
[----:B------:R-:W-:Y:S01]  /*0ff0*/  FMUL.FTZ R14, R41, c[0x0][0x1b8] ;  /* 0x00006e00290e7a20 */ /* 0x000fe20000410000 */
[----:B----4-:R-:W-:Y:S02]  /*1000*/  IADD3 R24, R4, 0x40, RZ ;  /* 0x0000004004187810 */ /* 0x010fe40007ffe0ff */
[----:B------:R4:W-:Y:S01]  /*1010*/  STS [R23+0xc900], R13 ;  /* 0x00c9000d17007388 */ /* 0x0009e20000000800 */
[----:B0-----:R-:W-:Y:S01]  /*1020*/  FMUL.FTZ R39, R39, c[0x0][0x1b8] ;  /* 0x00006e0027277a20 */ /* 0x001fe20000410000 */
[----:B------:R-:W-:-:S02]  /*1030*/  F2FP.PACK_AB R14, R14, R37 ;  /* 0x000000250e0e723e */ /* 0x000fc400000000ff */
[----:B------:R4:W-:Y:S01]  /*1040*/  STS [R23+0xd800], R31 ;  /* 0x00d8001f17007388 */ /* 0x0009e20000000800 */
[----:B-----5:R-:W-:Y:S01]  /*1050*/  IADD3 R25, R4, 0x20, RZ ;  /* 0x0000002004197810 */ /* 0x020fe20007ffe0ff */
[----:B-1----:R-:W-:Y:S02]  /*1060*/  FMUL.FTZ R44, R44, c[0x0][0x1b8] ;  /* 0x00006e002c2c7a20 */ /* 0x002fe40000410000 */
[----:B------:R4:W-:Y:S01]  /*1070*/  STS [R23+0xd900], R40 ;  /* 0x00d9002817007388 */ /* 0x0009e20000000800 */
[----:B--2---:R-:W-:Y:S02]  /*1080*/  FMUL.FTZ R43, R43, c[0x0][0x1b8] ;  /* 0x00006e002b2b7a20 */ /* 0x004fe40000410000 */
[----:B------:R-:W-:Y:S01]  /*1090*/  F2FP.PACK_AB R39, R44, R39 ;  /* 0x000000272c27723e */ /* 0x000fe200000000ff */
[----:B------:R4:W-:Y:S01]  /*10a0*/  STS [R23+0xe000], R46 ;  /* 0x00e0002e17007388 */ /* 0x0009e20000000800 */
[----:B---3--:R-:W-:-:S03]  /*10b0*/  FMUL.FTZ R22, R45, c[0x0][0x1b8] ;  /* 0x00006e002d167a20 */ /* 0x008fc60000410000 */
[----:B------:R4:W-:Y:S02]  /*10c0*/  STS [R23+0xe100], R47 ;  /* 0x00e1002f17007388 */ /* 0x0009e40000000800 */
[----:B------:R-:W-:Y:S02]  /*10d0*/  F2FP.PACK_AB R22, R22, R43 ;  /* 0x0000002b1616723e */ /* 0x000fe400000000ff */
        /* <DEDUP_REMOVED lines=14> */
[----:B------:R-:W-:Y:S06]  /*11c0*/  BAR.SYNC.DEFER_BLOCKING 0x0 ;  /* 0x0000000000007b1d */ /* 0x000fec0000010000 */
[----:B------:R-:W-:Y:S05]  /*11d0*/  @P1 BRA `(.L_x_1333) ;  /* 0x0000018000001947 */ /* 0x000fea0003800000 */
[----:B----4-:R-:W-:Y:S01]  /*11e0*/  ISETP.GE.AND P1, PT, R4, c[0x0][0x194], PT ;  /* 0x0000650004007a0c */ /* 0x010fe20003f26270 */
[----:B------:R-:W0:Y:S01]  /*11f0*/  LDS.128 R20, [R9+0x2000] ;  /* 0x0020000009147984 */ /* 0x000e220000000c00 */
[----:B------:R-:W-:Y:S01]  /*1200*/  SHF.R.S32.HI R5, RZ, 0x1f, R4 ;  /* 0x0000001fff057819 */ /* 0x000fe20000011404 */
[----:B------:R-:W-:Y:S01]  /*1210*/  IMAD R11, R2, c[0x0][0x1a8], RZ ;  /* 0x00006a00020b7a24 */ /* 0x000fe200078e02ff */
[----:B------:R-:W-:Y:S01]  /*1220*/  ISETP.GE.AND P2, PT, R25, c[0x0][0x194], PT ;  /* 0x0000650019007a0c */ /* 0x000fe20003f46270 */
[----:B------:R-:W1:Y:S01]  /*1230*/  LDS.128 R12, [R9+0x4000] ;  /* 0x00400000090c7984 */ /* 0x000e620000000c00 */
[----:B------:R-:W-:Y:S01]  /*1240*/  ISETP.GE.AND P3, PT, R24, c[0x0][0x194], PT ;  /* 0x0000650018007a0c */ /* 0x000fe20003f66270 */
[----:B------:R-:W-:-:S02]  /*1250*/  IMAD R27, R0, c[0x0][0x1ac], R11 ;  /* 0x00006b00001b7a24 */ /* 0x000fc400078e020b */
[----:B------:R-:W-:-:S04]  /*1260*/  IMAD.WIDE.U32 R10, R0, c[0x0][0x1a8], R4 ;  /* 0x00006a00000a7a25 */ /* 0x000fc800078e0004 */
[----:B------:R2:W3:Y:S01]  /*1270*/  @!P1 LDS.128 R16, [R9] ;  /* 0x0000000009109984 */ /* 0x0004e20000000c00 */
[----:B------:R-:W-:Y:S01]  /*1280*/  IADD3 R11, R11, R27, RZ ;  /* 0x0000001b0b0b7210 */ /* 0x000fe20007ffe0ff */
[----:B------:R-:W-:-:S04]  /*1290*/  IMAD R27, R3, c[0x0][0x1b0], RZ ;  /* 0x00006c00031b7a24 */ /* 0x000fc800078e02ff */
[C---:B------:R-:W-:Y:S02]  /*12a0*/  IMAD R27, R52.reuse, c[0x0][0x1b4], R27 ;  /* 0x00006d00341b7a24 */ /* 0x040fe400078e021b */
[----:B------:R-:W-:-:S04]  /*12b0*/  IMAD.WIDE.U32 R10, R52, c[0x0][0x1b0], R10 ;  /* 0x00006c00340a7a25 */ /* 0x000fc800078e000a */
[----:B------:R-:W-:Y:S02]  /*12c0*/  IMAD.IADD R11, R11, 0x1, R27 ;  /* 0x000000010b0b7824 */ /* 0x000fe400078e021b */
[----:B------:R-:W-:Y:S02]  /*12d0*/  IMAD R27, R7, c[0x0][0x1a0], RZ ;  /* 0x00006800071b7a24 */ /* 0x000fe400078e02ff */
[----:B------:R-:W-:-:S04]  /*12e0*/  IMAD.WIDE.U32 R10, R6, c[0x0][0x1a0], R10 ;  /* 0x00006800060a7a25 */ /* 0x000fc800078e000a */
[----:B------:R-:W-:Y:S01]  /*12f0*/  IMAD R27, R6, c[0x0][0x1a4], R27 ;  /* 0x00006900061b7a24 */ /* 0x000fe200078e021b */
[----:B------:R-:W-:-:S03]  /*1300*/  LEA R26, P4, R10, c[0x0][0x188], 0x1 ;  /* 0x000062000a1a7a11 */ /* 0x000fc600078808ff */
[----:B--2---:R-:W-:-:S05]  /*1310*/  IMAD.IADD R9, R11, 0x1, R27 ;  /* 0x000000010b097824 */ /* 0x004fca00078e021b */
[----:B------:R-:W-:-:S05]  /*1320*/  LEA.HI.X R27, R10, c[0x0][0x18c], R9, 0x1, P4 ;  /* 0x000063000a1b7a11 */ /* 0x000fca00020f0c09 */
[----:B0-----:R0:W-:Y:S04]  /*1330*/  @!P2 STG.E.128 [R26.64+0x40], R20 ;  /* 0x000040141a00a986 */ /* 0x0011e8000c101d04 */
[----:B-1----:R0:W-:Y:S04]  /*1340*/  @!P3 STG.E.128 [R26.64+0x80], R12 ;  /* 0x0000800c1a00b986 */ /* 0x0021e8000c101d04 */
[----:B---3--:R0:W-:Y:S02]  /*1350*/  @!P1 STG.E.128 [R26.64], R16 ;  /* 0x000000101a009986 */ /* 0x0081e4000c101d04 */
.L_x_1333:
[----:B----4-:R-:W-:Y:S05]  /*1360*/  BSYNC B0 ;  /* 0x0000000000007941 */ /* 0x010fea0003800000 */
.L_x_1332:
[----:B------:R-:W-:Y:S05]  /*1370*/  @P0 EXIT ;  /* 0x000000000000094d */ /* 0x000fea0003800000 */
[----:B------:R-:W-:Y:S01]  /*1380*/  IMAD R9, R2, c[0x0][0x1a8], RZ ;  /* 0x00006a0002097a24 */ /* 0x000fe200078e02ff */
[--C-:B------:R-:W-:Y:S01]  /*1390*/  SHF.R.S32.HI R5, RZ, 0x1f, R4.reuse ;  /* 0x0000001fff057819 */ /* 0x100fe20000011404 */
[----:B0-----:R-:W-:Y:S01]  /*13a0*/  IMAD.SHL.U32 R22, R8, 0x2, RZ ;  /* 0x0000000208167824 */ /* 0x001fe200078e00ff */
[----:B------:R-:W-:Y:S01]  /*13b0*/  ISETP.GE.AND P1, PT, R4, c[0x0][0x194], PT ;  /* 0x0000650004007a0c */ /* 0x000fe20003f26270 */
[C---:B------:R-:W-:Y:S01]  /*13c0*/  IMAD R21, R0.reuse, c[0x0][0x1ac], R9 ;  /* 0x00006b0000157a24 */ /* 0x040fe200078e0209 */
[----:B------:R-:W-:Y:S01]  /*13d0*/  ISETP.GE.AND P2, PT, R25, c[0x0][0x194], PT ;  /* 0x0000650019007a0c */ /* 0x000fe20003f46270 */
[----:B------:R-:W-:Y:S01]  /*13e0*/  IMAD.WIDE.U32 R16, R0, c[0x0][0x1a8], R4 ;  /* 0x00006a0000107a25 */ /* 0x000fe200078e0004 */
[----:B------:R-:W0:Y:S01]  /*13f0*/  LDS.128 R12, [R22+0xc800] ;  /* 0x00c80000160c7984 */ /* 0x000e220000000c00 */
[----:B------:R-:W-:-:S02]  /*1400*/  ISETP.GE.AND P3, PT, R24, c[0x0][0x194], PT ;  /* 0x0000650018007a0c */ /* 0x000fc40003f66270 */
[----:B------:R-:W-:Y:S01]  /*1410*/  IMAD.MOV.U32 R20, RZ, RZ, R16 ;  /* 0x000000ffff147224 */ /* 0x000fe200078e0010 */
[----:B------:R-:W1:Y:S01]  /*1420*/  LDS.128 R8, [R22+0xe800] ;  /* 0x00e8000016087984 */ /* 0x000e620000000c00 */
[----:B------:R-:W-:Y:S01]  /*1430*/  IADD3 R21, R17, R21, RZ ;  /* 0x0000001511157210 */ /* 0x000fe20007ffe0ff */
[----:B------:R-:W-:Y:S01]  /*1440*/  IMAD R5, R3, c[0x0][0x1b0], RZ ;  /* 0x00006c0003057a24 */ /* 0x000fe200078e02ff */
[----:B------:R-:W-:Y:S01]  /*1450*/  IADD3 R3, P0, R6, 0x40, RZ ;  /* 0x0000004006037810 */ /* 0x000fe20007f1e0ff */
[----:B------:R2:W3:Y:S02]  /*1460*/  LDS.128 R16, [R22+0x10800] ;  /* 0x0108000016107984 */ /* 0x0004e40000000c00 */
[C---:B------:R-:W-:Y:S02]  /*1470*/  IMAD R5, R52.reuse, c[0x0][0x1b4], R5 ;  /* 0x00006d0034057a24 */ /* 0x040fe400078e0205 */
[----:B------:R-:W-:-:S04]  /*1480*/  IMAD.WIDE.U32 R20, R52, c[0x0][0x1b0], R20 ;  /* 0x00006c0034147a25 */ /* 0x000fc800078e0014 */
[----:B------:R-:W-:Y:S01]  /*1490*/  IMAD.X R6, RZ, RZ, R7, P0 ;  /* 0x000000ffff067224 */ /* 0x000fe200000e0607 */
[----:B------:R-:W-:-:S03]  /*14a0*/  IADD3 R21, R21, R5, RZ ;  /* 0x0000000515157210 */ /* 0x000fc60007ffe0ff */
[----:B------:R-:W-:-:S04]  /*14b0*/  IMAD R6, R6, c[0x0][0x1a0], RZ ;  /* 0x0000680006067a24 */ /* 0x000fc800078e02ff */
[C---:B------:R-:W-:Y:S02]  /*14c0*/  IMAD R5, R3.reuse, c[0x0][0x1a4], R6 ;  /* 0x0000690003057a24 */ /* 0x040fe400078e0206 */
[----:B------:R-:W-:-:S04]  /*14d0*/  IMAD.WIDE.U32 R2, R3, c[0x0][0x1a0], R20 ;  /* 0x0000680003027a25 */ /* 0x000fc800078e0014 */
[----:B------:R-:W-:Y:S01]  /*14e0*/  IMAD.IADD R3, R3, 0x1, R5 ;  /* 0x0000000103037824 */ /* 0x000fe200078e0205 */
[----:B------:R-:W-:-:S04]  /*14f0*/  LEA R4, P0, R2, c[0x0][0x188], 0x1 ;  /* 0x0000620002047a11 */ /* 0x000fc800078008ff */
[----:B------:R-:W-:-:S05]  /*1500*/  LEA.HI.X R5, R2, c[0x0][0x18c], R3, 0x1, P0 ;  /* 0x0000630002057a11 */ /* 0x000fca00000f0c03 */
[----:B0-----:R2:W-:Y:S04]  /*1510*/  @!P1 STG.E.128 [R4.64], R12 ;  /* 0x0000000c04009986 */ /* 0x0015e8000c101d04 */
[----:B-1----:R2:W-:Y:S01]  /*1520*/  @!P2 STG.E.128 [R4.64+0x40], R8 ;  /* 0x000040080400a986 */ /* 0x0025e2000c101d04 */
[----:B------:R-:W-:Y:S05]  /*1530*/  @P3 EXIT ;  /* 0x000000000000394d */ /* 0x000fea0003800000 */
[----:B---3--:R-:W-:Y:S01]  /*1540*/  STG.E.128 [R4.64+0x80], R16 ;  /* 0x0000801004007986 */ /* 0x008fe2000c101d04 */
[----:B------:R-:W-:Y:S05]  /*1550*/  EXIT ;  /* 0x000000000000794d */ /* 0x000fea0003800000 */
.L_x_1334:
        /* <DEDUP_REMOVED lines=10> */
.L_x_1440:


//--------------------- .text._ZN7cutlass13device_kernelIN5flash32FlashAttnBwdPostprocessConvertdQIN4cute5tupleIJNS3_1CILi64EEENS5_ILi96EEEEEENS_6half_tEfNS_4arch4Sm80ELi256ENS3_8TiledMMAINS3_8MMA_AtomIJNS3_28SM80_16x8x16_F32F16F16F32_TNEEEENS3_6LayoutINS4_IJNS5_ILi2EEENS5_ILi4EEENS5_ILi1EEEEEENS4_IJSJ_SH_NS5_ILi0EEEEEEEENS4_IJNS5_ILi32EEESO_NS5_ILi16EEEEEEEELb0EEEEEvNT_6ParamsE --------------------------
	.section	.text._ZN7cutlass13device_kernelIN5flash32FlashAttnBwdPostprocessConvertdQIN4cute5tupleIJNS3_1CILi64EEENS5_ILi96EEEEEENS_6half_tEfNS_4arch4Sm80ELi256ENS3_8TiledMMAINS3_8MMA_AtomIJNS3_28SM80_16x8x16_F32F16F16F32_TNEEEENS3_6LayoutINS4_IJNS5_ILi2EEENS5_ILi4EEENS5_ILi1EEEEEENS4_IJSJ_SH_NS5_ILi0EEEEEEEENS4_IJNS5_ILi32EEESO_NS5_ILi16EEEEEEEELb0EEEEEvNT_6ParamsE,"ax",@progbits
	.sectioninfo	@"SHI_REGISTERS=47"
	.align	128
.text._ZN7cutlass13device_kernelIN5flash32FlashAttnBwdPostprocessConvertdQIN4cute5tupleIJNS3_1CILi64EEENS5_ILi96EEEEEENS_6half_tEfNS_4arch4Sm80ELi256ENS3_8TiledMMAINS3_8MMA_AtomIJNS3_28SM80_16x8x16_F32F16F16F32_TNEEEENS3_6LayoutINS4_IJNS5_ILi2EEENS5_ILi4EEENS5_ILi1EEEEEENS4_IJSJ_SH_NS5_ILi0EEEEEEEENS4_IJNS5_ILi32EEESO_NS5_ILi16EEEEEEEELb0EEEEEvNT_6ParamsE:
        .type           _ZN7cutlass13device_kernelIN5flash32FlashAttnBwdPostprocessConvertdQIN4cute5tupleIJNS3_1CILi64EEENS5_ILi96EEEEEENS_6half_tEfNS_4arch4Sm80ELi256ENS3_8TiledMMAINS3_8MMA_AtomIJNS3_28SM80_16x8x16_F32F16F16F32_TNEEEENS3_6LayoutINS4_IJNS5_ILi2EEENS5_ILi4EEENS5_ILi1EEEEEENS4_IJSJ_SH_NS5_ILi0EEEEEEEENS4_IJNS5_ILi32EEESO_NS5_ILi16EEEEEEEELb0EEEEEvNT_6ParamsE,@function
        .size           _ZN7cutlass13device_kernelIN5flash32FlashAttnBwdPostprocessConvertdQIN4cute5tupleIJNS3_1CILi64EEENS5_ILi96EEEEEENS_6half_tEfNS_4arch4Sm80ELi256ENS3_8TiledMMAINS3_8MMA_AtomIJNS3_28SM80_16x8x16_F32F16F16F32_TNEEEENS3_6LayoutINS4_IJNS5_ILi2EEENS5_ILi4EEENS5_ILi1EEEEEENS4_IJSJ_SH_NS5_ILi0EEEEEEEENS4_IJNS5_ILi32EEESO_NS5_ILi16EEEEEEEELb0EEEEEvNT_6ParamsE,(.L_x_1441 - _ZN7cutlass13device_kernelIN5flash32FlashAttnBwdPostprocessConvertdQIN4cute5tupleIJNS3_1CILi64EEENS5_ILi96EEEEEENS_6half_tEfNS_4arch4Sm80ELi256ENS3_8TiledMMAINS3_8MMA_AtomIJNS3_28SM80_16x8x16_F32F16F16F32_TNEEEENS3_6LayoutINS4_IJNS5_ILi2EEENS5_ILi4EEENS5_ILi1EEEEEENS4_IJSJ_SH_NS5_ILi0EEEEEEEENS4_IJNS5_ILi32EEESO_NS5_ILi16EEEEEEEELb0EEEEEvNT_6ParamsE)
        .other          _ZN7cutlass13device_kernelIN5flash32FlashAttnBwdPostprocessConvertdQIN4cute5tupleIJNS3_1CILi64EEENS5_ILi96EEEEEENS_6half_tEfNS_4arch4Sm80ELi256ENS3_8TiledMMAINS3_8MMA_AtomIJNS3_28SM80_16x8x16_F32F16F16F32_TNEEEENS3_6LayoutINS4_IJNS5_ILi2EEENS5_ILi4EEENS5_ILi1EEEEEENS4_IJSJ_SH_NS5_ILi0EEEEEEEENS4_IJNS5_ILi32EEESO_NS5_ILi16EEEEEEEELb0EEEEEvNT_6ParamsE,@"STO_CUDA_ENTRY STV_DEFAULT"
_ZN7cutlass13device_kernelIN5flash32FlashAttnBwdPostprocessConvertdQIN4cute5tupleIJNS3_1CILi64EEENS5_ILi96EEEEEENS_6half_tEfNS_4arch4Sm80ELi256ENS3_8TiledMMAINS3_8MMA_AtomIJNS3_28SM80_16x8x16_F32F16F16F32_TNEEEENS3_6LayoutINS4_IJNS5_ILi2EEENS5_ILi4EEENS5_ILi1EEEEEENS4_IJSJ_SH_NS5_ILi0EEEEEEEENS4_IJNS5_ILi32EEESO_NS5_ILi16EEEEEEEELb0EEEEEvNT_6ParamsE:
        /* <DEDUP_REMOVED lines=20> */
[----:B--2---:R-:W-:-:S03]  /*0140*/  IMAD.IADD R32, R32, 0x1, -R3 ;  /* 0x0000000120207824 */ /* 0x004fc600078e0a03 */
.L_x_1335:
[----:B0-----:R-:W-:Y:S01]  /*0150*/  ISETP.NE.AND.EX P1, PT, RZ, c[0x0][0x1c4], PT, P2 ;  /* 0x00007100ff007a0c */ /* 0x001fe20003f25320 */
[----:B-----5:R-:W-:Y:S01]  /*0160*/  @P0 IMAD R4, R11, 0x40, R0 ;  /* 0x000000400b040824 */ /* 0x020fe200078e0200 */
[----:B------:R-:W-:-:S13]  /*0170*/  ISETP.LE.AND P2, PT, R32, R31, PT ;  /* 0x0000001f2000720c */ /* 0x000fda0003f43270 */
[----:B------:R-:W-:Y:S05]  /*0180*/  @P1 EXIT P2 ;  /* 0x000000000000194d */ /* 0x000fea0001000000 */
[----:B------:R-:W0:Y:S01]  /*0190*/  S2R R35, SR_TID.X ;  /* 0x0000000000237919 */ /* 0x000e220000002100 */
[----:B------:R-:W-:Y:S01]  /*01a0*/  @P0 SHF.R.S32.HI R5, RZ, 0x1f, R4 ;  /* 0x0000001fff050819 */ /* 0x000fe20000011404 */
[----:B------:R-:W-:Y:S01]  /*01b0*/  IMAD R9, R2, 0x1800, RZ ;  /* 0x0000180002097824 */ /* 0x000fe200078e02ff */
[----:B------:R-:W-:Y:S01]  /*01c0*/  SHF.R.S32.HI R29, RZ, 0x1f, R11 ;  /* 0x0000001fff1d7819 */ /* 0x000fe2000001140b */
[----:B------:R-:W1:Y:S01]  /*01d0*/  S2R R3, SR_CTAID.Y ;  /* 0x0000000000037919 */ /* 0x000e620000002600 */
[----:B------:R-:W-:Y:S02]  /*01e0*/  @P0 LEA.HI R5, R5, R4, RZ, 0x6 ;  /* 0x0000000405050211 */ /* 0x000fe400078f30ff */
[----:B------:R-:W-:Y:S02]  /*01f0*/  SEL R29, R29, RZ, !P1 ;  /* 0x000000ff1d1d7207 */ /* 0x000fe40004800000 */
[----:B------:R-:W-:Y:S02]  /*0200*/  @P0 SHF.R.S32.HI R5, RZ, 0x6, R5 ;  /* 0x00000006ff050819 */ /* 0x000fe40000011405 */
[----:B------:R-:W-:-:S03]  /*0210*/  SEL R30, R11, RZ, !P1 ;  /* 0x000000ff0b1e7207 */ /* 0x000fc60004800000 */
[----:B------:R-:W-:Y:S02]  /*0220*/  @P0 IMAD R7, R5, 0x1800, RZ ;  /* 0x0000180005070824 */ /* 0x000fe400078e02ff */
[----:B------:R-:W-:Y:S02]  /*0230*/  CS2R R4, SRZ ;  /* 0x0000000000047805 */ /* 0x000fe4000001ff00 */
[--C-:B------:R-:W-:Y:S01]  /*0240*/  @P0 IMAD.MOV.U32 R4, RZ, RZ, R7.reuse ;  /* 0x000000ffff040224 */ /* 0x100fe200078e0007 */
[----:B------:R-:W-:Y:S02]  /*0250*/  @P0 SHF.R.S32.HI R5, RZ, 0x1f, R7 ;  /* 0x0000001fff050819 */ /* 0x000fe40000011407 */
[----:B------:R-:W-:Y:S01]  /*0260*/  SHF.R.S32.HI R7, RZ, 0x1f, R9 ;  /* 0x0000001fff077819 */ /* 0x000fe20000011409 */
[----:B0-----:R-:W-:Y:S01]  /*0270*/  IMAD.SHL.U32 R6, R35, 0x4, RZ ;  /* 0x0000000423067824 */ /* 0x001fe200078e00ff */
[----:B-1----:R-:W-:-:S04]  /*0280*/  SHF.R.S32.HI R28, RZ, 0x1f, R3 ;  /* 0x0000001fff1c7819 */ /* 0x002fc80000011403 */
[----:B------:R-:W-:Y:S01]  /*0290*/  IADD3 R4, P2, P3, R4, R6, R9 ;  /* 0x0000000604047210 */ /* 0x000fe20007b5e009 */
[----:B------:R-:W-:Y:S01]  /*02a0*/  IMAD R9, R29, c[0x0][0x180], RZ ;  /* 0x000060001d097a24 */ /* 0x000fe200078e02ff */
[----:B------:R-:W-:Y:S01]  /*02b0*/  SHF.R.S32.HI R6, RZ, 0x1f, R6 ;  /* 0x0000001fff067819 */ /* 0x000fe20000011406 */
[----:B------:R-:W-:Y:S02]  /*02c0*/  IMAD R8, R28, c[0x0][0x178], RZ ;  /* 0x00005e001c087a24 */ /* 0x000fe400078e02ff */
[----:B------:R-:W-:Y:S01]  /*02d0*/  IMAD R9, R30, c[0x0][0x184], R9 ;  /* 0x000061001e097a24 */ /* 0x000fe200078e0209 */
[----:B------:R-:W-:Y:S01]  /*02e0*/  IADD3.X R5, R5, R6, R7, P2, P3 ;  /* 0x0000000605057210 */ /* 0x000fe200017e6407 */
[----:B------:R-:W-:-:S04]  /*02f0*/  IMAD R7, R3, c[0x0][0x17c], R8 ;  /* 0x00005f0003077a24 */ /* 0x000fc800078e0208 */
[----:B------:R-:W-:-:S04]  /*0300*/  IMAD.WIDE.U32 R4, R3, c[0x0][0x178], R4 ;  /* 0x00005e0003047a25 */ /* 0x000fc800078e0004 */
[----:B------:R-:W-:-:S04]  /*0310*/  IMAD.IADD R5, R5, 0x1, R7 ;  /* 0x0000000105057824 */ /* 0x000fc800078e0207 */
[----:B------:R-:W-:-:S04]  /*0320*/  IMAD.WIDE.U32 R4, R30, c[0x0][0x180], R4 ;  /* 0x000060001e047a25 */ /* 0x000fc800078e0004 */
[----:B------:R-:W-:Y:S01]  /*0330*/  IMAD.IADD R5, R5, 0x1, R9 ;  /* 0x0000000105057824 */ /* 0x000fe200078e0209 */
[----:B------:R-:W-:-:S04]  /*0340*/  LEA R40, P1, R4, c[0x0][0x160], 0x2 ;  /* 0x0000580004287a11 */ /* 0x000fc800078210ff */
[----:B------:R-:W-:-:S05]  /*0350*/  LEA.HI.X R41, R4, c[0x0][0x164], R5, 0x2, P1 ;  /* 0x0000590004297a11 */ /* 0x000fca00008f1405 */
[----:B------:R0:W2:Y:S04]  /*0360*/  LDG.E.128 R4, [R40.64] ;  /* 0x0000000428047981 */ /* 0x0000a8000c1e1d00 */
[----:B------:R0:W3:Y:S04]  /*0370*/  LDG.E.128 R8, [R40.64+0x1000] ;  /* 0x0010000428087981 */ /* 0x0000e8000c1e1d00 */
[----:B------:R0:W4:Y:S04]  /*0380*/  LDG.E.128 R12, [R40.64+0x2000] ;  /* 0x00200004280c7981 */ /* 0x000128000c1e1d00 */
[----:B------:R0:W5:Y:S04]  /*0390*/  LDG.E.128 R16, [R40.64+0x3000] ;  /* 0x0030000428107981 */ /* 0x000168000c1e1d00 */
[----:B------:R0:W5:Y:S04]  /*03a0*/  LDG.E.128 R20, [R40.64+0x4000] ;  /* 0x0040000428147981 */ /* 0x000168000c1e1d00 */
[----:B------:R0:W5:Y:S01]  /*03b0*/  LDG.E.128 R24, [R40.64+0x5000] ;  /* 0x0050000428187981 */ /* 0x000162000c1e1d00 */
[----:B------:R-:W-:Y:S01]  /*03c0*/  SHF.R.S32.HI R36, RZ, 0x1f, R35 ;  /* 0x0000001fff247819 */ /* 0x000fe20000011423 */
[----:B------:R-:W-:-:S03]  /*03d0*/  IMAD.IADD R32, R32, 0x1, -R31 ;  /* 0x0000000120207824 */ /* 0x000fc600078e0a1f */
[CC--:B------:R-:W-:Y:S02]  /*03e0*/  LEA.HI R34, R36.reuse, R35.reuse, RZ, 0x2 ;  /* 0x0000002324227211 */ /* 0x0c0fe400078f10ff */
[CC--:B------:R-:W-:Y:S02]  /*03f0*/  LEA.HI R42, R36.reuse, R35.reuse, RZ, 0x5 ;  /* 0x00000023242a7211 */ /* 0x0c0fe400078f28ff */
[--C-:B------:R-:W-:Y:S02]  /*0400*/  SHF.R.S32.HI R31, RZ, 0x2, R34.reuse ;  /* 0x00000002ff1f7819 */ /* 0x100fe40000011422 */
[----:B------:R-:W-:Y:S02]  /*0410*/  SHF.R.S32.HI R38, RZ, 0x1f, R34 ;  /* 0x0000001fff267819 */ /* 0x000fe40000011422 */
[----:B------:R-:W-:Y:S02]  /*0420*/  LEA.HI R37, R36, R35, RZ, 0x7 ;  /* 0x0000002324257211 */ /* 0x000fe400078f38ff */
[----:B------:R-:W-:-:S02]  /*0430*/  SHF.R.S32.HI R33, RZ, 0x5, R42 ;  /* 0x00000005ff217819 */ /* 0x000fc4000001142a */
[----:B------:R-:W-:Y:S01]  /*0440*/  LEA.HI R39, R38, R31, RZ, 0x2 ;  /* 0x0000001f26277211 */ /* 0x000fe200078f10ff */
[----:B------:R-:W-:Y:S01]  /*0450*/  IMAD.SHL.U32 R37, R37, 0x8, RZ ;  /* 0x0000000825257824 */ /* 0x000fe200078e00ff */
[----:B------:R-:W-:Y:S02]  /*0460*/  LEA.HI R42, R42, R33, RZ, 0x1 ;  /* 0x000000212a2a7211 */ /* 0x000fe400078f08ff */
[----:B0-----:R-:W-:Y:S02]  /*0470*/  LOP3.LUT R40, R39, 0xffffffc, RZ, 0xc0, !PT ;  /* 0x0ffffffc27287812 */ /* 0x001fe400078ec0ff */
[----:B------:R-:W-:Y:S02]  /*0480*/  LOP3.LUT R34, R34, 0xfffffffc, RZ, 0xc0, !PT ;  /* 0xfffffffc22227812 */ /* 0x000fe400078ec0ff */
[----:B------:R-:W-:Y:S01]  /*0490*/  LEA.HI R38, R38, R31, RZ, 0x3 ;  /* 0x0000001f26267211 */ /* 0x000fe200078f18ff */
[----:B------:R-:W-:Y:S01]  /*04a0*/  IMAD.IADD R40, R31, 0x1, -R40 ;  /* 0x000000011f287824 */ /* 0x000fe200078e0a28 */
[----:B------:R-:W-:Y:S01]  /*04b0*/  LOP3.LUT R42, R42, 0xfffffe, RZ, 0xc0, !PT ;  /* 0x00fffffe2a2a7812 */ /* 0x000fe200078ec0ff */
[----:B------:R-:W-:Y:S01]  /*04c0*/  IMAD.IADD R34, R35, 0x1, -R34 ;  /* 0x0000000123227824 */ /* 0x000fe200078e0a22 */
[----:B------:R-:W-:-:S02]  /*04d0*/  LOP3.LUT R37, R37, 0x7ffffc00, RZ, 0xc0, !PT ;  /* 0x7ffffc0025257812 */ /* 0x000fc400078ec0ff */
[----:B------:R-:W-:Y:S01]  /*04e0*/  LOP3.LUT R38, R38, 0xfffffff8, RZ, 0xc0, !PT ;  /* 0xfffffff826267812 */ /* 0x000fe200078ec0ff */
[C---:B------:R-:W-:Y:S01]  /*04f0*/  IMAD.IADD R42, R33.reuse, 0x1, -R42 ;  /* 0x00000001212a7824 */ /* 0x040fe200078e0a2a */
[----:B------:R-:W-:Y:S01]  /*0500*/  IMNMX R32, R32, 0x40, PT ;  /* 0x0000004020207817 */ /* 0x000fe20003800200 */
[----:B------:R-:W-:Y:S01]  /*0510*/  IMAD R37, R34, 0x2, R37 ;  /* 0x0000000222257824 */ /* 0x000fe200078e0225 */
[----:B------:R-:W-:Y:S01]  /*0520*/  LEA R33, R33, R40, 0x3 ;  /* 0x0000002821217211 */ /* 0x000fe200078e18ff */
[C---:B------:R-:W-:Y:S01]  /*0530*/  IMAD.IADD R40, R31.reuse, 0x1, -R38 ;  /* 0x000000011f287824 */ /* 0x040fe200078e0a26 */
[----:B------:R-:W-:Y:S01]  /*0540*/  ISETP.GE.AND P1, PT, R31, R32, PT ;  /* 0x000000201f00720c */ /* 0x000fe20003f26270 */
[----:B------:R-:W-:Y:S01]  /*0550*/  IMAD R32, R42, 0x100, R37 ;  /* 0x000001002a207824 */ /* 0x000fe200078e0225 */
[----:B------:R-:W-:Y:S02]  /*0560*/  LEA.HI R38, R36, R35, RZ, 0x4 ;  /* 0x0000002324267211 */ /* 0x000fe400078f20ff */
[----:B------:R-:W-:-:S02]  /*0570*/  SHF.R.S32.HI R37, RZ, 0x1f, R40 ;  /* 0x0000001fff257819 */ /* 0x000fc40000011428 */
[----:B------:R-:W-:Y:S01]  /*0580*/  LEA.HI R42, R36, R35, RZ, 0x6 ;  /* 0x00000023242a7211 */ /* 0x000fe200078f30ff */
[----:B------:R-:W-:Y:S01]  /*0590*/  IMAD.SHL.U32 R44, R38, 0x4, RZ ;  /* 0x00000004262c7824 */ /* 0x000fe200078e00ff */
[----:B------:R-:W-:Y:S01]  /*05a0*/  LEA.HI R43, R37, R40, RZ, 0x2 ;  /* 0x00000028252b7211 */ /* 0x000fe200078f10ff */
[----:B--2---:R0:W-:Y:S04]  /*05b0*/  STS.128 [R35.X16], R4 ;  /* 0x0000000423007388 */ /* 0x0041e8000000cc00 */
[----:B---3--:R-:W-:Y:S04]  /*05c0*/  STS.128 [R35.X16+0x1000], R8 ;  /* 0x0010000823007388 */ /* 0x008fe8000000cc00 */
[----:B----4-:R-:W-:Y:S04]  /*05d0*/  STS.128 [R35.X16+0x2000], R12 ;  /* 0x0020000c23007388 */ /* 0x010fe8000000cc00 */
[----:B-----5:R-:W-:Y:S04]  /*05e0*/  STS.128 [R35.X16+0x3000], R16 ;  /* 0x0030001023007388 */ /* 0x020fe8000000cc00 */
[----:B------:R-:W-:Y:S01]  /*05f0*/  STS.128 [R35.X16+0x4000], R20 ;  /* 0x0040001423007388 */ /* 0x000fe2000000cc00 */
[C---:B0-----:R-:W-:Y:S01]  /*0600*/  LOP3.LUT R7, R43.reuse, 0x7fffffc, RZ, 0xc0, !PT ;  /* 0x07fffffc2b077812 */ /* 0x041fe200078ec0ff */
[C---:B------:R-:W-:Y:S01]  /*0610*/  IMAD.SHL.U32 R4, R34.reuse, 0x8, RZ ;  /* 0x0000000822047824 */ /* 0x040fe200078e00ff */
[----:B------:R-:W-:Y:S01]  /*0620*/  LEA.HI R34, R34, R34, RZ, 0x1 ;  /* 0x0000002222227211 */ /* 0x000fe200078f08ff */
[----:B------:R0:W-:Y:S01]  /*0630*/  STS.128 [R35.X16+0x5000], R24 ;  /* 0x0050001823007388 */ /* 0x0001e2000000cc00 */
[----:B------:R-:W-:-:S03]  /*0640*/  IMAD.SHL.U32 R43, R43, 0x10, RZ ;  /* 0x000000102b2b7824 */ /* 0x000fc600078e00ff */
[----:B------:R-:W-:Y:S01]  /*0650*/  BAR.SYNC.DEFER_BLOCKING 0x0 ;  /* 0x0000000000007b1d */ /* 0x000fe20000010000 */
[----:B------:R-:W-:Y:S01]  /*0660*/  IMAD.SHL.U32 R34, R34, 0x200, RZ ;  /* 0x0000020022227824 */ /* 0x000fe200078e00ff */
[----:B------:R-:W-:Y:S01]  /*0670*/  LOP3.LUT R43, R43, 0x40, RZ, 0xc0, !PT ;  /* 0x000000402b2b7812 */ /* 0x000fe200078ec0ff */
[----:B0-----:R-:W-:Y:S01]  /*0680*/  IMAD.IADD R25, R40, 0x1, -R7 ;  /* 0x0000000128197824 */ /* 0x001fe200078e0a07 */
[----:B------:R-:W-:Y:S02]  /*0690*/  LOP3.LUT R7, R44, 0x40, RZ, 0xc0, !PT ;  /* 0x000000402c077812 */ /* 0x000fe400078ec0ff */
[----:B------:R-:W-:Y:S01]  /*06a0*/  SHF.R.U32.HI R26, RZ, 0x3, R42 ;  /* 0x00000003ff1a7819 */ /* 0x000fe2000001162a */
[----:B------:R-:W-:Y:S01]  /*06b0*/  IMAD R25, R25, 0x10, R32 ;  /* 0x0000001019197824 */ /* 0x000fe200078e0220 */
[----:B------:R-:W-:Y:S02]  /*06c0*/  SHF.R.U32.HI R13, RZ, 0x3, R7 ;  /* 0x00000003ff0d7819 */ /* 0x000fe40000011607 */
[----:B------:R-:W-:-:S02]  /*06d0*/  LOP3.LUT R40, R7, 0x8, R4, 0xf8, !PT ;  /* 0x0000000807287812 */ /* 0x000fc400078ef804 */
[----:B------:R-:W-:Y:S02]  /*06e0*/  LOP3.LUT R26, R43, 0x8, R26, 0xf8, !PT ;  /* 0x000000082b1a7812 */ /* 0x000fe400078ef81a */
[----:B------:R-:W-:Y:S01]  /*06f0*/  SHF.R.U32.HI R43, RZ, 0x3, R43 ;  /* 0x00000003ff2b7819 */ /* 0x000fe2000001162b */
[----:B------:R-:W-:Y:S01]  /*0700*/  LDS R5, [R35.X4+0x1000] ;  /* 0x0010000023057984 */ /* 0x000fe20000004800 */
[----:B------:R-:W-:Y:S02]  /*0710*/  LOP3.LUT R13, R40, R13, RZ, 0x3c, !PT ;  /* 0x0000000d280d7212 */ /* 0x000fe400078e3cff */
[----:B------:R-:W-:Y:S01]  /*0720*/  LOP3.LUT R32, R26, R43, RZ, 0x3c, !PT ;  /* 0x0000002b1a207212 */ /* 0x000fe200078e3cff */
[----:B------:R-:W0:Y:S01]  /*0730*/  LDS R36, [R35.X4+0x1400] ;  /* 0x0014000023247984 */ /* 0x000e220000004800 */
[----:B------:R-:W-:Y:S02]  /*0740*/  LOP3.LUT R26, R34, 0xfffffc00, RZ, 0xc0, !PT ;  /* 0xfffffc00221a7812 */ /* 0x000fe400078ec0ff */
[----:B------:R-:W-:Y:S01]  /*0750*/  IADD3 R25, R32, R25, RZ ;  /* 0x0000001920197210 */ /* 0x000fe20007ffe0ff */
[----:B------:R-:W-:Y:S02]  /*0760*/  LDS R22, [R35.X4+0x2400] ;  /* 0x0024000023167984 */ /* 0x000fe40000004800 */
[----:B------:R-:W-:-:S02]  /*0770*/  IMAD.U32 R26, R33, 0x10, R26 ;  /* 0x00000010211a7824 */ /* 0x000fc400078e001a */
[----:B------:R-:W1:Y:S01]  /*0780*/  LDS R41, [R35.X4] ;  /* 0x0000000023297984 */ /* 0x000e620000004800 */
[----:B------:R-:W-:-:S03]  /*0790*/  IMAD.SHL.U32 R25, R25, 0x2, RZ ;  /* 0x0000000219197824 */ /* 0x000fc600078e00ff */
[----:B------:R-:W2:Y:S04]  /*07a0*/  LDS R39, [R35.X4+0x400] ;  /* 0x0004000023277984 */ /* 0x000ea80000004800 */
[----:B------:R-:W3:Y:S04]  /*07b0*/  LDS R17, [R35.X4+0x2800] ;  /* 0x0028000023117984 */ /* 0x000ee80000004800 */
[----:B------:R-:W-:Y:S04]  /*07c0*/  LDS R21, [R35.X4+0x2c00] ;  /* 0x002c000023157984 */ /* 0x000fe80000004800 */
[----:B------:R-:W-:Y:S04]  /*07d0*/  LDS R20, [R35.X4+0x3400] ;  /* 0x0034000023147984 */ /* 0x000fe80000004800 */
[----:B------:R-:W4:Y:S04]  /*07e0*/  LDS R38, [R35.X4+0x800] ;  /* 0x0008000023267984 */ /* 0x000f280000004800 */
[----:B------:R-:W5:Y:S04]  /*07f0*/  LDS R37, [R35.X4+0xc00] ;  /* 0x000c000023257984 */ /* 0x000f680000004800 */
[----:B------:R-:W5:Y:S04]  /*0800*/  LDS R18, [R35.X4+0x1800] ;  /* 0x0018000023127984 */ /* 0x000f680000004800 */
[----:B------:R-:W5:Y:S01]  /*0810*/  LDS R23, [R35.X4+0x1c00] ;  /* 0x001c000023177984 */ /* 0x000f620000004800 */
[----:B0-----:R-:W-:-:S03]  /*0820*/  FMUL.FTZ R36, R36, c[0x0][0x1b8] ;  /* 0x00006e0024247a20 */ /* 0x001fc60000410000 */
[----:B------:R-:W0:Y:S04]  /*0830*/  LDS R14, [R35.X4+0x2000] ;  /* 0x00200000230e7984 */ /* 0x000e280000004800 */
[----:B------:R-:W0:Y:S01]  /*0840*/  LDS R16, [R35.X4+0x3000] ;  /* 0x0030000023107984 */ /* 0x000e220000004800 */
[----:B-1----:R-:W-:-:S03]  /*0850*/  FMUL.FTZ R27, R41, c[0x0][0x1b8] ;  /* 0x00006e00291b7a20 */ /* 0x002fc60000410000 */
[----:B------:R-:W-:Y:S01]  /*0860*/  LDS R15, [R35.X4+0x3800] ;  /* 0x00380000230f7984 */ /* 0x000fe20000004800 */
[----:B--2---:R-:W-:-:S03]  /*0870*/  FMUL.FTZ R34, R39, c[0x0][0x1b8] ;  /* 0x00006e0027227a20 */ /* 0x004fc60000410000 */
[----:B------:R-:W1:Y:S01]  /*0880*/  LDS R19, [R35.X4+0x3c00] ;  /* 0x003c000023137984 */ /* 0x000e620000004800 */
[----:B---3--:R-:W-:Y:S01]  /*0890*/  FMUL.FTZ R17, R17, c[0x0][0x1b8] ;  /* 0x00006e0011117a20 */ /* 0x008fe20000410000 */
[----:B------:R-:W-:Y:S02]  /*08a0*/  F2FP.PACK_AB R27, R34, R27 ;  /* 0x0000001b221b723e */ /* 0x000fe400000000ff */
[----:B------:R-:W2:Y:S04]  /*08b0*/  LDS R9, [R35.X4+0x4000] ;  /* 0x0040000023097984 */ /* 0x000ea80000004800 */
[----:B------:R-:W3:Y:S04]  /*08c0*/  LDS R12, [R35.X4+0x4400] ;  /* 0x00440000230c7984 */ /* 0x000ee80000004800 */
[----:B------:R-:W3:Y:S01]  /*08d0*/  LDS R6, [R35.X4+0x4800] ;  /* 0x0048000023067984 */ /* 0x000ee20000004800 */
[----:B----4-:R-:W-:-:S03]  /*08e0*/  FMUL.FTZ R38, R38, c[0x0][0x1b8] ;  /* 0x00006e0026267a20 */ /* 0x010fc60000410000 */
        /* <DEDUP_REMOVED lines=8> */
[----:B0-----:R-:W-:Y:S01]  /*0970*/  FMUL.FTZ R34, R14, c[0x0][0x1b8] ;  /* 0x00006e000e227a20 */ /* 0x001fe20000410000 */
[----:B------:R-:W-:Y:S02]  /*0980*/  F2FP.PACK_AB R14, R23, R18 ;  /* 0x00000012170e723e */ /* 0x000fe400000000ff */
[----:B------:R0:W5:Y:S01]  /*0990*/  LDS R24, [R35.X4+0x5c00] ;  /* 0x005c000023187984 */ /* 0x0001620000004800 */
[----:B------:R-:W-:-:S03]  /*09a0*/  FMUL.FTZ R16, R16, c[0x0][0x1b8] ;  /* 0x00006e0010107a20 */ /* 0x000fc60000410000 */
[----:B------:R3:W-:Y:S01]  /*09b0*/  STS [R25+0x6000], R27 ;  /* 0x0060001b19007388 */ /* 0x0007e20000000800 */
[----:B0-----:R-:W-:-:S03]  /*09c0*/  FMUL.FTZ R35, R5, c[0x0][0x1b8] ;  /* 0x00006e0005237a20 */ /* 0x001fc60000410000 */
[----:B------:R0:W-:Y:S01]  /*09d0*/  STS [R25+0x6100], R32 ;  /* 0x0061002019007388 */ /* 0x0001e20000000800 */
[----:B-1----:R-:W-:Y:S02]  /*09e0*/  FMUL.FTZ R19, R19, c[0x0][0x1b8] ;  /* 0x00006e0013137a20 */ /* 0x002fe40000410000 */
[----:B--2---:R-:W-:Y:S01]  /*09f0*/  FMUL.FTZ R9, R9, c[0x0][0x1b8] ;  /* 0x00006e0009097a20 */ /* 0x004fe20000410000 */
[----:B------:R-:W-:Y:S01]  /*0a00*/  F2FP.PACK_AB R33, R36, R35 ;  /* 0x000000232421723e */ /* 0x000fe200000000ff */
[----:B------:R-:W-:Y:S01]  /*0a10*/  FMUL.FTZ R35, R22, c[0x0][0x1b8] ;  /* 0x00006e0016237a20 */ /* 0x000fe20000410000 */
[----:B------:R0:W-:Y:S01]  /*0a20*/  STS [R25+0x6500], R14 ;  /* 0x0065000e19007388 */ /* 0x0001e20000000800 */
[----:B------:R-:W-:Y:S02]  /*0a30*/  FMUL.FTZ R22, R21, c[0x0][0x1b8] ;  /* 0x00006e0015167a20 */ /* 0x000fe40000410000 */
[----:B------:R-:W-:Y:S01]  /*0a40*/  FMUL.FTZ R21, R20, c[0x0][0x1b8] ;  /* 0x00006e0014157a20 */ /* 0x000fe20000410000 */
[----:B------:R0:W-:Y:S01]  /*0a50*/  STS [R25+0x6400], R33 ;  /* 0x0064002119007388 */ /* 0x0001e20000000800 */
[----:B------:R-:W-:Y:S01]  /*0a60*/  FMUL.FTZ R20, R15, c[0x0][0x1b8] ;  /* 0x00006e000f147a20 */ /* 0x000fe20000410000 */
[----:B------:R-:W-:Y:S01]  /*0a70*/  F2FP.PACK_AB R22, R22, R17 ;  /* 0x000000111616723e */ /* 0x000fe200000000ff */
[----:B---3--:R-:W-:Y:S01]  /*0a80*/  FMUL.FTZ R12, R12, c[0x0][0x1b8] ;  /* 0x00006e000c0c7a20 */ /* 0x008fe20000410000 */
[----:B------:R-:W-:Y:S01]  /*0a90*/  F2FP.PACK_AB R15, R35, R34 ;  /* 0x00000022230f723e */ /* 0x000fe200000000ff */
[----:B------:R-:W-:Y:S01]  /*0aa0*/  FMUL.FTZ R6, R6, c[0x0][0x1b8] ;  /* 0x00006e0006067a20 */ /* 0x000fe20000410000 */
[----:B------:R-:W-:Y:S01]  /*0ab0*/  F2FP.PACK_AB R16, R21, R16 ;  /* 0x000000101510723e */ /* 0x000fe200000000ff */
[----:B----4-:R-:W-:Y:S01]  /*0ac0*/  FMUL.FTZ R11, R11, c[0x0][0x1b8] ;  /* 0x00006e000b0b7a20 */ /* 0x010fe20000410000 */
[----:B------:R-:W-:Y:S01]  /*0ad0*/  F2FP.PACK_AB R19, R19, R20 ;  /* 0x000000141313723e */ /* 0x000fe200000000ff */
[----:B-----5:R-:W-:Y:S01]  /*0ae0*/  FMUL.FTZ R8, R8, c[0x0][0x1b8] ;  /* 0x00006e0008087a20 */ /* 0x020fe20000410000 */
[----:B------:R-:W-:Y:S01]  /*0af0*/  F2FP.PACK_AB R9, R12, R9 ;  /* 0x000000090c09723e */ /* 0x000fe200000000ff */
[----:B------:R0:W-:Y:S01]  /*0b00*/  STS [R25+0x7000], R15 ;  /* 0x0070000f19007388 */ /* 0x0001e20000000800 */
[----:B------:R-:W-:Y:S01]  /*0b10*/  F2FP.PACK_AB R6, R11, R6 ;  /* 0x000000060b06723e */ /* 0x000fe200000000ff */
[----:B------:R-:W-:-:S02]  /*0b20*/  FMUL.FTZ R17, R10, c[0x0][0x1b8] ;  /* 0x00006e000a117a20 */ /* 0x000fc40000410000 */
[----:B------:R0:W-:Y:S01]  /*0b30*/  STS [R25+0x7100], R22 ;  /* 0x0071001619007388 */ /* 0x0001e20000000800 */
[----:B------:R-:W-:Y:S02]  /*0b40*/  FMUL.FTZ R7, R7, c[0x0][0x1b8] ;  /* 0x00006e0007077a20 */ /* 0x000fe40000410000 */
[----:B------:R-:W-:Y:S01]  /*0b50*/  F2FP.PACK_AB R8, R17, R8 ;  /* 0x000000081108723e */ /* 0x000fe200000000ff */
[----:B------:R0:W-:Y:S01]  /*0b60*/  STS [R25+0x7400], R16 ;  /* 0x0074001019007388 */ /* 0x0001e20000000800 */
[----:B------:R-:W-:-:S03]  /*0b70*/  FMUL.FTZ R24, R24, c[0x0][0x1b8] ;  /* 0x00006e0018187a20 */ /* 0x000fc60000410000 */
[----:B------:R0:W-:Y:S02]  /*0b80*/  STS [R25+0x7500], R19 ;  /* 0x0075001319007388 */ /* 0x0001e40000000800 */
[----:B------:R-:W-:Y:S02]  /*0b90*/  F2FP.PACK_AB R7, R24, R7 ;  /* 0x000000071807723e */ /* 0x000fe400000000ff */
[----:B------:R0:W-:Y:S04]  /*0ba0*/  STS [R25+0x8000], R9 ;  /* 0x0080000919007388 */ /* 0x0001e80000000800 */
[----:B------:R0:W-:Y:S04]  /*0bb0*/  STS [R25+0x8100], R6 ;  /* 0x0081000619007388 */ /* 0x0001e80000000800 */
[----:B------:R0:W-:Y:S04]  /*0bc0*/  STS [R25+0x8400], R8 ;  /* 0x0084000819007388 */ /* 0x0001e80000000800 */
[----:B------:R0:W-:Y:S04]  /*0bd0*/  STS [R25+0x8500], R7 ;  /* 0x0085000719007388 */ /* 0x0001e80000000800 */
[----:B------:R-:W-:Y:S06]  /*0be0*/  BAR.SYNC.DEFER_BLOCKING 0x0 ;  /* 0x0000000000007b1d */ /* 0x000fec0000010000 */
[----:B------:R-:W-:Y:S05]  /*0bf0*/  @P1 EXIT ;  /* 0x000000000000194d */ /* 0x000fea0003800000 */
[----:B0-----:R-:W-:Y:S01]  /*0c00*/  ISETP.GE.AND P1, PT, R4, c[0x0][0x194], PT ;  /* 0x0000650004007a0c */ /* 0x001fe20003f26270 */
[----:B------:R-:W-:Y:S01]  /*0c10*/  IMAD.IADD R13, R26, 0x1, R13 ;  /* 0x000000011a0d7824 */ /* 0x000fe200078e020d */
[----:B------:R-:W-:Y:S01]  /*0c20*/  CS2R R6, SRZ ;  /* 0x0000000000067805 */ /* 0x000fe2000001ff00 */
[----:B------:R-:W-:Y:S01]  /*0c30*/  SHF.R.S32.HI R5, RZ, 0x1f, R4 ;  /* 0x0000001fff057819 */ /* 0x000fe20000011404 */
[--C-:B------:R-:W-:Y:S01]  /*0c40*/  @P0 IMAD.MOV.U32 R6, RZ, RZ, R0.reuse ;  /* 0x000000ffff060224 */ /* 0x100fe200078e0000 */
[----:B------:R-:W-:Y:S01]  /*0c50*/  @P0 SHF.R.S32.HI R7, RZ, 0x1f, R0 ;  /* 0x0000001fff070819 */ /* 0x000fe20000011400 */
[----:B------:R-:W-:Y:S01]  /*0c60*/  IMAD.SHL.U32 R18, R13, 0x2, RZ ;  /* 0x000000020d127824 */ /* 0x000fe200078e00ff */
[----:B------:R-:W-:Y:S01]  /*0c70*/  IADD3 R0, R4, 0x20, RZ ;  /* 0x0000002004007810 */ /* 0x000fe20007ffe0ff */
[----:B------:R-:W-:Y:S01]  /*0c80*/  IMAD R28, R28, c[0x0][0x1a8], RZ ;  /* 0x00006a001c1c7a24 */ /* 0x000fe200078e02ff */
[----:B------:R-:W-:Y:S01]  /*0c90*/  IADD3 R6, P0, R31, R6, RZ ;  /* 0x000000061f067210 */ /* 0x000fe20007f1e0ff */
[----:B------:R-:W-:Y:S01]  /*0ca0*/  IMAD.WIDE.U32 R16, R3, c[0x0][0x1a8], R4 ;  /* 0x00006a0003107a25 */ /* 0x000fe200078e0004 */
[----:B------:R-:W0:Y:S01]  /*0cb0*/  LDS.128 R12, [R18+0x7000] ;  /* 0x00700000120c7984 */ /* 0x000e220000000c00 */
[----:B------:R-:W-:-:S02]  /*0cc0*/  IADD3 R4, R4, 0x40, RZ ;  /* 0x0000004004047810 */ /* 0x000fc40007ffe0ff */
[----:B------:R-:W-:Y:S01]  /*0cd0*/  IMAD R19, R3, c[0x0][0x1ac], R28 ;  /* 0x00006b0003137a24 */ /* 0x000fe200078e021c */
[----:B------:R-:W1:Y:S01]  /*0ce0*/  @!P1 LDS.128 R8, [R18+0x6000] ;  /* 0x0060000012089984 */ /* 0x000e620000000c00 */
[----:B------:R-:W-:Y:S01]  /*0cf0*/  LEA.HI.X.SX32 R7, R31, R7, 0x1, P0 ;  /* 0x000000071f077211 */ /* 0x000fe200000f0eff */
[----:B------:R-:W-:Y:S01]  /*0d00*/  IMAD R29, R29, c[0x0][0x1b0], RZ ;  /* 0x00006c001d1d7a24 */ /* 0x000fe200078e02ff */
[----:B------:R-:W-:Y:S01]  /*0d10*/  ISETP.GE.AND P0, PT, R0, c[0x0][0x194], PT ;  /* 0x0000650000007a0c */ /* 0x000fe20003f06270 */
[----:B------:R-:W-:Y:S01]  /*0d20*/  IMAD.IADD R17, R17, 0x1, R19 ;  /* 0x0000000111117824 */ /* 0x000fe200078e0213 */
[----:B------:R-:W-:Y:S01]  /*0d30*/  ISETP.GE.AND P2, PT, R4, c[0x0][0x194], PT ;  /* 0x0000650004007a0c */ /* 0x000fe20003f46270 */
[----:B------:R-:W-:Y:S02]  /*0d40*/  IMAD R29, R30, c[0x0][0x1b4], R29 ;  /* 0x00006d001e1d7a24 */ /* 0x000fe400078e021d */
[----:B------:R-:W-:-:S04]  /*0d50*/  IMAD.WIDE R2, R2, 0x40, R6 ;  /* 0x0000004002027825 */ /* 0x000fc800078e0206 */
[----:B------:R-:W-:-:S04]  /*0d60*/  IMAD.WIDE.U32 R30, R30, c[0x0][0x1b0], R16 ;  /* 0x00006c001e1e7a25 */ /* 0x000fc800078e0010 */
[----:B------:R-:W-:Y:S02]  /*0d70*/  IMAD R3, R3, c[0x0][0x1a0], RZ ;  /* 0x0000680003037a24 */ /* 0x000fe400078e02ff */
[----:B------:R-:W-:Y:S02]  /*0d80*/  IMAD.IADD R31, R31, 0x1, R29 ;  /* 0x000000011f1f7824 */ /* 0x000fe400078e021d */
[C---:B------:R-:W-:Y:S02]  /*0d90*/  IMAD R5, R2.reuse, c[0x0][0x1a4], R3 ;  /* 0x0000690002057a24 */ /* 0x040fe400078e0203 */
[----:B------:R-:W-:-:S04]  /*0da0*/  IMAD.WIDE.U32 R2, R2, c[0x0][0x1a0], R30 ;  /* 0x0000680002027a25 */ /* 0x000fc800078e001e */
[----:B------:R-:W-:Y:S01]  /*0db0*/  IMAD.IADD R3, R3, 0x1, R5 ;  /* 0x0000000103037824 */ /* 0x000fe200078e0205 */
[----:B------:R-:W-:-:S04]  /*0dc0*/  LEA R16, P3, R2, c[0x0][0x188], 0x1 ;  /* 0x0000620002107a11 */ /* 0x000fc800078608ff */
[----:B------:R-:W-:-:S05]  /*0dd0*/  LEA.HI.X R17, R2, c[0x0][0x18c], R3, 0x1, P3 ;  /* 0x0000630002117a11 */ /* 0x000fca00018f0c03 */
[----:B0-----:R0:W-:Y:S04]  /*0de0*/  @!P0 STG.E.128 [R16.64+0x40], R12 ;  /* 0x0000400c10008986 */ /* 0x0011e8000c101d04 */
[----:B-1----:R0:W-:Y:S01]  /*0df0*/  @!P1 STG.E.128 [R16.64], R8 ;  /* 0x0000000810009986 */ /* 0x0021e2000c101d04 */
[----:B------:R-:W-:Y:S05]  /*0e00*/  @P2 EXIT ;  /* 0x000000000000294d */ /* 0x000fea0003800000 */
[----:B------:R-:W1:Y:S04]  /*0e10*/  LDS.128 R4, [R18+0x8000] ;  /* 0x0080000012047984 */ /* 0x000e680000000c00 */
[----:B-1----:R-:W-:Y:S01]  /*0e20*/  STG.E.128 [R16.64+0x80], R4 ;  /* 0x0000800410007986 */ /* 0x002fe2000c101d04 */
[----:B------:R-:W-:Y:S05]  /*0e30*/  EXIT ;  /* 0x000000000000794d */ /* 0x000fea0003800000 */
.L_x_1336:
        /* <DEDUP_REMOVED lines=12> */
.L_x_1441:


//--------------------- .text._ZN7cutlass13device_kernelIN5flash19enable_sm80_to_sm89INS1_16FlashAttnBwdSm80INS1_25CollectiveMainloopBwdSm80ILi2ELi2EN4cute5tupleIJNS5_1CILi64EEENS7_ILi128EEENS7_ILi96EEEEEENS_6half_tEfNS_4arch4Sm80ELb1ELb0ELb0ELb1ELb1ELb0ELb0ELb0ELi2ELi2ELi4ELi2ELb0EEENS1_24CollectiveEpilogueBwdGQAISB_fSE_Li256ELb1ELb1EEENS1_25SingleTileBwdLPTSchedulerILb1ELi128ELb1EEEEEEEEEvNT_6ParamsE --------------------------
	.section	.text._ZN7cutlass13device_kernelIN5flash19enable_sm80_to_sm89INS1_16FlashAttnBwdSm80INS1_25CollectiveMainloopBwdSm80ILi2ELi2EN4cute5tupleIJNS5_1CILi64EEENS7_ILi128EEENS7_ILi96EEEEEENS_6half_tEfNS_4arch4Sm80ELb1ELb0ELb0ELb1ELb1ELb0ELb0ELb0ELi2ELi2ELi4ELi2ELb0EEENS1_24CollectiveEpilogueBwdGQAISB_fSE_Li256ELb1ELb1EEENS1_25SingleTileBwdLPTSchedulerILb1ELi128ELb1EEEEEEEEEvNT_6ParamsE,"ax",@progbits
	.sectioninfo	@"SHI_REGISTERS=255"
	.align	128
.text._ZN7cutlass13device_kernelIN5flash19enable_sm80_to_sm89INS1_16FlashAttnBwdSm80INS1_25CollectiveMainloopBwdSm80ILi2ELi2EN4cute5tupleIJNS5_1CILi64EEENS7_ILi128EEENS7_ILi96EEEEEENS_6half_tEfNS_4arch4Sm80ELb1ELb0ELb0ELb1ELb1ELb0ELb0ELb0ELi2ELi2ELi4ELi2ELb0EEENS1_24CollectiveEpilogueBwdGQAISB_fSE_Li256ELb1ELb1EEENS1_25SingleTileBwdLPTSchedulerILb1ELi128ELb1EEEEEEEEEvNT_6ParamsE:
        .type           _ZN7cutlass13device_kernelIN5flash19enable_sm80_to_sm89INS1_16FlashAttnBwdSm80INS1_25CollectiveMainloopBwdSm80ILi2ELi2EN4cute5tupleIJNS5_1CILi64EEENS7_ILi128EEENS7_ILi96EEEEEENS_6half_tEfNS_4arch4Sm80ELb1ELb0ELb0ELb1ELb1ELb0ELb0ELb0ELi2ELi2ELi4ELi2ELb0EEENS1_24CollectiveEpilogueBwdGQAISB_fSE_Li256ELb1ELb1EEENS1_25SingleTileBwdLPTSchedulerILb1ELi128ELb1EEEEEEEEEvNT_6ParamsE,@function
        .size           _ZN7cutlass13device_kernelIN5flash19enable_sm80_to_sm89INS1_16FlashAttnBwdSm80INS1_25CollectiveMainloopBwdSm80ILi2ELi2EN4cute5tupleIJNS5_1CILi64EEENS7_ILi128EEENS7_ILi96EEEEEENS_6half_tEfNS_4arch4Sm80ELb1ELb0ELb0ELb1ELb1ELb0ELb0ELb0ELi2ELi2ELi4ELi2ELb0EEENS1_24CollectiveEpilogueBwdGQAISB_fSE_Li256ELb1ELb1EEENS1_25SingleTileBwdLPTSchedulerILb1ELi128ELb1EEEEEEEEEvNT_6ParamsE,(.L_x_1442 - _ZN7cutlass13device_kernelIN5flash19enable_sm80_to_sm89INS1_16FlashAttnBwdSm80INS1_25CollectiveMainloopBwdSm80ILi2ELi2EN4cute5tupleIJNS5_1CILi64EEENS7_ILi128EEENS7_ILi96EEEEEENS_6half_tEfNS_4arch4Sm80ELb1ELb0ELb0ELb1ELb1ELb0ELb0ELb0ELi2ELi2ELi4ELi2ELb0EEENS1_24CollectiveEpilogueBwdGQAISB_fSE_Li256ELb1ELb1EEENS1_25SingleTileBwdLPTSchedulerILb1ELi128ELb1EEEEEEEEEvNT_6ParamsE)
        .other          _ZN7cutlass13device_kernelIN5flash19enable_sm80_to_sm89INS1_16FlashAttnBwdSm80INS1_25CollectiveMainloopBwdSm80ILi2ELi2EN4cute5tupleIJNS5_1CILi64EEENS7_ILi128EEENS7_ILi96EEEEEENS_6half_tEfNS_4arch4Sm80ELb1ELb0ELb0ELb1ELb1ELb0ELb0ELb0ELi2ELi2ELi4ELi2ELb0EEENS1_24CollectiveEpilogueBwdGQAISB_fSE_Li256ELb1ELb1EEENS1_25SingleTileBwdLPTSchedulerILb1ELi128ELb1EEEEEEEEEvNT_6ParamsE,@"STO_CUDA_ENTRY STV_DEFAULT"
_ZN7cutlass13device_kernelIN5flash19enable_sm80_to_sm89INS1_16FlashAttnBwdSm80INS1_25CollectiveMainloopBwdSm80ILi2ELi2EN4cute5tupleIJNS5_1CILi64EEENS7_ILi128EEENS7_ILi96EEEEEENS_6half_tEfNS_4arch4Sm80ELb1ELb0ELb0ELb1ELb1ELb0ELb0ELb0ELi2ELi2ELi4ELi2ELb0EEENS1_24CollectiveEpilogueBwdGQAISB_fSE_Li256ELb1ELb1EEENS1_25SingleTileBwdLPTSchedulerILb1ELi128ELb1EEEEEEEEEvNT_6ParamsE:
        /* <DEDUP_REMOVED lines=24> */
.L_x_1338:
[----:B------:R-:W-:Y:S02]  /*0180*/  MOV R3, c[0x0][0x3b4] ;  /* 0x0000ed0000037a02 */ /* 0x000fe40000000f00 */
[----:B------:R-:W-:Y:S02]  /*0190*/  MOV R4, R0 ;  /* 0x0000000000047202 */ /* 0x000fe40000000f00 */
[----:B------:R-:W-:-:S13]  /*01a0*/  ISETP.NE.AND P0, PT, R3, 0x1, PT ;  /* 0x000000010300780c */ /* 0x000fda0003f05270 */
[----:B------:R-:W-:-:S05]  /*01b0*/  @P0 IMAD.HI.U32 R3, R0, c[0x0][0x3b8], RZ ;  /* 0x0000ee0000030a27 */ /* 0x000fca00078e00ff */
[----:B------:R-:W-:-:S05]  /*01c0*/  @P0 SHF.R.U32.HI R4, RZ, c[0x0][0x3bc], R3 ;  /* 0x0000ef00ff040a19 */ /* 0x000fca0000011603 */
[----:B------:R-:W-:Y:S02]  /*01d0*/  IMAD R5, R4, c[0x0][0x3b4], RZ ;  /* 0x0000ed0004057a24 */ /* 0x000fe400078e02ff */
.L_x_1339:
        /* <DEDUP_REMOVED lines=16> */
.L_x_1340:
        /* <DEDUP_REMOVED lines=9> */
.L_x_1342:
[----:B------:R-:W-:-:S04]  /*0370*/  MOV R3, c[0x0][0x3dc] ;  /* 0x0000f70000037a02 */ /* 0x000fc80000000f00 */
.L_x_1341:
        /* <DEDUP_REMOVED lines=9> */
.L_x_1337:
        /* <DEDUP_REMOVED lines=16> */
.L_x_1344:
[----:B------:R-:W-:Y:S02]  /*0510*/  MOV R0, c[0x0][0x3b4] ;  /* 0x0000ed0000007a02 */ /* 0x000fe40000000f00 */
[----:B------:R-:W-:Y:S02]  /*0520*/  MOV R4, R3 ;  /* 0x0000000300047202 */ /* 0x000fe40000000f00 */
[----:B------:R-:W-:-:S13]  /*0530*/  ISETP.NE.AND P0, PT, R0, 0x1, PT ;  /* 0x000000010000780c */ /* 0x000fda0003f05270 */
[----:B------:R-:W-:-:S05]  /*0540*/  @P0 IMAD.HI.U32 R0, R3, c[0x0][0x3b8], RZ ;  /* 0x0000ee0003000a27 */ /* 0x000fca00078e00ff */
[----:B------:R-:W-:-:S05]  /*0550*/  @P0 SHF.R.U32.HI R4, RZ, c[0x0][0x3bc], R0 ;  /* 0x0000ef00ff040a19 */ /* 0x000fca0000011600 */
[----:B------:R-:W-:Y:S02]  /*0560*/  IMAD R6, R4, c[0x0][0x3b4], RZ ;  /* 0x0000ed0004067a24 */ /* 0x000fe400078e02ff */
.L_x_1345:
        /* <DEDUP_REMOVED lines=16> */
.L_x_1346:
        /* <DEDUP_REMOVED lines=9> */
.L_x_1348:
[----:B------:R-:W-:-:S04]  /*0700*/  MOV R3, c[0x0][0x3dc] ;  /* 0x0000f70000037a02 */ /* 0x000fc80000000f00 */
.L_x_1347:
        /* <DEDUP_REMOVED lines=8> */
.L_x_1343:
        /* <DEDUP_REMOVED lines=10> */
[----:B------:R-:W2:Y:S01]  /*0830*/  @P1 LDG.E R4, [R14.64] ;  /* 0x000000080e041981 */ /* 0x000ea2000c1e1900 */
[----:B------:R-:W-:-:S03]  /*0840*/  IMAD.WIDE R12, R221, R0, c[0x0][0x2d0] ;  /* 0x0000b400dd0c7625 */ /* 0x000fc600078e0200 */
[----:B------:R-:W3:Y:S01]  /*0850*/  @P1 LDG.E R11, [R14.64] ;  /* 0x000000080e0b1981 */ /* 0x000ee2000c1e1900 */
[----:B------:R-:W-:Y:S02]  /*0860*/  IMAD.MOV.U32 R220, RZ, RZ, c[0x0][0x168] ;  /* 0x00005a00ffdc7624 */ /* 0x000fe400078e00ff */
[----:B------:R-:W-:Y:S01]  /*0870*/  @P0 IMAD.WIDE R16, R221, R0, c[0x0][0x2d8] ;  /* 0x0000b600dd100625 */ /* 0x000fe200078e0200 */
[----:B------:R-:W4:Y:S04]  /*0880*/  @P2 LDG.E R9, [R12.64] ;  /* 0x000000080c092981 */ /* 0x000f28000c1e1900 */
[----:B------:R1:W5:Y:S02]  /*0890*/  @P0 LDG.E R220, [R16.64] ;  /* 0x0000000810dc0981 */ /* 0x000364000c1e1900 */
[----:B-1----:R-:W-:Y:S01]  /*08a0*/  CS2R R6, SRZ ;  /* 0x0000000000067805 */ /* 0x002fe2000001ff00 */
        /* <DEDUP_REMOVED lines=12> */
[----:B------:R-:W-:Y:S05]  /*0970*/  @!P1 BRA `(.L_x_1349) ;  /* 0x0000003000009947 */ /* 0x000fea0003800000 */
[----:B-----5:R-:W2:Y:S04]  /*0980*/  LDG.E R220, [R14.64] ;  /* 0x000000080edc7981 */ /* 0x020ea8000c1e1900 */
[----:B------:R-:W2:Y:S02]  /*0990*/  LDG.E R9, [R14.64+0x4] ;  /* 0x000004080e097981 */ /* 0x000ea4000c1e1900 */
[----:B--2---:R-:W-:Y:S02]  /*09a0*/  IADD3 R220, -R220, R9, RZ ;  /* 0x00000009dcdc7210 */ /* 0x004fe40007ffe1ff */
.L_x_1349:
[----:B------:R-:W-:-:S04]  /*09b0*/  ISETP.NE.U32.AND P0, PT, RZ, c[0x0][0x2e0], PT ;  /* 0x0000b800ff007a0c */ /* 0x000fc80003f05070 */
[----:B------:R-:W-:-:S13]  /*09c0*/  ISETP.NE.AND.EX P0, PT, RZ, c[0x0][0x2e4], PT, P0 ;  /* 0x0000b900ff007a0c */ /* 0x000fda0003f05300 */
[----:B------:R-:W-:Y:S05]  /*09d0*/  @!P0 BRA `(.L_x_1350) ;  /* 0x0000003000008947 */ /* 0x000fea0003800000 */
[----:B------:R-:W-:-:S05]  /*09e0*/  IMAD.WIDE R8, R221, R0, c[0x0][0x2e0] ;  /* 0x0000b800dd087625 */ /* 0x000fca00078e0200 */
[----:B------:R1:W5:Y:S01]  /*09f0*/  LDG.E R219, [R8.64] ;  /* 0x0000000808db7981 */ /* 0x000362000c1e1900 */
[----:B------:R-:W-:Y:S05]  /*0a00*/  BRA `(.L_x_1351) ;  /* 0x0000004000007947 */ /* 0x000fea0003800000 */
.L_x_1350:
[----:B------:R-:W-:Y:S05]  /*0a10*/  @!P2 BRA `(.L_x_1351) ;  /* 0x000000300000a947 */ /* 0x000fea0003800000 */
[----:B------:R-:W2:Y:S04]  /*0a20*/  LDG.E R219, [R12.64] ;  /* 0x000000080cdb7981 */ /* 0x000ea8000c1e1900 */
[----:B------:R-:W2:Y:S02]  /*0a30*/  LDG.E R0, [R12.64+0x4] ;  /* 0x000004080c007981 */ /* 0x000ea4000c1e1900 */
[----:B--2---:R-:W-:Y:S02]  /*0a40*/  IADD3 R219, -R219, R0, RZ ;  /* 0x00000000dbdb7210 */ /* 0x004fe40007ffe1ff */
.L_x_1351:
        /* <DEDUP_REMOVED lines=82> */
[-C--:B------:R-:W-:Y:S01]  /*0f70*/  LEA.HI R18, R23, R2.reuse, RZ, 0x3 ;  /* 0x0000000217127211 */ /* 0x080fe200078f18ff */
        /* <DEDUP_REMOVED lines=17> */
[----:B------:R-:W-:Y:S01]  /*1090*/  SHF.R.S32.HI R20, RZ, 0x1f, R223 ;  /* 0x0000001fff147819 */ /* 0x000fe200000114df */
        /* <DEDUP_REMOVED lines=12> */
[----:B------:R-:W-:Y:S01]  /*1160*/  IMAD.IADD R9, R19, 0x1, -R4 ;  /* 0x0000000113097824 */ /* 0x000fe200078e0a04 */
[----:B------:R-:W-:Y:S01]  /*1170*/  LEA.HI R19, R17, R218, RZ, 0x1 ;  /* 0x000000da11137211 */ /* 0x000fe200078f08ff */
[----:B------:R-:W-:Y:S01]  /*1180*/  IMAD.MOV.U32 R4, RZ, RZ, R24 ;  /* 0x000000ffff047224 */ /* 0x000fe200078e0018 */
[----:B------:R-:W-:Y:S01]  /*1190*/  IADD3 R24, P0, R216, R3, RZ ;  /* 0x00000003d8187210 */ /* 0x000fe20007f1e0ff */
[----:B------:R-:W-:Y:S01]  /*11a0*/  IMAD.IADD R5, R25, 0x1, R8 ;  /* 0x0000000119057824 */ /* 0x000fe200078e0208 */
[----:B------:R-:W-:Y:S01]  /*11b0*/  LEA.HI R8, R23, R2, RZ, 0x5 ;  /* 0x0000000217087211 */ /* 0x000fe200078f28ff */
[----:B------:R-:W-:Y:S01]  /*11c0*/  IMAD.WIDE R34, R222, 0x80, R34 ;  /* 0x00000080de227825 */ /* 0x000fe200078e0222 */
[----:B------:R-:W-:-:S02]  /*11d0*/  LEA.HI.X.SX32 R25, R216, R7, 0x1, P0 ;  /* 0x00000007d8197211 */ /* 0x000fc400000f0eff */
[----:B------:R-:W-:Y:S01]  /*11e0*/  LOP3.LUT R19, R19, 0x7fffffe, RZ, 0xc0, !PT ;  /* 0x07fffffe13137812 */ /* 0x000fe200078ec0ff */
[----:B------:R-:W-:Y:S01]  /*11f0*/  IMAD.SHL.U32 R7, R18, 0x8, RZ ;  /* 0x0000000812077824 */ /* 0x000fe200078e00ff */
[----:B------:R-:W-:Y:S01]  /*1200*/  SHF.R.S32.HI R17, RZ, 0x1f, R17 ;  /* 0x0000001fff117819 */ /* 0x000fe20000011411 */
[----:B------:R-:W-:Y:S02]  /*1210*/  IMAD R224, R20, c[0x0][0x238], RZ ;  /* 0x00008e0014e07a24 */ /* 0x000fe400078e02ff */
[----:B------:R-:W-:Y:S01]  /*1220*/  IMAD R3, R35, c[0x0][0x1d8], RZ ;  /* 0x0000760023037a24 */ /* 0x000fe200078e02ff */
[----:B------:R-:W-:Y:S01]  /*1230*/  LOP3.LUT R7, R7, 0xc0, RZ, 0xc0, !PT ;  /* 0x000000c007077812 */ /* 0x000fe200078ec0ff */
[----:B------:R-:W-:Y:S01]  /*1240*/  IMAD R224, R223, c[0x0][0x23c], R224 ;  /* 0x00008f00dfe07a24 */ /* 0x000fe200078e02e0 */
[----:B------:R-:W-:Y:S01]  /*1250*/  LEA.HI R17, R17, R218, RZ, 0x3 ;  /* 0x000000da11117211 */ /* 0x000fe200078f18ff */
[----:B------:R-:W-:Y:S01]  /*1260*/  IMAD.WIDE.U32 R28, R223, c[0x0][0x238], R28 ;  /* 0x00008e00df1c7a25 */ /* 0x000fe200078e001c */
[----:B------:R-:W-:-:S02]  /*1270*/  SHF.R.U32.HI R6, RZ, 0x3, R7 ;  /* 0x00000003ff067819 */ /* 0x000fc40000011607 */
[----:B------:R-:W-:Y:S01]  /*1280*/  LOP3.LUT R7, R7, 0x18, R12, 0xf8, !PT ;  /* 0x0000001807077812 */ /* 0x000fe200078ef80c */
[C---:B------:R-:W-:Y:S01]  /*1290*/  IMAD R3, R34.reuse, c[0x0][0x1dc], R3 ;  /* 0x0000770022037a24 */ /* 0x040fe200078e0203 */
[----:B------:R-:W-:Y:S01]  /*12a0*/  LOP3.LUT R17, R17, 0xfffffff8, RZ, 0xc0, !PT ;  /* 0xfffffff811117812 */ /* 0x000fe200078ec0ff */
[----:B------:R-:W-:Y:S01]  /*12b0*/  IMAD.WIDE.U32 R4, R34, c[0x0][0x1d8], R4 ;  /* 0x0000760022047a25 */ /* 0x000fe200078e0004 */
[----:B------:R-:W-:-:S03]  /*12c0*/  LOP3.LUT R6, R7, R6, RZ, 0x3c, !PT ;  /* 0x0000000607067212 */ /* 0x000fc600078e3cff */
[----:B------:R-:W-:Y:S02]  /*12d0*/  IMAD.IADD R225, R29, 0x1, R224 ;  /* 0x000000011de17824 */ /* 0x000fe400078e02e0 */
[----:B------:R-:W-:Y:S01]  /*12e0*/  IMAD.MOV.U32 R224, RZ, RZ, R28 ;  /* 0x000000ffffe07224 */ /* 0x000fe200078e001c */
[----:B------:R-:W-:Y:S01]  /*12f0*/  LEA R28, P0, R4, c[0x0][0x1c0], 0x1 ;  /* 0x00007000041c7a11 */ /* 0x000fe200078008ff */
[----:B------:R-:W-:Y:S02]  /*1300*/  IMAD.IADD R3, R5, 0x1, R3 ;  /* 0x0000000105037824 */ /* 0x000fe400078e0203 */
[----:B------:R-:W-:Y:S02]  /*1310*/  IMAD.MOV.U32 R7, RZ, RZ, c[0x0][0x1d8] ;  /* 0x00007600ff077624 */ /* 0x000fe400078e00ff */
[----:B------:R-:W-:Y:S01]  /*1320*/  IMAD R232, R20, c[0x0][0x288], RZ ;  /* 0x0000a20014e87a24 */ /* 0x000fe200078e02ff */
[----:B------:R-:W-:Y:S01]  /*1330*/  LEA.HI.X R29, R4, c[0x0][0x1c4], R3, 0x1, P0 ;  /* 0x00007100041d7a11 */ /* 0x000fe200000f0c03 */
[----:B------:R-:W-:Y:S01]  /*1340*/  IMAD.MOV.U32 R3, RZ, RZ, c[0x0][0x1dc] ;  /* 0x00007700ff037624 */ /* 0x000fe200078e00ff */
[----:B------:R-:W-:Y:S01]  /*1350*/  LEA R32, P0, R7, R28, 0x7 ;  /* 0x0000001c07207211 */ /* 0x000fe200078038ff */
[----:B------:R-:W-:-:S03]  /*1360*/  IMAD.WIDE.U32 R30, R223, c[0x0][0x270], R24 ;  /* 0x00009c00df1e7a25 */ /* 0x000fc600078e0018 */
[----:B------:R-:W-:Y:S01]  /*1370*/  LEA.HI.X R33, R7, R29, R3, 0x7, P0 ;  /* 0x0000001d07217211 */ /* 0x000fe200000f3c03 */
[C---:B------:R-:W-:Y:S01]  /*1380*/  IMAD R232, R223.reuse, c[0x0][0x28c], R232 ;  /* 0x0000a300dfe87a24 */ /* 0x040fe200078e02e8 */
[----:B------:R-:W-:Y:S01]  /*1390*/  IADD3 R7, R12, 0x20, RZ ;  /* 0x000000200c077810 */ /* 0x000fe20007ffe0ff */
[----:B------:R-:W-:Y:S01]  /*13a0*/  IMAD.WIDE.U32 R24, R223, c[0x0][0x288], R24 ;  /* 0x0000a200df187a25 */ /* 0x000fe200078e0018 */
[----:B------:R-:W-:Y:S02]  /*13b0*/  ISETP.GE.AND P0, PT, R214, c[0x0][0x1cc], PT ;  /* 0x00007300d6007a0c */ /* 0x000fe40003f06270 */
[----:B------:R-:W-:Y:S01]  /*13c0*/  ISETP.GE.AND P6, PT, R7, c[0x0][0x1cc], PT ;  /* 0x0000730007007a0c */ /* 0x000fe20003fc6270 */
[----:B------:R-:W-:Y:S02]  /*13d0*/  IMAD.IADD R5, R219, 0x1, -R212 ;  /* 0x00000001db057824 */ /* 0x000fe400078e0ad4 */
[----:B------:R-:W-:Y:S01]  /*13e0*/  IMAD.IADD R233, R25, 0x1, R232 ;  /* 0x0000000119e97824 */ /* 0x000fe200078e02e8 */
[----:B------:R-:W-:Y:S01]  /*13f0*/  SHF.R.S32.HI R25, RZ, 0x5, R8 ;  /* 0x00000005ff197819 */ /* 0x000fe20000011408 */
[----:B------:R-:W-:-:S02]  /*1400*/  IMAD.IADD R3, R5, 0x1, -R218 ;  /* 0x0000000105037824 */ /* 0x000fc400078e0ada */
[----:B------:R-:W-:Y:S02]  /*1410*/  IMAD.IADD R16, R218, 0x1, -R19 ;  /* 0x00000001da107824 */ /* 0x000fe400078e0a13 */
        /* <DEDUP_REMOVED lines=8> */
[C---:B------:R-:W-:Y:S01]  /*14a0*/  ISETP.LT.OR P6, PT, R3.reuse, 0x41, P6 ;  /* 0x000000410300780c */ /* 0x040fe200037c1670 */
[----:B------:R-:W-:Y:S01]  /*14b0*/  IMAD.MOV.U32 R232, RZ, RZ, R24 ;  /* 0x000000ffffe87224 */ /* 0x000fe200078e0018 */
[----:B------:R-:W-:Y:S01]  /*14c0*/  ISETP.LT.OR P0, PT, R3, 0x41, P0 ;  /* 0x000000410300780c */ /* 0x000fe20000701670 */
[----:B------:R-:W-:Y:S01]  /*14d0*/  IMAD.SHL.U32 R6, R6, 0x2, RZ ;  /* 0x0000000206067824 */ /* 0x000fe200078e00ff */
[----:B------:R-:W-:Y:S01]  /*14e0*/  LEA.HI R16, R8, R25, RZ, 0x1 ;  /* 0x0000001908107211 */ /* 0x000fe200078f08ff */
[----:B------:R-:W-:Y:S01]  /*14f0*/  IMAD.IADD R204, R2, 0x1, -R15 ;  /* 0x0000000102cc7824 */ /* 0x000fe200078e0a0f */
[----:B------:R-:W-:Y:S01]  /*1500*/  LOP3.LUT R15, R10, 0xfffffff0, RZ, 0xc0, !PT ;  /* 0xfffffff00a0f7812 */ /* 0x000fe200078ec0ff */
[----:B------:R-:W-:Y:S01]  /*1510*/  IMAD R236, R20, c[0x0][0x270], RZ ;  /* 0x00009c0014ec7a24 */ /* 0x000fe200078e02ff */
        /* <DEDUP_REMOVED lines=13> */
[----:B------:R-:W-:Y:S01]  /*15f0*/  IMAD R236, R223, c[0x0][0x274], R236 ;  /* 0x00009d00dfec7a24 */ /* 0x000fe200078e02ec */
[C---:B------:R-:W-:Y:S01]  /*1600*/  ISETP.LT.OR P1, PT, R3.reuse, 0x1, P5 ;  /* 0x000000010300780c */ /* 0x040fe20002f21670 */
[----:B------:R-:W-:Y:S01]  /*1610*/  IMAD R4, R36, c[0x0][0x178], RZ ;  /* 0x00005e0024047a24 */ /* 0x000fe200078e02ff */
[----:B------:R-:W-:Y:S01]  /*1620*/  ISETP.LT.OR P5, PT, R3, 0x41, P5 ;  /* 0x000000410300780c */ /* 0x000fe20002fa1670 */
[----:B------:R-:W-:Y:S01]  /*1630*/  IMAD.IADD R237, R31, 0x1, R236 ;  /* 0x000000011fed7824 */ /* 0x000fe200078e02ec */
[----:B------:R-:W-:Y:S01]  /*1640*/  SHF.R.S32.HI R21, RZ, 0x1f, R24 ;  /* 0x0000001fff157819 */ /* 0x000fe20000011418 */
[----:B------:R-:W-:Y:S01]  /*1650*/  IMAD.MOV.U32 R236, RZ, RZ, R30 ;  /* 0x000000ffffec7224 */ /* 0x000fe200078e001e */
[----:B------:R-:W-:Y:S01]  /*1660*/  LOP3.LUT R16, R16, 0xfffffffe, RZ, 0xc0, !PT ;  /* 0xfffffffe10107812 */ /* 0x000fe200078ec0ff */
[----:B------:R2:W-:Y:S01]  /*1670*/  LDGSTS.E.BYPASS.LTC128B.128 [R6+0x7080], [R32.64], !P3 ;  /* 0x0708000020067fae */ /* 0x0005e2000d901d48 */
[----:B------:R-:W-:Y:S01]  /*1680*/  ISETP.LT.OR P3, PT, R3, 0x1, P2 ;  /* 0x000000010300780c */ /* 0x000fe20001761670 */
[----:B------:R-:W-:Y:S01]  /*1690*/  IMAD R19, R27, c[0x0][0x17c], R4 ;  /* 0x00005f001b137a24 */ /* 0x000fe200078e0204 */
[C---:B------:R-:W-:Y:S01]  /*16a0*/  ISETP.LT.OR P2, PT, R3.reuse, 0x41, P2 ;  /* 0x000000410300780c */ /* 0x040fe20001741670 */
[----:B------:R2:W-:Y:S01]  /*16b0*/  LDGSTS.E.BYPASS.LTC128B.128 [R6+0x9080], [R32.64+0x40], !P6 ;  /* 0x0908004020067fae */ /* 0x0005e2000f101d48 */
[----:B------:R-:W-:Y:S01]  /*16c0*/  ISETP.LT.OR P6, PT, R3, 0x1, P4 ;  /* 0x000000010300780c */ /* 0x000fe200027c1670 */
[----:B------:R-:W-:Y:S01]  /*16d0*/  IMAD.WIDE.U32 R30, R27, c[0x0][0x178], R12 ;  /* 0x00005e001b1e7a25 */ /* 0x000fe200078e000c */
[----:B------:R-:W-:Y:S01]  /*16e0*/  ISETP.LT.OR P4, PT, R3, 0x41, P4 ;  /* 0x000000410300780c */ /* 0x000fe20002781670 */
[----:B------:R2:W-:Y:S01]  /*16f0*/  LDGSTS.E.BYPASS.LTC128B.128 [R6+0xb080], [R32.64+0x80], !P0 ;  /* 0x0b08008020067fae */ /* 0x0005e2000c101d48 */
[----:B------:R-:W-:Y:S01]  /*1700*/  LEA.HI R3, R24, R24, RZ, 0x1 ;  /* 0x0000001818037211 */ /* 0x000fe200078f08ff */
[----:B------:R-:W-:Y:S01]  /*1710*/  IMAD.WIDE.U32 R38, R0, c[0x0][0x1b8], R38 ;  /* 0x00006e0000267a25 */ /* 0x000fe200078e0026 */
[----:B------:R-:W-:-:S02]  /*1720*/  LOP3.LUT R15, R10, 0x7fffffe, RZ, 0xc0, !PT ;  /* 0x07fffffe0a0f7812 */ /* 0x000fc400078ec0ff */
[----:B------:R-:W-:Y:S01]  /*1730*/  LEA.HI R21, R21, R24, RZ, 0x3 ;  /* 0x0000001815157211 */ /* 0x000fe200078f18ff */
[----:B------:R-:W-:Y:S01]  /*1740*/  IMAD.IADD R31, R31, 0x1, R19 ;  /* 0x000000011f1f7824 */ /* 0x000fe200078e0213 */
[----:B------:R-:W-:Y:S01]  /*1750*/  LEA.HI R4, R23, R2, RZ, 0x6 ;  /* 0x0000000217047211 */ /* 0x000fe200078f30ff */
[----:B------:R-:W-:Y:S01]  /*1760*/  IMAD R19, R35, c[0x0][0x1a8], RZ ;  /* 0x00006a0023137a24 */ /* 0x000fe200078e02ff */
[----:B-1----:R-:W-:Y:S01]  /*1770*/  LOP3.LUT R29, R3, 0x7fffffe, RZ, 0xc0, !PT ;  /* 0x07fffffe031d7812 */ /* 0x002fe200078ec0ff */
[----:B------:R-:W-:Y:S01]  /*1780*/  IMAD.IADD R16, R25, 0x1, -R16 ;  /* 0x0000000119107824 */ /* 0x000fe200078e0a10 */
[----:B------:R-:W-:Y:S01]  /*1790*/  SHF.R.S32.HI R4, RZ, 0x6, R4 ;  /* 0x00000006ff047819 */ /* 0x000fe20000011404 */
[----:B------:R-:W-:Y:S01]  /*17a0*/  IMAD.IADD R28, R204, 0x1, -R15 ;  /* 0x00000001cc1c7824 */ /* 0x000fe200078e0a0f */
[----:B------:R-:W-:Y:S01]  /*17b0*/  LOP3.LUT R15, R21, 0xfffffff8, RZ, 0xc0, !PT ;  /* 0xfffffff8150f7812 */ /* 0x000fe200078ec0ff */
[----:B------:R-:W-:Y:S01]  /*17c0*/  IMAD.IADD R22, R24, 0x1, -R29 ;  /* 0x0000000118167824 */ /* 0x000fe200078e0a1d */
[----:B------:R-:W-:Y:S01]  /*17d0*/  SHF.R.S32.HI R21, RZ, 0x3, R21 ;  /* 0x00000003ff157819 */ /* 0x000fe20000011415 */
[----:B------:R-:W-:Y:S01]  /*17e0*/  IMAD R29, R14, c[0x0][0x1b8], RZ ;  /* 0x00006e000e1d7a24 */ /* 0x000fe200078e02ff */
[----:B------:R-:W-:Y:S01]  /*17f0*/  IADD3 R234, R6, 0xc080, RZ ;  /* 0x0000c08006ea7810 */ /* 0x000fe20007ffe0ff */
[----:B------:R-:W-:Y:S01]  /*1800*/  IMAD.SHL.U32 R202, R16, 0x400, RZ ;  /* 0x0000040010ca7824 */ /* 0x000fe200078e00ff */
[----:B------:R-:W-:Y:S01]  /*1810*/  IADD3 R231, R6, 0x12080, RZ ;  /* 0x0001208006e77810 */ /* 0x000fe20007ffe0ff */
[----:B------:R-:W-:-:S02]  /*1820*/  IMAD R14, R0, c[0x0][0x1bc], R29 ;  /* 0x00006f00000e7a24 */ /* 0x000fc400078e021d */
[----:B------:R-:W-:Y:S02]  /*1830*/  IMAD R0, R20, c[0x0][0x180], RZ ;  /* 0x0000600014007a24 */ /* 0x000fe400078e02ff */
[----:B------:R-:W-:Y:S02]  /*1840*/  IMAD.IADD R39, R39, 0x1, R14 ;  /* 0x0000000127277824 */ /* 0x000fe400078e020e */
[----:B------:R-:W-:Y:S01]  /*1850*/  IMAD R228, R223, c[0x0][0x184], R0 ;  /* 0x00006100dfe47a24 */ /* 0x000fe200078e0200 */
[----:B--2---:R-:W-:Y:S01]  /*1860*/  SHF.R.S32.HI R32, RZ, 0x1, R3 ;  /* 0x00000001ff207819 */ /* 0x004fe20000011403 */
[C---:B------:R-:W-:Y:S01]  /*1870*/  IMAD R0, R34.reuse, c[0x0][0x1ac], R19 ;  /* 0x00006b0022007a24 */ /* 0x040fe200078e0213 */
[----:B------:R-:W-:Y:S01]  /*1880*/  SHF.R.S32.HI R3, RZ, 0x1f, R3 ;  /* 0x0000001fff037819 */ /* 0x000fe20000011403 */
[----:B------:R-:W-:-:S03]  /*1890*/  IMAD.WIDE.U32 R38, R34, c[0x0][0x1a8], R38 ;  /* 0x00006a0022267a25 */ /* 0x000fc600078e0026 */
[----:B------:R-:W-:Y:S01]  /*18a0*/  LEA.HI R3, R3, R32, RZ, 0x2 ;  /* 0x0000002003037211 */ /* 0x000fe200078f10ff */
[----:B------:R-:W-:Y:S01]  /*18b0*/  IMAD.IADD R0, R39, 0x1, R0 ;  /* 0x0000000127007824 */ /* 0x000fe200078e0200 */
[C---:B------:R-:W-:Y:S01]  /*18c0*/  LEA R34, P0, R38.reuse, c[0x0][0x190], 0x1 ;  /* 0x0000640026227a11 */ /* 0x040fe200078008ff */
[----:B------:R-:W-:Y:S01]  /*18d0*/  IMAD.WIDE.U32 R30, R223, c[0x0][0x180], R30 ;  /* 0x00006000df1e7a25 */ /* 0x000fe200078e001e */
[----:B------:R-:W-:Y:S02]  /*18e0*/  LOP3.LUT R3, R3, 0xfffffffc, RZ, 0xc0, !PT ;  /* 0xfffffffc03037812 */ /* 0x000fe400078ec0ff */
[----:B------:R-:W-:Y:S01]  /*18f0*/  LEA.HI.X R35, R38, c[0x0][0x194], R0, 0x1, P0 ;  /* 0x0000650026237a11 */ /* 0x000fe200000f0c00 */
[----:B------:R-:W-:Y:S01]  /*1900*/  IMAD.MOV.U32 R29, RZ, RZ, c[0x0][0x1a8] ;  /* 0x00006a00ff1d7624 */ /* 0x000fe200078e00ff */
[----:B------:R-:W-:Y:S01]  /*1910*/  SHF.R.S32.HI R0, RZ, 0x1f, R245 ;  /* 0x0000001fff007819 */ /* 0x000fe200000114f5 */
[----:B------:R-:W-:Y:S02]  /*1920*/  IMAD R235, R235, 0x2, R202 ;  /* 0x00000002ebeb7824 */ /* 0x000fe400078e02ca */
[C---:B------:R-:W-:Y:S01]  /*1930*/  IMAD R203, R21.reuse, 0x8, R22 ;  /* 0x0000000815cb7824 */ /* 0x040fe200078e0216 */
[----:B------:R1:W-:Y:S01]  /*1940*/  LDGSTS.E.BYPASS.LTC128B.128 [R6+0x80], [R34.64], !P1 ;  /* 0x0008000022067fae */ /* 0x0003e2000c901d48 */
[----:B------:R-:W-:Y:S01]  /*1950*/  IMAD R202, R21, 0x200, R202 ;  /* 0x0000020015ca7824 */ /* 0x000fe200078e02ca */
[----:B------:R-:W-:Y:S01]  /*1960*/  ISETP.GE.AND P1, PT, R214, c[0x0][0x16c], PT ;  /* 0x00005b00d6007a0c */ /* 0x000fe20003f26270 */
[----:B------:R-:W-:Y:S01]  /*1970*/  IMAD.IADD R229, R31, 0x1, R228 ;  /* 0x000000011fe57824 */ /* 0x000fe200078e02e4 */
[----:B------:R1:W-:Y:S01]  /*1980*/  LDGSTS.E.BYPASS.LTC128B.128 [R6+0x2080], [R34.64+0x40], !P3 ;  /* 0x0208004022067fae */ /* 0x0003e2000d901d48 */
[----:B------:R-:W-:Y:S01]  /*1990*/  IMAD.MOV.U32 R228, RZ, RZ, R30 ;  /* 0x000000ffffe47224 */ /* 0x000fe200078e001e */
[----:B------:R-:W-:Y:S01]  /*19a0*/  LEA R30, P0, R29, R34, 0x7 ;  /* 0x000000221d1e7211 */ /* 0x000fe200078038ff */
[----:B------:R-:W-:Y:S01]  /*19b0*/  IMAD R31, R245, UR5, RZ ;  /* 0x00000005f51f7c24 */ /* 0x000fe2000f8e02ff */
[----:B------:R-:W-:Y:S01]  /*19c0*/  SEL R22, RZ, 0x4, P1 ;  /* 0x00000004ff167807 */ /* 0x000fe20000800000 */
[----:B------:R-:W-:Y:S01]  /*19d0*/  IMAD.MOV.U32 R21, RZ, RZ, c[0x0][0x1ac] ;  /* 0x00006b00ff157624 */ /* 0x000fe200078e00ff */
[----:B------:R1:W-:Y:S01]  /*19e0*/  LDGSTS.E.BYPASS.LTC128B.128 [R6+0x4080], [R34.64+0x80], !P6 ;  /* 0x0408008022067fae */ /* 0x0003e2000f101d48 */
[----:B------:R-:W-:-:S02]  /*19f0*/  IMAD R14, R0, UR4, R31 ;  /* 0x00000004000e7c24 */ /* 0x000fc4000f8e021f */
[----:B------:R-:W-:Y:S01]  /*1a00*/  IMAD R205, R9, 0x4, R4 ;  /* 0x0000000409cd7824 */ /* 0x000fe200078e0204 */
[----:B------:R-:W-:Y:S01]  /*1a10*/  LEA.HI.X R31, R29, R35, R21, 0x7, P0 ;  /* 0x000000231d1f7211 */ /* 0x000fe200000f3c15 */
[----:B------:R-:W-:Y:S01]  /*1a20*/  IMAD R19, R11, c[0x0][0x188], RZ ;  /* 0x000062000b137a24 */ /* 0x000fe200078e02ff */
[----:B------:R-:W-:Y:S01]  /*1a30*/  ISETP.GE.AND P0, PT, R12, c[0x0][0x16c], PT ;  /* 0x00005b000c007a0c */ /* 0x000fe20003f06270 */
[----:B------:R-:W-:Y:S02]  /*1a40*/  IMAD R0, R0, c[0x0][0x178], RZ ;  /* 0x00005e0000007a24 */ /* 0x000fe400078e02ff */
[----:B------:R-:W-:Y:S01]  /*1a50*/  IMAD R205, R205, 0x8, R28 ;  /* 0x00000008cdcd7824 */ /* 0x000fe200078e021c */
        /* <DEDUP_REMOVED lines=8> */
[----:B------:R2:W-:Y:S02]  /*1ae0*/  LDGSTS.E.BYPASS.LTC128B.128 [R6+0x3080], [R30.64+0x40], !P2 ;  /* 0x030800401e067fae */ /* 0x0005e4000d101d48 */
[----:B------:R-:W-:Y:S01]  /*1af0*/  IADD3 R22, R22, R0, R215 ;  /* 0x0000000016167210 */ /* 0x000fe20007ffe0d7 */
[----:B------:R-:W-:Y:S01]  /*1b00*/  IMAD.IADD R21, R29, 0x1, R21 ;  /* 0x000000011d157824 */ /* 0x000fe200078e0215 */
[----:B------:R2:W-:Y:S01]  /*1b10*/  LDGSTS.E.BYPASS.LTC128B.128 [R6+0x5080], [R30.64+0x80], !P4 ;  /* 0x050800801e067fae */ /* 0x0005e2000e101d48 */
[----:B------:R-:W-:Y:S01]  /*1b20*/  IMAD.IADD R208, R229, 0x1, R19 ;  /* 0x00000001e5d07824 */ /* 0x000fe200078e0213 */
[----:B------:R-:W-:Y:S01]  /*1b30*/  LEA R19, P1, R28, R228, 0x6 ;  /* 0x000000e41c137211 */ /* 0x000fe200078230ff */
[----:B------:R-:W-:Y:S01]  /*1b40*/  IMAD.SHL.U32 R204, R204, 0x40, RZ ;  /* 0x00000040cccc7824 */ /* 0x000fe200078e00ff */
[----:B------:R-:W-:Y:S01]  /*1b50*/  LOP3.LUT P5, RZ, R22, 0x2, RZ, 0xc0, !PT ;  /* 0x0000000216ff7812 */ /* 0x000fe200078ac0ff */
[----:B------:R-:W-:Y:S01]  /*1b60*/  IMAD R211, R11, c[0x0][0x278], RZ ;  /* 0x00009e000bd37a24 */ /* 0x000fe200078e02ff */
[----:B------:R-:W-:Y:S01]  /*1b70*/  LEA.HI.X R0, R28, R208, R21, 0x6, P1 ;  /* 0x000000d01c007211 */ /* 0x000fe200008f3415 */
[----:B------:R-:W-:Y:S01]  /*1b80*/  IMAD.SHL.U32 R21, R245, 0x40, RZ ;  /* 0x00000040f5157824 */ /* 0x000fe200078e00ff */
[----:B------:R-:W-:Y:S01]  /*1b90*/  ISETP.GT.AND P1, PT, R2, 0xf, PT ;  /* 0x0000000f0200780c */ /* 0x000fe20003f24270 */
[----:B------:R-:W-:Y:S01]  /*1ba0*/  IMAD.WIDE.U32 R236, R226, c[0x0][0x278], R236 ;  /* 0x00009e00e2ec7a25 */ /* 0x000fe200078e00ec */
[----:B------:R-:W-:Y:S01]  /*1bb0*/  LEA R28, P3, R19, c[0x0][0x160], 0x1 ;  /* 0x00005800131c7a11 */ /* 0x000fe200078608ff */
[----:B------:R-:W0:Y:S01]  /*1bc0*/  LDGDEPBAR ;  /* 0x00000000000079af */ /* 0x000e220000000000 */
[----:B------:R-:W-:Y:S01]  /*1bd0*/  LOP3.LUT R204, R204, 0x1c0, RZ, 0xc0, !PT ;  /* 0x000001c0cccc7812 */ /* 0x000fe200078ec0ff */
[----:B------:R-:W-:Y:S01]  /*1be0*/  IMAD.SHL.U32 R25, R25, 0x10, RZ ;  /* 0x0000001019197824 */ /* 0x000fe200078e00ff */
[----:B------:R-:W-:Y:S01]  /*1bf0*/  LEA.HI.X R29, R19, c[0x0][0x164], R0, 0x1, P3 ;  /* 0x00005900131d7a11 */ /* 0x000fe200018f0c00 */
[----:B------:R-:W-:Y:S01]  /*1c00*/  IMAD R211, R226, c[0x0][0x27c], R211 ;  /* 0x00009f00e2d37a24 */ /* 0x000fe200078e02d3 */
[----:B------:R-:W-:Y:S01]  /*1c10*/  SHF.R.S32.HI R19, RZ, 0x1f, R21 ;  /* 0x0000001fff137819 */ /* 0x000fe20000011415 */
[----:B------:R-:W-:Y:S01]  /*1c20*/  IMAD.IADD R15, R24, 0x1, -R15 ;  /* 0x00000001180f7824 */ /* 0x000fe200078e0a0f */
[----:B------:R-:W-:Y:S01]  /*1c30*/  LOP3.LUT R25, R204, 0x30, R25, 0xf8, !PT ;  /* 0x00000030cc197812 */ /* 0x000fe200078ef819 */
[----:B------:R-:W-:Y:S01]  /*1c40*/  IMAD R36, R36, c[0x0][0x208], RZ ;  /* 0x0000820024247a24 */ /* 0x000fe200078e02ff */
[----:B------:R-:W-:Y:S01]  /*1c50*/  LEA.HI R0, R23, R2, RZ, 0x7 ;  /* 0x0000000217007211 */ /* 0x000fe200078f38ff */
[----:B------:R-:W-:Y:S01]  /*1c60*/  IMAD.IADD R211, R237, 0x1, R211 ;  /* 0x00000001edd37824 */ /* 0x000fe200078e02d3 */
[----:B------:R-:W-:Y:S01]  /*1c70*/  @!P1 IADD3 R24, P3, R21, R236, RZ ;  /* 0x000000ec15189210 */ /* 0x000fe20007f7e0ff */
[C---:B------:R-:W-:Y:S01]  /*1c80*/  IMAD R36, R27.reuse, c[0x0][0x20c], R36 ;  /* 0x000083001b247a24 */ /* 0x040fe200078e0224 */
[----:B------:R-:W-:Y:S01]  /*1c90*/  SHF.R.U32.HI R204, RZ, 0x3, R204 ;  /* 0x00000003ffcc7819 */ /* 0x000fe200000116cc */
[----:B------:R-:W-:Y:S01]  /*1ca0*/  IMAD.WIDE.U32 R26, R27, c[0x0][0x208], R12 ;  /* 0x000082001b1a7a25 */ /* 0x000fe200078e000c */
[----:B------:R-:W-:-:S02]  /*1cb0*/  LOP3.LUT R25, R25, 0x8, R18, 0xf8, !PT ;  /* 0x0000000819197812 */ /* 0x000fc400078ef812 */
[----:B------:R-:W-:Y:S01]  /*1cc0*/  SHF.R.U32.HI R0, RZ, 0x4, R0 ;  /* 0x00000004ff007819 */ /* 0x000fe20000011600 */
[----:B------:R-:W-:Y:S01]  /*1cd0*/  @!P1 IMAD.X R23, R19, 0x1, R211, P3 ;  /* 0x0000000113179824 */ /* 0x000fe200018e06d3 */
[----:B------:R-:W-:Y:S01]  /*1ce0*/  ISETP.GE.AND P3, PT, R12, c[0x0][0x1fc], PT ;  /* 0x00007f000c007a0c */ /* 0x000fe20003f66270 */
[----:B------:R-:W-:Y:S01]  /*1cf0*/  IMAD.IADD R37, R27, 0x1, R36 ;  /* 0x000000011b257824 */ /* 0x000fe200078e0224 */
[----:B------:R-:W-:Y:S01]  /*1d00*/  LOP3.LUT R204, R25, R204, RZ, 0x3c, !PT ;  /* 0x000000cc19cc7212 */ /* 0x000fe200078e3cff */
[----:B------:R-:W-:Y:S01]  /*1d10*/  IMAD R20, R20, c[0x0][0x210], RZ ;  /* 0x0000840014147a24 */ /* 0x000fe200078e02ff */
[----:B------:R-:W-:Y:S01]  /*1d20*/  SEL R25, RZ, 0x1, P3 ;  /* 0x00000001ff197807 */ /* 0x000fe20001800000 */
[----:B------:R-:W-:Y:S01]  /*1d30*/  IMAD.SHL.U32 R27, R9, 0x10, RZ ;  /* 0x00000010091b7824 */ /* 0x000fe200078e00ff */
[----:B------:R-:W-:Y:S01]  /*1d40*/  ISETP.GE.AND P3, PT, R7, c[0x0][0x1fc], PT ;  /* 0x00007f0007007a0c */ /* 0x000fe20003f66270 */
[----:B------:R-:W-:Y:S01]  /*1d50*/  IMAD R33, R223, c[0x0][0x214], R20 ;  /* 0x00008500df217a24 */ /* 0x000fe200078e0214 */
[----:B------:R-:W-:Y:S01]  /*1d60*/  LOP3.LUT P6, RZ, R22, 0x4, RZ, 0xc0, !PT ;  /* 0x0000000416ff7812 */ /* 0x000fe200078cc0ff */
[----:B------:R-:W-:Y:S01]  /*1d70*/  IMAD.MOV.U32 R36, RZ, RZ, R26 ;  /* 0x000000ffff247224 */ /* 0x000fe200078e001a */
[----:B------:R-:W-:Y:S01]  /*1d80*/  SEL R20, RZ, 0xffffffff, P3 ;  /* 0xffffffffff147807 */ /* 0x000fe20001800000 */
[----:B------:R-:W-:Y:S01]  /*1d90*/  IMAD R241, R11, c[0x0][0x218], RZ ;  /* 0x000086000bf17a24 */ /* 0x000fe200078e02ff */
[----:B------:R-:W-:Y:S01]  /*1da0*/  LOP3.LUT R27, R27, 0x10, RZ, 0xc0, !PT ;  /* 0x000000101b1b7812 */ /* 0x000fe200078ec0ff */
[----:B------:R-:W-:Y:S01]  /*1db0*/  IMAD.WIDE.U32 R36, R223, c[0x0][0x210], R36 ;  /* 0x00008400df247a25 */ /* 0x000fe200078e0024 */
[----:B------:R-:W-:-:S02]  /*1dc0*/  @!P1 LEA R26, P3, R24, c[0x0][0x258], 0x2 ;  /* 0x00009600181a9a11 */ /* 0x000fc400078610ff */
[----:B------:R-:W-:Y:S01]  /*1dd0*/  LOP3.LUT R0, R27, 0x8, R0, 0xf8, !PT ;  /* 0x000000081b007812 */ /* 0x000fe200078ef800 */
[----:B------:R-:W-:Y:S01]  /*1de0*/  IMAD.SHL.U32 R20, R20, 0x2, RZ ;  /* 0x0000000214147824 */ /* 0x000fe200078e00ff */
[----:B------:R-:W-:Y:S01]  /*1df0*/  @!P1 LEA.HI.X R27, R24, c[0x0][0x25c], R23, 0x2, P3 ;  /* 0x00009700181b9a11 */ /* 0x000fe200018f1417 */
[C---:B------:R-:W-:Y:S01]  /*1e00*/  IMAD R23, R11.reuse, c[0x0][0x290], RZ ;  /* 0x0000a4000b177a24 */ /* 0x040fe200078e02ff */
[----:B------:R-:W-:Y:S01]  /*1e10*/  ISETP.GE.AND P3, PT, R214, c[0x0][0x1fc], PT ;  /* 0x00007f00d6007a0c */ /* 0x000fe20003f66270 */
[----:B------:R-:W-:Y:S01]  /*1e20*/  IMAD.IADD R3, R32, 0x1, -R3 ;  /* 0x0000000120037824 */ /* 0x000fe200078e0a03 */
[----:B------:R-:W-:Y:S01]  /*1e30*/  LOP3.LUT R20, R20, 0x2, R25, 0xe2, !PT ;  /* 0x0000000214147812 */ /* 0x000fe200078ee219 */
[----:B------:R-:W-:Y:S02]  /*1e40*/  IMAD R11, R11, c[0x0][0x240], RZ ;  /* 0x000090000b0b7a24 */ /* 0x000fe400078e02ff */
[----:B------:R-:W-:Y:S02]  /*1e50*/  IMAD.IADD R33, R37, 0x1, R33 ;  /* 0x0000000125217824 */ /* 0x000fe400078e0221 */
[----:B------:R-:W-:-:S02]  /*1e60*/  IMAD.MOV.U32 R32, RZ, RZ, R36 ;  /* 0x000000ffff207224 */ /* 0x000fc400078e0024 */
        /* <DEDUP_REMOVED lines=59> */
[----:B--2---:R-:W-:Y:S01]  /*2220*/  LEA R26, P5, R21, c[0x0][0x280], 0x2 ;  /* 0x0000a000151a7a11 */ /* 0x004fe200078a10ff */
        /* <DEDUP_REMOVED lines=41> */
[----:B-1----:R-:W-:Y:S01]  /*24c0*/  SHF.R.S32.HI R14, RZ, 0x1f, R3 ;  /* 0x0000001fff0e7819 */ /* 0x002fe20000011403 */
        /* <DEDUP_REMOVED lines=23> */
.L_x_1354:
[----:B------:R-:W-:Y:S05]  /*2640*/  BSYNC B0 ;  /* 0x0000000000007941 */ /* 0x000fea0003800000 */
.L_x_1353:
        /* <DEDUP_REMOVED lines=74> */
.L_x_1357:
        /* <DEDUP_REMOVED lines=131> */
.L_x_1355:
        /* <DEDUP_REMOVED lines=455> */
.L_x_1356:
        /* <DEDUP_REMOVED lines=237> */
.L_x_1352:
[----:B------:R-:W-:Y:S05]  /*5e60*/  @P3 EXIT ;  /* 0x000000000000394d */ /* 0x000fea0003800000 */
[----:B------:R-:W-:-:S04]  /*5e70*/  ISETP.NE.U32.AND P1, PT, RZ, c[0x0][0x360], PT ;  /* 0x0000d800ff007a0c */ /* 0x000fc80003f25070 */
[----:B------:R-:W-:-:S13]  /*5e80*/  ISETP.NE.AND.EX P1, PT, RZ, c[0x0][0x364], PT, P1 ;  /* 0x0000d900ff007a0c */ /* 0x000fda0003f25310 */
[----:B------:R-:W-:-:S04]  /*5e90*/  @P1 IMAD.MOV.U32 R0, RZ, RZ, 0x4 ;  /* 0x00000004ff001424 */ /* 0x000fc800078e00ff */
[----:B------:R-:W-:-:S05]  /*5ea0*/  @P1 IMAD.WIDE R10, R221, R0, c[0x0][0x360] ;  /* 0x0000d800dd0a1625 */ /* 0x000fca00078e0200 */
[----:B------:R-:W2:Y:S01]  /*5eb0*/  @P1 LDG.E R4, [R10.64] ;  /* 0x000000080a041981 */ /* 0x000ea2000c1e1900 */
[----:B------:R-:W-:Y:S01]  /*5ec0*/  IMAD.MOV.U32 R0, RZ, RZ, 0x1 ;  /* 0x00000001ff007424 */ /* 0x000fe200078e00ff */
[----:B------:R-:W-:Y:S01]  /*5ed0*/  BSSY B0, `(.L_x_1358) ;  /* 0x0000026000007945 */ /* 0x000fe20003800000 */
[----:B------:R-:W-:Y:S01]  /*5ee0*/  IMAD R3, R221, c[0x0][0x2f4], RZ ;  /* 0x0000bd00dd037a24 */ /* 0x000fe200078e02ff */
[----:B------:R-:W1:Y:S01]  /*5ef0*/  S2R R2, SR_TID.X ;  /* 0x0000000000027919 */ /* 0x000e620000002100 */
[----:B------:R-:W-:-:S03]  /*5f00*/  IMAD.MOV.U32 R7, RZ, RZ, R223 ;  /* 0x000000ffff077224 */ /* 0x000fc600078e00df */
[----:B------:R-:W-:Y:S01]  /*5f10*/  BAR.SYNC.DEFER_BLOCKING 0x1, 0x100 ;  /* 0x0044000000007b1d */ /* 0x000fe20000010000 */
[----:B------:R-:W-:Y:S01]  /*5f20*/  ISETP.NE.AND P0, PT, R0, c[0x0][0x338], PT ;  /* 0x0000ce0000007a0c */ /* 0x000fe20003f05270 */
[----:B------:R-:W-:-:S04]  /*5f30*/  IMAD R0, R222, c[0x0][0x358], RZ ;  /* 0x0000d600de007a24 */ /* 0x000fc800078e02ff */
[----:B------:R-:W-:-:S08]  /*5f40*/  IMAD R0, R0, c[0x0][0x2f4], RZ ;  /* 0x0000bd0000007a24 */ /* 0x000fd000078e02ff */
[----:B------:R-:W-:-:S05]  /*5f50*/  @P0 IMAD.HI.U32 R5, R223, c[0x0][0x33c], RZ ;  /* 0x0000cf00df050a27 */ /* 0x000fca00078e00ff */
[----:B------:R-:W-:-:S04]  /*5f60*/  @P0 SHF.R.U32.HI R7, RZ, c[0x0][0x340], R5 ;  /* 0x0000d000ff070a19 */ /* 0x000fc80000011605 */
[----:B------:R-:W-:Y:S01]  /*5f70*/  SHF.R.S32.HI R5, RZ, 0x1f, R7 ;  /* 0x0000001fff057819 */ /* 0x000fe20000011407 */
[----:B--2---:R-:W-:Y:S01]  /*5f80*/  @P1 IMAD R9, R221, 0x80, R4 ;  /* 0x00000080dd091824 */ /* 0x004fe200078e0204 */
[----:B------:R-:W-:Y:S02]  /*5f90*/  SHF.R.S32.HI R4, RZ, 0x1f, R3 ;  /* 0x0000001fff047819 */ /* 0x000fe40000011403 */
[----:B------:R-:W-:Y:S02]  /*5fa0*/  IADD3 R3, P2, P0, R0, R3, R7 ;  /* 0x0000000300037210 */ /* 0x000fe4000785e007 */
[----:B------:R-:W-:Y:S02]  /*5fb0*/  SHF.R.S32.HI R0, RZ, 0x1f, R0 ;  /* 0x0000001fff007819 */ /* 0x000fe40000011400 */
[----:B------:R-:W-:Y:S02]  /*5fc0*/  @P1 SHF.R.S32.HI R6, RZ, 0x1f, R9 ;  /* 0x0000001fff061819 */ /* 0x000fe40000011409 */
[----:B------:R-:W-:-:S02]  /*5fd0*/  IADD3.X R4, R0, R4, R5, P2, P0 ;  /* 0x0000000400047210 */ /* 0x000fc400017e0405 */
[----:B------:R-:W-:Y:S02]  /*5fe0*/  @P1 LEA.HI R6, R6, R9, RZ, 0x7 ;  /* 0x0000000906061211 */ /* 0x000fe400078f38ff */
[----:B-1----:R-:W-:Y:S02]  /*5ff0*/  ISETP.NE.AND P2, PT, R2, RZ, PT ;  /* 0x000000ff0200720c */ /* 0x002fe40003f45270 */
[----:B------:R-:W-:Y:S01]  /*6000*/  @P1 SHF.R.S32.HI R8, RZ, 0x7, R6 ;  /* 0x00000007ff081819 */ /* 0x000fe20000011406 */
[----:B------:R-:W-:Y:S01]  /*6010*/  IMAD.MOV R6, RZ, RZ, -R7 ;  /* 0x000000ffff067224 */ /* 0x000fe200078e0a07 */
[C---:B------:R-:W-:Y:S01]  /*6020*/  SHF.L.U64.HI R4, R3.reuse, 0x2, R4 ;  /* 0x0000000203047819 */ /* 0x040fe20000010204 */
[----:B------:R-:W-:Y:S01]  /*6030*/  IMAD.SHL.U32 R3, R3, 0x4, RZ ;  /* 0x0000000403037824 */ /* 0x000fe200078e00ff */
[----:B------:R-:W-:Y:S01]  /*6040*/  SHF.R.S32.HI R0, RZ, 0x1f, R221 ;  /* 0x0000001fff007819 */ /* 0x000fe200000114dd */
[----:B------:R-:W-:Y:S01]  /*6050*/  @P1 IMAD R8, R8, 0x3000, RZ ;  /* 0x0000300008081824 */ /* 0x000fe200078e02ff */
[----:B------:R-:W-:Y:S01]  /*6060*/  SEL R221, R221, RZ, !P1 ;  /* 0x000000ffdddd7207 */ /* 0x000fe20004800000 */
[----:B------:R-:W-:Y:S01]  /*6070*/  IMAD R6, R6, c[0x0][0x338], R223 ;  /* 0x0000ce0006067a24 */ /* 0x000fe200078e02df */
[----:B------:R-:W-:-:S02]  /*6080*/  IADD3 R10, P0, R3, c[0x0][0x350], RZ ;  /* 0x0000d400030a7a10 */ /* 0x000fc40007f1e0ff */
[----:B------:R-:W-:Y:S02]  /*6090*/  @P1 SHF.R.S32.HI R9, RZ, 0x1f, R8 ;  /* 0x0000001fff091819 */ /* 0x000fe40000011408 */
[----:B------:R-:W-:Y:S01]  /*60a0*/  SEL R0, R0, RZ, !P1 ;  /* 0x000000ff00007207 */ /* 0x000fe20004800000 */
[----:B------:R-:W-:Y:S01]  /*60b0*/  @!P1 CS2R R8, SRZ ;  /* 0x0000000000089805 */ /* 0x000fe2000001ff00 */
[----:B------:R-:W-:Y:S01]  /*60c0*/  IADD3.X R11, R4, c[0x0][0x354], RZ, P0, !PT ;  /* 0x0000d500040b7a10 */ /* 0x000fe200007fe4ff */
[----:B------:R-:W-:Y:S05]  /*60d0*/  @P2 BRA `(.L_x_1359) ;  /* 0x0000005000002947 */ /* 0x000fea0003800000 */
.L_x_1360:
[----:B------:R-:W2:Y:S01]  /*60e0*/  LDG.E.STRONG.GPU R13, [R10.64] ;  /* 0x000000080a0d7981 */ /* 0x000ea2000c1ef900 */
[----:B------:R-:W-:Y:S01]  /*60f0*/  YIELD ;  /* 0x0000000000007946 */ /* 0x000fe20003800000 */
[----:B--2---:R-:W-:Y:S01]  /*6100*/  ISETP.NE.AND P0, PT, R13, R6, PT ;  /* 0x000000060d00720c */ /* 0x004fe20003f05270 */
[----:B------:R-:W-:-:S12]  /*6110*/  CCTL.IVALL ;  /* 0x00000000ff00798f */ /* 0x000fd80002000000 */
[----:B------:R-:W-:Y:S05]  /*6120*/  @P0 BRA `(.L_x_1360) ;  /* 0xffffffb000000947 */ /* 0x000fea000383ffff */
.L_x_1359:
[----:B------:R-:W-:Y:S05]  /*6130*/  BSYNC B0 ;  /* 0x0000000000007941 */ /* 0x000fea0003800000 */
.L_x_1358:
[----:B------:R-:W-:Y:S01]  /*6140*/  MOV R12, 0xffffffff ;  /* 0xffffffff000c7802 */ /* 0x000fe20000000f00 */
[----:B------:R-:W-:Y:S05]  /*6150*/  BRA.CONV ~URZ, `(.L_x_1361) ;  /* 0x000000237f007947 */ /* 0x000fea000b800000 */
[----:B------:R-:W-:Y:S02]  /*6160*/  MOV R14, 0x6180 ;  /* 0x00006180000e7802 */ /* 0x000fe40000000f00 */
[----:B------:R-:W-:Y:S05]  /*6170*/  CALL.REL.NOINC `($__internal_11_$__cuda_sm70_warpsync) ;  /* 0x00000a9000007944 */ /* 0x000fea0003c00000 */
.L_x_1361:
[----:B------:R-:W-:Y:S01]  /*6180*/  IMAD R15, R222, 0x3000, RZ ;  /* 0x00003000de0f7824 */ /* 0x000fe200078e02ff */
[----:B------:R-:W-:Y:S01]  /*6190*/  SHF.R.S32.HI R13, RZ, 0x1f, R2 ;  /* 0x0000001fff0d7819 */ /* 0x000fe20000011402 */
[----:B------:R-:W-:-:S06]  /*61a0*/  NOP ;  /* 0x0000000000007918 */ /* 0x000fcc0000000000 */
[----:B------:R-:W-:Y:S01]  /*61b0*/  IADD3 R16, P1, P0, R8, R15, R2 ;  /* 0x0000000f08107210 */ /* 0x000fe2000783e002 */
[----:B------:R-:W-:Y:S01]  /*61c0*/  IMAD R2, R5, c[0x0][0x328], RZ ;  /* 0x0000ca0005027a24 */ /* 0x000fe200078e02ff */
[----:B------:R-:W-:-:S04]  /*61d0*/  SHF.R.S32.HI R8, RZ, 0x1f, R15 ;  /* 0x0000001fff087819 */ /* 0x000fc8000001140f */
[----:B------:R-:W-:Y:S01]  /*61e0*/  IADD3.X R17, R9, R8, R13, P1, P0 ;  /* 0x0000000809117210 */ /* 0x000fe20000fe040d */
        /* <DEDUP_REMOVED lines=59> */
[----:B-1----:R-:W-:Y:S05]  /*65a0*/  CALL.REL.NOINC `($__internal_11_$__cuda_sm70_warpsync) ;  /* 0x0000066000007944 */ /* 0x002fea0003c00000 */
.L_x_1362:
        /* <DEDUP_REMOVED lines=8> */
[----:B-1----:R-:W-:Y:S01]  /*6630*/  MOV R9, 0x1 ;  /* 0x0000000100097802 */ /* 0x002fe20000000f00 */
[----:B------:R-:W-:-:S00]  /*6640*/  ERRBAR ;  /* 0x00000000000079ab */ /* 0x000fc00000000000 */
[----:B012345:R-:W-:-:S05]  /*6650*/  CCTL.IVALL ;  /* 0x00000000ff00798f */ /* 0x03ffca0002000000 */
[----:B------:R1:W-:Y:S02]  /*6660*/  RED.E.ADD.S32.STRONG.GPU [R10.64], R9 ;  /* 0x000000090a00798e */ /* 0x0003e4000c10e388 */
.L_x_1364:
[----:B------:R-:W-:Y:S05]  /*6670*/  BSYNC B0 ;  /* 0x0000000000007941 */ /* 0x000fea0003800000 */
.L_x_1363:
[----:B------:R-:W-:Y:S01]  /*6680*/  IADD3 R2, P0, R3, c[0x0][0x348], RZ ;  /* 0x0000d20003027a10 */ /* 0x000fe20007f1e0ff */
[----:B------:R-:W-:Y:S03]  /*6690*/  BSSY B0, `(.L_x_1365) ;  /* 0x0000008000007945 */ /* 0x000fe60003800000 */
[----:B------:R-:W-:Y:S01]  /*66a0*/  IADD3.X R3, R4, c[0x0][0x34c], RZ, P0, !PT ;  /* 0x0000d30004037a10 */ /* 0x000fe200007fe4ff */
[----:B------:R-:W-:Y:S05]  /*66b0*/  @P2 BRA `(.L_x_1366) ;  /* 0x0000005000002947 */ /* 0x000fea0003800000 */
.L_x_1367:
[----:B-1----:R-:W2:Y:S01]  /*66c0*/  LDG.E.STRONG.GPU R9, [R2.64] ;  /* 0x0000000802097981 */ /* 0x002ea2000c1ef900 */
[----:B------:R-:W-:Y:S01]  /*66d0*/  YIELD ;  /* 0x0000000000007946 */ /* 0x000fe20003800000 */
[----:B--2---:R-:W-:Y:S01]  /*66e0*/  ISETP.NE.AND P0, PT, R9, R6, PT ;  /* 0x000000060900720c */ /* 0x004fe20003f05270 */
[----:B------:R-:W-:-:S12]  /*66f0*/  CCTL.IVALL ;  /* 0x00000000ff00798f */ /* 0x000fd80002000000 */
[----:B------:R-:W-:Y:S05]  /*6700*/  @P0 BRA `(.L_x_1367) ;  /* 0xffffffb000000947 */ /* 0x000fea000383ffff */
.L_x_1366:
[----:B------:R-:W-:Y:S05]  /*6710*/  BSYNC B0 ;  /* 0x0000000000007941 */ /* 0x000fea0003800000 */
.L_x_1365:
[----:B------:R-:W-:Y:S05]  /*6720*/  BRA.CONV ~URZ, `(.L_x_1368) ;  /* 0x000000237f007947 */ /* 0x000fea000b800000 */
[----:B------:R-:W-:Y:S02]  /*6730*/  MOV R14, 0x6750 ;  /* 0x00006750000e7802 */ /* 0x000fe40000000f00 */
[----:B-1----:R-:W-:Y:S05]  /*6740*/  CALL.REL.NOINC `($__internal_11_$__cuda_sm70_warpsync) ;  /* 0x000004c000007944 */ /* 0x002fea0003c00000 */
.L_x_1368:
[----:B-1----:R-:W-:Y:S01]  /*6750*/  MOV R8, R16 ;  /* 0x0000001000087202 */ /* 0x002fe20000000f00 */
        /* <DEDUP_REMOVED lines=63> */
.L_x_1369:
[----:B------:R-:W-:-:S06]  /*6b50*/  NOP ;  /* 0x0000000000007918 */ /* 0x000fcc0000000000 */
[----:B------:R-:W-:Y:S05]  /*6b60*/  @P2 EXIT ;  /* 0x000000000000294d */ /* 0x000fea0003800000 */
        /* <DEDUP_REMOVED lines=8> */
[----:B------:R-:W-:Y:S01]  /*6bf0*/  RED.E.ADD.S32.STRONG.GPU [R2.64], R5 ;  /* 0x000000050200798e */ /* 0x000fe2000c10e388 */
[----:B------:R-:W-:Y:S05]  /*6c00*/  EXIT ;  /* 0x000000000000794d */ /* 0x000fea0003800000 */
        .weak           $__internal_11_$__cuda_sm70_warpsync
        .type           $__internal_11_$__cuda_sm70_warpsync,@function
        .size           $__internal_11_$__cuda_sm70_warpsync,(.L_x_1442 - $__internal_11_$__cuda_sm70_warpsync)
$__internal_11_$__cuda_sm70_warpsync:
[----:B------:R-:W-:Y:S01]  /*6c10*/  MOV R15, 0x0 ;  /* 0x00000000000f7802 */ /* 0x000fe20000000f00 */
[----:B------:R-:W-:Y:S04]  /*6c20*/  WARPSYNC R12 ;  /* 0x0000000c00007348 */ /* 0x000fe80003800000 */
[----:B------:R-:W-:Y:S05]  /*6c30*/  RET.REL.NODEC R14 `(_ZN7cutlass13device_kernelIN5flash19enable_sm80_to_sm89INS1_16FlashAttnBwdSm80INS1_25CollectiveMainloopBwdSm80ILi2ELi2EN4cute5tupleIJNS5_1CILi64EEENS7_ILi128EEENS7_ILi96EEEEEENS_6half_tEfNS_4arch4Sm80ELb1ELb0ELb0ELb1ELb1ELb0ELb0ELb0ELi2ELi2ELi4ELi2ELb0EEENS1_24CollectiveEpilogueBwdGQAISB_fSE_Li256ELb1ELb1EEENS1_25SingleTileBwdLPTSchedulerILb1ELi128ELb1EEEEEEEEEvNT_6ParamsE) ;  /* 0xffff93c00e007950 */ /* 0x000fea0003c3ffff */
.L_x_1370:
        /* <DEDUP_REMOVED lines=12> */
.L_x_1442:


//--------------------- .text._ZN7cutlass13device_kernelIN5flash22FlashAttnBwdPreprocessIN4cute5tupleIJNS3_1CILi64EEENS5_ILi96EEEEEENS_6half_tEfNS_4arch4Sm80ELb1ELb1EEEEEvNT_6ParamsE --------------------------
	.section	.text._ZN7cutlass13device_kernelIN5flash22FlashAttnBwdPreprocessIN4cute5tupleIJNS3_1CILi64EEENS5_ILi96EEEEEENS_6half_tEfNS_4arch4Sm80ELb1ELb1EEEEEvNT_6ParamsE,"ax",@progbits
	.sectioninfo	@"SHI_REGISTERS=51"
	.align	128
.text._ZN7cutlass13device_kernelIN5flash22FlashAttnBwdPreprocessIN4cute5tupleIJNS3_1CILi64EEENS5_ILi96EEEEEENS_6half_tEfNS_4arch4Sm80ELb1ELb1EEEEEvNT_6ParamsE:
        .type           _ZN7cutlass13device_kernelIN5flash22FlashAttnBwdPreprocessIN4cute5tupleIJNS3_1CILi64EEENS5_ILi96EEEEEENS_6half_tEfNS_4arch4Sm80ELb1ELb1EEEEEvNT_6ParamsE,@function
        .size           _ZN7cutlass13device_kernelIN5flash22FlashAttnBwdPreprocessIN4cute5tupleIJNS3_1CILi64EEENS5_ILi96EEEEEENS_6half_tEfNS_4arch4Sm80ELb1ELb1EEEEEvNT_6ParamsE,(.L_x_1444 - _ZN7cutlass13device_kernelIN5flash22FlashAttnBwdPreprocessIN4cute5tupleIJNS3_1CILi64EEENS5_ILi96EEEEEENS_6half_tEfNS_4arch4Sm80ELb1ELb1EEEEEvNT_6ParamsE)
        .other          _ZN7cutlass13device_kernelIN5flash22FlashAttnBwdPreprocessIN4cute5tupleIJNS3_1CILi64EEENS5_ILi96EEEEEENS_6half_tEfNS_4arch4Sm80ELb1ELb1EEEEEvNT_6ParamsE,@"STO_CUDA_ENTRY STV_DEFAULT"
_ZN7cutlass13device_kernelIN5flash22FlashAttnBwdPreprocessIN4cute5tupleIJNS3_1CILi64EEENS5_ILi96EEEEEENS_6half_tEfNS_4arch4Sm80ELb1ELb1EEEEEvNT_6ParamsE:
[----:B------:R-:W-:Y:S02]  /*0000*/  IMAD.MOV.U32 R1, RZ, RZ, c[0x0][0x28] ;  /* 0x00000a00ff017624 */ /* 0x000fe400078e00ff */
[----:B------:R-:W0:Y:S01]  /*0010*/  S2R R0, SR_CTAID.Z ;  /* 0x0000000000007919 */ /* 0x000e220000002700 */
[----:B------:R-:W-:Y:S01]  /*0020*/  ISETP.NE.U32.AND P1, PT, RZ, c[0x0][0x248], PT ;  /* 0x00009200ff007a0c */ /* 0x000fe20003f25070 */
[----:B------:R-:W-:Y:S01]  /*0030*/  IMAD.MOV.U32 R3, RZ, RZ, 0x4 ;  /* 0x00000004ff037424 */ /* 0x000fe200078e00ff */
[----:B------:R-:W-:Y:S01]  /*0040*/  ISETP.NE.U32.AND P0, PT, RZ, c[0x0][0x240], PT ;  /* 0x00009000ff007a0c */ /* 0x000fe20003f05070 */
[----:B------:R-:W-:Y:S01]  /*0050*/  ULDC.64 UR4, c[0x0][0x118] ;  /* 0x0000460000047ab9 */ /* 0x000fe20000000a00 */
[----:B------:R-:W-:Y:S02]  /*0060*/  ISETP.NE.AND.EX P1, PT, RZ, c[0x0][0x24c], PT, P1 ;  /* 0x00009300ff007a0c */ /* 0x000fe40003f25310 */
[----:B------:R-:W-:Y:S02]  /*0070*/  ISETP.NE.AND.EX P0, PT, RZ, c[0x0][0x244], PT, P0 ;  /* 0x00009100ff007a0c */ /* 0x000fe40003f05300 */
[----:B------:R-:W-:Y:S01]  /*0080*/  MOV R2, c[0x0][0x168] ;  /* 0x00005a0000027a02 */ /* 0x000fe20000000f00 */
[----:B0-----:R-:W-:-:S08]  /*0090*/  IMAD.WIDE R10, R0, R3, c[0x0][0x240] ;  /* 0x00009000000a7625 */ /* 0x001fd000078e0203 */
[----:B------:R-:W-:Y:S02]  /*00a0*/  @P1 IMAD.WIDE R12, R0, R3, c[0x0][0x248] ;  /* 0x00009200000c1625 */ /* 0x000fe400078e0203 */
[----:B------:R0:W5:Y:S01]  /*00b0*/  @P0 LDG.E R5, [R10.64] ;  /* 0x000000040a050981 */ /* 0x000162000c1e1900 */
[----:B------:R-:W-:-:S03]  /*00c0*/  ISETP.NE.U32.AND P2, PT, RZ, c[0x0][0x240], PT ;  /* 0x00009000ff007a0c */ /* 0x000fc60003f45070 */
[----:B------:R0:W5:Y:S04]  /*00d0*/  @P1 LDG.E R2, [R12.64] ;  /* 0x000000040c021981 */ /* 0x000168000c1e1900 */
[----:B------:R-:W1:Y:S04]  /*00e0*/  S2R R7, SR_CTAID.X ;  /* 0x0000000000077919 */ /* 0x000e680000002500 */
[----:B------:R-:W2:Y:S01]  /*00f0*/  S2R R4, SR_CTAID.Y ;  /* 0x0000000000047919 */ /* 0x000ea20000002600 */
[----:B-1----:R-:W-:Y:S01]  /*0100*/  IMAD.SHL.U32 R9, R7, 0x40, RZ ;  /* 0x0000004007097824 */ /* 0x002fe200078e00ff */
[----:B------:R-:W-:Y:S05]  /*0110*/  @P1 BRA `(.L_x_1371) ;  /* 0x0000004000001947 */ /* 0x000fea0003800000 */
[----:B0-----:R-:W-:Y:S05]  /*0120*/  @!P0 BRA `(.L_x_1371) ;  /* 0x0000003000008947 */ /* 0x001fea0003800000 */
[----:B------:R-:W3:Y:S04]  /*0130*/  LDG.E R13, [R10.64] ;  /* 0x000000040a0d7981 */ /* 0x000ee8000c1e1900 */
[----:B-----5:R-:W3:Y:S02]  /*0140*/  LDG.E R2, [R10.64+0x4] ;  /* 0x000004040a027981 */ /* 0x020ee4000c1e1900 */
[----:B---3--:R-:W-:-:S03]  /*0150*/  IMAD.IADD R2, R2, 0x1, -R13 ;  /* 0x0000000102027824 */ /* 0x008fc600078e0a0d */
.L_x_1371:
[----:B0-----:R-:W-:Y:S02]  /*0160*/  ISETP.NE.AND.EX P2, PT, RZ, c[0x0][0x244], PT, P2 ;  /* 0x00009100ff007a0c */ /* 0x001fe40003f45320 */
[----:B-----5:R-:W-:-:S13]  /*0170*/  ISETP.LE.AND P1, PT, R2, R9, PT ;  /* 0x000000090200720c */ /* 0x020fda0003f23270 */
[----:B------:R-:W-:Y:S05]  /*0180*/  @P2 EXIT P1 ;  /* 0x000000000000294d */ /* 0x000fea0000800000 */
[----:B------:R-:W0:Y:S01]  /*0190*/  S2R R6, SR_TID.X ;  /* 0x0000000000067919 */ /* 0x000e220000002100 */
[----:B------:R-:W-:Y:S01]  /*01a0*/  IADD3 R11, -R9, R2, RZ ;  /* 0x00000002090b7210 */ /* 0x000fe20007ffe1ff */
[----:B------:R-:W-:Y:S01]  /*01b0*/  CS2R R36, SRZ ;  /* 0x0000000000247805 */ /* 0x000fe2000001ff00 */
[----:B--2---:R-:W-:Y:S01]  /*01c0*/  SHF.R.S32.HI R8, RZ, 0x1f, R4 ;  /* 0x0000001fff087819 */ /* 0x004fe20000011404 */
[--C-:B------:R-:W-:Y:S01]  /*01d0*/  @P0 IMAD.MOV.U32 R36, RZ, RZ, R5.reuse ;  /* 0x000000ffff240224 */ /* 0x100fe200078e0005 */
[----:B------:R-:W-:Y:S02]  /*01e0*/  @P0 SHF.R.S32.HI R37, RZ, 0x1f, R5 ;  /* 0x0000001fff250819 */ /* 0x000fe40000011405 */
[----:B------:R-:W-:Y:S02]  /*01f0*/  SHF.R.S32.HI R10, RZ, 0x1f, R0 ;  /* 0x0000001fff0a7819 */ /* 0x000fe40000011400 */
[----:B------:R-:W-:Y:S02]  /*0200*/  SEL R45, R0, RZ, !P2 ;  /* 0x000000ff002d7207 */ /* 0x000fe40005000000 */
[----:B------:R-:W-:-:S02]  /*0210*/  SEL R10, R10, RZ, !P2 ;  /* 0x000000ff0a0a7207 */ /* 0x000fc40005000000 */
[----:B------:R-:W-:Y:S02]  /*0220*/  MOV R44, 0x7f800000 ;  /* 0x7f800000002c7802 */ /* 0x000fe40000000f00 */
[----:B0-----:R-:W-:-:S04]  /*0230*/  ISETP.GT.AND P1, PT, R6, 0x3f, PT ;  /* 0x0000003f0600780c */ /* 0x001fc80003f24270 */
[----:B------:R-:W-:-:S13]  /*0240*/  ISETP.GE.OR P3, PT, R6, R11, P1 ;  /* 0x0000000b0600720c */ /* 0x000fda0000f66670 */
[----:B------:R-:W-:Y:S01]  /*0250*/  @!P3 SHF.R.S32.HI R13, RZ, 0x1f, R9 ;  /* 0x0000001fff0db819 */ /* 0x000fe20000011409 */
[----:B------:R-:W-:Y:S01]  /*0260*/  @!P3 IMAD R15, R8, c[0x0][0x1e0], RZ ;  /* 0x00007800080fba24 */ /* 0x000fe200078e02ff */
[--C-:B------:R-:W-:Y:S02]  /*0270*/  @!P3 SHF.R.S32.HI R14, RZ, 0x1f, R6.reuse ;  /* 0x0000001fff0eb819 */ /* 0x100fe40000011406 */
[----:B------:R-:W-:Y:S01]  /*0280*/  @!P3 IADD3 R12, P4, P5, R36, R9, R6 ;  /* 0x00000009240cb210 */ /* 0x000fe20007d9e006 */
[----:B------:R-:W-:-:S03]  /*0290*/  @!P3 IMAD R15, R4, c[0x0][0x1e4], R15 ;  /* 0x00007900040fba24 */ /* 0x000fc600078e020f */
[----:B------:R-:W-:Y:S01]  /*02a0*/  @!P3 IADD3.X R13, R37, R13, R14, P4, P5 ;  /* 0x0000000d250db210 */ /* 0x000fe200027ea40e */
[----:B------:R-:W-:-:S04]  /*02b0*/  @!P3 IMAD R14, R10, c[0x0][0x1e8], RZ ;  /* 0x00007a000a0eba24 */ /* 0x000fc800078e02ff */
[----:B------:R-:W-:Y:S01]  /*02c0*/  @!P3 IMAD.WIDE.U32 R12, R4, c[0x0][0x1e0], R12 ;  /* 0x00007800040cba25 */ /* 0x000fe200078e000c */
[----:B------:R-:W-:-:S04]  /*02d0*/  SHF.R.S32.HI R17, RZ, 0x1f, R6 ;  /* 0x0000001fff117819 */ /* 0x000fc80000011406 */
[----:B------:R-:W-:Y:S01]  /*02e0*/  @!P3 IADD3 R13, R13, R15, RZ ;  /* 0x0000000f0d0db210 */ /* 0x000fe20007ffe0ff */
[----:B------:R-:W-:Y:S01]  /*02f0*/  @!P3 IMAD R15, R45, c[0x0][0x1ec], R14 ;  /* 0x00007b002d0fba24 */ /* 0x000fe200078e020e */
[----:B------:R-:W-:-:S03]  /*0300*/  LEA.HI R31, R17, R6, RZ, 0x2 ;  /* 0x00000006111f7211 */ /* 0x000fc600078f10ff */
[----:B------:R-:W-:Y:S01]  /*0310*/  @!P3 IMAD.WIDE.U32 R12, R45, c[0x0][0x1e8], R12 ;  /* 0x00007a002d0cba25 */ /* 0x000fe200078e000c */
[----:B------:R-:W-:-:S03]  /*0320*/  SHF.R.S32.HI R47, RZ, 0x2, R31 ;  /* 0x00000002ff2f7819 */ /* 0x000fc6000001141f */
[----:B------:R-:W-:Y:S01]  /*0330*/  @!P3 IMAD.IADD R13, R13, 0x1, R15 ;  /* 0x000000010d0db824 */ /* 0x000fe200078e020f */
[----:B------:R-:W-:-:S04]  /*0340*/  @!P3 LEA R26, P2, R12, c[0x0][0x1d8], 0x2 ;  /* 0x000076000c1aba11 */ /* 0x000fc800078410ff */
[----:B------:R-:W-:Y:S02]  /*0350*/  @!P3 LEA.HI.X R27, R12, c[0x0][0x1dc], R13, 0x2, P2 ;  /* 0x000077000c1bba11 */ /* 0x000fe400010f140d */
[----:B------:R-:W-:Y:S01]  /*0360*/  ISETP.GE.AND P2, PT, R47, R11, PT ;  /* 0x0000000b2f00720c */ /* 0x000fe20003f46270 */
[----:B------:R-:W-:Y:S01]  /*0370*/  BSSY B0, `(.L_x_1372) ;  /* 0x000002c000007945 */ /* 0x000fe20003800000 */
[----:B------:R-:W-:Y:S01]  /*0380*/  LOP3.LUT R35, R31, 0xfffffffc, RZ, 0xc0, !PT ;  /* 0xfffffffc1f237812 */ /* 0x000fe200078ec0ff */
[----:B------:R0:W5:Y:S01]  /*0390*/  @!P3 LDG.E R44, [R26.64] ;  /* 0x000000041a2cb981 */ /* 0x000162000c1e1900 */
        /* <DEDUP_REMOVED lines=10> */
[----:B------:R-:W-:Y:S01]  /*0440*/  CS2R R30, SRZ ;  /* 0x00000000001e7805 */ /* 0x000fe2000001ff00 */
[----:B------:R-:W-:Y:S01]  /*0450*/  IMAD.MOV.U32 R34, RZ, RZ, RZ ;  /* 0x000000ffff227224 */ /* 0x000fe200078e00ff */
[----:B------:R-:W-:Y:S01]  /*0460*/  IADD3 R46, -R35, R6, RZ ;  /* 0x00000006232e7210 */ /* 0x000fe20007ffe1ff */
[----:B------:R-:W-:Y:S05]  /*0470*/  @P2 BRA `(.L_x_1373) ;  /* 0x000001b000002947 */ /* 0x000fea0003800000 */
[----:B------:R-:W-:Y:S01]  /*0480*/  IMAD.SHL.U32 R38, R46, 0x8, RZ ;  /* 0x000000082e267824 */ /* 0x000fe200078e00ff */
[----:B------:R-:W-:Y:S01]  /*0490*/  IADD3 R40, P3, R47, R36, RZ ;  /* 0x000000242f287210 */ /* 0x000fe20007f7e0ff */
[----:B------:R-:W-:-:S02]  /*04a0*/  IMAD R35, R8, c[0x0][0x180], RZ ;  /* 0x0000600008237a24 */ /* 0x000fc400078e02ff */
[----:B------:R-:W-:Y:S01]  /*04b0*/  IMAD R48, R10, c[0x0][0x188], RZ ;  /* 0x000062000a307a24 */ /* 0x000fe200078e02ff */
[--C-:B------:R-:W-:Y:S01]  /*04c0*/  SHF.R.S32.HI R39, RZ, 0x1f, R38.reuse ;  /* 0x0000001fff277819 */ /* 0x100fe20000011426 */
[----:B------:R-:W-:Y:S01]  /*04d0*/  IMAD R35, R4, c[0x0][0x184], R35 ;  /* 0x0000610004237a24 */ /* 0x000fe200078e0223 */
[----:B------:R-:W-:Y:S02]  /*04e0*/  LEA.HI.X.SX32 R41, R47, R37, 0x1, P3 ;  /* 0x000000252f297211 */ /* 0x000fe400018f0eff */
[----:B------:R-:W-:Y:S01]  /*04f0*/  ISETP.GE.AND P3, PT, R38, c[0x0][0x16c], PT ;  /* 0x00005b0026007a0c */ /* 0x000fe20003f66270 */
[----:B------:R-:W-:-:S04]  /*0500*/  IMAD.WIDE.U32 R42, R4, c[0x0][0x180], R38 ;  /* 0x00006000042a7a25 */ /* 0x000fc800078e0026 */
[----:B------:R-:W-:Y:S01]  /*0510*/  IMAD.WIDE R40, R7, 0x40, R40 ;  /* 0x0000004007287825 */ /* 0x000fe200078e0228 */
[----:B------:R-:W-:-:S03]  /*0520*/  IADD3 R43, R43, R35, RZ ;  /* 0x000000232b2b7210 */ /* 0x000fc60007ffe0ff */
[C---:B------:R-:W-:Y:S01]  /*0530*/  IMAD R35, R45.reuse, c[0x0][0x18c], R48 ;  /* 0x000063002d237a24 */ /* 0x040fe200078e0230 */
[----:B------:R-:W-:Y:S01]  /*0540*/  IADD3 R48, R38, 0x20, RZ ;  /* 0x0000002026307810 */ /* 0x000fe20007ffe0ff */
[----:B------:R-:W-:-:S03]  /*0550*/  IMAD.WIDE.U32 R42, R45, c[0x0][0x188], R42 ;  /* 0x000062002d2a7a25 */ /* 0x000fc600078e002a */
[----:B------:R-:W-:Y:S01]  /*0560*/  ISETP.GE.AND P4, PT, R48, c[0x0][0x16c], PT ;  /* 0x00005b0030007a0c */ /* 0x000fe20003f86270 */
[----:B------:R-:W-:Y:S02]  /*0570*/  IMAD R39, R41, c[0x0][0x178], RZ ;  /* 0x00005e0029277a24 */ /* 0x000fe400078e02ff */
[----:B------:R-:W-:Y:S02]  /*0580*/  IMAD.IADD R43, R43, 0x1, R35 ;  /* 0x000000012b2b7824 */ /* 0x000fe400078e0223 */
[----:B------:R-:W-:Y:S01]  /*0590*/  IMAD R35, R40, c[0x0][0x17c], R39 ;  /* 0x00005f0028237a24 */ /* 0x000fe200078e0227 */
[----:B------:R-:W-:Y:S01]  /*05a0*/  IADD3 R39, R38, 0x40, RZ ;  /* 0x0000004026277810 */ /* 0x000fe20007ffe0ff */
[----:B------:R-:W-:-:S03]  /*05b0*/  IMAD.WIDE.U32 R40, R40, c[0x0][0x178], R42 ;  /* 0x00005e0028287a25 */ /* 0x000fc600078e002a */
[----:B------:R-:W-:Y:S02]  /*05c0*/  ISETP.GE.AND P5, PT, R39, c[0x0][0x16c], PT ;  /* 0x00005b0027007a0c */ /* 0x000fe40003fa6270 */
[----:B------:R-:W-:Y:S02]  /*05d0*/  IADD3 R35, R41, R35, RZ ;  /* 0x0000002329237210 */ /* 0x000fe40007ffe0ff */
[----:B------:R-:W-:-:S04]  /*05e0*/  LEA R38, P6, R40, c[0x0][0x160], 0x1 ;  /* 0x0000580028267a11 */ /* 0x000fc800078c08ff */
[----:B------:R-:W-:-:S05]  /*05f0*/  LEA.HI.X R39, R40, c[0x0][0x164], R35, 0x1, P6 ;  /* 0x0000590028277a11 */ /* 0x000fca00030f0c23 */
[----:B------:R0:W5:Y:S04]  /*0600*/  @!P3 LDG.E.128 R12, [R38.64] ;  /* 0x00000004260cb981 */ /* 0x000168000c1e1d00 */
[----:B------:R0:W5:Y:S04]  /*0610*/  @!P4 LDG.E.128 R16, [R38.64+0x40] ;  /* 0x000040042610c981 */ /* 0x000168000c1e1d00 */
[----:B------:R0:W5:Y:S02]  /*0620*/  @!P5 LDG.E.128 R28, [R38.64+0x80] ;  /* 0x00008004261cd981 */ /* 0x000164000c1e1d00 */
.L_x_1373:
[----:B------:R-:W-:Y:S05]  /*0630*/  BSYNC B0 ;  /* 0x0000000000007941 */ /* 0x000fea0003800000 */
.L_x_1372:
[----:B------:R-:W-:Y:S01]  /*0640*/  BSSY B0, `(.L_x_1374) ;  /* 0x000001f000007945 */ /* 0x000fe20003800000 */
[----:B------:R-:W-:Y:S01]  /*0650*/  HFMA2.MMA R35, -RZ, RZ, 0, 0 ;  /* 0x00000000ff237435 */ /* 0x000fe200000001ff */
[----:B-----5:R-:W-:Y:S01]  /*0660*/  IMAD.MOV.U32 R42, RZ, RZ, R12 ;  /* 0x000000ffff2a7224 */ /* 0x020fe200078e000c */
[----:B------:R-:W-:Y:S05]  /*0670*/  @P2 BRA `(.L_x_1375) ;  /* 0x000001b000002947 */ /* 0x000fea0003800000 */
[----:B0-----:R-:W-:Y:S01]  /*0680*/  IMAD.SHL.U32 R38, R46, 0x8, RZ ;  /* 0x000000082e267824 */ /* 0x001fe200078e00ff */
        /* <DEDUP_REMOVED lines=9> */
[----:B------:R-:W-:Y:S02]  /*0720*/  IADD3 R41, R41, R43, RZ ;  /* 0x0000002b29297210 */ /* 0x000fe40007ffe0ff */
[----:B------:R-:W-:Y:S01]  /*0730*/  IADD3 R43, R38, 0x20, RZ ;  /* 0x00000020262b7810 */ /* 0x000fe20007ffe0ff */
[C---:B------:R-:W-:Y:S02]  /*0740*/  IMAD R39, R45.reuse, c[0x0][0x1ac], R48 ;  /* 0x00006b002d277a24 */ /* 0x040fe400078e0230 */
[----:B------:R-:W-:Y:S01]  /*0750*/  IMAD.WIDE.U32 R40, R45, c[0x0][0x1a8], R40 ;  /* 0x00006a002d287a25 */ /* 0x000fe200078e0028 */
[----:B------:R-:W-:-:S03]  /*0760*/  ISETP.GE.AND P4, PT, R43, c[0x0][0x16c], PT ;  /* 0x00005b002b007a0c */ /* 0x000fc60003f86270 */
[----:B------:R-:W-:Y:S02]  /*0770*/  IMAD R37, R37, c[0x0][0x198], RZ ;  /* 0x0000660025257a24 */ /* 0x000fe400078e02ff */
        /* <DEDUP_REMOVED lines=11> */
.L_x_1375:
[----:B------:R-:W-:Y:S05]  /*0830*/  BSYNC B0 ;  /* 0x0000000000007941 */ /* 0x000fea0003800000 */
.L_x_1374:
[----:B------:R-:W-:Y:S01]  /*0840*/  HADD2.F32 R12, -RZ, R42.H1_H1 ;  /* 0x3000002aff0c7230 */ /* 0x000fe20000004100 */
[----:B0-----:R-:W-:Y:S01]  /*0850*/  IMAD.MOV.U32 R38, RZ, RZ, R13 ;  /* 0x000000ffff267224 */ /* 0x001fe200078e000d */
[----:B-----5:R-:W-:Y:S01]  /*0860*/  HADD2.F32 R37, -RZ, R20.H1_H1 ;  /* 0x30000014ff257230 */ /* 0x020fe20000004100 */
[----:B------:R-:W-:Y:S01]  /*0870*/  MOV R36, R21 ;  /* 0x0000001500247202 */ /* 0x000fe20000000f00 */
[----:B------:R-:W-:Y:S01]  /*0880*/  HADD2.F32 R42, -RZ, R42.H0_H0 ;  /* 0x2000002aff2a7230 */ /* 0x000fe20000004100 */
[----:B------:R-:W-:Y:S01]  /*0890*/  @P0 IMAD R5, R0, 0x40, R5 ;  /* 0x0000004000050824 */ /* 0x000fe200078e0205 */
[----:B------:R-:W-:Y:S01]  /*08a0*/  HADD2.F32 R13, -RZ, R20.H0_H0 ;  /* 0x20000014ff0d7230 */ /* 0x000fe20000004100 */
[----:B------:R-:W-:Y:S01]  /*08b0*/  FMUL.FTZ R12, R12, R37 ;  /* 0x000000250c0c7220 */ /* 0x000fe20000410000 */
[--C-:B------:R-:W-:Y:S01]  /*08c0*/  HADD2.F32 R21, -RZ, R36.reuse.H0_H0 ;  /* 0x20000024ff157230 */ /* 0x100fe20000004100 */
[----:B------:R-:W-:Y:S01]  /*08d0*/  IMAD.MOV.U32 R20, RZ, RZ, R14 ;  /* 0x000000ffff147224 */ /* 0x000fe200078e000e */
[----:B------:R-:W-:Y:S01]  /*08e0*/  HADD2.F32 R14, -RZ, R36.H1_H1 ;  /* 0x30000024ff0e7230 */ /* 0x000fe20000004100 */
[----:B------:R-:W-:Y:S01]  /*08f0*/  FFMA.FTZ R42, R42, R13, R12 ;  /* 0x0000000d2a2a7223 */ /* 0x000fe2000001000c */
[--C-:B------:R-:W-:Y:S01]  /*0900*/  HADD2.F32 R12, -RZ, R38.reuse.H0_H0 ;  /* 0x20000026ff0c7230 */ /* 0x100fe20000004100 */
[----:B------:R-:W-:Y:S01]  /*0910*/  MOV R36, R15 ;  /* 0x0000000f00247202 */ /* 0x000fe20000000f00 */
[----:B------:R-:W-:Y:S01]  /*0920*/  HADD2.F32 R13, -RZ, R38.H1_H1 ;  /* 0x30000026ff0d7230 */ /* 0x000fe20000004100 */
[----:B------:R-:W-:Y:S01]  /*0930*/  BSSY B0, `(.L_x_1376) ;  /* 0x0000066000007945 */ /* 0x000fe20003800000 */
[----:B------:R-:W-:Y:S01]  /*0940*/  HADD2.F32 R15, -RZ, R23.H0_H0 ;  /* 0x20000017ff0f7230 */ /* 0x000fe20000004100 */
[----:B------:R-:W-:Y:S01]  /*0950*/  FFMA.FTZ R42, R12, R21, R42 ;  /* 0x000000150c2a7223 */ /* 0x000fe2000001002a */
[----:B------:R-:W-:-:S02]  /*0960*/  HADD2.F32 R12, -RZ, R20.H0_H0 ;  /* 0x20000014ff0c7230 */ /* 0x000fc40000004100 */
[----:B------:R-:W-:Y:S01]  /*0970*/  HADD2.F32 R21, -RZ, R22.H0_H0 ;  /* 0x20000016ff157230 */ /* 0x000fe20000004100 */
        /* <DEDUP_REMOVED lines=58> */
[----:B------:R-:W-:Y:S01]  /*0d20*/  FFMA.FTZ R31, R31, R14, R12 ;  /* 0x0000000e1f1f7223 */ /* 0x000fe2000001000c */
[----:B------:R-:W-:Y:S01]  /*0d30*/  @P0 SHF.R.S32.HI R12, RZ, 0x1f, R5 ;  /* 0x0000001fff0c0819 */ /* 0x000fe20000011405 */
[----:B------:R-:W-:Y:S01]  /*0d40*/  HFMA2.MMA R14, -RZ, RZ, 0, 0 ;  /* 0x00000000ff0e7435 */ /* 0x000fe200000001ff */
[----:B------:R-:W-:Y:S01]  /*0d50*/  IMAD.SHL.U32 R15, R6, 0x4, RZ ;  /* 0x00000004060f7824 */ /* 0x000fe200078e00ff */
[----:B------:R-:W-:Y:S01]  /*0d60*/  SHF.R.S32.HI R18, RZ, 0x1f, R13 ;  /* 0x0000001fff127819 */ /* 0x000fe2000001140d */
[----:B------:R-:W0:Y:S01]  /*0d70*/  SHFL.BFLY PT, R16, R31, 0x2, 0x1f ;  /* 0x0c401f001f107f89 */ /* 0x000e2200000e0000 */
[----:B------:R-:W-:-:S04]  /*0d80*/  @P0 LEA.HI R12, R12, R5, RZ, 0x6 ;  /* 0x000000050c0c0211 */ /* 0x000fc800078f30ff */
[----:B------:R-:W-:-:S05]  /*0d90*/  @P0 LOP3.LUT R14, R12, 0xffffffc0, RZ, 0xc0, !PT ;  /* 0xffffffc00c0e0812 */ /* 0x000fca00078ec0ff */
[----:B------:R-:W-:-:S05]  /*0da0*/  IMAD R12, R14, 0x60, RZ ;  /* 0x000000600e0c7824 */ /* 0x000fca00078e02ff */
[----:B------:R-:W-:Y:S02]  /*0db0*/  SHF.R.S32.HI R17, RZ, 0x1f, R12 ;  /* 0x0000001fff117819 */ /* 0x000fe4000001140c */
[----:B------:R-:W-:Y:S02]  /*0dc0*/  IADD3 R12, P0, P2, R12, R15, R13 ;  /* 0x0000000f0c0c7210 */ /* 0x000fe40007a1e00d */
[----:B------:R-:W-:-:S04]  /*0dd0*/  SHF.R.S32.HI R15, RZ, 0x1f, R15 ;  /* 0x0000001fff0f7819 */ /* 0x000fc8000001140f */
[----:B------:R-:W-:Y:S01]  /*0de0*/  IADD3.X R13, R17, R15, R18, P0, P2 ;  /* 0x0000000f110d7210 */ /* 0x000fe200007e4412 */
[----:B0-----:R-:W-:Y:S01]  /*0df0*/  FADD.FTZ R16, R31, R16 ;  /* 0x000000101f107221 */ /* 0x001fe20000010000 */
[----:B------:R-:W-:Y:S01]  /*0e00*/  ISETP.NE.AND P0, PT, R46, RZ, PT ;  /* 0x000000ff2e00720c */ /* 0x000fe20003f05270 */
[----:B------:R-:W-:Y:S02]  /*0e10*/  IMAD R15, R8, c[0x0][0x220], RZ ;  /* 0x00008800080f7a24 */ /* 0x000fe400078e02ff */
[C---:B------:R-:W-:Y:S01]  /*0e20*/  IMAD.WIDE.U32 R12, R4.reuse, c[0x0][0x220], R12 ;  /* 0x00008800040c7a25 */ /* 0x040fe200078e000c */
[----:B------:R-:W0:Y:S03]  /*0e30*/  SHFL.BFLY PT, R5, R16, 0x1, 0x1f ;  /* 0x0c201f0010057f89 */ /* 0x000e2600000e0000 */
[----:B------:R-:W-:Y:S02]  /*0e40*/  IMAD R21, R4, c[0x0][0x224], R15 ;  /* 0x0000890004157a24 */ /* 0x000fe400078e020f */
[----:B0-----:R-:W-:-:S04]  /*0e50*/  FADD.FTZ R20, R16, R5 ;  /* 0x0000000510147221 */ /* 0x001fc80000010000 */
[----:B------:R-:W-:Y:S05]  /*0e60*/  @P0 BRA `(.L_x_1377) ;  /* 0x0000012000000947 */ /* 0x000fea0003800000 */
[----:B------:R-:W-:Y:S01]  /*0e70*/  SHF.R.S32.HI R18, RZ, 0x1f, R47 ;  /* 0x0000001fff127819 */ /* 0x000fe2000001142f */
[----:B------:R-:W-:Y:S01]  /*0e80*/  IMAD R15, R8, c[0x0][0x1c8], RZ ;  /* 0x00007200080f7a24 */ /* 0x000fe200078e02ff */
[--C-:B------:R-:W-:Y:S02]  /*0e90*/  IADD3 R16, P0, P2, R14, R47, R9.reuse ;  /* 0x0000002f0e107210 */ /* 0x100fe40007a1e009 */
[----:B------:R-:W-:Y:S01]  /*0ea0*/  SHF.R.S32.HI R17, RZ, 0x1f, R9 ;  /* 0x0000001fff117819 */ /* 0x000fe20000011409 */
[----:B------:R-:W-:Y:S01]  /*0eb0*/  IMAD R15, R4, c[0x0][0x1cc], R15 ;  /* 0x00007300040f7a24 */ /* 0x000fe200078e020f */
[----:B------:R-:W-:-:S04]  /*0ec0*/  SHF.R.S32.HI R5, RZ, 0x1f, R14 ;  /* 0x0000001fff057819 */ /* 0x000fc8000001140e */
[----:B------:R-:W-:Y:S01]  /*0ed0*/  IADD3.X R17, R5, R18, R17, P0, P2 ;  /* 0x0000001205117210 */ /* 0x000fe200007e4411 */
[----:B------:R-:W-:Y:S01]  /*0ee0*/  IMAD R18, R10, c[0x0][0x1d0], RZ ;  /* 0x000074000a127a24 */ /* 0x000fe200078e02ff */
[----:B------:R-:W-:-:S03]  /*0ef0*/  ISETP.GE.AND P0, PT, R47, R11, PT ;  /* 0x0000000b2f00720c */ /* 0x000fc60003f06270 */
[----:B------:R-:W-:-:S04]  /*0f00*/  IMAD.WIDE.U32 R16, R4, c[0x0][0x1c8], R16 ;  /* 0x0000720004107a25 */ /* 0x000fc800078e0010 */
[----:B------:R-:W-:Y:S01]  /*0f10*/  IMAD R5, R45, c[0x0][0x1d4], R18 ;  /* 0x000075002d057a24 */ /* 0x000fe200078e0212 */
[----:B------:R-:W-:-:S05]  /*0f20*/  IADD3 R17, R17, R15, RZ ;  /* 0x0000000f11117210 */ /* 0x000fca0007ffe0ff */
[----:B------:R-:W-:-:S04]  /*0f30*/  IMAD.WIDE.U32 R16, R45, c[0x0][0x1d0], R16 ;  /* 0x000074002d107a25 */ /* 0x000fc800078e0010 */
[----:B------:R-:W-:Y:S01]  /*0f40*/  IMAD.IADD R5, R17, 0x1, R5 ;  /* 0x0000000111057824 */ /* 0x000fe200078e0205 */
[----:B------:R-:W-:-:S04]  /*0f50*/  LEA R18, P2, R16, c[0x0][0x1b0], 0x2 ;  /* 0x00006c0010127a11 */ /* 0x000fc800078410ff */
[----:B------:R-:W-:Y:S02]  /*0f60*/  LEA.HI.X R19, R16, c[0x0][0x1b4], R5, 0x2, P2 ;  /* 0x00006d0010137a11 */ /* 0x000fe400010f1405 */
[----:B------:R-:W-:-:S05]  /*0f70*/  FSEL R5, R20, RZ, !P0 ;  /* 0x000000ff14057208 */ /* 0x000fca0004000000 */
[----:B------:R0:W-:Y:S02]  /*0f80*/  STG.E [R18.64], R5 ;  /* 0x0000000512007986 */ /* 0x0001e4000c101904 */
.L_x_1377:
[----:B------:R-:W-:Y:S05]  /*0f90*/  BSYNC B0 ;  /* 0x0000000000007941 */ /* 0x000fea0003800000 */
.L_x_1376:
[----:B------:R-:W-:Y:S01]  /*0fa0*/  IADD3 R2, R2, 0x3f, RZ ;  /* 0x0000003f02027810 */ /* 0x000fe20007ffe0ff */
[----:B------:R-:W-:Y:S01]  /*0fb0*/  IMAD R16, R10, c[0x0][0x228], RZ ;  /* 0x00008a000a107a24 */ /* 0x000fe200078e02ff */
[----:B------:R-:W-:Y:S01]  /*0fc0*/  IADD3 R13, R13, R21, RZ ;  /* 0x000000150d0d7210 */ /* 0x000fe20007ffe0ff */
[----:B------:R-:W-:Y:S01]  /*0fd0*/  BSSY B0, `(.L_x_1378) ;  /* 0x0000022000007945 */ /* 0x000fe20003800000 */
[----:B0-----:R-:W-:Y:S01]  /*0fe0*/  SHF.R.S32.HI R5, RZ, 0x1f, R2 ;  /* 0x0000001fff057819 */ /* 0x001fe20000011402 */
[C---:B------:R-:W-:Y:S01]  /*0ff0*/  IMAD R11, R45.reuse, c[0x0][0x22c], R16 ;  /* 0x00008b002d0b7a24 */ /* 0x040fe200078e0210 */
[----:B------:R-:W-:Y:S01]  /*1000*/  ISETP.NE.U32.AND P0, PT, RZ, c[0x0][0x238], PT ;  /* 0x00008e00ff007a0c */ /* 0x000fe20003f05070 */
[----:B------:R-:W-:Y:S01]  /*1010*/  IMAD.WIDE.U32 R12, R45, c[0x0][0x228], R12 ;  /* 0x00008a002d0c7a25 */ /* 0x000fe200078e000c */
[----:B------:R-:W-:Y:S02]  /*1020*/  LEA.HI R5, R5, R2, RZ, 0x6 ;  /* 0x0000000205057211 */ /* 0x000fe400078f30ff */
[----:B------:R-:W-:-:S02]  /*1030*/  ISETP.NE.AND.EX P0, PT, RZ, c[0x0][0x23c], PT, P0 ;  /* 0x00008f00ff007a0c */ /* 0x000fc40003f05300 */
[----:B------:R-:W-:Y:S02]  /*1040*/  LOP3.LUT R2, R5, 0xffffffc0, RZ, 0xc0, !PT ;  /* 0xffffffc005027812 */ /* 0x000fe400078ec0ff */
[----:B------:R-:W-:Y:S02]  /*1050*/  IADD3 R11, R13, R11, RZ ;  /* 0x0000000b0d0b7210 */ /* 0x000fe40007ffe0ff */
[----:B------:R-:W-:Y:S01]  /*1060*/  LEA R16, P2, R12, c[0x0][0x208], 0x2 ;  /* 0x000082000c107a11 */ /* 0x000fe200078410ff */
[----:B------:R-:W-:Y:S01]  /*1070*/  IMAD.IADD R5, R2, 0x1, -R9 ;  /* 0x0000000102057824 */ /* 0x000fe200078e0a09 */
[----:B------:R-:W-:Y:S02]  /*1080*/  ISETP.NE.OR P0, PT, R6, RZ, !P0 ;  /* 0x000000ff0600720c */ /* 0x000fe40004705670 */
[----:B------:R-:W-:Y:S02]  /*1090*/  LEA.HI.X R17, R12, c[0x0][0x20c], R11, 0x2, P2 ;  /* 0x000083000c117a11 */ /* 0x000fe400010f140b */
[----:B------:R-:W-:-:S13]  /*10a0*/  ISETP.GE.OR P1, PT, R6, R5, P1 ;  /* 0x000000050600720c */ /* 0x000fda0000f26670 */
[----:B------:R-:W-:Y:S05]  /*10b0*/  @P1 BRA `(.L_x_1379) ;  /* 0x0000013000001947 */ /* 0x000fea0003800000 */
[----:B------:R-:W-:Y:S01]  /*10c0*/  SHF.R.S32.HI R2, RZ, 0x1f, R9 ;  /* 0x0000001fff027819 */ /* 0x000fe20000011409 */
[----:B------:R-:W-:Y:S01]  /*10d0*/  IMAD R5, R8, c[0x0][0x1f8], RZ ;  /* 0x00007e0008057a24 */ /* 0x000fe200078e02ff */
[--C-:B------:R-:W-:Y:S01]  /*10e0*/  IADD3 R12, P1, P2, R14, R9, R6.reuse ;  /* 0x000000090e0c7210 */ /* 0x100fe20007a3e006 */
[----:B------:R-:W-:Y:S01]  /*10f0*/  IMAD R10, R10, c[0x0][0x200], RZ ;  /* 0x000080000a0a7a24 */ /* 0x000fe200078e02ff */
[----:B------:R-:W-:Y:S01]  /*1100*/  SHF.R.S32.HI R9, RZ, 0x1f, R6 ;  /* 0x0000001fff097819 */ /* 0x000fe20000011406 */
[----:B------:R-:W-:Y:S01]  /*1110*/  IMAD R5, R4, c[0x0][0x1fc], R5 ;  /* 0x00007f0004057a24 */ /* 0x000fe200078e0205 */
[----:B------:R-:W-:-:S04]  /*1120*/  SHF.R.S32.HI R14, RZ, 0x1f, R14 ;  /* 0x0000001fff0e7819 */ /* 0x000fc8000001140e */
[----:B------:R-:W-:Y:S01]  /*1130*/  IADD3.X R13, R14, R2, R9, P1, P2 ;  /* 0x000000020e0d7210 */ /* 0x000fe20000fe4409 */
[C---:B------:R-:W-:Y:S01]  /*1140*/  FMUL.FTZ R2, R44.reuse, 1.4426950216293334961 ;  /* 0x3fb8aa3b2c027820 */ /* 0x040fe20000410000 */
[----:B------:R-:W-:-:S03]  /*1150*/  FSETP.NEU.FTZ.AND P1, PT, R44, -INF , PT ;  /* 0xff8000002c00780b */ /* 0x000fc60003f3d000 */
[----:B------:R-:W-:-:S04]  /*1160*/  IMAD.WIDE.U32 R8, R4, c[0x0][0x1f8], R12 ;  /* 0x00007e0004087a25 */ /* 0x000fc800078e000c */
[----:B------:R-:W-:Y:S02]  /*1170*/  IMAD.IADD R9, R9, 0x1, R5 ;  /* 0x0000000109097824 */ /* 0x000fe400078e0205 */
[C---:B------:R-:W-:Y:S02]  /*1180*/  IMAD R5, R45.reuse, c[0x0][0x204], R10 ;  /* 0x000081002d057a24 */ /* 0x040fe400078e020a */
[----:B------:R-:W-:-:S05]  /*1190*/  IMAD.WIDE.U32 R8, R45, c[0x0][0x200], R8 ;  /* 0x000080002d087a25 */ /* 0x000fca00078e0008 */
[----:B------:R-:W-:Y:S02]  /*11a0*/  IADD3 R5, R9, R5, RZ ;  /* 0x0000000509057210 */ /* 0x000fe40007ffe0ff */
[----:B------:R-:W-:-:S04]  /*11b0*/  LEA R10, P2, R8, c[0x0][0x1f0], 0x2 ;  /* 0x00007c00080a7a11 */ /* 0x000fc800078410ff */
[----:B------:R-:W-:Y:S02]  /*11c0*/  LEA.HI.X R11, R8, c[0x0][0x1f4], R5, 0x2, P2 ;  /* 0x00007d00080b7a11 */ /* 0x000fe400010f1405 */
[----:B------:R-:W-:-:S05]  /*11d0*/  FSEL R5, R2, RZ, P1 ;  /* 0x000000ff02057208 */ /* 0x000fca0000800000 */
[----:B------:R0:W-:Y:S02]  /*11e0*/  STG.E [R10.64], R5 ;  /* 0x000000050a007986 */ /* 0x0001e4000c101904 */
.L_x_1379:
[----:B------:R-:W-:Y:S05]  /*11f0*/  BSYNC B0 ;  /* 0x0000000000007941 */ /* 0x000fea0003800000 */
.L_x_1378:
[----:B------:R1:W-:Y:S04]  /*1200*/  STG.E.128 [R16.64], RZ ;  /* 0x000000ff10007986 */ /* 0x0003e8000c101d04 */
[----:B------:R1:W-:Y:S04]  /*1210*/  STG.E.128 [R16.64+0x1000], RZ ;  /* 0x001000ff10007986 */ /* 0x0003e8000c101d04 */
[----:B------:R1:W-:Y:S04]  /*1220*/  STG.E.128 [R16.64+0x2000], RZ ;  /* 0x002000ff10007986 */ /* 0x0003e8000c101d04 */
[----:B------:R1:W-:Y:S04]  /*1230*/  STG.E.128 [R16.64+0x3000], RZ ;  /* 0x003000ff10007986 */ /* 0x0003e8000c101d04 */
[----:B------:R1:W-:Y:S04]  /*1240*/  STG.E.128 [R16.64+0x4000], RZ ;  /* 0x004000ff10007986 */ /* 0x0003e8000c101d04 */
[----:B------:R1:W-:Y:S01]  /*1250*/  STG.E.128 [R16.64+0x5000], RZ ;  /* 0x005000ff10007986 */ /* 0x0003e2000c101d04 */
[----:B------:R-:W-:Y:S05]  /*1260*/  @P0 EXIT ;  /* 0x000000000000094d */ /* 0x000fea0003800000 */
[----:B------:R-:W-:-:S04]  /*1270*/  IMAD R7, R7, c[0x0][0x230], R0 ;  /* 0x00008c0007077a24 */ /* 0x000fc800078e0200 */
[----:B------:R-:W-:-:S04]  /*1280*/  IMAD R2, R7, c[0x0][0x170], R4 ;  /* 0x00005c0007027a24 */ /* 0x000fc800078e0204 */
[----:B------:R-:W-:-:S05]  /*1290*/  IMAD.WIDE R2, R2, R3, c[0x0][0x238] ;  /* 0x00008e0002027625 */ /* 0x000fca00078e0203 */
[----:B------:R-:W-:Y:S01]  /*12a0*/  STG.E [R2.64], RZ ;  /* 0x000000ff02007986 */ /* 0x000fe2000c101904 */
[----:B------:R-:W-:Y:S05]  /*12b0*/  EXIT ;  /* 0x000000000000794d */ /* 0x000fea0003800000 */
.L_x_1380:
        /* <DEDUP_REMOVED lines=12> */
.L_x_1444:


//--------------------- .nv.shared._ZN7cutlass13device_kernelIN5flash19enable_sm80_to_sm89INS1_16FlashAttnBwdSm80INS1_25CollectiveMainloopBwdSm80ILi2ELi1EN4cute5tupleIJNS5_1CILi64EEENS7_ILi128EEENS7_ILi96EEEEEENS_6half_tEfNS_4arch4Sm80ELb0ELb0ELb0ELb0ELb0ELb0ELb0ELb0ELi2ELi2ELi4ELi2ELb1EEENS1_21CollectiveEpilogueBwdISB_SC_SE_Li256ELb0ELb0ELi2EEENS1_19SingleTileSchedulerILb0ELb0ELb0ELi128EEEEEEEEEvNT_6ParamsE --------------------------
	.section	.nv.shared._ZN7cutlass13device_kernelIN5flash19enable_sm80_to_sm89INS1_16FlashAttnBwdSm80INS1_25CollectiveMainloopBwdSm80ILi2ELi1EN4cute5tupleIJNS5_1CILi64EEENS7_ILi128EEENS7_ILi96EEEEEENS_6half_tEfNS_4arch4Sm80ELb0ELb0ELb0ELb0ELb0ELb0ELb0ELb0ELi2ELi2ELi4ELi2ELb1EEENS1_21CollectiveEpilogueBwdISB_SC_SE_Li256ELb0ELb0ELi2EEENS1_19SingleTileSchedulerILb0ELb0ELb0ELi128EEEEEEEEEvNT_6ParamsE,"aw",@nobits
	.sectionflags	@""
	.align	16


//--------------------- .nv.global                --------------------------
	.section	.nv.global,"aw",@nobits
.nv.global:
	.type		_ZN65_INTERNAL_1b1d66f1_29_flash_bwd_hdim96_fp16_sm80_cu_59c7631c_29974cute1_E,@object
	.size		_ZN65_INTERNAL_1b1d66f1_29_flash_bwd_hdim96_fp16_sm80_cu_59c7631c_29974cute1_E,(_ZN65_INTERNAL_1b1d66f1_29_flash_bwd_hdim96_fp16_sm80_cu_59c7631c_29974cuda3std3__45__cpo6cbeginE - _ZN65_INTERNAL_1b1d66f1_29_flash_bwd_hdim96_fp16_sm80_cu_59c7631c_29974cute1_E)
_ZN65_INTERNAL_1b1d66f1_29_flash_bwd_hdim96_fp16_sm80_cu_59c7631c_29974cute1_E:
	.zero		1
	.type		_ZN65_INTERNAL_1b1d66f1_29_flash_bwd_hdim96_fp16_sm80_cu_59c7631c_29974cuda3std3__45__cpo6cbeginE,@object
	.size		_ZN65_INTERNAL_1b1d66f1_29_flash_bwd_hdim96_fp16_sm80_cu_59c7631c_29974cuda3std3__45__cpo6cbeginE,(_ZN65_INTERNAL_1b1d66f1_29_flash_bwd_hdim96_fp16_sm80_cu_59c7631c_29974cuda3std3__48in_placeE - _ZN65_INTERNAL_1b1d66f1_29_flash_bwd_hdim96_fp16_sm80_cu_59c7631c_29974cuda3std3__45__cpo6cbeginE)
_ZN65_INTERNAL_1b1d66f1_29_flash_bwd_hdim96_fp16_sm80_cu_59c7631c_29974cuda3std3__45__cpo6cbeginE:
	.zero		1
	.type		_ZN65_INTERNAL_1b1d66f1_29_flash_bwd_hdim96_fp16_sm80_cu_59c7631c_29974cuda3std3__48in_placeE,@object
	.size		_ZN65_INTERNAL_1b1d66f1_29_flash_bwd_hdim96_fp16_sm80_cu_59c7631c_29974cuda3std3__48in_placeE,(_ZN65_INTERNAL_1b1d66f1_29_flash_bwd_hdim96_fp16_sm80_cu_59c7631c_29974cuda3std6ranges3__45__cpo9iter_moveE - _ZN65_INTERNAL_1b1d66f1_29_flash_bwd_hdim96_fp16_sm80_cu_59c7631c_29974cuda3std3__48in_placeE)
_ZN65_INTERNAL_1b1d66f1_29_flash_bwd_hdim96_fp16_sm80_cu_59c7631c_29974cuda3std3__48in_placeE:
	.zero		1
	.type		_ZN65_INTERNAL_1b1d66f1_29_flash_bwd_hdim96_fp16_sm80_cu_59c7631c_29974cuda3std6ranges3__45__cpo9iter_moveE,@object
	.size		_ZN65_INTERNAL_1b1d66f1_29_flash_bwd_hdim96_fp16_sm80_cu_59c7631c_29974cuda3std6ranges3__45__cpo9iter_moveE,(_ZN65_INTERNAL_1b1d66f1_29_flash_bwd_hdim96_fp16_sm80_cu_59c7631c_29974cuda3std3__45__cpo5beginE - _ZN65_INTERNAL_1b1d66f1_29_flash_bwd_hdim96_fp16_sm80_cu_59c7631c_29974cuda3std6ranges3__45__cpo9iter_moveE)
_ZN65_INTERNAL_1b1d66f1_29_flash_bwd_hdim96_fp16_sm80_cu_59c7631c_29974cuda3std6ranges3__45__cpo9iter_moveE:
	.zero		1
	.type		_ZN65_INTERNAL_1b1d66f1_29_flash_bwd_hdim96_fp16_sm80_cu_59c7631c_29974cuda3std3__45__cpo5beginE,@object
	.size		_ZN65_INTERNAL_1b1d66f1_29_flash_bwd_hdim96_fp16_sm80_cu_59c7631c_29974cuda3std3__45__cpo5beginE,(_ZN65_INTERNAL_1b1d66f1_29_flash_bwd_hdim96_fp16_sm80_cu_59c7631c_29974cuda3std3__467_GLOBAL__N__1b1d66f1_29_flash_bwd_hdim96_fp16_sm80_cu_59c7631c_29976ignoreE - _ZN65_INTERNAL_1b1d66f1_29_flash_bwd_hdim96_fp16_sm80_cu_59c7631c_29974cuda3std3__45__cpo5beginE)
_ZN65_INTERNAL_1b1d66f1_29_flash_bwd_hdim96_fp16_sm80_cu_59c7631c_29974cuda3std3__45__cpo5beginE:
	.zero		1
	.type		_ZN65_INTERNAL_1b1d66f1_29_flash_bwd_hdim96_fp16_sm80_cu_59c7631c_29974cuda3std3__467_GLOBAL__N__1b1d66f1_29_flash_bwd_hdim96_fp16_sm80_cu_59c7631c_29976ignoreE,@object
	.size		_ZN65_INTERNAL_1b1d66f1_29_flash_bwd_hdim96_fp16_sm80_cu_59c7631c_29974cuda3std3__467_GLOBAL__N__1b1d66f1_29_flash_bwd_hdim96_fp16_sm80_cu_59c7631c_29976ignoreE,(_ZN65_INTERNAL_1b1d66f1_29_flash_bwd_hdim96_fp16_sm80_cu_59c7631c_29974cute7productE - _ZN65_INTERNAL_1b1d66f1_29_flash_bwd_hdim96_fp16_sm80_cu_59c7631c_29974cuda3std3__467_GLOBAL__N__1b1d66f1_29_flash_bwd_hdim96_fp16_sm80_cu_59c7631c_29976ignoreE)
_ZN65_INTERNAL_1b1d66f1_29_flash_bwd_hdim96_fp16_sm80_cu_59c7631c_29974cuda3std3__467_GLOBAL__N__1b1d66f1_29_flash_bwd_hdim96_fp16_sm80_cu_59c7631c_29976ignoreE:
	.zero		1
	.type		_ZN65_INTERNAL_1b1d66f1_29_flash_bwd_hdim96_fp16_sm80_cu_59c7631c_29974cute7productE,@object
	.size		_ZN65_INTERNAL_1b1d66f1_29_flash_bwd_hdim96_fp16_sm80_cu_59c7631c_29974cute7productE,(_ZN65_INTERNAL_1b1d66f1_29_flash_bwd_hdim96_fp16_sm80_cu_59c7631c_29974cuda3std3__45__cpo3endE - _ZN65_INTERNAL_1b1d66f1_29_flash_bwd_hdim96_fp16_sm80_cu_59c7631c_29974cute7productE)
_ZN65_INTERNAL_1b1d66f1_29_flash_bwd_hdim96_fp16_sm80_cu_59c7631c_29974cute7productE:
	.zero		1
	.type		_ZN65_INTERNAL_1b1d66f1_29_flash_bwd_hdim96_fp16_sm80_cu_59c7631c_29974cuda3std3__45__cpo3endE,@object
	.size		_ZN65_INTERNAL_1b1d66f1_29_flash_bwd_hdim96_fp16_sm80_cu_59c7631c_29974cuda3std3__45__cpo3endE,(_ZN65_INTERNAL_1b1d66f1_29_flash_bwd_hdim96_fp16_sm80_cu_59c7631c_29974cuda3std3__419piecewise_constructE - _ZN65_INTERNAL_1b1d66f1_29_flash_bwd_hdim96_fp16_sm80_cu_59c7631c_29974cuda3std3__45__cpo3endE)
_ZN65_INTERNAL_1b1d66f1_29_flash_bwd_hdim96_fp16_sm80_cu_59c7631c_29974cuda3std3__45__cpo3endE:
	.zero		1
	.type		_ZN65_INTERNAL_1b1d66f1_29_flash_bwd_hdim96_fp16_sm80_cu_59c7631c_29974cuda3std3__419piecewise_constructE,@object
	.size		_ZN65_INTERNAL_1b1d66f1_29_flash_bwd_hdim96_fp16_sm80_cu_59c7631c_29974cuda3std3__419piecewise_constructE,(_ZN65_INTERNAL_1b1d66f1_29_flash_bwd_hdim96_fp16_sm80_cu_59c7631c_29974cuda3std3__45__cpo4cendE - _ZN65_INTERNAL_1b1d66f1_29_flash_bwd_hdim96_fp16_sm80_cu_59c7631c_29974cuda3std3__419piecewise_constructE)
_ZN65_INTERNAL_1b1d66f1_29_flash_bwd_hdim96_fp16_sm80_cu_59c7631c_29974cuda3std3__419piecewise_constructE:
	.zero		1
	.type		_ZN65_INTERNAL_1b1d66f1_29_flash_bwd_hdim96_fp16_sm80_cu_59c7631c_29974cuda3std3__45__cpo4cendE,@object
	.size		_ZN65_INTERNAL_1b1d66f1_29_flash_bwd_hdim96_fp16_sm80_cu_59c7631c_29974cuda3std3__45__cpo4cendE,(_ZN65_INTERNAL_1b1d66f1_29_flash_bwd_hdim96_fp16_sm80_cu_59c7631c_29974cuda3std6ranges3__45__cpo4swapE - _ZN65_INTERNAL_1b1d66f1_29_flash_bwd_hdim96_fp16_sm80_cu_59c7631c_29974cuda3std3__45__cpo4cendE)
_ZN65_INTERNAL_1b1d66f1_29_flash_bwd_hdim96_fp16_sm80_cu_59c7631c_29974cuda3std3__45__cpo4cendE:
	.zero		1
	.type		_ZN65_INTERNAL_1b1d66f1_29_flash_bwd_hdim96_fp16_sm80_cu_59c7631c_29974cuda3std6ranges3__45__cpo4swapE,@object
	.size		_ZN65_INTERNAL_1b1d66f1_29_flash_bwd_hdim96_fp16_sm80_cu_59c7631c_29974cuda3std6ranges3__45__cpo4swapE,(.L_7 - _ZN65_INTERNAL_1b1d66f1_29_flash_bwd_hdim96_fp16_sm80_cu_59c7631c_29974cuda3std6ranges3__45__cpo4swapE)
_ZN65_INTERNAL_1b1d66f1_29_flash_bwd_hdim96_fp16_sm80_cu_59c7631c_29974cuda3std6ranges3__45__cpo4swapE:
	.zero		1
.L_7:


//--------------------- .nv.shared._ZN7cutlass13device_kernelIN5flash19enable_sm80_to_sm89INS1_16FlashAttnBwdSm80INS1_25CollectiveMainloopBwdSm80ILi2ELi1EN4cute5tupleIJNS5_1CILi64EEENS7_ILi128EEENS7_ILi96EEEEEENS_6half_tEfNS_4arch4Sm80ELb0ELb0ELb0ELb0ELb1ELb0ELb0ELb0ELi2ELi2ELi4ELi2ELb1EEENS1_21CollectiveEpilogueBwdISB_SC_SE_Li256ELb0ELb0ELi2EEENS1_19SingleTileSchedulerILb0ELb0ELb0ELi128EEEEEEEEEvNT_6ParamsE --------------------------
	.section	.nv.shared._ZN7cutlass13device_kernelIN5flash19enable_sm80_to_sm89INS1_16FlashAttnBwdSm80INS1_25CollectiveMainloopBwdSm80ILi2ELi1EN4cute5tupleIJNS5_1CILi64EEENS7_ILi128EEENS7_ILi96EEEEEENS_6half_tEfNS_4arch4Sm80ELb0ELb0ELb0ELb0ELb1ELb0ELb0ELb0ELi2ELi2ELi4ELi2ELb1EEENS1_21CollectiveEpilogueBwdISB_SC_SE_Li256ELb0ELb0ELi2EEENS1_19SingleTileSchedulerILb0ELb0ELb0ELi128EEEEEEEEEvNT_6ParamsE,"aw",@nobits
	.sectionflags	@""
	.align	16


//--------------------- .nv.shared._ZN7cutlass13device_kernelIN5flash19enable_sm80_to_sm89INS1_16FlashAttnBwdSm80INS1_25CollectiveMainloopBwdSm80ILi2ELi1EN4cute5tupleIJNS5_1CILi64EEENS7_ILi128EEENS7_ILi96EEEEEENS_6half_tEfNS_4arch4Sm80ELb0ELb0ELb0ELb0ELb0ELb0ELb0ELb0ELi2ELi2ELi4ELi2ELb1EEENS1_24CollectiveEpilogueBwdGQAISB_fSE_Li256ELb0ELb0EEENS1_19SingleTileSchedulerILb0ELb0ELb0ELi128EEEEEEEEEvNT_6ParamsE --------------------------
	.section	.nv.shared._ZN7cutlass13device_kernelIN5flash19enable_sm80_to_sm89INS1_16FlashAttnBwdSm80INS1_25CollectiveMainloopBwdSm80ILi2ELi1EN4cute5tupleIJNS5_1CILi64EEENS7_ILi128EEENS7_ILi96EEEEEENS_6half_tEfNS_4arch4Sm80ELb0ELb0ELb0ELb0ELb0ELb0ELb0ELb0ELi2ELi2ELi4ELi2ELb1EEENS1_24CollectiveEpilogueBwdGQAISB_fSE_Li256ELb0ELb0EEENS1_19SingleTileSchedulerILb0ELb0ELb0ELi128EEEEEEEEEvNT_6ParamsE,"aw",@nobits
	.sectionflags	@""
	.align	16


//--------------------- .nv.shared._ZN7cutlass13device_kernelIN5flash19enable_sm80_to_sm89INS1_16FlashAttnBwdSm80INS1_25CollectiveMainloopBwdSm80ILi2ELi1EN4cute5tupleIJNS5_1CILi64EEENS7_ILi128EEENS7_ILi96EEEEEENS_6half_tEfNS_4arch4Sm80ELb0ELb0ELb0ELb0ELb1ELb0ELb0ELb0ELi2ELi2ELi4ELi2ELb1EEENS1_24CollectiveEpilogueBwdGQAISB_fSE_Li256ELb0ELb1EEENS1_19SingleTileSchedulerILb0ELb0ELb0ELi128EEEEEEEEEvNT_6ParamsE --------------------------
	.section	.nv.shared._ZN7cutlass13device_kernelIN5flash19enable_sm80_to_sm89INS1_16FlashAttnBwdSm80INS1_25CollectiveMainloopBwdSm80ILi2ELi1EN4cute5tupleIJNS5_1CILi64EEENS7_ILi128EEENS7_ILi96EEEEEENS_6half_tEfNS_4arch4Sm80ELb0ELb0ELb0ELb0ELb1ELb0ELb0ELb0ELi2ELi2ELi4ELi2ELb1EEENS1_24CollectiveEpilogueBwdGQAISB_fSE_Li256ELb0ELb1EEENS1_19SingleTileSchedulerILb0ELb0ELb0ELi128EEEEEEEEEvNT_6ParamsE,"aw",@nobits
	.sectionflags	@""
	.align	16


//--------------------- .nv.shared._ZN7cutlass13device_kernelIN5flash19enable_sm80_to_sm89INS1_16FlashAttnBwdSm80INS1_25CollectiveMainloopBwdSm80ILi2ELi1EN4cute5tupleIJNS5_1CILi64EEENS7_ILi128EEENS7_ILi96EEEEEENS_6half_tEfNS_4arch4Sm80ELb0ELb0ELb0ELb1ELb0ELb0ELb0ELb0ELi2ELi2ELi4ELi2ELb1EEENS1_21CollectiveEpilogueBwdISB_SC_SE_Li256ELb1ELb0ELi2EEENS1_19SingleTileSchedulerILb1ELb0ELb0ELi128EEEEEEEEEvNT_6ParamsE --------------------------
	.section	.nv.shared._ZN7cutlass13device_kernelIN5flash19enable_sm80_to_sm89INS1_16FlashAttnBwdSm80INS1_25CollectiveMainloopBwdSm80ILi2ELi1EN4cute5tupleIJNS5_1CILi64EEENS7_ILi128EEENS7_ILi96EEEEEENS_6half_tEfNS_4arch4Sm80ELb0ELb0ELb0ELb1ELb0ELb0ELb0ELb0ELi2ELi2ELi4ELi2ELb1EEENS1_21CollectiveEpilogueBwdISB_SC_SE_Li256ELb1ELb0ELi2EEENS1_19SingleTileSchedulerILb1ELb0ELb0ELi128EEEEEEEEEvNT_6ParamsE,"aw",@nobits
	.sectionflags	@""
	.align	16


//--------------------- .nv.shared._ZN7cutlass13device_kernelIN5flash19enable_sm80_to_sm89INS1_16FlashAttnBwdSm80INS1_25CollectiveMainloopBwdSm80ILi2ELi1EN4cute5tupleIJNS5_1CILi64EEENS7_ILi128EEENS7_ILi96EEEEEENS_6half_tEfNS_4arch4Sm80ELb0ELb0ELb0ELb1ELb1ELb0ELb0ELb0ELi2ELi2ELi4ELi2ELb1EEENS1_21CollectiveEpilogueBwdISB_SC_SE_Li256ELb1ELb0ELi2EEENS1_19SingleTileSchedulerILb1ELb0ELb0ELi128EEEEEEEEEvNT_6ParamsE --------------------------
	.section	.nv.shared._ZN7cutlass13device_kernelIN5flash19enable_sm80_to_sm89INS1_16FlashAttnBwdSm80INS1_25CollectiveMainloopBwdSm80ILi2ELi1EN4cute5tupleIJNS5_1CILi64EEENS7_ILi128EEENS7_ILi96EEEEEENS_6half_tEfNS_4arch4Sm80ELb0ELb0ELb0ELb1ELb1ELb0ELb0ELb0ELi2ELi2ELi4ELi2ELb1EEENS1_21CollectiveEpilogueBwdISB_SC_SE_Li256ELb1ELb0ELi2EEENS1_19SingleTileSchedulerILb1ELb0ELb0ELi128EEEEEEEEEvNT_6ParamsE,"aw",@nobits
	.sectionflags	@""
	.align	16


//--------------------- .nv.shared._ZN7cutlass13device_kernelIN5flash19enable_sm80_to_sm89INS1_16FlashAttnBwdSm80INS1_25CollectiveMainloopBwdSm80ILi2ELi1EN4cute5tupleIJNS5_1CILi64EEENS7_ILi128EEENS7_ILi96EEEEEENS_6half_tEfNS_4arch4Sm80ELb0ELb0ELb0ELb1ELb0ELb0ELb0ELb0ELi2ELi2ELi4ELi2ELb1EEENS1_24CollectiveEpilogueBwdGQAISB_fSE_Li256ELb1ELb0EEENS1_19SingleTileSchedulerILb1ELb0ELb0ELi128EEEEEEEEEvNT_6ParamsE --------------------------
	.section	.nv.shared._ZN7cutlass13device_kernelIN5flash19enable_sm80_to_sm89INS1_16FlashAttnBwdSm80INS1_25CollectiveMainloopBwdSm80ILi2ELi1EN4cute5tupleIJNS5_1CILi64EEENS7_ILi128EEENS7_ILi96EEEEEENS_6half_tEfNS_4arch4Sm80ELb0ELb0ELb0ELb1ELb0ELb0ELb0ELb0ELi2ELi2ELi4ELi2ELb1EEENS1_24CollectiveEpilogueBwdGQAISB_fSE_Li256ELb1ELb0EEENS1_19SingleTileSchedulerILb1ELb0ELb0ELi128EEEEEEEEEvNT_6ParamsE,"aw",@nobits
	.sectionflags	@""
	.align	16


//--------------------- .nv.shared._ZN7cutlass13device_kernelIN5flash19enable_sm80_to_sm89INS1_16FlashAttnBwdSm80INS1_25CollectiveMainloopBwdSm80ILi2ELi1EN4cute5tupleIJNS5_1CILi64EEENS7_ILi128EEENS7_ILi96EEEEEENS_6half_tEfNS_4arch4Sm80ELb0ELb0ELb0ELb1ELb1ELb0ELb0ELb0ELi2ELi2ELi4ELi2ELb1EEENS1_24CollectiveEpilogueBwdGQAISB_fSE_Li256ELb1ELb1EEENS1_19SingleTileSchedulerILb1ELb0ELb0ELi128EEEEEEEEEvNT_6ParamsE --------------------------
	.section	.nv.shared._ZN7cutlass13device_kernelIN5flash19enable_sm80_to_sm89INS1_16FlashAttnBwdSm80INS1_25CollectiveMainloopBwdSm80ILi2ELi1EN4cute5tupleIJNS5_1CILi64EEENS7_ILi128EEENS7_ILi96EEEEEENS_6half_tEfNS_4arch4Sm80ELb0ELb0ELb0ELb1ELb1ELb0ELb0ELb0ELi2ELi2ELi4ELi2ELb1EEENS1_24CollectiveEpilogueBwdGQAISB_fSE_Li256ELb1ELb1EEENS1_19SingleTileSchedulerILb1ELb0ELb0ELi128EEEEEEEEEvNT_6ParamsE,"aw",@nobits
	.sectionflags	@""
	.align	16


//--------------------- .nv.shared._ZN7cutlass13device_kernelIN5flash19enable_sm80_to_sm89INS1_16FlashAttnBwdSm80INS1_25CollectiveMainloopBwdSm80ILi2ELi1EN4cute5tupleIJNS5_1CILi64EEENS7_ILi128EEENS7_ILi96EEEEEENS_6half_tEfNS_4arch4Sm80ELb0ELb1ELb0ELb0ELb0ELb0ELb0ELb0ELi2ELi2ELi4ELi2ELb1EEENS1_21CollectiveEpilogueBwdISB_SC_SE_Li256ELb0ELb0ELi2EEENS1_19SingleTileSchedulerILb0ELb0ELb0ELi128EEEEEEEEEvNT_6ParamsE --------------------------
	.section	.nv.shared._ZN7cutlass13device_kernelIN5flash19enable_sm80_to_sm89INS1_16FlashAttnBwdSm80INS1_25CollectiveMainloopBwdSm80ILi2ELi1EN4cute5tupleIJNS5_1CILi64EEENS7_ILi128EEENS7_ILi96EEEEEENS_6half_tEfNS_4arch4Sm80ELb0ELb1ELb0ELb0ELb0ELb0ELb0ELb0ELi2ELi2ELi4ELi2ELb1EEENS1_21CollectiveEpilogueBwdISB_SC_SE_Li256ELb0ELb0ELi2EEENS1_19SingleTileSchedulerILb0ELb0ELb0ELi128EEEEEEEEEvNT_6ParamsE,"aw",@nobits
	.sectionflags	@""
	.align	16


//--------------------- .nv.shared._ZN7cutlass13device_kernelIN5flash19enable_sm80_to_sm89INS1_16FlashAttnBwdSm80INS1_25CollectiveMainloopBwdSm80ILi2ELi1EN4cute5tupleIJNS5_1CILi64EEENS7_ILi128EEENS7_ILi96EEEEEENS_6half_tEfNS_4arch4Sm80ELb0ELb1ELb0ELb0ELb1ELb0ELb0ELb0ELi2ELi2ELi4ELi2ELb1EEENS1_21CollectiveEpilogueBwdISB_SC_SE_Li256ELb0ELb0ELi2EEENS1_19SingleTileSchedulerILb0ELb0ELb0ELi128EEEEEEEEEvNT_6ParamsE --------------------------
	.section	.nv.shared._ZN7cutlass13device_kernelIN5flash19enable_sm80_to_sm89INS1_16FlashAttnBwdSm80INS1_25CollectiveMainloopBwdSm80ILi2ELi1EN4cute5tupleIJNS5_1CILi64EEENS7_ILi128EEENS7_ILi96EEEEEENS_6half_tEfNS_4arch4Sm80ELb0ELb1ELb0ELb0ELb1ELb0ELb0ELb0ELi2ELi2ELi4ELi2ELb1EEENS1_21CollectiveEpilogueBwdISB_SC_SE_Li256ELb0ELb0ELi2EEENS1_19SingleTileSchedulerILb0ELb0ELb0ELi128EEEEEEEEEvNT_6ParamsE,"aw",@nobits
	.sectionflags	@""
	.align	16


//--------------------- .nv.shared._ZN7cutlass13device_kernelIN5flash19enable_sm80_to_sm89INS1_16FlashAttnBwdSm80INS1_25CollectiveMainloopBwdSm80ILi2ELi1EN4cute5tupleIJNS5_1CILi64EEENS7_ILi128EEENS7_ILi96EEEEEENS_6half_tEfNS_4arch4Sm80ELb0ELb1ELb0ELb0ELb0ELb0ELb0ELb0ELi2ELi2ELi4ELi2ELb1EEENS1_24CollectiveEpilogueBwdGQAISB_fSE_Li256ELb0ELb0EEENS1_19SingleTileSchedulerILb0ELb0ELb0ELi128EEEEEEEEEvNT_6ParamsE --------------------------
	.section	.nv.shared._ZN7cutlass13device_kernelIN5flash19enable_sm80_to_sm89INS1_16FlashAttnBwdSm80INS1_25CollectiveMainloopBwdSm80ILi2ELi1EN4cute5tupleIJNS5_1CILi64EEENS7_ILi128EEENS7_ILi96EEEEEENS_6half_tEfNS_4arch4Sm80ELb0ELb1ELb0ELb0ELb0ELb0ELb0ELb0ELi2ELi2ELi4ELi2ELb1EEENS1_24CollectiveEpilogueBwdGQAISB_fSE_Li256ELb0ELb0EEENS1_19SingleTileSchedulerILb0ELb0ELb0ELi128EEEEEEEEEvNT_6ParamsE,"aw",@nobits
	.sectionflags	@""
	.align	16


//--------------------- .nv.shared._ZN7cutlass13device_kernelIN5flash19enable_sm80_to_sm89INS1_16FlashAttnBwdSm80INS1_25CollectiveMainloopBwdSm80ILi2ELi1EN4cute5tupleIJNS5_1CILi64EEENS7_ILi128EEENS7_ILi96EEEEEENS_6half_tEfNS_4arch4Sm80ELb0ELb1ELb0ELb0ELb1ELb0ELb0ELb0ELi2ELi2ELi4ELi2ELb1EEENS1_24CollectiveEpilogueBwdGQAISB_fSE_Li256ELb0ELb1EEENS1_19SingleTileSchedulerILb0ELb0ELb0ELi128EEEEEEEEEvNT_6ParamsE --------------------------
	.section	.nv.shared._ZN7cutlass13device_kernelIN5flash19enable_sm80_to_sm89INS1_16FlashAttnBwdSm80INS1_25CollectiveMainloopBwdSm80ILi2ELi1EN4cute5tupleIJNS5_1CILi64EEENS7_ILi128EEENS7_ILi96EEEEEENS_6half_tEfNS_4arch4Sm80ELb0ELb1ELb0ELb0ELb1ELb0ELb0ELb0ELi2ELi2ELi4ELi2ELb1EEENS1_24CollectiveEpilogueBwdGQAISB_fSE_Li256ELb0ELb1EEENS1_19SingleTileSchedulerILb0ELb0ELb0ELi128EEEEEEEEEvNT_6ParamsE,"aw",@nobits
	.sectionflags	@""
	.align	16


//--------------------- .nv.shared._ZN7cutlass13device_kernelIN5flash19enable_sm80_to_sm89INS1_16FlashAttnBwdSm80INS1_25CollectiveMainloopBwdSm80ILi2ELi1EN4cute5tupleIJNS5_1CILi64EEENS7_ILi128EEENS7_ILi96EEEEEENS_6half_tEfNS_4arch4Sm80ELb0ELb1ELb0ELb1ELb0ELb0ELb0ELb0ELi2ELi2ELi4ELi2ELb1EEENS1_21CollectiveEpilogueBwdISB_SC_SE_Li256ELb1ELb0ELi2EEENS1_19SingleTileSchedulerILb1ELb0ELb0ELi128EEEEEEEEEvNT_6ParamsE --------------------------
	.section	.nv.shared._ZN7cutlass13device_kernelIN5flash19enable_sm80_to_sm89INS1_16FlashAttnBwdSm80INS1_25CollectiveMainloopBwdSm80ILi2ELi1EN4cute5tupleIJNS5_1CILi64EEENS7_ILi128EEENS7_ILi96EEEEEENS_6half_tEfNS_4arch4Sm80ELb0ELb1ELb0ELb1ELb0ELb0ELb0ELb0ELi2ELi2ELi4ELi2ELb1EEENS1_21CollectiveEpilogueBwdISB_SC_SE_Li256ELb1ELb0ELi2EEENS1_19SingleTileSchedulerILb1ELb0ELb0ELi128EEEEEEEEEvNT_6ParamsE,"aw",@nobits
	.sectionflags	@""
	.align	16


//--------------------- .nv.shared._ZN7cutlass13device_kernelIN5flash19enable_sm80_to_sm89INS1_16FlashAttnBwdSm80INS1_25CollectiveMainloopBwdSm80ILi2ELi1EN4cute5tupleIJNS5_1CILi64EEENS7_ILi128EEENS7_ILi96EEEEEENS_6half_tEfNS_4arch4Sm80ELb0ELb1ELb0ELb1ELb1ELb0ELb0ELb0ELi2ELi2ELi4ELi2ELb1EEENS1_21CollectiveEpilogueBwdISB_SC_SE_Li256ELb1ELb0ELi2EEENS1_19SingleTileSchedulerILb1ELb0ELb0ELi128EEEEEEEEEvNT_6ParamsE --------------------------
	.section	.nv.shared._ZN7cutlass13device_kernelIN5flash19enable_sm80_to_sm89INS1_16FlashAttnBwdSm80INS1_25CollectiveMainloopBwdSm80ILi2ELi1EN4cute5tupleIJNS5_1CILi64EEENS7_ILi128EEENS7_ILi96EEEEEENS_6half_tEfNS_4arch4Sm80ELb0ELb1ELb0ELb1ELb1ELb0ELb0ELb0ELi2ELi2ELi4ELi2ELb1EEENS1_21CollectiveEpilogueBwdISB_SC_SE_Li256ELb1ELb0ELi2EEENS1_19SingleTileSchedulerILb1ELb0ELb0ELi128EEEEEEEEEvNT_6ParamsE,"aw",@nobits
	.sectionflags	@""
	.align	16


//--------------------- .nv.shared._ZN7cutlass13device_kernelIN5flash19enable_sm80_to_sm89INS1_16FlashAttnBwdSm80INS1_25CollectiveMainloopBwdSm80ILi2ELi1EN4cute5tupleIJNS5_1CILi64EEENS7_ILi128EEENS7_ILi96EEEEEENS_6half_tEfNS_4arch4Sm80ELb0ELb1ELb0ELb1ELb0ELb0ELb0ELb0ELi2ELi2ELi4ELi2ELb1EEENS1_24CollectiveEpilogueBwdGQAISB_fSE_Li256ELb1ELb0EEENS1_19SingleTileSchedulerILb1ELb0ELb0ELi128EEEEEEEEEvNT_6ParamsE --------------------------
	.section	.nv.shared._ZN7cutlass13device_kernelIN5flash19enable_sm80_to_sm89INS1_16FlashAttnBwdSm80INS1_25CollectiveMainloopBwdSm80ILi2ELi1EN4cute5tupleIJNS5_1CILi64EEENS7_ILi128EEENS7_ILi96EEEEEENS_6half_tEfNS_4arch4Sm80ELb0ELb1ELb0ELb1ELb0ELb0ELb0ELb0ELi2ELi2ELi4ELi2ELb1EEENS1_24CollectiveEpilogueBwdGQAISB_fSE_Li256ELb1ELb0EEENS1_19SingleTileSchedulerILb1ELb0ELb0ELi128EEEEEEEEEvNT_6ParamsE,"aw",@nobits
	.sectionflags	@""
	.align	16


//--------------------- .nv.shared._ZN7cutlass13device_kernelIN5flash19enable_sm80_to_sm89INS1_16FlashAttnBwdSm80INS1_25CollectiveMainloopBwdSm80ILi2ELi1EN4cute5tupleIJNS5_1CILi64EEENS7_ILi128EEENS7_ILi96EEEEEENS_6half_tEfNS_4arch4Sm80ELb0ELb1ELb0ELb1ELb1ELb0ELb0ELb0ELi2ELi2ELi4ELi2ELb1EEENS1_24CollectiveEpilogueBwdGQAISB_fSE_Li256ELb1ELb1EEENS1_19SingleTileSchedulerILb1ELb0ELb0ELi128EEEEEEEEEvNT_6ParamsE --------------------------
	.section	.nv.shared._ZN7cutlass13device_kernelIN5flash19enable_sm80_to_sm89INS1_16FlashAttnBwdSm80INS1_25CollectiveMainloopBwdSm80ILi2ELi1EN4cute5tupleIJNS5_1CILi64EEENS7_ILi128EEENS7_ILi96EEEEEENS_6half_tEfNS_4arch4Sm80ELb0ELb1ELb0ELb1ELb1ELb0ELb0ELb0ELi2ELi2ELi4ELi2ELb1EEENS1_24CollectiveEpilogueBwdGQAISB_fSE_Li256ELb1ELb1EEENS1_19SingleTileSchedulerILb1ELb0ELb0ELi128EEEEEEEEEvNT_6ParamsE,"aw",@nobits
	.sectionflags	@""
	.align	16


//--------------------- .nv.shared._ZN7cutlass13device_kernelIN5flash19enable_sm80_to_sm89INS1_16FlashAttnBwdSm80INS1_25CollectiveMainloopBwdSm80ILi2ELi1EN4cute5tupleIJNS5_1CILi64EEENS7_ILi128EEENS7_ILi96EEEEEENS_6half_tEfNS_4arch4Sm80ELb1ELb0ELb0ELb0ELb0ELb0ELb0ELb0ELi2ELi2ELi4ELi2ELb1EEENS1_21CollectiveEpilogueBwdISB_SC_SE_Li256ELb0ELb0ELi2EEENS1_25SingleTileBwdLPTSchedulerILb0ELi128ELb0EEEEEEEEEvNT_6ParamsE --------------------------
	.section	.nv.shared._ZN7cutlass13device_kernelIN5flash19enable_sm80_to_sm89INS1_16FlashAttnBwdSm80INS1_25CollectiveMainloopBwdSm80ILi2ELi1EN4cute5tupleIJNS5_1CILi64EEENS7_ILi128EEENS7_ILi96EEEEEENS_6half_tEfNS_4arch4Sm80ELb1ELb0ELb0ELb0ELb0ELb0ELb0ELb0ELi2ELi2ELi4ELi2ELb1EEENS1_21CollectiveEpilogueBwdISB_SC_SE_Li256ELb0ELb0ELi2EEENS1_25SingleTileBwdLPTSchedulerILb0ELi128ELb0EEEEEEEEEvNT_6ParamsE,"aw",@nobits
	.sectionflags	@""
	.align	16


//--------------------- .nv.shared._ZN7cutlass13device_kernelIN5flash19enable_sm80_to_sm89INS1_16FlashAttnBwdSm80INS1_25CollectiveMainloopBwdSm80ILi2ELi1EN4cute5tupleIJNS5_1CILi64EEENS7_ILi128EEENS7_ILi96EEEEEENS_6half_tEfNS_4arch4Sm80ELb1ELb0ELb0ELb0ELb1ELb0ELb0ELb0ELi2ELi2ELi4ELi2ELb1EEENS1_21CollectiveEpilogueBwdISB_SC_SE_Li256ELb0ELb0ELi2EEENS1_25SingleTileBwdLPTSchedulerILb0ELi128ELb1EEEEEEEEEvNT_6ParamsE --------------------------
	.section	.nv.shared._ZN7cutlass13device_kernelIN5flash19enable_sm80_to_sm89INS1_16FlashAttnBwdSm80INS1_25CollectiveMainloopBwdSm80ILi2ELi1EN4cute5tupleIJNS5_1CILi64EEENS7_ILi128EEENS7_ILi96EEEEEENS_6half_tEfNS_4arch4Sm80ELb1ELb0ELb0ELb0ELb1ELb0ELb0ELb0ELi2ELi2ELi4ELi2ELb1EEENS1_21CollectiveEpilogueBwdISB_SC_SE_Li256ELb0ELb0ELi2EEENS1_25SingleTileBwdLPTSchedulerILb0ELi128ELb1EEEEEEEEEvNT_6ParamsE,"aw",@nobits
	.sectionflags	@""
	.align	16


//--------------------- .nv.shared._ZN7cutlass13device_kernelIN5flash19enable_sm80_to_sm89INS1_16FlashAttnBwdSm80INS1_25CollectiveMainloopBwdSm80ILi2ELi1EN4cute5tupleIJNS5_1CILi64EEENS7_ILi128EEENS7_ILi96EEEEEENS_6half_tEfNS_4arch4Sm80ELb1ELb0ELb0ELb0ELb0ELb0ELb0ELb0ELi2ELi2ELi4ELi2ELb1EEENS1_24CollectiveEpilogueBwdGQAISB_fSE_Li256ELb0ELb0EEENS1_25SingleTileBwdLPTSchedulerILb0ELi128ELb0EEEEEEEEEvNT_6ParamsE --------------------------
	.section	.nv.shared._ZN7cutlass13device_kernelIN5flash19enable_sm80_to_sm89INS1_16FlashAttnBwdSm80INS1_25CollectiveMainloopBwdSm80ILi2ELi1EN4cute5tupleIJNS5_1CILi64EEENS7_ILi128EEENS7_ILi96EEEEEENS_6half_tEfNS_4arch4Sm80ELb1ELb0ELb0ELb0ELb0ELb0ELb0ELb0ELi2ELi2ELi4ELi2ELb1EEENS1_24CollectiveEpilogueBwdGQAISB_fSE_Li256ELb0ELb0EEENS1_25SingleTileBwdLPTSchedulerILb0ELi128ELb0EEEEEEEEEvNT_6ParamsE,"aw",@nobits
	.sectionflags	@""
	.align	16


//--------------------- .nv.shared._ZN7cutlass13device_kernelIN5flash19enable_sm80_to_sm89INS1_16FlashAttnBwdSm80INS1_25CollectiveMainloopBwdSm80ILi2ELi1EN4cute5tupleIJNS5_1CILi64EEENS7_ILi128EEENS7_ILi96EEEEEENS_6half_tEfNS_4arch4Sm80ELb1ELb0ELb0ELb0ELb1ELb0ELb0ELb0ELi2ELi2ELi4ELi2ELb1EEENS1_24CollectiveEpilogueBwdGQAISB_fSE_Li256ELb0ELb1EEENS1_25SingleTileBwdLPTSchedulerILb0ELi128ELb1EEEEEEEEEvNT_6ParamsE --------------------------
	.section	.nv.shared._ZN7cutlass13device_kernelIN5flash19enable_sm80_to_sm89INS1_16FlashAttnBwdSm80INS1_25CollectiveMainloopBwdSm80ILi2ELi1EN4cute5tupleIJNS5_1CILi64EEENS7_ILi128EEENS7_ILi96EEEEEENS_6half_tEfNS_4arch4Sm80ELb1ELb0ELb0ELb0ELb1ELb0ELb0ELb0ELi2ELi2ELi4ELi2ELb1EEENS1_24CollectiveEpilogueBwdGQAISB_fSE_Li256ELb0ELb1EEENS1_25SingleTileBwdLPTSchedulerILb0ELi128ELb1EEEEEEEEEvNT_6ParamsE,"aw",@nobits
	.sectionflags	@""
	.align	16


//--------------------- .nv.shared._ZN7cutlass13device_kernelIN5flash19enable_sm80_to_sm89INS1_16FlashAttnBwdSm80INS1_25CollectiveMainloopBwdSm80ILi2ELi1EN4cute5tupleIJNS5_1CILi64EEENS7_ILi128EEENS7_ILi96EEEEEENS_6half_tEfNS_4arch4Sm80ELb1ELb0ELb0ELb1ELb0ELb0ELb0ELb0ELi2ELi2ELi4ELi2ELb1EEENS1_21CollectiveEpilogueBwdISB_SC_SE_Li256ELb1ELb0ELi2EEENS1_25SingleTileBwdLPTSchedulerILb1ELi128ELb0EEEEEEEEEvNT_6ParamsE --------------------------
	.section	.nv.shared._ZN7cutlass13device_kernelIN5flash19enable_sm80_to_sm89INS1_16FlashAttnBwdSm80INS1_25CollectiveMainloopBwdSm80ILi2ELi1EN4cute5tupleIJNS5_1CILi64EEENS7_ILi128EEENS7_ILi96EEEEEENS_6half_tEfNS_4arch4Sm80ELb1ELb0ELb0ELb1ELb0ELb0ELb0ELb0ELi2ELi2ELi4ELi2ELb1EEENS1_21CollectiveEpilogueBwdISB_SC_SE_Li256ELb1ELb0ELi2EEENS1_25SingleTileBwdLPTSchedulerILb1ELi128ELb0EEEEEEEEEvNT_6ParamsE,"aw",@nobits
	.sectionflags	@""
	.align	16


//--------------------- .nv.shared._ZN7cutlass13device_kernelIN5flash19enable_sm80_to_sm89INS1_16FlashAttnBwdSm80INS1_25CollectiveMainloopBwdSm80ILi2ELi1EN4cute5tupleIJNS5_1CILi64EEENS7_ILi128EEENS7_ILi96EEEEEENS_6half_tEfNS_4arch4Sm80ELb1ELb0ELb0ELb1ELb1ELb0ELb0ELb0ELi2ELi2ELi4ELi2ELb1EEENS1_21CollectiveEpilogueBwdISB_SC_SE_Li256ELb1ELb0ELi2EEENS1_25SingleTileBwdLPTSchedulerILb1ELi128ELb1EEEEEEEEEvNT_6ParamsE --------------------------
	.section	.nv.shared._ZN7cutlass13device_kernelIN5flash19enable_sm80_to_sm89INS1_16FlashAttnBwdSm80INS1_25CollectiveMainloopBwdSm80ILi2ELi1EN4cute5tupleIJNS5_1CILi64EEENS7_ILi128EEENS7_ILi96EEEEEENS_6half_tEfNS_4arch4Sm80ELb1ELb0ELb0ELb1ELb1ELb0ELb0ELb0ELi2ELi2ELi4ELi2ELb1EEENS1_21CollectiveEpilogueBwdISB_SC_SE_Li256ELb1ELb0ELi2EEENS1_25SingleTileBwdLPTSchedulerILb1ELi128ELb1EEEEEEEEEvNT_6ParamsE,"aw",@nobits
	.sectionflags	@""
	.align	16


//--------------------- .nv.shared._ZN7cutlass13device_kernelIN5flash19enable_sm80_to_sm89INS1_16FlashAttnBwdSm80INS1_25CollectiveMainloopBwdSm80ILi2ELi1EN4cute5tupleIJNS5_1CILi64EEENS7_ILi128EEENS7_ILi96EEEEEENS_6half_tEfNS_4arch4Sm80ELb1ELb0ELb0ELb1ELb0ELb0ELb0ELb0ELi2ELi2ELi4ELi2ELb1EEENS1_24CollectiveEpilogueBwdGQAISB_fSE_Li256ELb1ELb0EEENS1_25SingleTileBwdLPTSchedulerILb1ELi128ELb0EEEEEEEEEvNT_6ParamsE --------------------------
	.section	.nv.shared._ZN7cutlass13device_kernelIN5flash19enable_sm80_to_sm89INS1_16FlashAttnBwdSm80INS1_25CollectiveMainloopBwdSm80ILi2ELi1EN4cute5tupleIJNS5_1CILi64EEENS7_ILi128EEENS7_ILi96EEEEEENS_6half_tEfNS_4arch4Sm80ELb1ELb0ELb0ELb1ELb0ELb0ELb0ELb0ELi2ELi2ELi4ELi2ELb1EEENS1_24CollectiveEpilogueBwdGQAISB_fSE_Li256ELb1ELb0EEENS1_25SingleTileBwdLPTSchedulerILb1ELi128ELb0EEEEEEEEEvNT_6ParamsE,"aw",@nobits
	.sectionflags	@""
	.align	16


//--------------------- .nv.shared._ZN7cutlass13device_kernelIN5flash19enable_sm80_to_sm89INS1_16FlashAttnBwdSm80INS1_25CollectiveMainloopBwdSm80ILi2ELi1EN4cute5tupleIJNS5_1CILi64EEENS7_ILi128EEENS7_ILi96EEEEEENS_6half_tEfNS_4arch4Sm80ELb1ELb0ELb0ELb1ELb1ELb0ELb0ELb0ELi2ELi2ELi4ELi2ELb1EEENS1_24CollectiveEpilogueBwdGQAISB_fSE_Li256ELb1ELb1EEENS1_25SingleTileBwdLPTSchedulerILb1ELi128ELb1EEEEEEEEEvNT_6ParamsE --------------------------
	.section	.nv.shared._ZN7cutlass13device_kernelIN5flash19enable_sm80_to_sm89INS1_16FlashAttnBwdSm80INS1_25CollectiveMainloopBwdSm80ILi2ELi1EN4cute5tupleIJNS5_1CILi64EEENS7_ILi128EEENS7_ILi96EEEEEENS_6half_tEfNS_4arch4Sm80ELb1ELb0ELb0ELb1ELb1ELb0ELb0ELb0ELi2ELi2ELi4ELi2ELb1EEENS1_24CollectiveEpilogueBwdGQAISB_fSE_Li256ELb1ELb1EEENS1_25SingleTileBwdLPTSchedulerILb1ELi128ELb1EEEEEEEEEvNT_6ParamsE,"aw",@nobits
	.sectionflags	@""
	.align	16


//--------------------- .nv.shared._ZN7cutlass13device_kernelIN5flash19enable_sm80_to_sm89INS1_16FlashAttnBwdSm80INS1_25CollectiveMainloopBwdSm80ILi2ELi2EN4cute5tupleIJNS5_1CILi64EEENS7_ILi128EEENS7_ILi96EEEEEENS_6half_tEfNS_4arch4Sm80ELb0ELb0ELb0ELb0ELb0ELb0ELb0ELb0ELi2ELi2ELi4ELi2ELb0EEENS1_21CollectiveEpilogueBwdISB_SC_SE_Li256ELb0ELb0ELi2EEENS1_19SingleTileSchedulerILb0ELb0ELb0ELi128EEEEEEEEEvNT_6ParamsE --------------------------
	.section	.nv.shared._ZN7cutlass13device_kernelIN5flash19enable_sm80_to_sm89INS1_16FlashAttnBwdSm80INS1_25CollectiveMainloopBwdSm80ILi2ELi2EN4cute5tupleIJNS5_1CILi64EEENS7_ILi128EEENS7_ILi96EEEEEENS_6half_tEfNS_4arch4Sm80ELb0ELb0ELb0ELb0ELb0ELb0ELb0ELb0ELi2ELi2ELi4ELi2ELb0EEENS1_21CollectiveEpilogueBwdISB_SC_SE_Li256ELb0ELb0ELi2EEENS1_19SingleTileSchedulerILb0ELb0ELb0ELi128EEEEEEEEEvNT_6ParamsE,"aw",@nobits
	.sectionflags	@""
	.align	16


//--------------------- .nv.shared._ZN7cutlass13device_kernelIN5flash19enable_sm80_to_sm89INS1_16FlashAttnBwdSm80INS1_25CollectiveMainloopBwdSm80ILi2ELi2EN4cute5tupleIJNS5_1CILi64EEENS7_ILi128EEENS7_ILi96EEEEEENS_6half_tEfNS_4arch4Sm80ELb0ELb0ELb0ELb0ELb1ELb0ELb0ELb0ELi2ELi2ELi4ELi2ELb0EEENS1_21CollectiveEpilogueBwdISB_SC_SE_Li256ELb0ELb0ELi2EEENS1_19SingleTileSchedulerILb0ELb0ELb0ELi128EEEEEEEEEvNT_6ParamsE --------------------------
	.section	.nv.shared._ZN7cutlass13device_kernelIN5flash19enable_sm80_to_sm89INS1_16FlashAttnBwdSm80INS1_25CollectiveMainloopBwdSm80ILi2ELi2EN4cute5tupleIJNS5_1CILi64EEENS7_ILi128EEENS7_ILi96EEEEEENS_6half_tEfNS_4arch4Sm80ELb0ELb0ELb0ELb0ELb1ELb0ELb0ELb0ELi2ELi2ELi4ELi2ELb0EEENS1_21CollectiveEpilogueBwdISB_SC_SE_Li256ELb0ELb0ELi2EEENS1_19SingleTileSchedulerILb0ELb0ELb0ELi128EEEEEEEEEvNT_6ParamsE,"aw",@nobits
	.sectionflags	@""
	.align	16


//--------------------- .nv.shared._ZN7cutlass13device_kernelIN5flash19enable_sm80_to_sm89INS1_16FlashAttnBwdSm80INS1_25CollectiveMainloopBwdSm80ILi2ELi2EN4cute5tupleIJNS5_1CILi64EEENS7_ILi128EEENS7_ILi96EEEEEENS_6half_tEfNS_4arch4Sm80ELb0ELb0ELb0ELb0ELb0ELb0ELb0ELb0ELi2ELi2ELi4ELi2ELb0EEENS1_24CollectiveEpilogueBwdGQAISB_fSE_Li256ELb0ELb0EEENS1_19SingleTileSchedulerILb0ELb0ELb0ELi128EEEEEEEEEvNT_6ParamsE --------------------------
	.section	.nv.shared._ZN7cutlass13device_kernelIN5flash19enable_sm80_to_sm89INS1_16FlashAttnBwdSm80INS1_25CollectiveMainloopBwdSm80ILi2ELi2EN4cute5tupleIJNS5_1CILi64EEENS7_ILi128EEENS7_ILi96EEEEEENS_6half_tEfNS_4arch4Sm80ELb0ELb0ELb0ELb0ELb0ELb0ELb0ELb0ELi2ELi2ELi4ELi2ELb0EEENS1_24CollectiveEpilogueBwdGQAISB_fSE_Li256ELb0ELb0EEENS1_19SingleTileSchedulerILb0ELb0ELb0ELi128EEEEEEEEEvNT_6ParamsE,"aw",@nobits
	.sectionflags	@""
	.align	16


//--------------------- .nv.shared._ZN7cutlass13device_kernelIN5flash19enable_sm80_to_sm89INS1_16FlashAttnBwdSm80INS1_25CollectiveMainloopBwdSm80ILi2ELi2EN4cute5tupleIJNS5_1CILi64EEENS7_ILi128EEENS7_ILi96EEEEEENS_6half_tEfNS_4arch4Sm80ELb0ELb0ELb0ELb0ELb1ELb0ELb0ELb0ELi2ELi2ELi4ELi2ELb0EEENS1_24CollectiveEpilogueBwdGQAISB_fSE_Li256ELb0ELb1EEENS1_19SingleTileSchedulerILb0ELb0ELb0ELi128EEEEEEEEEvNT_6ParamsE --------------------------
	.section	.nv.shared._ZN7cutlass13device_kernelIN5flash19enable_sm80_to_sm89INS1_16FlashAttnBwdSm80INS1_25CollectiveMainloopBwdSm80ILi2ELi2EN4cute5tupleIJNS5_1CILi64EEENS7_ILi128EEENS7_ILi96EEEEEENS_6half_tEfNS_4arch4Sm80ELb0ELb0ELb0ELb0ELb1ELb0ELb0ELb0ELi2ELi2ELi4ELi2ELb0EEENS1_24CollectiveEpilogueBwdGQAISB_fSE_Li256ELb0ELb1EEENS1_19SingleTileSchedulerILb0ELb0ELb0ELi128EEEEEEEEEvNT_6ParamsE,"aw",@nobits
	.sectionflags	@""
	.align	16


//--------------------- .nv.shared._ZN7cutlass13device_kernelIN5flash19enable_sm80_to_sm89INS1_16FlashAttnBwdSm80INS1_25CollectiveMainloopBwdSm80ILi2ELi2EN4cute5tupleIJNS5_1CILi64EEENS7_ILi128EEENS7_ILi96EEEEEENS_6half_tEfNS_4arch4Sm80ELb0ELb0ELb0ELb1ELb0ELb0ELb0ELb0ELi2ELi2ELi4ELi2ELb0EEENS1_21CollectiveEpilogueBwdISB_SC_SE_Li256ELb1ELb0ELi2EEENS1_19SingleTileSchedulerILb1ELb0ELb0ELi128EEEEEEEEEvNT_6ParamsE --------------------------
	.section	.nv.shared._ZN7cutlass13device_kernelIN5flash19enable_sm80_to_sm89INS1_16FlashAttnBwdSm80INS1_25CollectiveMainloopBwdSm80ILi2ELi2EN4cute5tupleIJNS5_1CILi64EEENS7_ILi128EEENS7_ILi96EEEEEENS_6half_tEfNS_4arch4Sm80ELb0ELb0ELb0ELb1ELb0ELb0ELb0ELb0ELi2ELi2ELi4ELi2ELb0EEENS1_21CollectiveEpilogueBwdISB_SC_SE_Li256ELb1ELb0ELi2EEENS1_19SingleTileSchedulerILb1ELb0ELb0ELi128EEEEEEEEEvNT_6ParamsE,"aw",@nobits
	.sectionflags	@""
	.align	16


//--------------------- .nv.shared._ZN7cutlass13device_kernelIN5flash19enable_sm80_to_sm89INS1_16FlashAttnBwdSm80INS1_25CollectiveMainloopBwdSm80ILi2ELi2EN4cute5tupleIJNS5_1CILi64EEENS7_ILi128EEENS7_ILi96EEEEEENS_6half_tEfNS_4arch4Sm80ELb0ELb0ELb0ELb1ELb1ELb0ELb0ELb0ELi2ELi2ELi4ELi2ELb0EEENS1_21CollectiveEpilogueBwdISB_SC_SE_Li256ELb1ELb0ELi2EEENS1_19SingleTileSchedulerILb1ELb0ELb0ELi128EEEEEEEEEvNT_6ParamsE --------------------------
	.section	.nv.shared._ZN7cutlass13device_kernelIN5flash19enable_sm80_to_sm89INS1_16FlashAttnBwdSm80INS1_25CollectiveMainloopBwdSm80ILi2ELi2EN4cute5tupleIJNS5_1CILi64EEENS7_ILi128EEENS7_ILi96EEEEEENS_6half_tEfNS_4arch4Sm80ELb0ELb0ELb0ELb1ELb1ELb0ELb0ELb0ELi2ELi2ELi4ELi2ELb0EEENS1_21CollectiveEpilogueBwdISB_SC_SE_Li256ELb1ELb0ELi2EEENS1_19SingleTileSchedulerILb1ELb0ELb0ELi128EEEEEEEEEvNT_6ParamsE,"aw",@nobits
	.sectionflags	@""
	.align	16


//--------------------- .nv.shared._ZN7cutlass13device_kernelIN5flash19enable_sm80_to_sm89INS1_16FlashAttnBwdSm80INS1_25CollectiveMainloopBwdSm80ILi2ELi2EN4cute5tupleIJNS5_1CILi64EEENS7_ILi128EEENS7_ILi96EEEEEENS_6half_tEfNS_4arch4Sm80ELb0ELb0ELb0ELb1ELb0ELb0ELb0ELb0ELi2ELi2ELi4ELi2ELb0EEENS1_24CollectiveEpilogueBwdGQAISB_fSE_Li256ELb1ELb0EEENS1_19SingleTileSchedulerILb1ELb0ELb0ELi128EEEEEEEEEvNT_6ParamsE --------------------------
	.section	.nv.shared._ZN7cutlass13device_kernelIN5flash19enable_sm80_to_sm89INS1_16FlashAttnBwdSm80INS1_25CollectiveMainloopBwdSm80ILi2ELi2EN4cute5tupleIJNS5_1CILi64EEENS7_ILi128EEENS7_ILi96EEEEEENS_6half_tEfNS_4arch4Sm80ELb0ELb0ELb0ELb1ELb0ELb0ELb0ELb0ELi2ELi2ELi4ELi2ELb0EEENS1_24CollectiveEpilogueBwdGQAISB_fSE_Li256ELb1ELb0EEENS1_19SingleTileSchedulerILb1ELb0ELb0ELi128EEEEEEEEEvNT_6ParamsE,"aw",@nobits
	.sectionflags	@""
	.align	16


//--------------------- .nv.shared._ZN7cutlass13device_kernelIN5flash19enable_sm80_to_sm89INS1_16FlashAttnBwdSm80INS1_25CollectiveMainloopBwdSm80ILi2ELi2EN4cute5tupleIJNS5_1CILi64EEENS7_ILi128EEENS7_ILi96EEEEEENS_6half_tEfNS_4arch4Sm80ELb0ELb0ELb0ELb1ELb1ELb0ELb0ELb0ELi2ELi2ELi4ELi2ELb0EEENS1_24CollectiveEpilogueBwdGQAISB_fSE_Li256ELb1ELb1EEENS1_19SingleTileSchedulerILb1ELb0ELb0ELi128EEEEEEEEEvNT_6ParamsE --------------------------
	.section	.nv.shared._ZN7cutlass13device_kernelIN5flash19enable_sm80_to_sm89INS1_16FlashAttnBwdSm80INS1_25CollectiveMainloopBwdSm80ILi2ELi2EN4cute5tupleIJNS5_1CILi64EEENS7_ILi128EEENS7_ILi96EEEEEENS_6half_tEfNS_4arch4Sm80ELb0ELb0ELb0ELb1ELb1ELb0ELb0ELb0ELi2ELi2ELi4ELi2ELb0EEENS1_24CollectiveEpilogueBwdGQAISB_fSE_Li256ELb1ELb1EEENS1_19SingleTileSchedulerILb1ELb0ELb0ELi128EEEEEEEEEvNT_6ParamsE,"aw",@nobits
	.sectionflags	@""
	.align	16


//--------------------- .nv.shared._ZN7cutlass13device_kernelIN5flash19enable_sm80_to_sm89INS1_16FlashAttnBwdSm80INS1_25CollectiveMainloopBwdSm80ILi2ELi2EN4cute5tupleIJNS5_1CILi64EEENS7_ILi128EEENS7_ILi96EEEEEENS_6half_tEfNS_4arch4Sm80ELb0ELb1ELb0ELb0ELb0ELb0ELb0ELb0ELi2ELi2ELi4ELi2ELb0EEENS1_21CollectiveEpilogueBwdISB_SC_SE_Li256ELb0ELb0ELi2EEENS1_19SingleTileSchedulerILb0ELb0ELb0ELi128EEEEEEEEEvNT_6ParamsE --------------------------
	.section	.nv.shared._ZN7cutlass13device_kernelIN5flash19enable_sm80_to_sm89INS1_16FlashAttnBwdSm80INS1_25CollectiveMainloopBwdSm80ILi2ELi2EN4cute5tupleIJNS5_1CILi64EEENS7_ILi128EEENS7_ILi96EEEEEENS_6half_tEfNS_4arch4Sm80ELb0ELb1ELb0ELb0ELb0ELb0ELb0ELb0ELi2ELi2ELi4ELi2ELb0EEENS1_21CollectiveEpilogueBwdISB_SC_SE_Li256ELb0ELb0ELi2EEENS1_19SingleTileSchedulerILb0ELb0ELb0ELi128EEEEEEEEEvNT_6ParamsE,"aw",@nobits
	.sectionflags	@""
	.align	16


//--------------------- .nv.shared._ZN7cutlass13device_kernelIN5flash19enable_sm80_to_sm89INS1_16FlashAttnBwdSm80INS1_25CollectiveMainloopBwdSm80ILi2ELi2EN4cute5tupleIJNS5_1CILi64EEENS7_ILi128EEENS7_ILi96EEEEEENS_6half_tEfNS_4arch4Sm80ELb0ELb1ELb0ELb0ELb1ELb0ELb0ELb0ELi2ELi2ELi4ELi2ELb0EEENS1_21CollectiveEpilogueBwdISB_SC_SE_Li256ELb0ELb0ELi2EEENS1_19SingleTileSchedulerILb0ELb0ELb0ELi128EEEEEEEEEvNT_6ParamsE --------------------------
	.section	.nv.shared._ZN7cutlass13device_kernelIN5flash19enable_sm80_to_sm89INS1_16FlashAttnBwdSm80INS1_25CollectiveMainloopBwdSm80ILi2ELi2EN4cute5tupleIJNS5_1CILi64EEENS7_ILi128EEENS7_ILi96EEEEEENS_6half_tEfNS_4arch4Sm80ELb0ELb1ELb0ELb0ELb1ELb0ELb0ELb0ELi2ELi2ELi4ELi2ELb0EEENS1_21CollectiveEpilogueBwdISB_SC_SE_Li256ELb0ELb0ELi2EEENS1_19SingleTileSchedulerILb0ELb0ELb0ELi128EEEEEEEEEvNT_6ParamsE,"aw",@nobits
	.sectionflags	@""
	.align	16


//--------------------- .nv.shared._ZN7cutlass13device_kernelIN5flash19enable_sm80_to_sm89INS1_16FlashAttnBwdSm80INS1_25CollectiveMainloopBwdSm80ILi2ELi2EN4cute5tupleIJNS5_1CILi64EEENS7_ILi128EEENS7_ILi96EEEEEENS_6half_tEfNS_4arch4Sm80ELb0ELb1ELb0ELb0ELb0ELb0ELb0ELb0ELi2ELi2ELi4ELi2ELb0EEENS1_24CollectiveEpilogueBwdGQAISB_fSE_Li256ELb0ELb0EEENS1_19SingleTileSchedulerILb0ELb0ELb0ELi128EEEEEEEEEvNT_6ParamsE --------------------------
	.section	.nv.shared._ZN7cutlass13device_kernelIN5flash19enable_sm80_to_sm89INS1_16FlashAttnBwdSm80INS1_25CollectiveMainloopBwdSm80ILi2ELi2EN4cute5tupleIJNS5_1CILi64EEENS7_ILi128EEENS7_ILi96EEEEEENS_6half_tEfNS_4arch4Sm80ELb0ELb1ELb0ELb0ELb0ELb0ELb0ELb0ELi2ELi2ELi4ELi2ELb0EEENS1_24CollectiveEpilogueBwdGQAISB_fSE_Li256ELb0ELb0EEENS1_19SingleTileSchedulerILb0ELb0ELb0ELi128EEEEEEEEEvNT_6ParamsE,"aw",@nobits
	.sectionflags	@""
	.align	16


//--------------------- .nv.shared._ZN7cutlass13device_kernelIN5flash19enable_sm80_to_sm89INS1_16FlashAttnBwdSm80INS1_25CollectiveMainloopBwdSm80ILi2ELi2EN4cute5tupleIJNS5_1CILi64EEENS7_ILi128EEENS7_ILi96EEEEEENS_6half_tEfNS_4arch4Sm80ELb0ELb1ELb0ELb0ELb1ELb0ELb0ELb0ELi2ELi2ELi4ELi2ELb0EEENS1_24CollectiveEpilogueBwdGQAISB_fSE_Li256ELb0ELb1EEENS1_19SingleTileSchedulerILb0ELb0ELb0ELi128EEEEEEEEEvNT_6ParamsE --------------------------
	.section	.nv.shared._ZN7cutlass13device_kernelIN5flash19enable_sm80_to_sm89INS1_16FlashAttnBwdSm80INS1_25CollectiveMainloopBwdSm80ILi2ELi2EN4cute5tupleIJNS5_1CILi64EEENS7_ILi128EEENS7_ILi96EEEEEENS_6half_tEfNS_4arch4Sm80ELb0ELb1ELb0ELb0ELb1ELb0ELb0ELb0ELi2ELi2ELi4ELi2ELb0EEENS1_24CollectiveEpilogueBwdGQAISB_fSE_Li256ELb0ELb1EEENS1_19SingleTileSchedulerILb0ELb0ELb0ELi128EEEEEEEEEvNT_6ParamsE,"aw",@nobits
	.sectionflags	@""
	.align	16


//--------------------- .nv.shared._ZN7cutlass13device_kernelIN5flash19enable_sm80_to_sm89INS1_16FlashAttnBwdSm80INS1_25CollectiveMainloopBwdSm80ILi2ELi2EN4cute5tupleIJNS5_1CILi64EEENS7_ILi128EEENS7_ILi96EEEEEENS_6half_tEfNS_4arch4Sm80ELb0ELb1ELb0ELb1ELb0ELb0ELb0ELb0ELi2ELi2ELi4ELi2ELb0EEENS1_21CollectiveEpilogueBwdISB_SC_SE_Li256ELb1ELb0ELi2EEENS1_19SingleTileSchedulerILb1ELb0ELb0ELi128EEEEEEEEEvNT_6ParamsE --------------------------
	.section	.nv.shared._ZN7cutlass13device_kernelIN5flash19enable_sm80_to_sm89INS1_16FlashAttnBwdSm80INS1_25CollectiveMainloopBwdSm80ILi2ELi2EN4cute5tupleIJNS5_1CILi64EEENS7_ILi128EEENS7_ILi96EEEEEENS_6half_tEfNS_4arch4Sm80ELb0ELb1ELb0ELb1ELb0ELb0ELb0ELb0ELi2ELi2ELi4ELi2ELb0EEENS1_21CollectiveEpilogueBwdISB_SC_SE_Li256ELb1ELb0ELi2EEENS1_19SingleTileSchedulerILb1ELb0ELb0ELi128EEEEEEEEEvNT_6ParamsE,"aw",@nobits
	.sectionflags	@""
	.align	16


//--------------------- .nv.shared._ZN7cutlass13device_kernelIN5flash19enable_sm80_to_sm89INS1_16FlashAttnBwdSm80INS1_25CollectiveMainloopBwdSm80ILi2ELi2EN4cute5tupleIJNS5_1CILi64EEENS7_ILi128EEENS7_ILi96EEEEEENS_6half_tEfNS_4arch4Sm80ELb0ELb1ELb0ELb1ELb1ELb0ELb0ELb0ELi2ELi2ELi4ELi2ELb0EEENS1_21CollectiveEpilogueBwdISB_SC_SE_Li256ELb1ELb0ELi2EEENS1_19SingleTileSchedulerILb1ELb0ELb0ELi128EEEEEEEEEvNT_6ParamsE --------------------------
	.section	.nv.shared._ZN7cutlass13device_kernelIN5flash19enable_sm80_to_sm89INS1_16FlashAttnBwdSm80INS1_25CollectiveMainloopBwdSm80ILi2ELi2EN4cute5tupleIJNS5_1CILi64EEENS7_ILi128EEENS7_ILi96EEEEEENS_6half_tEfNS_4arch4Sm80ELb0ELb1ELb0ELb1ELb1ELb0ELb0ELb0ELi2ELi2ELi4ELi2ELb0EEENS1_21CollectiveEpilogueBwdISB_SC_SE_Li256ELb1ELb0ELi2EEENS1_19SingleTileSchedulerILb1ELb0ELb0ELi128EEEEEEEEEvNT_6ParamsE,"aw",@nobits
	.sectionflags	@""
	.align	16


//--------------------- .nv.shared._ZN7cutlass13device_kernelIN5flash19enable_sm80_to_sm89INS1_16FlashAttnBwdSm80INS1_25CollectiveMainloopBwdSm80ILi2ELi2EN4cute5tupleIJNS5_1CILi64EEENS7_ILi128EEENS7_ILi96EEEEEENS_6half_tEfNS_4arch4Sm80ELb0ELb1ELb0ELb1ELb0ELb0ELb0ELb0ELi2ELi2ELi4ELi2ELb0EEENS1_24CollectiveEpilogueBwdGQAISB_fSE_Li256ELb1ELb0EEENS1_19SingleTileSchedulerILb1ELb0ELb0ELi128EEEEEEEEEvNT_6ParamsE --------------------------
	.section	.nv.shared._ZN7cutlass13device_kernelIN5flash19enable_sm80_to_sm89INS1_16FlashAttnBwdSm80INS1_25CollectiveMainloopBwdSm80ILi2ELi2EN4cute5tupleIJNS5_1CILi64EEENS7_ILi128EEENS7_ILi96EEEEEENS_6half_tEfNS_4arch4Sm80ELb0ELb1ELb0ELb1ELb0ELb0ELb0ELb0ELi2ELi2ELi4ELi2ELb0EEENS1_24CollectiveEpilogueBwdGQAISB_fSE_Li256ELb1ELb0EEENS1_19SingleTileSchedulerILb1ELb0ELb0ELi128EEEEEEEEEvNT_6ParamsE,"aw",@nobits
	.sectionflags	@""
	.align	16


//--------------------- .nv.shared._ZN7cutlass13device_kernelIN5flash19enable_sm80_to_sm89INS1_16FlashAttnBwdSm80INS1_25CollectiveMainloopBwdSm80ILi2ELi2EN4cute5tupleIJNS5_1CILi64EEENS7_ILi128EEENS7_ILi96EEEEEENS_6half_tEfNS_4arch4Sm80ELb0ELb1ELb0ELb1ELb1ELb0ELb0ELb0ELi2ELi2ELi4ELi2ELb0EEENS1_24CollectiveEpilogueBwdGQAISB_fSE_Li256ELb1ELb1EEENS1_19SingleTileSchedulerILb1ELb0ELb0ELi128EEEEEEEEEvNT_6ParamsE --------------------------
	.section	.nv.shared._ZN7cutlass13device_kernelIN5flash19enable_sm80_to_sm89INS1_16FlashAttnBwdSm80INS1_25CollectiveMainloopBwdSm80ILi2ELi2EN4cute5tupleIJNS5_1CILi64EEENS7_ILi128EEENS7_ILi96EEEEEENS_6half_tEfNS_4arch4Sm80ELb0ELb1ELb0ELb1ELb1ELb0ELb0ELb0ELi2ELi2ELi4ELi2ELb0EEENS1_24CollectiveEpilogueBwdGQAISB_fSE_Li256ELb1ELb1EEENS1_19SingleTileSchedulerILb1ELb0ELb0ELi128EEEEEEEEEvNT_6ParamsE,"aw",@nobits
	.sectionflags	@""
	.align	16


//--------------------- .nv.shared._ZN7cutlass13device_kernelIN5flash19enable_sm80_to_sm89INS1_16FlashAttnBwdSm80INS1_25CollectiveMainloopBwdSm80ILi2ELi2EN4cute5tupleIJNS5_1CILi64EEENS7_ILi128EEENS7_ILi96EEEEEENS_6half_tEfNS_4arch4Sm80ELb1ELb0ELb0ELb0ELb0ELb0ELb0ELb0ELi2ELi2ELi4ELi2ELb0EEENS1_21CollectiveEpilogueBwdISB_SC_SE_Li256ELb0ELb0ELi2EEENS1_25SingleTileBwdLPTSchedulerILb0ELi128ELb0EEEEEEEEEvNT_6ParamsE --------------------------
	.section	.nv.shared._ZN7cutlass13device_kernelIN5flash19enable_sm80_to_sm89INS1_16FlashAttnBwdSm80INS1_25CollectiveMainloopBwdSm80ILi2ELi2EN4cute5tupleIJNS5_1CILi64EEENS7_ILi128EEENS7_ILi96EEEEEENS_6half_tEfNS_4arch4Sm80ELb1ELb0ELb0ELb0ELb0ELb0ELb0ELb0ELi2ELi2ELi4ELi2ELb0EEENS1_21CollectiveEpilogueBwdISB_SC_SE_Li256ELb0ELb0ELi2EEENS1_25SingleTileBwdLPTSchedulerILb0ELi128ELb0EEEEEEEEEvNT_6ParamsE,"aw",@nobits
	.sectionflags	@""
	.align	16


//--------------------- .nv.shared._ZN7cutlass13device_kernelIN5flash19enable_sm80_to_sm89INS1_16FlashAttnBwdSm80INS1_25CollectiveMainloopBwdSm80ILi2ELi2EN4cute5tupleIJNS5_1CILi64EEENS7_ILi128EEENS7_ILi96EEEEEENS_6half_tEfNS_4arch4Sm80ELb1ELb0ELb0ELb0ELb1ELb0ELb0ELb0ELi2ELi2ELi4ELi2ELb0EEENS1_21CollectiveEpilogueBwdISB_SC_SE_Li256ELb0ELb0ELi2EEENS1_25SingleTileBwdLPTSchedulerILb0ELi128ELb1EEEEEEEEEvNT_6ParamsE --------------------------
	.section	.nv.shared._ZN7cutlass13device_kernelIN5flash19enable_sm80_to_sm89INS1_16FlashAttnBwdSm80INS1_25CollectiveMainloopBwdSm80ILi2ELi2EN4cute5tupleIJNS5_1CILi64EEENS7_ILi128EEENS7_ILi96EEEEEENS_6half_tEfNS_4arch4Sm80ELb1ELb0ELb0ELb0ELb1ELb0ELb0ELb0ELi2ELi2ELi4ELi2ELb0EEENS1_21CollectiveEpilogueBwdISB_SC_SE_Li256ELb0ELb0ELi2EEENS1_25SingleTileBwdLPTSchedulerILb0ELi128ELb1EEEEEEEEEvNT_6ParamsE,"aw",@nobits
	.sectionflags	@""
	.align	16


//--------------------- .nv.shared._ZN7cutlass13device_kernelIN5flash19enable_sm80_to_sm89INS1_16FlashAttnBwdSm80INS1_25CollectiveMainloopBwdSm80ILi2ELi2EN4cute5tupleIJNS5_1CILi64EEENS7_ILi128EEENS7_ILi96EEEEEENS_6half_tEfNS_4arch4Sm80ELb1ELb0ELb0ELb0ELb0ELb0ELb0ELb0ELi2ELi2ELi4ELi2ELb0EEENS1_24CollectiveEpilogueBwdGQAISB_fSE_Li256ELb0ELb0EEENS1_25SingleTileBwdLPTSchedulerILb0ELi128ELb0EEEEEEEEEvNT_6ParamsE --------------------------
	.section	.nv.shared._ZN7cutlass13device_kernelIN5flash19enable_sm80_to_sm89INS1_16FlashAttnBwdSm80INS1_25CollectiveMainloopBwdSm80ILi2ELi2EN4cute5tupleIJNS5_1CILi64EEENS7_ILi128EEENS7_ILi96EEEEEENS_6half_tEfNS_4arch4Sm80ELb1ELb0ELb0ELb0ELb0ELb0ELb0ELb0ELi2ELi2ELi4ELi2ELb0EEENS1_24CollectiveEpilogueBwdGQAISB_fSE_Li256ELb0ELb0EEENS1_25SingleTileBwdLPTSchedulerILb0ELi128ELb0EEEEEEEEEvNT_6ParamsE,"aw",@nobits
	.sectionflags	@""
	.align	16


//--------------------- .nv.shared._ZN7cutlass13device_kernelIN5flash19enable_sm80_to_sm89INS1_16FlashAttnBwdSm80INS1_25CollectiveMainloopBwdSm80ILi2ELi2EN4cute5tupleIJNS5_1CILi64EEENS7_ILi128EEENS7_ILi96EEEEEENS_6half_tEfNS_4arch4Sm80ELb1ELb0ELb0ELb0ELb1ELb0ELb0ELb0ELi2ELi2ELi4ELi2ELb0EEENS1_24CollectiveEpilogueBwdGQAISB_fSE_Li256ELb0ELb1EEENS1_25SingleTileBwdLPTSchedulerILb0ELi128ELb1EEEEEEEEEvNT_6ParamsE --------------------------
	.section	.nv.shared._ZN7cutlass13device_kernelIN5flash19enable_sm80_to_sm89INS1_16FlashAttnBwdSm80INS1_25CollectiveMainloopBwdSm80ILi2ELi2EN4cute5tupleIJNS5_1CILi64EEENS7_ILi128EEENS7_ILi96EEEEEENS_6half_tEfNS_4arch4Sm80ELb1ELb0ELb0ELb0ELb1ELb0ELb0ELb0ELi2ELi2ELi4ELi2ELb0EEENS1_24CollectiveEpilogueBwdGQAISB_fSE_Li256ELb0ELb1EEENS1_25SingleTileBwdLPTSchedulerILb0ELi128ELb1EEEEEEEEEvNT_6ParamsE,"aw",@nobits
	.sectionflags	@""
	.align	16


//--------------------- .nv.shared._ZN7cutlass13device_kernelIN5flash22FlashAttnBwdPreprocessIN4cute5tupleIJNS3_1CILi64EEENS5_ILi96EEEEEENS_6half_tEfNS_4arch4Sm80ELb1ELb0EEEEEvNT_6ParamsE --------------------------
	.section	.nv.shared._ZN7cutlass13device_kernelIN5flash22FlashAttnBwdPreprocessIN4cute5tupleIJNS3_1CILi64EEENS5_ILi96EEEEEENS_6half_tEfNS_4arch4Sm80ELb1ELb0EEEEEvNT_6ParamsE,"aw",@nobits
	.sectionflags	@""
	.align	16


//--------------------- .nv.shared._ZN7cutlass13device_kernelIN5flash19enable_sm80_to_sm89INS1_16FlashAttnBwdSm80INS1_25CollectiveMainloopBwdSm80ILi2ELi2EN4cute5tupleIJNS5_1CILi64EEENS7_ILi128EEENS7_ILi96EEEEEENS_6half_tEfNS_4arch4Sm80ELb1ELb0ELb0ELb1ELb0ELb0ELb0ELb0ELi2ELi2ELi4ELi2ELb0EEENS1_21CollectiveEpilogueBwdISB_SC_SE_Li256ELb1ELb0ELi2EEENS1_25SingleTileBwdLPTSchedulerILb1ELi128ELb0EEEEEEEEEvNT_6ParamsE --------------------------
	.section	.nv.shared._ZN7cutlass13device_kernelIN5flash19enable_sm80_to_sm89INS1_16FlashAttnBwdSm80INS1_25CollectiveMainloopBwdSm80ILi2ELi2EN4cute5tupleIJNS5_1CILi64EEENS7_ILi128EEENS7_ILi96EEEEEENS_6half_tEfNS_4arch4Sm80ELb1ELb0ELb0ELb1ELb0ELb0ELb0ELb0ELi2ELi2ELi4ELi2ELb0EEENS1_21CollectiveEpilogueBwdISB_SC_SE_Li256ELb1ELb0ELi2EEENS1_25SingleTileBwdLPTSchedulerILb1ELi128ELb0EEEEEEEEEvNT_6ParamsE,"aw",@nobits
	.sectionflags	@""
	.align	16


//--------------------- .nv.shared._ZN7cutlass13device_kernelIN5flash19enable_sm80_to_sm89INS1_16FlashAttnBwdSm80INS1_25CollectiveMainloopBwdSm80ILi2ELi2EN4cute5tupleIJNS5_1CILi64EEENS7_ILi128EEENS7_ILi96EEEEEENS_6half_tEfNS_4arch4Sm80ELb1ELb0ELb0ELb1ELb1ELb0ELb0ELb0ELi2ELi2ELi4ELi2ELb0EEENS1_21CollectiveEpilogueBwdISB_SC_SE_Li256ELb1ELb0ELi2EEENS1_25SingleTileBwdLPTSchedulerILb1ELi128ELb1EEEEEEEEEvNT_6ParamsE --------------------------
	.section	.nv.shared._ZN7cutlass13device_kernelIN5flash19enable_sm80_to_sm89INS1_16FlashAttnBwdSm80INS1_25CollectiveMainloopBwdSm80ILi2ELi2EN4cute5tupleIJNS5_1CILi64EEENS7_ILi128EEENS7_ILi96EEEEEENS_6half_tEfNS_4arch4Sm80ELb1ELb0ELb0ELb1ELb1ELb0ELb0ELb0ELi2ELi2ELi4ELi2ELb0EEENS1_21CollectiveEpilogueBwdISB_SC_SE_Li256ELb1ELb0ELi2EEENS1_25SingleTileBwdLPTSchedulerILb1ELi128ELb1EEEEEEEEEvNT_6ParamsE,"aw",@nobits
	.sectionflags	@""
	.align	16


//--------------------- .nv.shared._ZN7cutlass13device_kernelIN5flash19enable_sm80_to_sm89INS1_16FlashAttnBwdSm80INS1_25CollectiveMainloopBwdSm80ILi2ELi2EN4cute5tupleIJNS5_1CILi64EEENS7_ILi128EEENS7_ILi96EEEEEENS_6half_tEfNS_4arch4Sm80ELb1ELb0ELb0ELb1ELb0ELb0ELb0ELb0ELi2ELi2ELi4ELi2ELb0EEENS1_24CollectiveEpilogueBwdGQAISB_fSE_Li256ELb1ELb0EEENS1_25SingleTileBwdLPTSchedulerILb1ELi128ELb0EEEEEEEEEvNT_6ParamsE --------------------------
	.section	.nv.shared._ZN7cutlass13device_kernelIN5flash19enable_sm80_to_sm89INS1_16FlashAttnBwdSm80INS1_25CollectiveMainloopBwdSm80ILi2ELi2EN4cute5tupleIJNS5_1CILi64EEENS7_ILi128EEENS7_ILi96EEEEEENS_6half_tEfNS_4arch4Sm80ELb1ELb0ELb0ELb1ELb0ELb0ELb0ELb0ELi2ELi2ELi4ELi2ELb0EEENS1_24CollectiveEpilogueBwdGQAISB_fSE_Li256ELb1ELb0EEENS1_25SingleTileBwdLPTSchedulerILb1ELi128ELb0EEEEEEEEEvNT_6ParamsE,"aw",@nobits
	.sectionflags	@""
	.align	16


//--------------------- .nv.shared._ZN7cutlass13device_kernelIN5flash32FlashAttnBwdPostprocessConvertdQIN4cute5tupleIJNS3_1CILi128EEENS5_ILi96EEEEEENS_6half_tEfNS_4arch4Sm80ELi256ENS3_8TiledMMAINS3_8MMA_AtomIJNS3_28SM80_16x8x16_F32F16F16F32_TNEEEENS3_6LayoutINS4_IJNS5_ILi4EEENS5_ILi2EEENS5_ILi1EEEEEENS4_IJSJ_SH_NS5_ILi0EEEEEEEENS4_IJNS5_ILi64EEENS5_ILi32EEENS5_ILi16EEEEEEEELb0EEEEEvNT_6ParamsE --------------------------
	.section	.nv.shared._ZN7cutlass13device_kernelIN5flash32FlashAttnBwdPostprocessConvertdQIN4cute5tupleIJNS3_1CILi128EEENS5_ILi96EEEEEENS_6half_tEfNS_4arch4Sm80ELi256ENS3_8TiledMMAINS3_8MMA_AtomIJNS3_28SM80_16x8x16_F32F16F16F32_TNEEEENS3_6LayoutINS4_IJNS5_ILi4EEENS5_ILi2EEENS5_ILi1EEEEEENS4_IJSJ_SH_NS5_ILi0EEEEEEEENS4_IJNS5_ILi64EEENS5_ILi32EEENS5_ILi16EEEEEEEELb0EEEEEvNT_6ParamsE,"aw",@nobits
	.sectionflags	@""
	.align	16


//--------------------- .nv.shared._ZN7cutlass13device_kernelIN5flash32FlashAttnBwdPostprocessConvertdQIN4cute5tupleIJNS3_1CILi64EEENS5_ILi96EEEEEENS_6half_tEfNS_4arch4Sm80ELi256ENS3_8TiledMMAINS3_8MMA_AtomIJNS3_28SM80_16x8x16_F32F16F16F32_TNEEEENS3_6LayoutINS4_IJNS5_ILi2EEENS5_ILi4EEENS5_ILi1EEEEEENS4_IJSJ_SH_NS5_ILi0EEEEEEEENS4_IJNS5_ILi32EEESO_NS5_ILi16EEEEEEEELb0EEEEEvNT_6ParamsE --------------------------
	.section	.nv.shared._ZN7cutlass13device_kernelIN5flash32FlashAttnBwdPostprocessConvertdQIN4cute5tupleIJNS3_1CILi64EEENS5_ILi96EEEEEENS_6half_tEfNS_4arch4Sm80ELi256ENS3_8TiledMMAINS3_8MMA_AtomIJNS3_28SM80_16x8x16_F32F16F16F32_TNEEEENS3_6LayoutINS4_IJNS5_ILi2EEENS5_ILi4EEENS5_ILi1EEEEEENS4_IJSJ_SH_NS5_ILi0EEEEEEEENS4_IJNS5_ILi32EEESO_NS5_ILi16EEEEEEEELb0EEEEEvNT_6ParamsE,"aw",@nobits
	.sectionflags	@""
	.align	16


//--------------------- .nv.shared._ZN7cutlass13device_kernelIN5flash19enable_sm80_to_sm89INS1_16FlashAttnBwdSm80INS1_25CollectiveMainloopBwdSm80ILi2ELi2EN4cute5tupleIJNS5_1CILi64EEENS7_ILi128EEENS7_ILi96EEEEEENS_6half_tEfNS_4arch4Sm80ELb1ELb0ELb0ELb1ELb1ELb0ELb0ELb0ELi2ELi2ELi4ELi2ELb0EEENS1_24CollectiveEpilogueBwdGQAISB_fSE_Li256ELb1ELb1EEENS1_25SingleTileBwdLPTSchedulerILb1ELi128ELb1EEEEEEEEEvNT_6ParamsE --------------------------
	.section	.nv.shared._ZN7cutlass13device_kernelIN5flash19enable_sm80_to_sm89INS1_16FlashAttnBwdSm80INS1_25CollectiveMainloopBwdSm80ILi2ELi2EN4cute5tupleIJNS5_1CILi64EEENS7_ILi128EEENS7_ILi96EEEEEENS_6half_tEfNS_4arch4Sm80ELb1ELb0ELb0ELb1ELb1ELb0ELb0ELb0ELi2ELi2ELi4ELi2ELb0EEENS1_24CollectiveEpilogueBwdGQAISB_fSE_Li256ELb1ELb1EEENS1_25SingleTileBwdLPTSchedulerILb1ELi128ELb1EEEEEEEEEvNT_6ParamsE,"aw",@nobits
	.sectionflags	@""
	.align	16


//--------------------- .nv.shared._ZN7cutlass13device_kernelIN5flash22FlashAttnBwdPreprocessIN4cute5tupleIJNS3_1CILi64EEENS5_ILi96EEEEEENS_6half_tEfNS_4arch4Sm80ELb1ELb1EEEEEvNT_6ParamsE --------------------------
	.section	.nv.shared._ZN7cutlass13device_kernelIN5flash22FlashAttnBwdPreprocessIN4cute5tupleIJNS3_1CILi64EEENS5_ILi96EEEEEENS_6half_tEfNS_4arch4Sm80ELb1ELb1EEEEEvNT_6ParamsE,"aw",@nobits
	.sectionflags	@""
	.align	16
